	.target	sm_90a

	.elftype	@"ET_EXEC"


//--------------------- .note.nv.tkinfo           --------------------------
	.section	.note.nv.tkinfo,"",@"SHT_NOTE"
	.sectionflags	@"SHF_NOTE_NV_TKINFO"
	.tkinfo
        /*0018*/ 	.word	0x00000002
        /*0030*/ 	.string	""
        /*0030*/ 	.string	"ptxas"
        /*0030*/ 	.string	"Cuda compilation tools, release 13.0, V13.0.88"
        /*0030*/ 	.string	"Build cuda_13.0.r13.0/compiler.36424714_0"
        /*0030*/ 	.string	"-arch sm_90a -m 64 "



//--------------------- .note.nv.cuinfo           --------------------------
	.section	.note.nv.cuinfo,"",@"SHT_NOTE"
	.sectionflags	@"SHF_NOTE_NV_CUINFO"
        /*0018*/ 	.short	0x0002
        /*001a*/ 	.short	0x005a
        /*001c*/ 	.short	0x0082
	.zero		2


//--------------------- .nv.info                  --------------------------
	.section	.nv.info,"",@"SHT_CUDA_INFO"
	.align	4


	//----- nvinfo : EIATTR_REGCOUNT
	.align		4
        /*0000*/ 	.byte	0x04, 0x2f
        /*0002*/ 	.short	(.L_21 - .L_20)
	.align		4
.L_20:
        /*0004*/ 	.word	index@(_ZN7cutlass13device_kernelIN5flash11enable_sm90INS1_16FlashAttnFwdSm90INS1_25CollectiveMainloopFwdSm90ILi2EN4cute5tupleIJNS5_1CILi1EEES8_S8_EEENS6_IJNS7_ILi128EEENS7_ILi224EEESA_EEELi128ENS_12float_e4m3_tEfNS_4arch4Sm90ELb1ELb0ELb0ELb1ELb0ELb1ELb0ELb1ELb1ELb0ELb0ELb0EEENS1_21CollectiveEpilogueFwdINS6_IJSA_SA_SB_EEES9_NS_10bfloat16_tESF_Li256ELb1ELb0ELb0ELb1EEENS1_36VarlenDynamicPersistentTileSchedulerILi128ELi224ELi256ELi128ELb0ELb0ELb1ELb1ELb1ELb1EEEEEEEEEvNT_6ParamsE)
        /*0008*/ 	.word	0x000000a8


	//----- nvinfo : EIATTR_FRAME_SIZE
	.align		4
.L_21:
        /*000c*/ 	.byte	0x04, 0x11
        /*000e*/ 	.short	(.L_23 - .L_22)
	.align		4
.L_22:
        /*0010*/ 	.word	index@(_ZN7cutlass13device_kernelIN5flash11enable_sm90INS1_16FlashAttnFwdSm90INS1_25CollectiveMainloopFwdSm90ILi2EN4cute5tupleIJNS5_1CILi1EEES8_S8_EEENS6_IJNS7_ILi128EEENS7_ILi224EEESA_EEELi128ENS_12float_e4m3_tEfNS_4arch4Sm90ELb1ELb0ELb0ELb1ELb0ELb1ELb0ELb1ELb1ELb0ELb0ELb0EEENS1_21CollectiveEpilogueFwdINS6_IJSA_SA_SB_EEES9_NS_10bfloat16_tESF_Li256ELb1ELb0ELb0ELb1EEENS1_36VarlenDynamicPersistentTileSchedulerILi128ELi224ELi256ELi128ELb0ELb0ELb1ELb1ELb1ELb1EEEEEEEEEvNT_6ParamsE)
        /*0014*/ 	.word	0x000000d8


	//----- nvinfo : EIATTR_REGCOUNT
	.align		4
.L_23:
        /*0018*/ 	.byte	0x04, 0x2f
        /*001a*/ 	.short	(.L_25 - .L_24)
	.align		4
.L_24:
        /*001c*/ 	.word	index@(_ZN7cutlass13device_kernelIN5flash11enable_sm90INS1_16FlashAttnFwdSm90INS1_25CollectiveMainloopFwdSm90ILi2EN4cute5tupleIJNS5_1CILi1EEES8_S8_EEENS6_IJNS7_ILi128EEENS7_ILi224EEESA_EEELi128ENS_12float_e4m3_tEfNS_4arch4Sm90ELb1ELb0ELb0ELb1ELb0ELb0ELb0ELb1ELb1ELb0ELb0ELb0EEENS1_21CollectiveEpilogueFwdINS6_IJSA_SA_SB_EEES9_NS_10bfloat16_tESF_Li256ELb1ELb0ELb0ELb1EEENS1_36VarlenDynamicPersistentTileSchedulerILi128ELi224ELi256ELi128ELb0ELb0ELb1ELb1ELb1ELb1EEEEEEEEEvNT_6ParamsE)
        /*0020*/ 	.word	0x000000a8


	//----- nvinfo : EIATTR_FRAME_SIZE
	.align		4
.L_25:
        /*0024*/ 	.byte	0x04, 0x11
        /*0026*/ 	.short	(.L_27 - .L_26)
	.align		4
.L_26:
        /*0028*/ 	.word	index@(_ZN7cutlass13device_kernelIN5flash11enable_sm90INS1_16FlashAttnFwdSm90INS1_25CollectiveMainloopFwdSm90ILi2EN4cute5tupleIJNS5_1CILi1EEES8_S8_EEENS6_IJNS7_ILi128EEENS7_ILi224EEESA_EEELi128ENS_12float_e4m3_tEfNS_4arch4Sm90ELb1ELb0ELb0ELb1ELb0ELb0ELb0ELb1ELb1ELb0ELb0ELb0EEENS1_21CollectiveEpilogueFwdINS6_IJSA_SA_SB_EEES9_NS_10bfloat16_tESF_Li256ELb1ELb0ELb0ELb1EEENS1_36VarlenDynamicPersistentTileSchedulerILi128ELi224ELi256ELi128ELb0ELb0ELb1ELb1ELb1ELb1EEEEEEEEEvNT_6ParamsE)
        /*002c*/ 	.word	0x00000038


	//----- nvinfo : EIATTR_REGCOUNT
	.align		4
.L_27:
        /*0030*/ 	.byte	0x04, 0x2f
        /*0032*/ 	.short	(.L_29 - .L_28)
	.align		4
.L_28:
        /*0034*/ 	.word	index@(_ZN7cutlass13device_kernelIN5flash11enable_sm90INS1_16FlashAttnFwdSm90INS1_25CollectiveMainloopFwdSm90ILi2EN4cute5tupleIJNS5_1CILi1EEES8_S8_EEENS6_IJNS7_ILi128EEENS7_ILi224EEESA_EEELi128ENS_12float_e4m3_tEfNS_4arch4Sm90ELb1ELb0ELb0ELb0ELb0ELb0ELb0ELb1ELb1ELb0ELb0ELb0EEENS1_21CollectiveEpilogueFwdINS6_IJSA_SA_SB_EEES9_NS_10bfloat16_tESF_Li256ELb0ELb0ELb0ELb1EEENS1_30DynamicPersistentTileSchedulerILi256ELi128ELb0ELb0ELb1EEEEEEEEEvNT_6ParamsE)
        /*0038*/ 	.word	0x000000a8


	//----- nvinfo : EIATTR_FRAME_SIZE
	.align		4
.L_29:
        /*003c*/ 	.byte	0x04, 0x11
        /*003e*/ 	.short	(.L_31 - .L_30)
	.align		4
.L_30:
        /*0040*/ 	.word	index@(_ZN7cutlass13device_kernelIN5flash11enable_sm90INS1_16FlashAttnFwdSm90INS1_25CollectiveMainloopFwdSm90ILi2EN4cute5tupleIJNS5_1CILi1EEES8_S8_EEENS6_IJNS7_ILi128EEENS7_ILi224EEESA_EEELi128ENS_12float_e4m3_tEfNS_4arch4Sm90ELb1ELb0ELb0ELb0ELb0ELb0ELb0ELb1ELb1ELb0ELb0ELb0EEENS1_21CollectiveEpilogueFwdINS6_IJSA_SA_SB_EEES9_NS_10bfloat16_tESF_Li256ELb0ELb0ELb0ELb1EEENS1_30DynamicPersistentTileSchedulerILi256ELi128ELb0ELb0ELb1EEEEEEEEEvNT_6ParamsE)
        /*0044*/ 	.word	0x00000038


	//----- nvinfo : EIATTR_REGCOUNT
	.align		4
.L_31:
        /*0048*/ 	.byte	0x04, 0x2f
        /*004a*/ 	.short	(.L_33 - .L_32)
	.align		4
.L_32:
        /*004c*/ 	.word	index@(_ZN7cutlass13device_kernelIN5flash11enable_sm90INS1_16FlashAttnFwdSm90INS1_25CollectiveMainloopFwdSm90ILi2EN4cute5tupleIJNS5_1CILi1EEES8_S8_EEENS6_IJNS7_ILi128EEENS7_ILi224EEESA_EEELi128ENS_12float_e4m3_tEfNS_4arch4Sm90ELb0ELb1ELb0ELb1ELb0ELb1ELb0ELb1ELb1ELb0ELb0ELb0EEENS1_21CollectiveEpilogueFwdINS6_IJSA_SA_SB_EEES9_NS_10bfloat16_tESF_Li256ELb1ELb0ELb0ELb1EEENS1_36VarlenDynamicPersistentTileSchedulerILi128ELi224ELi256ELi128ELb0ELb0ELb1ELb1ELb0ELb1EEEEEEEEEvNT_6ParamsE)
        /*0050*/ 	.word	0x000000a8


	//----- nvinfo : EIATTR_FRAME_SIZE
	.align		4
.L_33:
        /*0054*/ 	.byte	0x04, 0x11
        /*0056*/ 	.short	(.L_35 - .L_34)
	.align		4
.L_34:
        /*0058*/ 	.word	index@(_ZN7cutlass13device_kernelIN5flash11enable_sm90INS1_16FlashAttnFwdSm90INS1_25CollectiveMainloopFwdSm90ILi2EN4cute5tupleIJNS5_1CILi1EEES8_S8_EEENS6_IJNS7_ILi128EEENS7_ILi224EEESA_EEELi128ENS_12float_e4m3_tEfNS_4arch4Sm90ELb0ELb1ELb0ELb1ELb0ELb1ELb0ELb1ELb1ELb0ELb0ELb0EEENS1_21CollectiveEpilogueFwdINS6_IJSA_SA_SB_EEES9_NS_10bfloat16_tESF_Li256ELb1ELb0ELb0ELb1EEENS1_36VarlenDynamicPersistentTileSchedulerILi128ELi224ELi256ELi128ELb0ELb0ELb1ELb1ELb0ELb1EEEEEEEEEvNT_6ParamsE)
        /*005c*/ 	.word	0x000000d0


	//----- nvinfo : EIATTR_REGCOUNT
	.align		4
.L_35:
        /*0060*/ 	.byte	0x04, 0x2f
        /*0062*/ 	.short	(.L_37 - .L_36)
	.align		4
.L_36:
        /*0064*/ 	.word	index@(_ZN7cutlass13device_kernelIN5flash11enable_sm90INS1_16FlashAttnFwdSm90INS1_25CollectiveMainloopFwdSm90ILi2EN4cute5tupleIJNS5_1CILi1EEES8_S8_EEENS6_IJNS7_ILi128EEENS7_ILi224EEESA_EEELi128ENS_12float_e4m3_tEfNS_4arch4Sm90ELb0ELb1ELb0ELb1ELb0ELb0ELb0ELb1ELb1ELb0ELb0ELb0EEENS1_21CollectiveEpilogueFwdINS6_IJSA_SA_SB_EEES9_NS_10bfloat16_tESF_Li256ELb1ELb0ELb0ELb1EEENS1_36VarlenDynamicPersistentTileSchedulerILi128ELi224ELi256ELi128ELb0ELb0ELb1ELb1ELb0ELb1EEEEEEEEEvNT_6ParamsE)
        /*0068*/ 	.word	0x000000a8


	//----- nvinfo : EIATTR_FRAME_SIZE
	.align		4
.L_37:
        /*006c*/ 	.byte	0x04, 0x11
        /*006e*/ 	.short	(.L_39 - .L_38)
	.align		4
.L_38:
        /*0070*/ 	.word	index@(_ZN7cutlass13device_kernelIN5flash11enable_sm90INS1_16FlashAttnFwdSm90INS1_25CollectiveMainloopFwdSm90ILi2EN4cute5tupleIJNS5_1CILi1EEES8_S8_EEENS6_IJNS7_ILi128EEENS7_ILi224EEESA_EEELi128ENS_12float_e4m3_tEfNS_4arch4Sm90ELb0ELb1ELb0ELb1ELb0ELb0ELb0ELb1ELb1ELb0ELb0ELb0EEENS1_21CollectiveEpilogueFwdINS6_IJSA_SA_SB_EEES9_NS_10bfloat16_tESF_Li256ELb1ELb0ELb0ELb1EEENS1_36VarlenDynamicPersistentTileSchedulerILi128ELi224ELi256ELi128ELb0ELb0ELb1ELb1ELb0ELb1EEEEEEEEEvNT_6ParamsE)
        /*0074*/ 	.word	0x00000028


	//----- nvinfo : EIATTR_REGCOUNT
	.align		4
.L_39:
        /*0078*/ 	.byte	0x04, 0x2f
        /*007a*/ 	.short	(.L_41 - .L_40)
	.align		4
.L_40:
        /*007c*/ 	.word	index@(_ZN7cutlass13device_kernelIN5flash11enable_sm90INS1_16FlashAttnFwdSm90INS1_25CollectiveMainloopFwdSm90ILi2EN4cute5tupleIJNS5_1CILi1EEES8_S8_EEENS6_IJNS7_ILi128EEENS7_ILi224EEESA_EEELi128ENS_12float_e4m3_tEfNS_4arch4Sm90ELb0ELb1ELb0ELb0ELb0ELb0ELb0ELb1ELb1ELb0ELb0ELb0EEENS1_21CollectiveEpilogueFwdINS6_IJSA_SA_SB_EEES9_NS_10bfloat16_tESF_Li256ELb0ELb0ELb0ELb1EEENS1_30DynamicPersistentTileSchedulerILi256ELi128ELb0ELb0ELb1EEEEEEEEEvNT_6ParamsE)
        /*0080*/ 	.word	0x000000a8


	//----- nvinfo : EIATTR_FRAME_SIZE
	.align		4
.L_41:
        /*0084*/ 	.byte	0x04, 0x11
        /*0086*/ 	.short	(.L_43 - .L_42)
	.align		4
.L_42:
        /*0088*/ 	.word	index@(_ZN7cutlass13device_kernelIN5flash11enable_sm90INS1_16FlashAttnFwdSm90INS1_25CollectiveMainloopFwdSm90ILi2EN4cute5tupleIJNS5_1CILi1EEES8_S8_EEENS6_IJNS7_ILi128EEENS7_ILi224EEESA_EEELi128ENS_12float_e4m3_tEfNS_4arch4Sm90ELb0ELb1ELb0ELb0ELb0ELb0ELb0ELb1ELb1ELb0ELb0ELb0EEENS1_21CollectiveEpilogueFwdINS6_IJSA_SA_SB_EEES9_NS_10bfloat16_tESF_Li256ELb0ELb0ELb0ELb1EEENS1_30DynamicPersistentTileSchedulerILi256ELi128ELb0ELb0ELb1EEEEEEEEEvNT_6ParamsE)
        /*008c*/ 	.word	0x00000030


	//----- nvinfo : EIATTR_REGCOUNT
	.align		4
.L_43:
        /*0090*/ 	.byte	0x04, 0x2f
        /*0092*/ 	.short	(.L_45 - .L_44)
	.align		4
.L_44:
        /*0094*/ 	.word	index@(_ZN7cutlass13device_kernelIN5flash11enable_sm90INS1_16FlashAttnFwdSm90INS1_25CollectiveMainloopFwdSm90ILi2EN4cute5tupleIJNS5_1CILi1EEES8_S8_EEENS6_IJNS7_ILi128EEENS7_ILi224EEESA_EEELi128ENS_12float_e4m3_tEfNS_4arch4Sm90ELb0ELb0ELb0ELb1ELb0ELb1ELb0ELb1ELb1ELb0ELb0ELb0EEENS1_21CollectiveEpilogueFwdINS6_IJSA_SA_SB_EEES9_NS_10bfloat16_tESF_Li256ELb1ELb0ELb0ELb1EEENS1_36VarlenDynamicPersistentTileSchedulerILi128ELi224ELi256ELi128ELb0ELb0ELb1ELb0ELb1ELb1EEEEEEEEEvNT_6ParamsE)
        /*0098*/ 	.word	0x000000a8


	//----- nvinfo : EIATTR_FRAME_SIZE
	.align		4
.L_45:
        /*009c*/ 	.byte	0x04, 0x11
        /*009e*/ 	.short	(.L_47 - .L_46)
	.align		4
.L_46:
        /*00a0*/ 	.word	index@(_ZN7cutlass13device_kernelIN5flash11enable_sm90INS1_16FlashAttnFwdSm90INS1_25CollectiveMainloopFwdSm90ILi2EN4cute5tupleIJNS5_1CILi1EEES8_S8_EEENS6_IJNS7_ILi128EEENS7_ILi224EEESA_EEELi128ENS_12float_e4m3_tEfNS_4arch4Sm90ELb0ELb0ELb0ELb1ELb0ELb1ELb0ELb1ELb1ELb0ELb0ELb0EEENS1_21CollectiveEpilogueFwdINS6_IJSA_SA_SB_EEES9_NS_10bfloat16_tESF_Li256ELb1ELb0ELb0ELb1EEENS1_36VarlenDynamicPersistentTileSchedulerILi128ELi224ELi256ELi128ELb0ELb0ELb1ELb0ELb1ELb1EEEEEEEEEvNT_6ParamsE)
        /*00a4*/ 	.word	0x000000d8


	//----- nvinfo : EIATTR_REGCOUNT
	.align		4
.L_47:
        /*00a8*/ 	.byte	0x04, 0x2f
        /*00aa*/ 	.short	(.L_49 - .L_48)
	.align		4
.L_48:
        /*00ac*/ 	.word	index@(_ZN7cutlass13device_kernelIN5flash11enable_sm90INS1_16FlashAttnFwdSm90INS1_25CollectiveMainloopFwdSm90ILi2EN4cute5tupleIJNS5_1CILi1EEES8_S8_EEENS6_IJNS7_ILi128EEENS7_ILi224EEESA_EEELi128ENS_12float_e4m3_tEfNS_4arch4Sm90ELb0ELb0ELb0ELb1ELb0ELb0ELb0ELb1ELb1ELb0ELb0ELb0EEENS1_21CollectiveEpilogueFwdINS6_IJSA_SA_SB_EEES9_NS_10bfloat16_tESF_Li256ELb1ELb0ELb0ELb1EEENS1_36VarlenDynamicPersistentTileSchedulerILi128ELi224ELi256ELi128ELb0ELb0ELb1ELb0ELb1ELb1EEEEEEEEEvNT_6ParamsE)
        /*00b0*/ 	.word	0x000000a8


	//----- nvinfo : EIATTR_FRAME_SIZE
	.align		4
.L_49:
        /*00b4*/ 	.byte	0x04, 0x11
        /*00b6*/ 	.short	(.L_51 - .L_50)
	.align		4
.L_50:
        /*00b8*/ 	.word	index@(_ZN7cutlass13device_kernelIN5flash11enable_sm90INS1_16FlashAttnFwdSm90INS1_25CollectiveMainloopFwdSm90ILi2EN4cute5tupleIJNS5_1CILi1EEES8_S8_EEENS6_IJNS7_ILi128EEENS7_ILi224EEESA_EEELi128ENS_12float_e4m3_tEfNS_4arch4Sm90ELb0ELb0ELb0ELb1ELb0ELb0ELb0ELb1ELb1ELb0ELb0ELb0EEENS1_21CollectiveEpilogueFwdINS6_IJSA_SA_SB_EEES9_NS_10bfloat16_tESF_Li256ELb1ELb0ELb0ELb1EEENS1_36VarlenDynamicPersistentTileSchedulerILi128ELi224ELi256ELi128ELb0ELb0ELb1ELb0ELb1ELb1EEEEEEEEEvNT_6ParamsE)
        /*00bc*/ 	.word	0x00000038


	//----- nvinfo : EIATTR_REGCOUNT
	.align		4
.L_51:
        /*00c0*/ 	.byte	0x04, 0x2f
        /*00c2*/ 	.short	(.L_53 - .L_52)
	.align		4
.L_52:
        /*00c4*/ 	.word	index@(_ZN7cutlass13device_kernelIN5flash11enable_sm90INS1_16FlashAttnFwdSm90INS1_25CollectiveMainloopFwdSm90ILi2EN4cute5tupleIJNS5_1CILi1EEES8_S8_EEENS6_IJNS7_ILi128EEENS7_ILi224EEESA_EEELi128ENS_12float_e4m3_tEfNS_4arch4Sm90ELb0ELb0ELb0ELb0ELb0ELb0ELb0ELb1ELb1ELb0ELb0ELb0EEENS1_21CollectiveEpilogueFwdINS6_IJSA_SA_SB_EEES9_NS_10bfloat16_tESF_Li256ELb0ELb0ELb0ELb1EEENS1_29StaticPersistentTileSchedulerILb0EEEEEEEEEvNT_6ParamsE)
        /*00c8*/ 	.word	0x000000a8


	//----- nvinfo : EIATTR_FRAME_SIZE
	.align		4
.L_53:
        /*00cc*/ 	.byte	0x04, 0x11
        /*00ce*/ 	.short	(.L_55 - .L_54)
	.align		4
.L_54:
        /*00d0*/ 	.word	index@(_ZN7cutlass13device_kernelIN5flash11enable_sm90INS1_16FlashAttnFwdSm90INS1_25CollectiveMainloopFwdSm90ILi2EN4cute5tupleIJNS5_1CILi1EEES8_S8_EEENS6_IJNS7_ILi128EEENS7_ILi224EEESA_EEELi128ENS_12float_e4m3_tEfNS_4arch4Sm90ELb0ELb0ELb0ELb0ELb0ELb0ELb0ELb1ELb1ELb0ELb0ELb0EEENS1_21CollectiveEpilogueFwdINS6_IJSA_SA_SB_EEES9_NS_10bfloat16_tESF_Li256ELb0ELb0ELb0ELb1EEENS1_29StaticPersistentTileSchedulerILb0EEEEEEEEEvNT_6ParamsE)
        /*00d4*/ 	.word	0x00000028


	//----- nvinfo : EIATTR_MIN_STACK_SIZE
	.align		4
.L_55:
        /*00d8*/ 	.byte	0x04, 0x12
        /*00da*/ 	.short	(.L_57 - .L_56)
	.align		4
.L_56:
        /*00dc*/ 	.word	index@(_ZN7cutlass13device_kernelIN5flash11enable_sm90INS1_16FlashAttnFwdSm90INS1_25CollectiveMainloopFwdSm90ILi2EN4cute5tupleIJNS5_1CILi1EEES8_S8_EEENS6_IJNS7_ILi128EEENS7_ILi224EEESA_EEELi128ENS_12float_e4m3_tEfNS_4arch4Sm90ELb0ELb0ELb0ELb0ELb0ELb0ELb0ELb1ELb1ELb0ELb0ELb0EEENS1_21CollectiveEpilogueFwdINS6_IJSA_SA_SB_EEES9_NS_10bfloat16_tESF_Li256ELb0ELb0ELb0ELb1EEENS1_29StaticPersistentTileSchedulerILb0EEEEEEEEEvNT_6ParamsE)
        /*00e0*/ 	.word	0x00000028


	//----- nvinfo : EIATTR_MIN_STACK_SIZE
	.align		4
.L_57:
        /*00e4*/ 	.byte	0x04, 0x12
        /*00e6*/ 	.short	(.L_59 - .L_58)
	.align		4
.L_58:
        /*00e8*/ 	.word	index@(_ZN7cutlass13device_kernelIN5flash11enable_sm90INS1_16FlashAttnFwdSm90INS1_25CollectiveMainloopFwdSm90ILi2EN4cute5tupleIJNS5_1CILi1EEES8_S8_EEENS6_IJNS7_ILi128EEENS7_ILi224EEESA_EEELi128ENS_12float_e4m3_tEfNS_4arch4Sm90ELb0ELb0ELb0ELb1ELb0ELb0ELb0ELb1ELb1ELb0ELb0ELb0EEENS1_21CollectiveEpilogueFwdINS6_IJSA_SA_SB_EEES9_NS_10bfloat16_tESF_Li256ELb1ELb0ELb0ELb1EEENS1_36VarlenDynamicPersistentTileSchedulerILi128ELi224ELi256ELi128ELb0ELb0ELb1ELb0ELb1ELb1EEEEEEEEEvNT_6ParamsE)
        /*00ec*/ 	.word	0x00000038


	//----- nvinfo : EIATTR_MIN_STACK_SIZE
	.align		4
.L_59:
        /*00f0*/ 	.byte	0x04, 0x12
        /*00f2*/ 	.short	(.L_61 - .L_60)
	.align		4
.L_60:
        /*00f4*/ 	.word	index@(_ZN7cutlass13device_kernelIN5flash11enable_sm90INS1_16FlashAttnFwdSm90INS1_25CollectiveMainloopFwdSm90ILi2EN4cute5tupleIJNS5_1CILi1EEES8_S8_EEENS6_IJNS7_ILi128EEENS7_ILi224EEESA_EEELi128ENS_12float_e4m3_tEfNS_4arch4Sm90ELb0ELb0ELb0ELb1ELb0ELb1ELb0ELb1ELb1ELb0ELb0ELb0EEENS1_21CollectiveEpilogueFwdINS6_IJSA_SA_SB_EEES9_NS_10bfloat16_tESF_Li256ELb1ELb0ELb0ELb1EEENS1_36VarlenDynamicPersistentTileSchedulerILi128ELi224ELi256ELi128ELb0ELb0ELb1ELb0ELb1ELb1EEEEEEEEEvNT_6ParamsE)
        /*00f8*/ 	.word	0x000000d8


	//----- nvinfo : EIATTR_MIN_STACK_SIZE
	.align		4
.L_61:
        /*00fc*/ 	.byte	0x04, 0x12
        /*00fe*/ 	.short	(.L_63 - .L_62)
	.align		4
.L_62:
        /*0100*/ 	.word	index@(_ZN7cutlass13device_kernelIN5flash11enable_sm90INS1_16FlashAttnFwdSm90INS1_25CollectiveMainloopFwdSm90ILi2EN4cute5tupleIJNS5_1CILi1EEES8_S8_EEENS6_IJNS7_ILi128EEENS7_ILi224EEESA_EEELi128ENS_12float_e4m3_tEfNS_4arch4Sm90ELb0ELb1ELb0ELb0ELb0ELb0ELb0ELb1ELb1ELb0ELb0ELb0EEENS1_21CollectiveEpilogueFwdINS6_IJSA_SA_SB_EEES9_NS_10bfloat16_tESF_Li256ELb0ELb0ELb0ELb1EEENS1_30DynamicPersistentTileSchedulerILi256ELi128ELb0ELb0ELb1EEEEEEEEEvNT_6ParamsE)
        /*0104*/ 	.word	0x00000030


	//----- nvinfo : EIATTR_MIN_STACK_SIZE
	.align		4
.L_63:
        /*0108*/ 	.byte	0x04, 0x12
        /*010a*/ 	.short	(.L_65 - .L_64)
	.align		4
.L_64:
        /*010c*/ 	.word	index@(_ZN7cutlass13device_kernelIN5flash11enable_sm90INS1_16FlashAttnFwdSm90INS1_25CollectiveMainloopFwdSm90ILi2EN4cute5tupleIJNS5_1CILi1EEES8_S8_EEENS6_IJNS7_ILi128EEENS7_ILi224EEESA_EEELi128ENS_12float_e4m3_tEfNS_4arch4Sm90ELb0ELb1ELb0ELb1ELb0ELb0ELb0ELb1ELb1ELb0ELb0ELb0EEENS1_21CollectiveEpilogueFwdINS6_IJSA_SA_SB_EEES9_NS_10bfloat16_tESF_Li256ELb1ELb0ELb0ELb1EEENS1_36VarlenDynamicPersistentTileSchedulerILi128ELi224ELi256ELi128ELb0ELb0ELb1ELb1ELb0ELb1EEEEEEEEEvNT_6ParamsE)
        /*0110*/ 	.word	0x00000028


	//----- nvinfo : EIATTR_MIN_STACK_SIZE
	.align		4
.L_65:
        /*0114*/ 	.byte	0x04, 0x12
        /*0116*/ 	.short	(.L_67 - .L_66)
	.align		4
.L_66:
        /*0118*/ 	.word	index@(_ZN7cutlass13device_kernelIN5flash11enable_sm90INS1_16FlashAttnFwdSm90INS1_25CollectiveMainloopFwdSm90ILi2EN4cute5tupleIJNS5_1CILi1EEES8_S8_EEENS6_IJNS7_ILi128EEENS7_ILi224EEESA_EEELi128ENS_12float_e4m3_tEfNS_4arch4Sm90ELb0ELb1ELb0ELb1ELb0ELb1ELb0ELb1ELb1ELb0ELb0ELb0EEENS1_21CollectiveEpilogueFwdINS6_IJSA_SA_SB_EEES9_NS_10bfloat16_tESF_Li256ELb1ELb0ELb0ELb1EEENS1_36VarlenDynamicPersistentTileSchedulerILi128ELi224ELi256ELi128ELb0ELb0ELb1ELb1ELb0ELb1EEEEEEEEEvNT_6ParamsE)
        /*011c*/ 	.word	0x000000d0


	//----- nvinfo : EIATTR_MIN_STACK_SIZE
	.align		4
.L_67:
        /*0120*/ 	.byte	0x04, 0x12
        /*0122*/ 	.short	(.L_69 - .L_68)
	.align		4
.L_68:
        /*0124*/ 	.word	index@(_ZN7cutlass13device_kernelIN5flash11enable_sm90INS1_16FlashAttnFwdSm90INS1_25CollectiveMainloopFwdSm90ILi2EN4cute5tupleIJNS5_1CILi1EEES8_S8_EEENS6_IJNS7_ILi128EEENS7_ILi224EEESA_EEELi128ENS_12float_e4m3_tEfNS_4arch4Sm90ELb1ELb0ELb0ELb0ELb0ELb0ELb0ELb1ELb1ELb0ELb0ELb0EEENS1_21CollectiveEpilogueFwdINS6_IJSA_SA_SB_EEES9_NS_10bfloat16_tESF_Li256ELb0ELb0ELb0ELb1EEENS1_30DynamicPersistentTileSchedulerILi256ELi128ELb0ELb0ELb1EEEEEEEEEvNT_6ParamsE)
        /*0128*/ 	.word	0x00000038


	//----- nvinfo : EIATTR_MIN_STACK_SIZE
	.align		4
.L_69:
        /*012c*/ 	.byte	0x04, 0x12
        /*012e*/ 	.short	(.L_71 - .L_70)
	.align		4
.L_70:
        /*0130*/ 	.word	index@(_ZN7cutlass13device_kernelIN5flash11enable_sm90INS1_16FlashAttnFwdSm90INS1_25CollectiveMainloopFwdSm90ILi2EN4cute5tupleIJNS5_1CILi1EEES8_S8_EEENS6_IJNS7_ILi128EEENS7_ILi224EEESA_EEELi128ENS_12float_e4m3_tEfNS_4arch4Sm90ELb1ELb0ELb0ELb1ELb0ELb0ELb0ELb1ELb1ELb0ELb0ELb0EEENS1_21CollectiveEpilogueFwdINS6_IJSA_SA_SB_EEES9_NS_10bfloat16_tESF_Li256ELb1ELb0ELb0ELb1EEENS1_36VarlenDynamicPersistentTileSchedulerILi128ELi224ELi256ELi128ELb0ELb0ELb1ELb1ELb1ELb1EEEEEEEEEvNT_6ParamsE)
        /*0134*/ 	.word	0x00000038


	//----- nvinfo : EIATTR_MIN_STACK_SIZE
	.align		4
.L_71:
        /*0138*/ 	.byte	0x04, 0x12
        /*013a*/ 	.short	(.L_73 - .L_72)
	.align		4
.L_72:
        /*013c*/ 	.word	index@(_ZN7cutlass13device_kernelIN5flash11enable_sm90INS1_16FlashAttnFwdSm90INS1_25CollectiveMainloopFwdSm90ILi2EN4cute5tupleIJNS5_1CILi1EEES8_S8_EEENS6_IJNS7_ILi128EEENS7_ILi224EEESA_EEELi128ENS_12float_e4m3_tEfNS_4arch4Sm90ELb1ELb0ELb0ELb1ELb0ELb1ELb0ELb1ELb1ELb0ELb0ELb0EEENS1_21CollectiveEpilogueFwdINS6_IJSA_SA_SB_EEES9_NS_10bfloat16_tESF_Li256ELb1ELb0ELb0ELb1EEENS1_36VarlenDynamicPersistentTileSchedulerILi128ELi224ELi256ELi128ELb0ELb0ELb1ELb1ELb1ELb1EEEEEEEEEvNT_6ParamsE)
        /*0140*/ 	.word	0x000000d8
.L_73:


//--------------------- .nv.compat                --------------------------
	.section	.nv.compat,"",@"SHT_CUDA_COMPAT_INFO"
	.align	4
        /*0000*/ 	.byte	0x02, 0x09, 0x01, 0x00, 0x02, 0x02, 0x04, 0x00, 0x02, 0x05, 0x05, 0x00, 0x03, 0x07, 0x01, 0x01
        /*0010*/ 	.byte	0x02, 0x03, 0x01, 0x00, 0x02, 0x06, 0x01, 0x00, 0x04, 0x0b, 0x08, 0x00, 0x00, 0x00, 0x00, 0x00
        /*0020*/ 	.byte	0x00, 0x00, 0x00, 0x00


//--------------------- .nv.info._ZN7cutlass13device_kernelIN5flash11enable_sm90INS1_16FlashAttnFwdSm90INS1_25CollectiveMainloopFwdSm90ILi2EN4cute5tupleIJNS5_1CILi1EEES8_S8_EEENS6_IJNS7_ILi128EEENS7_ILi224EEESA_EEELi128ENS_12float_e4m3_tEfNS_4arch4Sm90ELb0ELb0ELb0ELb0ELb0ELb0ELb0ELb1ELb1ELb0ELb0ELb0EEENS1_21CollectiveEpilogueFwdINS6_IJSA_SA_SB_EEES9_NS_10bfloat16_tESF_Li256ELb0ELb0ELb0ELb1EEENS1_29StaticPersistentTileSchedulerILb0EEEEEEEEEvNT_6ParamsE --------------------------
	.section	.nv.info._ZN7cutlass13device_kernelIN5flash11enable_sm90INS1_16FlashAttnFwdSm90INS1_25CollectiveMainloopFwdSm90ILi2EN4cute5tupleIJNS5_1CILi1EEES8_S8_EEENS6_IJNS7_ILi128EEENS7_ILi224EEESA_EEELi128ENS_12float_e4m3_tEfNS_4arch4Sm90ELb0ELb0ELb0ELb0ELb0ELb0ELb0ELb1ELb1ELb0ELb0ELb0EEENS1_21CollectiveEpilogueFwdINS6_IJSA_SA_SB_EEES9_NS_10bfloat16_tESF_Li256ELb0ELb0ELb0ELb1EEENS1_29StaticPersistentTileSchedulerILb0EEEEEEEEEvNT_6ParamsE,"",@"SHT_CUDA_INFO"
	.sectionflags	@""
	.align	4


	//----- nvinfo : EIATTR_CUDA_API_VERSION
	.align		4
        /*0000*/ 	.byte	0x04, 0x37
        /*0002*/ 	.short	(.L_75 - .L_74)
.L_74:
        /*0004*/ 	.word	0x00000082


	//----- nvinfo : EIATTR_KPARAM_INFO
	.align		4
.L_75:
        /*0008*/ 	.byte	0x04, 0x17
        /*000a*/ 	.short	(.L_77 - .L_76)
.L_76:
        /*000c*/ 	.word	0x00000000
        /*0010*/ 	.short	0x0000
        /*0012*/ 	.short	0x0070
        /*0014*/ 	.byte	0x00, 0xf0, 0x01, 0x2e


	//----- nvinfo : EIATTR_SPARSE_MMA_MASK
	.align		4
.L_77:
        /*0018*/ 	.byte	0x03, 0x50
        /*001a*/ 	.short	0x0000


	//----- nvinfo : EIATTR_MAXREG_COUNT
	.align		4
        /*001c*/ 	.byte	0x03, 0x1b
        /*001e*/ 	.short	0x00a8


	//----- nvinfo : EIATTR_NUM_BARRIERS
	.align		4
        /*0020*/ 	.byte	0x02, 0x4c
        /*0022*/ 	.byte	0x10
	.zero		1


	//----- nvinfo : EIATTR_EXTERNS
	.align		4
        /*0024*/ 	.byte	0x04, 0x0f
        /*0026*/ 	.short	(.L_79 - .L_78)


	//   ....[0]....
	.align		4
.L_78:
        /*0028*/ 	.word	index@(__assertfail)


	//----- nvinfo : EIATTR_ANNOTATIONS
	.align		4
.L_79:
        /*002c*/ 	.byte	0x04, 0x55
        /*002e*/ 	.short	(.L_81 - .L_80)


	//   ....[0]....
.L_80:
        /*0030*/ 	.word	0x00000001
        /*0034*/ 	.byte	0x30, 0xa5, 0x00, 0x00, 0x01, 0x00, 0x00, 0x00, 0x50, 0xa5, 0x00, 0x00, 0x01, 0x00, 0x00, 0x00
        /* <DEDUP_REMOVED lines=22> */
        /*01a4*/ 	.byte	0x40, 0xd8, 0x00, 0x00, 0x01, 0x00, 0x00, 0x00, 0xa0, 0xd8, 0x00, 0x00


	//----- nvinfo : EIATTR_MERCURY_ISA_VERSION
	.align		4
.L_81:
        /*01b0*/ 	.byte	0x03, 0x5f
        /*01b2*/ 	.short	0x0101


	//----- nvinfo : EIATTR_INT_WARP_WIDE_INSTR_OFFSETS
	.align		4
        /*01b4*/ 	.byte	0x04, 0x31
        /*01b6*/ 	.short	(.L_83 - .L_82)


	//   ....[0]....
.L_82:
        /*01b8*/ 	.word	0x00000190


	//   ....[1]....
        /*01bc*/ 	.word	0x000001c0


	//   ....[2]....
        /*01c0*/ 	.word	0x000001d0


	//   ....[3]....
        /*01c4*/ 	.word	0x0000aff0


	//----- nvinfo : EIATTR_COOP_GROUP_MASK_REGIDS
	.align		4
.L_83:
        /*01c8*/ 	.byte	0x04, 0x29
        /*01ca*/ 	.short	(.L_85 - .L_84)


	//   ....[0]....
.L_84:
        /*01cc*/ 	.word	0xffffffff


	//   ....[1]....
        /*01d0*/ 	.word	0xffffffff


	//   ....[2]....
        /*01d4*/ 	.word	0xffffffff


	//   ....[3]....
        /*01d8*/ 	.word	0xffffffff


	//   ....[4]....
        /*01dc*/ 	.word	0xffffffff


	//   ....[5]....
        /*01e0*/ 	.word	0xffffffff


	//   ....[6]....
        /*01e4*/ 	.word	0xffffffff


	//   ....[7]....
        /*01e8*/ 	.word	0xffffffff


	//   ....[8]....
        /*01ec*/ 	.word	0xffffffff


	//   ....[9]....
        /*01f0*/ 	.word	0xffffffff


	//   ....[10]....
        /*01f4*/ 	.word	0xffffffff


	//   ....[11]....
        /*01f8*/ 	.word	0xffffffff


	//   ....[12]....
        /*01fc*/ 	.word	0xffffffff


	//   ....[13]....
        /*0200*/ 	.word	0xffffffff


	//   ....[14]....
        /*0204*/ 	.word	0xffffffff


	//   ....[15]....
        /*0208*/ 	.word	0xffffffff


	//   ....[16]....
        /*020c*/ 	.word	0xffffffff


	//   ....[17]....
        /*0210*/ 	.word	0xffffffff


	//   ....[18]....
        /*0214*/ 	.word	0xffffffff


	//   ....[19]....
        /*0218*/ 	.word	0xffffffff


	//   ....[20]....
        /*021c*/ 	.word	0xffffffff


	//   ....[21]....
        /*0220*/ 	.word	0xffffffff


	//   ....[22]....
        /*0224*/ 	.word	0xffffffff


	//   ....[23]....
        /*0228*/ 	.word	0xffffffff


	//   ....[24]....
        /*022c*/ 	.word	0xffffffff


	//   ....[25]....
        /*0230*/ 	.word	0xffffffff


	//   ....[26]....
        /*0234*/ 	.word	0xffffffff


	//   ....[27]....
        /*0238*/ 	.word	0xffffffff


	//   ....[28]....
        /*023c*/ 	.word	0xffffffff


	//   ....[29]....
        /*0240*/ 	.word	0xffffffff


	//   ....[30]....
        /*0244*/ 	.word	0xffffffff


	//   ....[31]....
        /*0248*/ 	.word	0xffffffff


	//   ....[32]....
        /*024c*/ 	.word	0xffffffff


	//   ....[33]....
        /*0250*/ 	.word	0xffffffff


	//   ....[34]....
        /*0254*/ 	.word	0xffffffff


	//   ....[35]....
        /*0258*/ 	.word	0xffffffff


	//   ....[36]....
        /*025c*/ 	.word	0xffffffff


	//   ....[37]....
        /*0260*/ 	.word	0xffffffff


	//   ....[38]....
        /*0264*/ 	.word	0xffffffff


	//   ....[39]....
        /*0268*/ 	.word	0xffffffff


	//   ....[40]....
        /*026c*/ 	.word	0xffffffff


	//   ....[41]....
        /*0270*/ 	.word	0xffffffff


	//   ....[42]....
        /*0274*/ 	.word	0xffffffff


	//   ....[43]....
        /*0278*/ 	.word	0xffffffff


	//   ....[44]....
        /*027c*/ 	.word	0xffffffff


	//   ....[45]....
        /*0280*/ 	.word	0xffffffff


	//   ....[46]....
        /*0284*/ 	.word	0xffffffff


	//   ....[47]....
        /*0288*/ 	.word	0xffffffff


	//   ....[48]....
        /*028c*/ 	.word	0xffffffff


	//   ....[49]....
        /*0290*/ 	.word	0xffffffff


	//   ....[50]....
        /*0294*/ 	.word	0xffffffff


	//   ....[51]....
        /*0298*/ 	.word	0xffffffff


	//   ....[52]....
        /*029c*/ 	.word	0xffffffff


	//   ....[53]....
        /*02a0*/ 	.word	0xffffffff


	//   ....[54]....
        /*02a4*/ 	.word	0xffffffff


	//   ....[55]....
        /*02a8*/ 	.word	0x0500000f


	//----- nvinfo : EIATTR_COOP_GROUP_INSTR_OFFSETS
	.align		4
.L_85:
        /*02ac*/ 	.byte	0x04, 0x28
        /*02ae*/ 	.short	(.L_87 - .L_86)


	//   ....[0]....
.L_86:
        /*02b0*/ 	.word	0x00000070


	//   ....[1]....
        /*02b4*/ 	.word	0x000001a0


	//   ....[2]....
        /*02b8*/ 	.word	0x000001f0


	//   ....[3]....
        /*02bc*/ 	.word	0x000003e0


	//   ....[4]....
        /*02c0*/ 	.word	0x00000540


	//   ....[5]....
        /*02c4*/ 	.word	0x00000660


	//   ....[6]....
        /*02c8*/ 	.word	0x000007c0


	//   ....[7]....
        /*02cc*/ 	.word	0x00000e10


	//   ....[8]....
        /*02d0*/ 	.word	0x00002f60


	//   ....[9]....
        /*02d4*/ 	.word	0x00003060


	//   ....[10]....
        /*02d8*/ 	.word	0x000038f0


	//   ....[11]....
        /*02dc*/ 	.word	0x00003980


	//   ....[12]....
        /*02e0*/ 	.word	0x000068f0


	//   ....[13]....
        /*02e4*/ 	.word	0x00006910


	//   ....[14]....
        /*02e8*/ 	.word	0x00006930


	//   ....[15]....
        /*02ec*/ 	.word	0x00006950


	//   ....[16]....
        /*02f0*/ 	.word	0x00008d80


	//   ....[17]....
        /*02f4*/ 	.word	0x00008d90


	//   ....[18]....
        /*02f8*/ 	.word	0x00008e10


	//   ....[19]....
        /*02fc*/ 	.word	0x00008e20


	//   ....[20]....
        /*0300*/ 	.word	0x00009d70


	//   ....[21]....
        /*0304*/ 	.word	0x00009d80


	//   ....[22]....
        /*0308*/ 	.word	0x00009d90


	//   ....[23]....
        /*030c*/ 	.word	0x00009da0


	//   ....[24]....
        /*0310*/ 	.word	0x00009db0


	//   ....[25]....
        /*0314*/ 	.word	0x00009dc0


	//   ....[26]....
        /*0318*/ 	.word	0x00009dd0


	//   ....[27]....
        /*031c*/ 	.word	0x00009de0


	//   ....[28]....
        /*0320*/ 	.word	0x00009df0


	//   ....[29]....
        /*0324*/ 	.word	0x00009e00


	//   ....[30]....
        /*0328*/ 	.word	0x00009e30


	//   ....[31]....
        /*032c*/ 	.word	0x00009e40


	//   ....[32]....
        /*0330*/ 	.word	0x00009e50


	//   ....[33]....
        /*0334*/ 	.word	0x00009e60


	//   ....[34]....
        /*0338*/ 	.word	0x00009e70


	//   ....[35]....
        /*033c*/ 	.word	0x00009e90


	//   ....[36]....
        /*0340*/ 	.word	0x00009ed0


	//   ....[37]....
        /*0344*/ 	.word	0x00009ef0


	//   ....[38]....
        /*0348*/ 	.word	0x00009f00


	//   ....[39]....
        /*034c*/ 	.word	0x00009f30


	//   ....[40]....
        /*0350*/ 	.word	0x00009f90


	//   ....[41]....
        /*0354*/ 	.word	0x00009fa0


	//   ....[42]....
        /*0358*/ 	.word	0x00009fd0


	//   ....[43]....
        /*035c*/ 	.word	0x0000a000


	//   ....[44]....
        /*0360*/ 	.word	0x0000a030


	//   ....[45]....
        /*0364*/ 	.word	0x0000a040


	//   ....[46]....
        /*0368*/ 	.word	0x0000a050


	//   ....[47]....
        /*036c*/ 	.word	0x0000a060


	//   ....[48]....
        /*0370*/ 	.word	0x0000a070


	//   ....[49]....
        /*0374*/ 	.word	0x0000a090


	//   ....[50]....
        /*0378*/ 	.word	0x0000a0c0


	//   ....[51]....
        /*037c*/ 	.word	0x0000a0d0


	//   ....[52]....
        /*0380*/ 	.word	0x0000a1d0


	//   ....[53]....
        /*0384*/ 	.word	0x0000b0e0


	//   ....[54]....
        /*0388*/ 	.word	0x0000d0d0


	//   ....[55]....
        /*038c*/ 	.word	0x0000d5f0


	//----- nvinfo : EIATTR_REG_RECONFIG
	.align		4
.L_87:
        /*0390*/ 	.byte	0x01, 0x54
	.zero		2


	//----- nvinfo : EIATTR_SYSCALL_OFFSETS
	.align		4
        /*0394*/ 	.byte	0x04, 0x46
        /*0396*/ 	.short	(.L_89 - .L_88)


	//   ....[0]....
.L_88:
        /*0398*/ 	.word	0x000014b0


	//   ....[1]....
        /*039c*/ 	.word	0x0000aab0


	//   ....[2]....
        /*03a0*/ 	.word	0x0000abf0


	//   ....[3]....
        /*03a4*/ 	.word	0x0000ad30


	//   ....[4]....
        /*03a8*/ 	.word	0x0000ae50


	//----- nvinfo : EIATTR_MBARRIER_INSTR_OFFSETS
	.align		4
.L_89:
        /*03ac*/ 	.byte	0x04, 0x39
        /*03ae*/ 	.short	(.L_91 - .L_90)


	//   ....[0]....
.L_90:
        /*03b0*/ 	.word	0x00000290
        /*03b4*/ 	.word	0x000000ff
        /*03b8*/ 	.word	0x0002e800
        /*03bc*/ 	.short	0x0100
        /*03be*/ 	.byte	0x06
	.zero		1


	//   ....[1]....
        /*03c0*/ 	.word	0x000002a0
        /*03c4*/ 	.word	0x000000ff
        /*03c8*/ 	.word	0x0002e820
        /*03cc*/ 	.short	0x0100
        /*03ce*/ 	.byte	0x06
	.zero		1


	//   ....[2]....
        /*03d0*/ 	.word	0x00000390
        /*03d4*/ 	.word	0x000000ff
        /*03d8*/ 	.word	0x0002e830
        /*03dc*/ 	.short	0x0100
        /*03de*/ 	.byte	0x08
	.zero		1


	//   ....[3]....
        /*03e0*/ 	.word	0x000003a0
        /*03e4*/ 	.word	0x000000ff
        /*03e8*/ 	.word	0x0002e840
        /*03ec*/ 	.short	0x0100
        /*03ee*/ 	.byte	0x08
	.zero		1


	//   ....[4]....
        /*03f0*/ 	.word	0x000003b0
        /*03f4*/ 	.word	0x000000ff
        /*03f8*/ 	.word	0x0002e838
        /*03fc*/ 	.short	0x0100
        /*03fe*/ 	.byte	0x08
	.zero		1


	//   ....[5]....
        /*0400*/ 	.word	0x000003c0
        /*0404*/ 	.word	0x000000ff
        /*0408*/ 	.word	0x0002e848
        /*040c*/ 	.short	0x0100
        /*040e*/ 	.byte	0x08
	.zero		1


	//   ....[6]....
        /*0410*/ 	.word	0x000004f0
        /*0414*/ 	.word	0x000000ff
        /*0418*/ 	.word	0x0002e850
        /*041c*/ 	.short	0x0100
        /*041e*/ 	.byte	0x08
	.zero		1


	//   ....[7]....
        /*0420*/ 	.word	0x00000500
        /*0424*/ 	.word	0x000000ff
        /*0428*/ 	.word	0x0002e860
        /*042c*/ 	.short	0x0100
        /*042e*/ 	.byte	0x08
	.zero		1


	//   ....[8]....
        /*0430*/ 	.word	0x00000510
        /*0434*/ 	.word	0x000000ff
        /*0438*/ 	.word	0x0002e858
        /*043c*/ 	.short	0x0100
        /*043e*/ 	.byte	0x08
	.zero		1


	//   ....[9]....
        /*0440*/ 	.word	0x00000520
        /*0444*/ 	.word	0x000000ff
        /*0448*/ 	.word	0x0002e868
        /*044c*/ 	.short	0x0100
        /*044e*/ 	.byte	0x08
	.zero		1


	//   ....[10]....
        /*0450*/ 	.word	0x00000610
        /*0454*/ 	.word	0x000000ff
        /*0458*/ 	.word	0x0002e870
        /*045c*/ 	.short	0x0100
        /*045e*/ 	.byte	0x06
	.zero		1


	//   ....[11]....
        /*0460*/ 	.word	0x00000620
        /*0464*/ 	.word	0x000000ff
        /*0468*/ 	.word	0x0002e880
        /*046c*/ 	.short	0x0100
        /*046e*/ 	.byte	0x06
	.zero		1


	//   ....[12]....
        /*0470*/ 	.word	0x00000630
        /*0474*/ 	.word	0x000000ff
        /*0478*/ 	.word	0x0002e878
        /*047c*/ 	.short	0x0100
        /*047e*/ 	.byte	0x06
	.zero		1


	//   ....[13]....
        /*0480*/ 	.word	0x00000640
        /*0484*/ 	.word	0x000000ff
        /*0488*/ 	.word	0x0002e888
        /*048c*/ 	.short	0x0100
        /*048e*/ 	.byte	0x06
	.zero		1


	//   ....[14]....
        /*0490*/ 	.word	0x00000770
        /*0494*/ 	.word	0x000000ff
        /*0498*/ 	.word	0x0002e890
        /*049c*/ 	.short	0x0100
        /*049e*/ 	.byte	0x08
	.zero		1


	//   ....[15]....
        /*04a0*/ 	.word	0x00000780
        /*04a4*/ 	.word	0x000000ff
        /*04a8*/ 	.word	0x0002e8a0
        /*04ac*/ 	.short	0x0100
        /*04ae*/ 	.byte	0x08
	.zero		1


	//   ....[16]....
        /*04b0*/ 	.word	0x00000790
        /*04b4*/ 	.word	0x000000ff
        /*04b8*/ 	.word	0x0002e898
        /*04bc*/ 	.short	0x0100
        /*04be*/ 	.byte	0x08
	.zero		1


	//   ....[17]....
        /*04c0*/ 	.word	0x000007a0
        /*04c4*/ 	.word	0x000000ff
        /*04c8*/ 	.word	0x0002e8a8
        /*04cc*/ 	.short	0x0100
        /*04ce*/ 	.byte	0x08
	.zero		1


	//   ....[18]....
        /*04d0*/ 	.word	0x000008d0
        /*04d4*/ 	.word	0x000000ff
        /*04d8*/ 	.word	0x0002e8b0
        /*04dc*/ 	.short	0x0100
        /*04de*/ 	.byte	0x08
	.zero		1


	//   ....[19]....
        /*04e0*/ 	.word	0x000008e0
        /*04e4*/ 	.word	0x000000ff
        /*04e8*/ 	.word	0x0002e8c0
        /*04ec*/ 	.short	0x0100
        /*04ee*/ 	.byte	0x08
	.zero		1


	//   ....[20]....
        /*04f0*/ 	.word	0x000008f0
        /*04f4*/ 	.word	0x000000ff
        /*04f8*/ 	.word	0x0002e8b8
        /*04fc*/ 	.short	0x0100
        /*04fe*/ 	.byte	0x08
	.zero		1


	//   ....[21]....
        /*0500*/ 	.word	0x00000900
        /*0504*/ 	.word	0x000000ff
        /*0508*/ 	.word	0x0002e8c8
        /*050c*/ 	.short	0x0100
        /*050e*/ 	.byte	0x08
	.zero		1


	//   ....[22]....
        /*0510*/ 	.word	0x00001510
        /*0514*/ 	.word	0x000000ff
        /*0518*/ 	.word	0x0002e800
        /*051c*/ 	.short	0x010a
        /*051e*/ 	.byte	0x26
	.zero		1


	//   ....[23]....
        /*0520*/ 	.word	0x00001590
        /*0524*/ 	.word	0x00000004
        /*0528*/ 	.word	0x0002e830
        /*052c*/ 	.short	0x010a
        /*052e*/ 	.byte	0x3f
	.zero		1


	//   ....[24]....
        /*0530*/ 	.word	0x000015d0
        /*0534*/ 	.word	0x00000004
        /*0538*/ 	.word	0x0002e830
        /*053c*/ 	.short	0x010a
        /*053e*/ 	.byte	0x3f
	.zero		1


	//   ....[25]....
        /*0540*/ 	.word	0x00003920
        /*0544*/ 	.word	0x00000004
        /*0548*/ 	.word	0x00000000
        /*054c*/ 	.short	0x0101
        /*054e*/ 	.byte	0x3f
	.zero		1


	//   ....[26]....
        /*0550*/ 	.word	0x00005450
        /*0554*/ 	.word	0x000000ff
        /*0558*/ 	.word	0x0002e830
        /*055c*/ 	.short	0x010a
        /*055e*/ 	.byte	0x06
	.zero		1


	//   ....[27]....
        /*0560*/ 	.word	0x00005490
        /*0564*/ 	.word	0x000000ff
        /*0568*/ 	.word	0x0002e830
        /*056c*/ 	.short	0x010a
        /*056e*/ 	.byte	0x06
	.zero		1


	//   ....[28]....
        /*0570*/ 	.word	0x00006080
        /*0574*/ 	.word	0x000000ff
        /*0578*/ 	.word	0x0002e850
        /*057c*/ 	.short	0x010a
        /*057e*/ 	.byte	0x06
	.zero		1


	//   ....[29]....
        /*0580*/ 	.word	0x000060c0
        /*0584*/ 	.word	0x000000ff
        /*0588*/ 	.word	0x0002e850
        /*058c*/ 	.short	0x010a
        /*058e*/ 	.byte	0x06
	.zero		1


	//   ....[30]....
        /*0590*/ 	.word	0x00007f60
        /*0594*/ 	.word	0x00000004
        /*0598*/ 	.word	0x00000000
        /*059c*/ 	.short	0x0101
        /*059e*/ 	.byte	0x3f
	.zero		1


	//   ....[31]....
        /*05a0*/ 	.word	0x00008250
        /*05a4*/ 	.word	0x000000ff
        /*05a8*/ 	.word	0x00000000
        /*05ac*/ 	.short	0x0101
        /*05ae*/ 	.byte	0x06
	.zero		1


	//   ....[32]....
        /*05b0*/ 	.word	0x000089d0
        /*05b4*/ 	.word	0x000000ff
        /*05b8*/ 	.word	0x0002e850
        /*05bc*/ 	.short	0x010a
        /*05be*/ 	.byte	0x04
	.zero		1


	//   ....[33]....
        /*05c0*/ 	.word	0x00008a10
        /*05c4*/ 	.word	0x000000ff
        /*05c8*/ 	.word	0x0002e850
        /*05cc*/ 	.short	0x010a
        /*05ce*/ 	.byte	0x04
	.zero		1


	//   ....[34]....
        /*05d0*/ 	.word	0x00009850
        /*05d4*/ 	.word	0x000000ff
        /*05d8*/ 	.word	0x00000000
        /*05dc*/ 	.short	0x0101
        /*05de*/ 	.byte	0x04
	.zero		1


	//   ....[35]....
        /*05e0*/ 	.word	0x0000a430
        /*05e4*/ 	.word	0x000000ff
        /*05e8*/ 	.word	0x00000000
        /*05ec*/ 	.short	0x0101
        /*05ee*/ 	.byte	0x06
	.zero		1


	//   ....[36]....
        /*05f0*/ 	.word	0x0000b300
        /*05f4*/ 	.word	0x00000005
        /*05f8*/ 	.word	0x0002e880
        /*05fc*/ 	.short	0x010a
        /*05fe*/ 	.byte	0x3f
	.zero		1


	//   ....[37]....
        /*0600*/ 	.word	0x0000b4c0
        /*0604*/ 	.word	0x00000005
        /*0608*/ 	.word	0x0002e840
        /*060c*/ 	.short	0x010a
        /*060e*/ 	.byte	0x3f
	.zero		1


	//   ....[38]....
        /*0610*/ 	.word	0x0000b790
        /*0614*/ 	.word	0x000000ff
        /*0618*/ 	.word	0x0002e820
        /*061c*/ 	.short	0x010a
        /*061e*/ 	.byte	0x28
	.zero		1


	//   ....[39]....
        /*0620*/ 	.word	0x0000ba70
        /*0624*/ 	.word	0x0000000a
        /*0628*/ 	.word	0x0002e880
        /*062c*/ 	.short	0x010a
        /*062e*/ 	.byte	0x3f
	.zero		1


	//   ....[40]....
        /*0630*/ 	.word	0x0000bcc0
        /*0634*/ 	.word	0x0000000a
        /*0638*/ 	.word	0x0002e840
        /*063c*/ 	.short	0x010a
        /*063e*/ 	.byte	0x3f
	.zero		1


	//   ....[41]....
        /*0640*/ 	.word	0x0000bf90
        /*0644*/ 	.word	0x00000003
        /*0648*/ 	.word	0x0002e870
        /*064c*/ 	.short	0x010a
        /*064e*/ 	.byte	0x3f
	.zero		1


	//   ....[42]....
        /*0650*/ 	.word	0x0000c020
        /*0654*/ 	.word	0x00000002
        /*0658*/ 	.word	0x0002e860
        /*065c*/ 	.short	0x010a
        /*065e*/ 	.byte	0x3f
	.zero		1


	//   ....[43]....
        /*0660*/ 	.word	0x0000c6e0
        /*0664*/ 	.word	0x00000003
        /*0668*/ 	.word	0x0002e850
        /*066c*/ 	.short	0x0101
        /*066e*/ 	.byte	0x3f
	.zero		1


	//   ....[44]....
        /*0670*/ 	.word	0x0000c720
        /*0674*/ 	.word	0x00000002
        /*0678*/ 	.word	0x00000000
        /*067c*/ 	.short	0x0101
        /*067e*/ 	.byte	0x3f
	.zero		1


	//   ....[45]....
        /*0680*/ 	.word	0x0000c7e0
        /*0684*/ 	.word	0x00000014
        /*0688*/ 	.word	0x0002e870
        /*068c*/ 	.short	0x010a
        /*068e*/ 	.byte	0x3f
	.zero		1


	//   ....[46]....
        /*0690*/ 	.word	0x0000c870
        /*0694*/ 	.word	0x00000014
        /*0698*/ 	.word	0x0002e860
        /*069c*/ 	.short	0x010a
        /*069e*/ 	.byte	0x3f
	.zero		1


	//   ....[47]....
        /*06a0*/ 	.word	0x0000cf00
        /*06a4*/ 	.word	0x00000014
        /*06a8*/ 	.word	0x0002e850
        /*06ac*/ 	.short	0x0101
        /*06ae*/ 	.byte	0x3f
	.zero		1


	//   ....[48]....
        /*06b0*/ 	.word	0x0000cf90
        /*06b4*/ 	.word	0x00000000
        /*06b8*/ 	.word	0x00000000
        /*06bc*/ 	.short	0x0101
        /*06be*/ 	.byte	0x3f
	.zero		1


	//   ....[49]....
        /*06c0*/ 	.word	0x0000d080
        /*06c4*/ 	.word	0x00000009
        /*06c8*/ 	.word	0x0002e820
        /*06cc*/ 	.short	0x010a
        /*06ce*/ 	.byte	0x3f
	.zero		1


	//   ....[50]....
        /*06d0*/ 	.word	0x0000d1f0
        /*06d4*/ 	.word	0x00000005
        /*06d8*/ 	.word	0x00000000
        /*06dc*/ 	.short	0x010a
        /*06de*/ 	.byte	0x3f
	.zero		1


	//   ....[51]....
        /*06e0*/ 	.word	0x0000d260
        /*06e4*/ 	.word	0x00000007
        /*06e8*/ 	.word	0x00000000
        /*06ec*/ 	.short	0x010a
        /*06ee*/ 	.byte	0x3f
	.zero		1


	//   ....[52]....
        /*06f0*/ 	.word	0x0000d2c0
        /*06f4*/ 	.word	0x00000005
        /*06f8*/ 	.word	0x0002e860
        /*06fc*/ 	.short	0x010a
        /*06fe*/ 	.byte	0x3f
	.zero		1


	//   ....[53]....
        /*0700*/ 	.word	0x0000d310
        /*0704*/ 	.word	0x00000003
        /*0708*/ 	.word	0x0002e860
        /*070c*/ 	.short	0x010a
        /*070e*/ 	.byte	0x3f
	.zero		1


	//   ....[54]....
        /*0710*/ 	.word	0x0000d350
        /*0714*/ 	.word	0x00000005
        /*0718*/ 	.word	0x0002e880
        /*071c*/ 	.short	0x010a
        /*071e*/ 	.byte	0x3f
	.zero		1


	//   ....[55]....
        /*0720*/ 	.word	0x0000d370
        /*0724*/ 	.word	0x00000003
        /*0728*/ 	.word	0x0002e880
        /*072c*/ 	.short	0x010a
        /*072e*/ 	.byte	0x3f
	.zero		1


	//   ....[56]....
        /*0730*/ 	.word	0x0000d3e0
        /*0734*/ 	.word	0x00000003
        /*0738*/ 	.word	0x0002e800
        /*073c*/ 	.short	0x010a
        /*073e*/ 	.byte	0x3f
	.zero		1


	//   ....[57]....
        /*0740*/ 	.word	0x0000d430
        /*0744*/ 	.word	0x00000004
        /*0748*/ 	.word	0x0002e830
        /*074c*/ 	.short	0x010a
        /*074e*/ 	.byte	0x3f
	.zero		1


	//   ....[58]....
        /*0750*/ 	.word	0x0000d490
        /*0754*/ 	.word	0x00000006
        /*0758*/ 	.word	0x0002e830
        /*075c*/ 	.short	0x010a
        /*075e*/ 	.byte	0x3f
	.zero		1


	//   ....[59]....
        /*0760*/ 	.word	0x0000d4f0
        /*0764*/ 	.word	0x00000006
        /*0768*/ 	.word	0x0002e850
        /*076c*/ 	.short	0x010a
        /*076e*/ 	.byte	0x3f
	.zero		1


	//   ....[60]....
        /*0770*/ 	.word	0x0000d550
        /*0774*/ 	.word	0x00000007
        /*0778*/ 	.word	0x0002e850
        /*077c*/ 	.short	0x010a
        /*077e*/ 	.byte	0x3f
	.zero		1


	//   ....[61]....
        /*0780*/ 	.word	0x0000d6a0
        /*0784*/ 	.word	0x00000005
        /*0788*/ 	.word	0x0002e880
        /*078c*/ 	.short	0x010a
        /*078e*/ 	.byte	0x3f
	.zero		1


	//   ....[62]....
        /*0790*/ 	.word	0x0000d6f0
        /*0794*/ 	.word	0x00000005
        /*0798*/ 	.word	0x0002e840
        /*079c*/ 	.short	0x010a
        /*079e*/ 	.byte	0x3f
	.zero		1


	//   ....[63]....
        /*07a0*/ 	.word	0x0000d750
        /*07a4*/ 	.word	0x00000003
        /*07a8*/ 	.word	0x0002e820
        /*07ac*/ 	.short	0x010a
        /*07ae*/ 	.byte	0x3f
	.zero		1


	//   ....[64]....
        /*07b0*/ 	.word	0x0000d7a0
        /*07b4*/ 	.word	0x0000000a
        /*07b8*/ 	.word	0x0002e880
        /*07bc*/ 	.short	0x010a
        /*07be*/ 	.byte	0x3f
	.zero		1


	//   ....[65]....
        /*07c0*/ 	.word	0x0000d7f0
        /*07c4*/ 	.word	0x0000000a
        /*07c8*/ 	.word	0x0002e840
        /*07cc*/ 	.short	0x010a
        /*07ce*/ 	.byte	0x3f
	.zero		1


	//   ....[66]....
        /*07d0*/ 	.word	0x0000d850
        /*07d4*/ 	.word	0x00000003
        /*07d8*/ 	.word	0x0002e870
        /*07dc*/ 	.short	0x010a
        /*07de*/ 	.byte	0x3f
	.zero		1


	//   ....[67]....
        /*07e0*/ 	.word	0x0000d8b0
        /*07e4*/ 	.word	0x00000004
        /*07e8*/ 	.word	0x0002e860
        /*07ec*/ 	.short	0x010a
        /*07ee*/ 	.byte	0x3f
	.zero		1


	//   ....[68]....
        /*07f0*/ 	.word	0x0000d900
        /*07f4*/ 	.word	0x00000014
        /*07f8*/ 	.word	0x0002e870
        /*07fc*/ 	.short	0x010a
        /*07fe*/ 	.byte	0x3f
	.zero		1


	//   ....[69]....
        /*0800*/ 	.word	0x0000d950
        /*0804*/ 	.word	0x00000014
        /*0808*/ 	.word	0x0002e860
        /*080c*/ 	.short	0x010a
        /*080e*/ 	.byte	0x3f
	.zero		1


	//   ....[70]....
        /*0810*/ 	.word	0x0000d9a0
        /*0814*/ 	.word	0x00000009
        /*0818*/ 	.word	0x0002e820
        /*081c*/ 	.short	0x010a
        /*081e*/ 	.byte	0x3f
	.zero		1


	//   ....[71]....
        /*0820*/ 	.word	0x0000d9f0
        /*0824*/ 	.word	0x00000005
        /*0828*/ 	.word	0x00000000
        /*082c*/ 	.short	0x010a
        /*082e*/ 	.byte	0x3f
	.zero		1


	//   ....[72]....
        /*0830*/ 	.word	0x0000da40
        /*0834*/ 	.word	0x00000007
        /*0838*/ 	.word	0x00000000
        /*083c*/ 	.short	0x010a
        /*083e*/ 	.byte	0x3f
	.zero		1


	//   ....[73]....
        /*0840*/ 	.word	0x0000da90
        /*0844*/ 	.word	0x00000005
        /*0848*/ 	.word	0x0002e860
        /*084c*/ 	.short	0x010a
        /*084e*/ 	.byte	0x3f
	.zero		1


	//   ....[74]....
        /*0850*/ 	.word	0x0000dae0
        /*0854*/ 	.word	0x00000003
        /*0858*/ 	.word	0x0002e860
        /*085c*/ 	.short	0x010a
        /*085e*/ 	.byte	0x3f
	.zero		1


	//   ....[75]....
        /*0860*/ 	.word	0x0000db30
        /*0864*/ 	.word	0x00000005
        /*0868*/ 	.word	0x0002e880
        /*086c*/ 	.short	0x010a
        /*086e*/ 	.byte	0x3f
	.zero		1


	//----- nvinfo : EIATTR_NUM_MBARRIERS
	.align		4
.L_91:
        /*0870*/ 	.byte	0x03, 0x38
        /*0872*/ 	.short	0x0016


	//----- nvinfo : EIATTR_EXIT_INSTR_OFFSETS
	.align		4
        /*0874*/ 	.byte	0x04, 0x1c
        /*0876*/ 	.short	(.L_93 - .L_92)


	//   ....[0]....
.L_92:
        /*0878*/ 	.word	0x00000a50


	//   ....[1]....
        /*087c*/ 	.word	0x0000a4e0


	//   ....[2]....
        /*0880*/ 	.word	0x0000d0f0


	//   ....[3]....
        /*0884*/ 	.word	0x0000d3c0


	//----- nvinfo : EIATTR_MAX_THREADS
	.align		4
.L_93:
        /*0888*/ 	.byte	0x04, 0x05
        /*088a*/ 	.short	(.L_95 - .L_94)
.L_94:
        /*088c*/ 	.word	0x00000180
        /*0890*/ 	.word	0x00000001
        /*0894*/ 	.word	0x00000001


	//----- nvinfo : EIATTR_CRS_STACK_SIZE
	.align		4
.L_95:
        /*0898*/ 	.byte	0x04, 0x1e
        /*089a*/ 	.short	(.L_97 - .L_96)
.L_96:
        /*089c*/ 	.word	0x00000000


	//----- nvinfo : EIATTR_CBANK_PARAM_SIZE
	.align		4
.L_97:
        /*08a0*/ 	.byte	0x03, 0x19
        /*08a2*/ 	.short	0x0bf0


	//----- nvinfo : EIATTR_PARAM_CBANK
	.align		4
        /*08a4*/ 	.byte	0x04, 0x0a
        /*08a6*/ 	.short	(.L_99 - .L_98)
	.align		4
.L_98:
        /*08a8*/ 	.word	index@(.nv.constant0._ZN7cutlass13device_kernelIN5flash11enable_sm90INS1_16FlashAttnFwdSm90INS1_25CollectiveMainloopFwdSm90ILi2EN4cute5tupleIJNS5_1CILi1EEES8_S8_EEENS6_IJNS7_ILi128EEENS7_ILi224EEESA_EEELi128ENS_12float_e4m3_tEfNS_4arch4Sm90ELb0ELb0ELb0ELb0ELb0ELb0ELb0ELb1ELb1ELb0ELb0ELb0EEENS1_21CollectiveEpilogueFwdINS6_IJSA_SA_SB_EEES9_NS_10bfloat16_tESF_Li256ELb0ELb0ELb0ELb1EEENS1_29StaticPersistentTileSchedulerILb0EEEEEEEEEvNT_6ParamsE)
        /*08ac*/ 	.short	0x0210
        /*08ae*/ 	.short	0x0bf0


	//----- nvinfo : EIATTR_SW_WAR
	.align		4
.L_99:
        /*08b0*/ 	.byte	0x04, 0x36
        /*08b2*/ 	.short	(.L_101 - .L_100)
.L_100:
        /*08b4*/ 	.word	0x00000008
.L_101:


//--------------------- .nv.info._ZN7cutlass13device_kernelIN5flash11enable_sm90INS1_16FlashAttnFwdSm90INS1_25CollectiveMainloopFwdSm90ILi2EN4cute5tupleIJNS5_1CILi1EEES8_S8_EEENS6_IJNS7_ILi128EEENS7_ILi224EEESA_EEELi128ENS_12float_e4m3_tEfNS_4arch4Sm90ELb0ELb0ELb0ELb1ELb0ELb0ELb0ELb1ELb1ELb0ELb0ELb0EEENS1_21CollectiveEpilogueFwdINS6_IJSA_SA_SB_EEES9_NS_10bfloat16_tESF_Li256ELb1ELb0ELb0ELb1EEENS1_36VarlenDynamicPersistentTileSchedulerILi128ELi224ELi256ELi128ELb0ELb0ELb1ELb0ELb1ELb1EEEEEEEEEvNT_6ParamsE --------------------------
	.section	.nv.info._ZN7cutlass13device_kernelIN5flash11enable_sm90INS1_16FlashAttnFwdSm90INS1_25CollectiveMainloopFwdSm90ILi2EN4cute5tupleIJNS5_1CILi1EEES8_S8_EEENS6_IJNS7_ILi128EEENS7_ILi224EEESA_EEELi128ENS_12float_e4m3_tEfNS_4arch4Sm90ELb0ELb0ELb0ELb1ELb0ELb0ELb0ELb1ELb1ELb0ELb0ELb0EEENS1_21CollectiveEpilogueFwdINS6_IJSA_SA_SB_EEES9_NS_10bfloat16_tESF_Li256ELb1ELb0ELb0ELb1EEENS1_36VarlenDynamicPersistentTileSchedulerILi128ELi224ELi256ELi128ELb0ELb0ELb1ELb0ELb1ELb1EEEEEEEEEvNT_6ParamsE,"",@"SHT_CUDA_INFO"
	.sectionflags	@""
	.align	4


	//----- nvinfo : EIATTR_CUDA_API_VERSION
	.align		4
        /*0000*/ 	.byte	0x04, 0x37
        /*0002*/ 	.short	(.L_103 - .L_102)
.L_102:
        /*0004*/ 	.word	0x00000082


	//----- nvinfo : EIATTR_KPARAM_INFO
	.align		4
.L_103:
        /*0008*/ 	.byte	0x04, 0x17
        /*000a*/ 	.short	(.L_105 - .L_104)
.L_104:
        /*000c*/ 	.word	0x00000000
        /*0010*/ 	.short	0x0000
        /*0012*/ 	.short	0x0070
        /*0014*/ 	.byte	0x00, 0xf0, 0x01, 0x28


	//----- nvinfo : EIATTR_SPARSE_MMA_MASK
	.align		4
.L_105:
        /*0018*/ 	.byte	0x03, 0x50
        /*001a*/ 	.short	0x0000


	//----- nvinfo : EIATTR_MAXREG_COUNT
	.align		4
        /*001c*/ 	.byte	0x03, 0x1b
        /*001e*/ 	.short	0x00a8


	//----- nvinfo : EIATTR_NUM_BARRIERS
	.align		4
        /*0020*/ 	.byte	0x02, 0x4c
        /*0022*/ 	.byte	0x10
	.zero		1


	//----- nvinfo : EIATTR_EXTERNS
	.align		4
        /*0024*/ 	.byte	0x04, 0x0f
        /*0026*/ 	.short	(.L_107 - .L_106)


	//   ....[0]....
	.align		4
.L_106:
        /*0028*/ 	.word	index@(__assertfail)


	//----- nvinfo : EIATTR_ANNOTATIONS
	.align		4
.L_107:
        /*002c*/ 	.byte	0x04, 0x55
        /*002e*/ 	.short	(.L_109 - .L_108)


	//   ....[0]....
.L_108:
        /* <DEDUP_REMOVED lines=41> */


	//----- nvinfo : EIATTR_MERCURY_ISA_VERSION
	.align		4
.L_109:
        /*02b0*/ 	.byte	0x03, 0x5f
        /*02b2*/ 	.short	0x0101


	//----- nvinfo : EIATTR_UNUSED_LOAD_BYTE_OFFSET
	.align		4
        /*02b4*/ 	.byte	0x04, 0x44
        /*02b6*/ 	.short	(.L_111 - .L_110)


	//   ....[0]....
.L_110:
        /*02b8*/ 	.word	0x00000a70
        /*02bc*/ 	.word	0x0000fff0


	//   ....[1]....
        /*02c0*/ 	.word	0x00009b90
        /*02c4*/ 	.word	0x0000fff0


	//----- nvinfo : EIATTR_INT_WARP_WIDE_INSTR_OFFSETS
	.align		4
.L_111:
        /*02c8*/ 	.byte	0x04, 0x31
        /*02ca*/ 	.short	(.L_113 - .L_112)


	//   ....[0]....
.L_112:
        /*02cc*/ 	.word	0x00000160


	//   ....[1]....
        /*02d0*/ 	.word	0x000001a0


	//   ....[2]....
        /*02d4*/ 	.word	0x00000210


	//   ....[3]....
        /*02d8*/ 	.word	0x0000d280


	//   ....[4]....
        /*02dc*/ 	.word	0x0000d310


	//   ....[5]....
        /*02e0*/ 	.word	0x0000da90


	//   ....[6]....
        /*02e4*/ 	.word	0x0000f2d0


	//   ....[7]....
        /*02e8*/ 	.word	0x0000f360


	//----- nvinfo : EIATTR_COOP_GROUP_MASK_REGIDS
	.align		4
.L_113:
        /*02ec*/ 	.byte	0x04, 0x29
        /*02ee*/ 	.short	(.L_115 - .L_114)


	//   ....[0]....
.L_114:
        /*02f0*/ 	.word	0xffffffff


	//   ....[1]....
        /*02f4*/ 	.word	0xffffffff


	//   ....[2]....
        /*02f8*/ 	.word	0xffffffff


	//   ....[3]....
        /*02fc*/ 	.word	0xffffffff


	//   ....[4]....
        /*0300*/ 	.word	0xffffffff


	//   ....[5]....
        /*0304*/ 	.word	0xffffffff


	//   ....[6]....
        /*0308*/ 	.word	0xffffffff


	//   ....[7]....
        /*030c*/ 	.word	0xffffffff


	//   ....[8]....
        /*0310*/ 	.word	0xffffffff


	//   ....[9]....
        /*0314*/ 	.word	0xffffffff


	//   ....[10]....
        /*0318*/ 	.word	0xffffffff


	//   ....[11]....
        /*031c*/ 	.word	0xffffffff


	//   ....[12]....
        /*0320*/ 	.word	0xffffffff


	//   ....[13]....
        /*0324*/ 	.word	0xffffffff


	//   ....[14]....
        /*0328*/ 	.word	0xffffffff


	//   ....[15]....
        /*032c*/ 	.word	0xffffffff


	//   ....[16]....
        /*0330*/ 	.word	0xffffffff


	//   ....[17]....
        /*0334*/ 	.word	0xffffffff


	//   ....[18]....
        /*0338*/ 	.word	0xffffffff


	//   ....[19]....
        /*033c*/ 	.word	0xffffffff


	//   ....[20]....
        /*0340*/ 	.word	0xffffffff


	//   ....[21]....
        /*0344*/ 	.word	0xffffffff


	//   ....[22]....
        /*0348*/ 	.word	0xffffffff


	//   ....[23]....
        /*034c*/ 	.word	0xffffffff


	//   ....[24]....
        /*0350*/ 	.word	0xffffffff


	//   ....[25]....
        /*0354*/ 	.word	0xffffffff


	//   ....[26]....
        /*0358*/ 	.word	0xffffffff


	//   ....[27]....
        /*035c*/ 	.word	0xffffffff


	//   ....[28]....
        /*0360*/ 	.word	0xffffffff


	//   ....[29]....
        /*0364*/ 	.word	0xffffffff


	//   ....[30]....
        /*0368*/ 	.word	0xffffffff


	//   ....[31]....
        /*036c*/ 	.word	0xffffffff


	//   ....[32]....
        /*0370*/ 	.word	0xffffffff


	//   ....[33]....
        /*0374*/ 	.word	0xffffffff


	//   ....[34]....
        /*0378*/ 	.word	0xffffffff


	//   ....[35]....
        /*037c*/ 	.word	0xffffffff


	//   ....[36]....
        /*0380*/ 	.word	0xffffffff


	//   ....[37]....
        /*0384*/ 	.word	0xffffffff


	//   ....[38]....
        /*0388*/ 	.word	0xffffffff


	//   ....[39]....
        /*038c*/ 	.word	0xffffffff


	//   ....[40]....
        /*0390*/ 	.word	0xffffffff


	//   ....[41]....
        /*0394*/ 	.word	0xffffffff


	//   ....[42]....
        /*0398*/ 	.word	0xffffffff


	//   ....[43]....
        /*039c*/ 	.word	0xffffffff


	//   ....[44]....
        /*03a0*/ 	.word	0xffffffff


	//   ....[45]....
        /*03a4*/ 	.word	0xffffffff


	//   ....[46]....
        /*03a8*/ 	.word	0xffffffff


	//   ....[47]....
        /*03ac*/ 	.word	0xffffffff


	//   ....[48]....
        /*03b0*/ 	.word	0xffffffff


	//   ....[49]....
        /*03b4*/ 	.word	0xffffffff


	//   ....[50]....
        /*03b8*/ 	.word	0xffffffff


	//   ....[51]....
        /*03bc*/ 	.word	0xffffffff


	//   ....[52]....
        /*03c0*/ 	.word	0xffffffff


	//   ....[53]....
        /*03c4*/ 	.word	0xffffffff


	//   ....[54]....
        /*03c8*/ 	.word	0xffffffff


	//   ....[55]....
        /*03cc*/ 	.word	0xffffffff


	//   ....[56]....
        /*03d0*/ 	.word	0xffffffff


	//   ....[57]....
        /*03d4*/ 	.word	0xffffffff


	//   ....[58]....
        /*03d8*/ 	.word	0xffffffff


	//   ....[59]....
        /*03dc*/ 	.word	0xffffffff


	//   ....[60]....
        /*03e0*/ 	.word	0xffffffff


	//   ....[61]....
        /*03e4*/ 	.word	0xffffffff


	//   ....[62]....
        /*03e8*/ 	.word	0xffffffff


	//   ....[63]....
        /*03ec*/ 	.word	0xffffffff


	//   ....[64]....
        /*03f0*/ 	.word	0xffffffff


	//   ....[65]....
        /*03f4*/ 	.word	0xffffffff


	//   ....[66]....
        /*03f8*/ 	.word	0xffffffff


	//   ....[67]....
        /*03fc*/ 	.word	0xffffffff


	//   ....[68]....
        /*0400*/ 	.word	0xffffffff


	//   ....[69]....
        /*0404*/ 	.word	0xffffffff


	//   ....[70]....
        /*0408*/ 	.word	0xffffffff


	//   ....[71]....
        /*040c*/ 	.word	0xffffffff


	//   ....[72]....
        /*0410*/ 	.word	0xffffffff


	//   ....[73]....
        /*0414*/ 	.word	0xffffffff


	//   ....[74]....
        /*0418*/ 	.word	0xffffffff


	//   ....[75]....
        /*041c*/ 	.word	0xffffffff


	//   ....[76]....
        /*0420*/ 	.word	0xffffffff


	//   ....[77]....
        /*0424*/ 	.word	0xffffffff


	//   ....[78]....
        /*0428*/ 	.word	0xffffffff


	//   ....[79]....
        /*042c*/ 	.word	0xffffffff


	//   ....[80]....
        /*0430*/ 	.word	0xffffffff


	//   ....[81]....
        /*0434*/ 	.word	0xffffffff


	//   ....[82]....
        /*0438*/ 	.word	0xffffffff


	//   ....[83]....
        /*043c*/ 	.word	0xffffffff


	//   ....[84]....
        /*0440*/ 	.word	0xffffffff


	//   ....[85]....
        /*0444*/ 	.word	0xffffffff


	//   ....[86]....
        /*0448*/ 	.word	0xffffffff


	//   ....[87]....
        /*044c*/ 	.word	0x0500000f


	//   ....[88]....
        /*0450*/ 	.word	0x0500000f


	//----- nvinfo : EIATTR_COOP_GROUP_INSTR_OFFSETS
	.align		4
.L_115:
        /*0454*/ 	.byte	0x04, 0x28
        /*0456*/ 	.short	(.L_117 - .L_116)


	//   ....[0]....
.L_116:
        /*0458*/ 	.word	0x00000070


	//   ....[1]....
        /*045c*/ 	.word	0x00000170


	//   ....[2]....
        /*0460*/ 	.word	0x000001c0


	//   ....[3]....
        /*0464*/ 	.word	0x000003f0


	//   ....[4]....
        /*0468*/ 	.word	0x00000550


	//   ....[5]....
        /*046c*/ 	.word	0x00000670


	//   ....[6]....
        /*0470*/ 	.word	0x000007d0


	//   ....[7]....
        /*0474*/ 	.word	0x00001720


	//   ....[8]....
        /*0478*/ 	.word	0x00003420


	//   ....[9]....
        /*047c*/ 	.word	0x00003520


	//   ....[10]....
        /*0480*/ 	.word	0x00003d00


	//   ....[11]....
        /*0484*/ 	.word	0x00003d80


	//   ....[12]....
        /*0488*/ 	.word	0x00006e50


	//   ....[13]....
        /*048c*/ 	.word	0x00006e70


	//   ....[14]....
        /*0490*/ 	.word	0x00006e90


	//   ....[15]....
        /*0494*/ 	.word	0x00006ec0


	//   ....[16]....
        /*0498*/ 	.word	0x000093f0


	//   ....[17]....
        /*049c*/ 	.word	0x00009450


	//   ....[18]....
        /*04a0*/ 	.word	0x00009470


	//   ....[19]....
        /*04a4*/ 	.word	0x00009490


	//   ....[20]....
        /*04a8*/ 	.word	0x0000a430


	//   ....[21]....
        /*04ac*/ 	.word	0x0000a440


	//   ....[22]....
        /*04b0*/ 	.word	0x0000a450


	//   ....[23]....
        /*04b4*/ 	.word	0x0000a460


	//   ....[24]....
        /*04b8*/ 	.word	0x0000a470


	//   ....[25]....
        /*04bc*/ 	.word	0x0000a480


	//   ....[26]....
        /*04c0*/ 	.word	0x0000a490


	//   ....[27]....
        /*04c4*/ 	.word	0x0000a4a0


	//   ....[28]....
        /*04c8*/ 	.word	0x0000a4d0


	//   ....[29]....
        /*04cc*/ 	.word	0x0000a4e0


	//   ....[30]....
        /*04d0*/ 	.word	0x0000a510


	//   ....[31]....
        /*04d4*/ 	.word	0x0000a520


	//   ....[32]....
        /*04d8*/ 	.word	0x0000a530


	//   ....[33]....
        /*04dc*/ 	.word	0x0000a560


	//   ....[34]....
        /*04e0*/ 	.word	0x0000a590


	//   ....[35]....
        /*04e4*/ 	.word	0x0000a5a0


	//   ....[36]....
        /*04e8*/ 	.word	0x0000a5b0


	//   ....[37]....
        /*04ec*/ 	.word	0x0000a5c0


	//   ....[38]....
        /*04f0*/ 	.word	0x0000a5f0


	//   ....[39]....
        /*04f4*/ 	.word	0x0000a620


	//   ....[40]....
        /*04f8*/ 	.word	0x0000a650


	//   ....[41]....
        /*04fc*/ 	.word	0x0000a660


	//   ....[42]....
        /*0500*/ 	.word	0x0000a670


	//   ....[43]....
        /*0504*/ 	.word	0x0000a680


	//   ....[44]....
        /*0508*/ 	.word	0x0000a690


	//   ....[45]....
        /*050c*/ 	.word	0x0000a6a0


	//   ....[46]....
        /*0510*/ 	.word	0x0000a6b0


	//   ....[47]....
        /*0514*/ 	.word	0x0000a6c0


	//   ....[48]....
        /*0518*/ 	.word	0x0000a6d0


	//   ....[49]....
        /*051c*/ 	.word	0x0000a6e0


	//   ....[50]....
        /*0520*/ 	.word	0x0000a710


	//   ....[51]....
        /*0524*/ 	.word	0x0000a730


	//   ....[52]....
        /*0528*/ 	.word	0x0000c150


	//   ....[53]....
        /*052c*/ 	.word	0x0000c360


	//   ....[54]....
        /*0530*/ 	.word	0x0000c390


	//   ....[55]....
        /*0534*/ 	.word	0x0000c3c0


	//   ....[56]....
        /*0538*/ 	.word	0x0000c400


	//   ....[57]....
        /*053c*/ 	.word	0x0000c430


	//   ....[58]....
        /*0540*/ 	.word	0x0000c460


	//   ....[59]....
        /*0544*/ 	.word	0x0000c5f0


	//   ....[60]....
        /*0548*/ 	.word	0x0000c620


	//   ....[61]....
        /*054c*/ 	.word	0x0000c650


	//   ....[62]....
        /*0550*/ 	.word	0x0000c680


	//   ....[63]....
        /*0554*/ 	.word	0x0000c6b0


	//   ....[64]....
        /*0558*/ 	.word	0x0000c6f0


	//   ....[65]....
        /*055c*/ 	.word	0x0000c780


	//   ....[66]....
        /*0560*/ 	.word	0x0000c7c0


	//   ....[67]....
        /*0564*/ 	.word	0x0000c850


	//   ....[68]....
        /*0568*/ 	.word	0x0000db80


	//   ....[69]....
        /*056c*/ 	.word	0x0000fe50


	//   ....[70]....
        /*0570*/ 	.word	0x0000fe80


	//   ....[71]....
        /*0574*/ 	.word	0x0000feb0


	//   ....[72]....
        /*0578*/ 	.word	0x0000fee0


	//   ....[73]....
        /*057c*/ 	.word	0x0000ff10


	//   ....[74]....
        /*0580*/ 	.word	0x0000ff20


	//   ....[75]....
        /*0584*/ 	.word	0x0000ff60


	//   ....[76]....
        /*0588*/ 	.word	0x0000ff70


	//   ....[77]....
        /*058c*/ 	.word	0x000100b0


	//   ....[78]....
        /*0590*/ 	.word	0x000100e0


	//   ....[79]....
        /*0594*/ 	.word	0x00010110


	//   ....[80]....
        /*0598*/ 	.word	0x00010140


	//   ....[81]....
        /*059c*/ 	.word	0x00010170


	//   ....[82]....
        /*05a0*/ 	.word	0x000101b0


	//   ....[83]....
        /*05a4*/ 	.word	0x00010240


	//   ....[84]....
        /*05a8*/ 	.word	0x00010280


	//   ....[85]....
        /*05ac*/ 	.word	0x00010310


	//   ....[86]....
        /*05b0*/ 	.word	0x00010780


	//   ....[87]....
        /*05b4*/ 	.word	0x00010ca0


	//   ....[88]....
        /*05b8*/ 	.word	0x00011130


	//----- nvinfo : EIATTR_REG_RECONFIG
	.align		4
.L_117:
        /*05bc*/ 	.byte	0x01, 0x54
	.zero		2


	//----- nvinfo : EIATTR_SYSCALL_OFFSETS
	.align		4
        /*05c0*/ 	.byte	0x04, 0x46
        /*05c2*/ 	.short	(.L_119 - .L_118)


	//   ....[0]....
.L_118:
        /*05c4*/ 	.word	0x00001900


	//   ....[1]....
        /*05c8*/ 	.word	0x0000d4b0


	//   ....[2]....
        /*05cc*/ 	.word	0x0000d630


	//   ....[3]....
        /*05d0*/ 	.word	0x0000d770


	//   ....[4]....
        /*05d4*/ 	.word	0x0000d890


	//----- nvinfo : EIATTR_MBARRIER_INSTR_OFFSETS
	.align		4
.L_119:
        /*05d8*/ 	.byte	0x04, 0x39
        /*05da*/ 	.short	(.L_121 - .L_120)


	//   ....[0]....
.L_120:
        /*05dc*/ 	.word	0x000002a0
        /*05e0*/ 	.word	0x000000ff
        /*05e4*/ 	.word	0x0002e800
        /*05e8*/ 	.short	0x0100
        /*05ea*/ 	.byte	0x08
	.zero		1


	//   ....[1]....
        /*05ec*/ 	.word	0x000002b0
        /*05f0*/ 	.word	0x000000ff
        /*05f4*/ 	.word	0x0002e820
        /*05f8*/ 	.short	0x0100
        /*05fa*/ 	.byte	0x08
	.zero		1


	//   ....[2]....
        /*05fc*/ 	.word	0x000003a0
        /*0600*/ 	.word	0x000000ff
        /*0604*/ 	.word	0x0002e830
        /*0608*/ 	.short	0x0100
        /*060a*/ 	.byte	0x08
	.zero		1


	//   ....[3]....
        /*060c*/ 	.word	0x000003b0
        /*0610*/ 	.word	0x000000ff
        /*0614*/ 	.word	0x0002e840
        /*0618*/ 	.short	0x0100
        /*061a*/ 	.byte	0x08
	.zero		1


	//   ....[4]....
        /*061c*/ 	.word	0x000003c0
        /*0620*/ 	.word	0x000000ff
        /*0624*/ 	.word	0x0002e838
        /*0628*/ 	.short	0x0100
        /*062a*/ 	.byte	0x08
	.zero		1


	//   ....[5]....
        /*062c*/ 	.word	0x000003d0
        /*0630*/ 	.word	0x000000ff
        /*0634*/ 	.word	0x0002e848
        /*0638*/ 	.short	0x0100
        /*063a*/ 	.byte	0x08
	.zero		1


	//   ....[6]....
        /*063c*/ 	.word	0x00000500
        /*0640*/ 	.word	0x000000ff
        /*0644*/ 	.word	0x0002e850
        /*0648*/ 	.short	0x0100
        /*064a*/ 	.byte	0x08
	.zero		1


	//   ....[7]....
        /*064c*/ 	.word	0x00000510
        /*0650*/ 	.word	0x000000ff
        /*0654*/ 	.word	0x0002e860
        /*0658*/ 	.short	0x0100
        /*065a*/ 	.byte	0x08
	.zero		1


	//   ....[8]....
        /*065c*/ 	.word	0x00000520
        /*0660*/ 	.word	0x000000ff
        /*0664*/ 	.word	0x0002e858
        /*0668*/ 	.short	0x0100
        /*066a*/ 	.byte	0x08
	.zero		1


	//   ....[9]....
        /*066c*/ 	.word	0x00000530
        /*0670*/ 	.word	0x000000ff
        /*0674*/ 	.word	0x0002e868
        /*0678*/ 	.short	0x0100
        /*067a*/ 	.byte	0x08
	.zero		1


	//   ....[10]....
        /*067c*/ 	.word	0x00000620
        /*0680*/ 	.word	0x000000ff
        /*0684*/ 	.word	0x0002e870
        /*0688*/ 	.short	0x0100
        /*068a*/ 	.byte	0x06
	.zero		1


	//   ....[11]....
        /*068c*/ 	.word	0x00000630
        /*0690*/ 	.word	0x000000ff
        /*0694*/ 	.word	0x0002e880
        /*0698*/ 	.short	0x0100
        /*069a*/ 	.byte	0x06
	.zero		1


	//   ....[12]....
        /*069c*/ 	.word	0x00000640
        /*06a0*/ 	.word	0x000000ff
        /*06a4*/ 	.word	0x0002e878
        /*06a8*/ 	.short	0x0100
        /*06aa*/ 	.byte	0x06
	.zero		1


	//   ....[13]....
        /*06ac*/ 	.word	0x00000650
        /*06b0*/ 	.word	0x000000ff
        /*06b4*/ 	.word	0x0002e888
        /*06b8*/ 	.short	0x0100
        /*06ba*/ 	.byte	0x06
	.zero		1


	//   ....[14]....
        /*06bc*/ 	.word	0x00000780
        /*06c0*/ 	.word	0x000000ff
        /*06c4*/ 	.word	0x0002e890
        /*06c8*/ 	.short	0x0100
        /*06ca*/ 	.byte	0x08
	.zero		1


	//   ....[15]....
        /*06cc*/ 	.word	0x00000790
        /*06d0*/ 	.word	0x000000ff
        /*06d4*/ 	.word	0x0002e8a0
        /*06d8*/ 	.short	0x0100
        /*06da*/ 	.byte	0x08
	.zero		1


	//   ....[16]....
        /*06dc*/ 	.word	0x000007a0
        /*06e0*/ 	.word	0x000000ff
        /*06e4*/ 	.word	0x0002e898
        /*06e8*/ 	.short	0x0100
        /*06ea*/ 	.byte	0x08
	.zero		1


	//   ....[17]....
        /*06ec*/ 	.word	0x000007b0
        /*06f0*/ 	.word	0x000000ff
        /*06f4*/ 	.word	0x0002e8a8
        /*06f8*/ 	.short	0x0100
        /*06fa*/ 	.byte	0x08
	.zero		1


	//   ....[18]....
        /*06fc*/ 	.word	0x000008e0
        /*0700*/ 	.word	0x000000ff
        /*0704*/ 	.word	0x0002e8b0
        /*0708*/ 	.short	0x0100
        /*070a*/ 	.byte	0x08
	.zero		1


	//   ....[19]....
        /*070c*/ 	.word	0x000008f0
        /*0710*/ 	.word	0x000000ff
        /*0714*/ 	.word	0x0002e8c0
        /*0718*/ 	.short	0x0100
        /*071a*/ 	.byte	0x08
	.zero		1


	//   ....[20]....
        /*071c*/ 	.word	0x00000900
        /*0720*/ 	.word	0x000000ff
        /*0724*/ 	.word	0x0002e8b8
        /*0728*/ 	.short	0x0100
        /*072a*/ 	.byte	0x08
	.zero		1


	//   ....[21]....
        /*072c*/ 	.word	0x00000910
        /*0730*/ 	.word	0x000000ff
        /*0734*/ 	.word	0x0002e8c8
        /*0738*/ 	.short	0x0100
        /*073a*/ 	.byte	0x08
	.zero		1


	//   ....[22]....
        /*073c*/ 	.word	0x000019b0
        /*0740*/ 	.word	0x00000000
        /*0744*/ 	.word	0x0002e800
        /*0748*/ 	.short	0x010a
        /*074a*/ 	.byte	0x3f
	.zero		1


	//   ....[23]....
        /*074c*/ 	.word	0x00001a40
        /*0750*/ 	.word	0x00000005
        /*0754*/ 	.word	0x0002e830
        /*0758*/ 	.short	0x010a
        /*075a*/ 	.byte	0x3f
	.zero		1


	//   ....[24]....
        /*075c*/ 	.word	0x00001ad0
        /*0760*/ 	.word	0x00000005
        /*0764*/ 	.word	0x0002e830
        /*0768*/ 	.short	0x010a
        /*076a*/ 	.byte	0x3f
	.zero		1


	//   ....[25]....
        /*076c*/ 	.word	0x000040f0
        /*0770*/ 	.word	0x0000003a
        /*0774*/ 	.word	0x00000000
        /*0778*/ 	.short	0x0101
        /*077a*/ 	.byte	0x3f
	.zero		1


	//   ....[26]....
        /*077c*/ 	.word	0x00005930
        /*0780*/ 	.word	0x000000ff
        /*0784*/ 	.word	0x0002e830
        /*0788*/ 	.short	0x010a
        /*078a*/ 	.byte	0x06
	.zero		1


	//   ....[27]....
        /*078c*/ 	.word	0x00005970
        /*0790*/ 	.word	0x000000ff
        /*0794*/ 	.word	0x0002e830
        /*0798*/ 	.short	0x010a
        /*079a*/ 	.byte	0x06
	.zero		1


	//   ....[28]....
        /*079c*/ 	.word	0x00006590
        /*07a0*/ 	.word	0x000000ff
        /*07a4*/ 	.word	0x0002e850
        /*07a8*/ 	.short	0x010a
        /*07aa*/ 	.byte	0x06
	.zero		1


	//   ....[29]....
        /*07ac*/ 	.word	0x000065d0
        /*07b0*/ 	.word	0x000000ff
        /*07b4*/ 	.word	0x0002e850
        /*07b8*/ 	.short	0x010a
        /*07ba*/ 	.byte	0x06
	.zero		1


	//   ....[30]....
        /*07bc*/ 	.word	0x000083e0
        /*07c0*/ 	.word	0x00000005
        /*07c4*/ 	.word	0x00000000
        /*07c8*/ 	.short	0x0101
        /*07ca*/ 	.byte	0x3f
	.zero		1


	//   ....[31]....
        /*07cc*/ 	.word	0x00008800
        /*07d0*/ 	.word	0x0000000b
        /*07d4*/ 	.word	0x00000000
        /*07d8*/ 	.short	0x0101
        /*07da*/ 	.byte	0x3f
	.zero		1


	//   ....[32]....
        /*07dc*/ 	.word	0x00008f50
        /*07e0*/ 	.word	0x00000014
        /*07e4*/ 	.word	0x0002e850
        /*07e8*/ 	.short	0x010a
        /*07ea*/ 	.byte	0x3f
	.zero		1


	//   ....[33]....
        /*07ec*/ 	.word	0x00008fe0
        /*07f0*/ 	.word	0x00000014
        /*07f4*/ 	.word	0x0002e850
        /*07f8*/ 	.short	0x010a
        /*07fa*/ 	.byte	0x3f
	.zero		1


	//   ....[34]....
        /*07fc*/ 	.word	0x00009730
        /*0800*/ 	.word	0x00000005
        /*0804*/ 	.word	0x00000000
        /*0808*/ 	.short	0x0101
        /*080a*/ 	.byte	0x3f
	.zero		1


	//   ....[35]....
        /*080c*/ 	.word	0x0000b100
        /*0810*/ 	.word	0x00000002
        /*0814*/ 	.word	0x00000000
        /*0818*/ 	.short	0x0101
        /*081a*/ 	.byte	0x3f
	.zero		1


	//   ....[36]....
        /*081c*/ 	.word	0x0000ddb0
        /*0820*/ 	.word	0x00000004
        /*0824*/ 	.word	0x0002e880
        /*0828*/ 	.short	0x010a
        /*082a*/ 	.byte	0x3f
	.zero		1


	//   ....[37]....
        /*082c*/ 	.word	0x0000df80
        /*0830*/ 	.word	0x00000004
        /*0834*/ 	.word	0x0002e840
        /*0838*/ 	.short	0x010a
        /*083a*/ 	.byte	0x3f
	.zero		1


	//   ....[38]....
        /*083c*/ 	.word	0x0000e2a0
        /*0840*/ 	.word	0x000000ff
        /*0844*/ 	.word	0x0002e820
        /*0848*/ 	.short	0x010a
        /*084a*/ 	.byte	0x29
	.zero		1


	//   ....[39]....
        /*084c*/ 	.word	0x0000e5a0
        /*0850*/ 	.word	0x00000004
        /*0854*/ 	.word	0x0002e880
        /*0858*/ 	.short	0x010a
        /*085a*/ 	.byte	0x3f
	.zero		1


	//   ....[40]....
        /*085c*/ 	.word	0x0000e820
        /*0860*/ 	.word	0x00000004
        /*0864*/ 	.word	0x0002e840
        /*0868*/ 	.short	0x010a
        /*086a*/ 	.byte	0x3f
	.zero		1


	//   ....[41]....
        /*086c*/ 	.word	0x0000eb10
        /*0870*/ 	.word	0x00000003
        /*0874*/ 	.word	0x0002e870
        /*0878*/ 	.short	0x010a
        /*087a*/ 	.byte	0x3f
	.zero		1


	//   ....[42]....
        /*087c*/ 	.word	0x0000eb80
        /*0880*/ 	.word	0x00000002
        /*0884*/ 	.word	0x0002e860
        /*0888*/ 	.short	0x010a
        /*088a*/ 	.byte	0x3f
	.zero		1


	//   ....[43]....
        /*088c*/ 	.word	0x0000f240
        /*0890*/ 	.word	0x00000003
        /*0894*/ 	.word	0x0002e850
        /*0898*/ 	.short	0x0101
        /*089a*/ 	.byte	0x3f
	.zero		1


	//   ....[44]....
        /*089c*/ 	.word	0x0000f280
        /*08a0*/ 	.word	0x00000002
        /*08a4*/ 	.word	0x00000000
        /*08a8*/ 	.short	0x0101
        /*08aa*/ 	.byte	0x3f
	.zero		1


	//   ....[45]....
        /*08ac*/ 	.word	0x0000f440
        /*08b0*/ 	.word	0x00000014
        /*08b4*/ 	.word	0x0002e870
        /*08b8*/ 	.short	0x010a
        /*08ba*/ 	.byte	0x3f
	.zero		1


	//   ....[46]....
        /*08bc*/ 	.word	0x0000f4d0
        /*08c0*/ 	.word	0x00000014
        /*08c4*/ 	.word	0x0002e860
        /*08c8*/ 	.short	0x010a
        /*08ca*/ 	.byte	0x3f
	.zero		1


	//   ....[47]....
        /*08cc*/ 	.word	0x0000fb60
        /*08d0*/ 	.word	0x00000014
        /*08d4*/ 	.word	0x0002e850
        /*08d8*/ 	.short	0x0101
        /*08da*/ 	.byte	0x3f
	.zero		1


	//   ....[48]....
        /*08dc*/ 	.word	0x0000fbb0
        /*08e0*/ 	.word	0x00000000
        /*08e4*/ 	.word	0x00000000
        /*08e8*/ 	.short	0x0101
        /*08ea*/ 	.byte	0x3f
	.zero		1


	//   ....[49]....
        /*08ec*/ 	.word	0x00010700
        /*08f0*/ 	.word	0x00000000
        /*08f4*/ 	.word	0x0002e820
        /*08f8*/ 	.short	0x010a
        /*08fa*/ 	.byte	0x3f
	.zero		1


	//   ....[50]....
        /*08fc*/ 	.word	0x000108c0
        /*0900*/ 	.word	0x00000006
        /*0904*/ 	.word	0x00000000
        /*0908*/ 	.short	0x010a
        /*090a*/ 	.byte	0x3f
	.zero		1


	//   ....[51]....
        /*090c*/ 	.word	0x00010930
        /*0910*/ 	.word	0x00000007
        /*0914*/ 	.word	0x00000000
        /*0918*/ 	.short	0x010a
        /*091a*/ 	.byte	0x3f
	.zero		1


	//   ....[52]....
        /*091c*/ 	.word	0x00010990
        /*0920*/ 	.word	0x00000004
        /*0924*/ 	.word	0x0002e860
        /*0928*/ 	.short	0x010a
        /*092a*/ 	.byte	0x3f
	.zero		1


	//   ....[53]....
        /*092c*/ 	.word	0x000109e0
        /*0930*/ 	.word	0x00000003
        /*0934*/ 	.word	0x0002e860
        /*0938*/ 	.short	0x010a
        /*093a*/ 	.byte	0x3f
	.zero		1


	//   ....[54]....
        /*093c*/ 	.word	0x00010a20
        /*0940*/ 	.word	0x00000004
        /*0944*/ 	.word	0x0002e880
        /*0948*/ 	.short	0x010a
        /*094a*/ 	.byte	0x3f
	.zero		1


	//   ....[55]....
        /*094c*/ 	.word	0x00010a40
        /*0950*/ 	.word	0x00000003
        /*0954*/ 	.word	0x0002e880
        /*0958*/ 	.short	0x010a
        /*095a*/ 	.byte	0x3f
	.zero		1


	//   ....[56]....
        /*095c*/ 	.word	0x00010aa0
        /*0960*/ 	.word	0x00000000
        /*0964*/ 	.word	0x0002e800
        /*0968*/ 	.short	0x010a
        /*096a*/ 	.byte	0x3f
	.zero		1


	//   ....[57]....
        /*096c*/ 	.word	0x00010af0
        /*0970*/ 	.word	0x00000005
        /*0974*/ 	.word	0x0002e830
        /*0978*/ 	.short	0x010a
        /*097a*/ 	.byte	0x3f
	.zero		1


	//   ....[58]....
        /*097c*/ 	.word	0x00010b50
        /*0980*/ 	.word	0x00000007
        /*0984*/ 	.word	0x0002e830
        /*0988*/ 	.short	0x010a
        /*098a*/ 	.byte	0x3f
	.zero		1


	//   ....[59]....
        /*098c*/ 	.word	0x00010bb0
        /*0990*/ 	.word	0x00000007
        /*0994*/ 	.word	0x0002e850
        /*0998*/ 	.short	0x010a
        /*099a*/ 	.byte	0x3f
	.zero		1


	//   ....[60]....
        /*099c*/ 	.word	0x00010c00
        /*09a0*/ 	.word	0x00000014
        /*09a4*/ 	.word	0x0002e850
        /*09a8*/ 	.short	0x010a
        /*09aa*/ 	.byte	0x3f
	.zero		1


	//   ....[61]....
        /*09ac*/ 	.word	0x00010d50
        /*09b0*/ 	.word	0x00000004
        /*09b4*/ 	.word	0x0002e880
        /*09b8*/ 	.short	0x010a
        /*09ba*/ 	.byte	0x3f
	.zero		1


	//   ....[62]....
        /*09bc*/ 	.word	0x00010da0
        /*09c0*/ 	.word	0x00000004
        /*09c4*/ 	.word	0x0002e840
        /*09c8*/ 	.short	0x010a
        /*09ca*/ 	.byte	0x3f
	.zero		1


	//   ....[63]....
        /*09cc*/ 	.word	0x00010e00
        /*09d0*/ 	.word	0x00000003
        /*09d4*/ 	.word	0x0002e820
        /*09d8*/ 	.short	0x010a
        /*09da*/ 	.byte	0x3f
	.zero		1


	//   ....[64]....
        /*09dc*/ 	.word	0x00010e50
        /*09e0*/ 	.word	0x00000004
        /*09e4*/ 	.word	0x0002e880
        /*09e8*/ 	.short	0x010a
        /*09ea*/ 	.byte	0x3f
	.zero		1


	//   ....[65]....
        /*09ec*/ 	.word	0x00010ea0
        /*09f0*/ 	.word	0x00000004
        /*09f4*/ 	.word	0x0002e840
        /*09f8*/ 	.short	0x010a
        /*09fa*/ 	.byte	0x3f
	.zero		1


	//   ....[66]....
        /*09fc*/ 	.word	0x00010f00
        /*0a00*/ 	.word	0x00000003
        /*0a04*/ 	.word	0x0002e870
        /*0a08*/ 	.short	0x010a
        /*0a0a*/ 	.byte	0x3f
	.zero		1


	//   ....[67]....
        /*0a0c*/ 	.word	0x00010f60
        /*0a10*/ 	.word	0x00000004
        /*0a14*/ 	.word	0x0002e860
        /*0a18*/ 	.short	0x010a
        /*0a1a*/ 	.byte	0x3f
	.zero		1


	//   ....[68]....
        /*0a1c*/ 	.word	0x00010fb0
        /*0a20*/ 	.word	0x00000014
        /*0a24*/ 	.word	0x0002e870
        /*0a28*/ 	.short	0x010a
        /*0a2a*/ 	.byte	0x3f
	.zero		1


	//   ....[69]....
        /*0a2c*/ 	.word	0x00011000
        /*0a30*/ 	.word	0x00000014
        /*0a34*/ 	.word	0x0002e860
        /*0a38*/ 	.short	0x010a
        /*0a3a*/ 	.byte	0x3f
	.zero		1


	//   ....[70]....
        /*0a3c*/ 	.word	0x00011050
        /*0a40*/ 	.word	0x00000000
        /*0a44*/ 	.word	0x0002e820
        /*0a48*/ 	.short	0x010a
        /*0a4a*/ 	.byte	0x3f
	.zero		1


	//   ....[71]....
        /*0a4c*/ 	.word	0x000111f0
        /*0a50*/ 	.word	0x00000006
        /*0a54*/ 	.word	0x00000000
        /*0a58*/ 	.short	0x010a
        /*0a5a*/ 	.byte	0x3f
	.zero		1


	//   ....[72]....
        /*0a5c*/ 	.word	0x00011240
        /*0a60*/ 	.word	0x00000007
        /*0a64*/ 	.word	0x00000000
        /*0a68*/ 	.short	0x010a
        /*0a6a*/ 	.byte	0x3f
	.zero		1


	//   ....[73]....
        /*0a6c*/ 	.word	0x00011290
        /*0a70*/ 	.word	0x00000004
        /*0a74*/ 	.word	0x0002e860
        /*0a78*/ 	.short	0x010a
        /*0a7a*/ 	.byte	0x3f
	.zero		1


	//   ....[74]....
        /*0a7c*/ 	.word	0x000112e0
        /*0a80*/ 	.word	0x00000003
        /*0a84*/ 	.word	0x0002e860
        /*0a88*/ 	.short	0x010a
        /*0a8a*/ 	.byte	0x3f
	.zero		1


	//   ....[75]....
        /*0a8c*/ 	.word	0x00011330
        /*0a90*/ 	.word	0x00000004
        /*0a94*/ 	.word	0x0002e880
        /*0a98*/ 	.short	0x010a
        /*0a9a*/ 	.byte	0x3f
	.zero		1


	//----- nvinfo : EIATTR_NUM_MBARRIERS
	.align		4
.L_121:
        /*0a9c*/ 	.byte	0x03, 0x38
        /*0a9e*/ 	.short	0x0016


	//----- nvinfo : EIATTR_EXIT_INSTR_OFFSETS
	.align		4
        /*0aa0*/ 	.byte	0x04, 0x1c
        /*0aa2*/ 	.short	(.L_123 - .L_122)


	//   ....[0]....
.L_122:
        /*0aa4*/ 	.word	0x00000ab0


	//   ....[1]....
        /*0aa8*/ 	.word	0x0000c100


	//   ....[2]....
        /*0aac*/ 	.word	0x00010a90


	//----- nvinfo : EIATTR_MAX_THREADS
	.align		4
.L_123:
        /*0ab0*/ 	.byte	0x04, 0x05
        /*0ab2*/ 	.short	(.L_125 - .L_124)
.L_124:
        /*0ab4*/ 	.word	0x00000180
        /*0ab8*/ 	.word	0x00000001
        /*0abc*/ 	.word	0x00000001


	//----- nvinfo : EIATTR_CRS_STACK_SIZE
	.align		4
.L_125:
        /*0ac0*/ 	.byte	0x04, 0x1e
        /*0ac2*/ 	.short	(.L_127 - .L_126)
.L_126:
        /*0ac4*/ 	.word	0x00000000


	//----- nvinfo : EIATTR_CBANK_PARAM_SIZE
	.align		4
.L_127:
        /*0ac8*/ 	.byte	0x03, 0x19
        /*0aca*/ 	.short	0x0a70


	//----- nvinfo : EIATTR_PARAM_CBANK
	.align		4
        /*0acc*/ 	.byte	0x04, 0x0a
        /*0ace*/ 	.short	(.L_129 - .L_128)
	.align		4
.L_128:
        /*0ad0*/ 	.word	index@(.nv.constant0._ZN7cutlass13device_kernelIN5flash11enable_sm90INS1_16FlashAttnFwdSm90INS1_25CollectiveMainloopFwdSm90ILi2EN4cute5tupleIJNS5_1CILi1EEES8_S8_EEENS6_IJNS7_ILi128EEENS7_ILi224EEESA_EEELi128ENS_12float_e4m3_tEfNS_4arch4Sm90ELb0ELb0ELb0ELb1ELb0ELb0ELb0ELb1ELb1ELb0ELb0ELb0EEENS1_21CollectiveEpilogueFwdINS6_IJSA_SA_SB_EEES9_NS_10bfloat16_tESF_Li256ELb1ELb0ELb0ELb1EEENS1_36VarlenDynamicPersistentTileSchedulerILi128ELi224ELi256ELi128ELb0ELb0ELb1ELb0ELb1ELb1EEEEEEEEEvNT_6ParamsE)
        /*0ad4*/ 	.short	0x0210
        /*0ad6*/ 	.short	0x0a70


	//----- nvinfo : EIATTR_SW_WAR
	.align		4
.L_129:
        /*0ad8*/ 	.byte	0x04, 0x36
        /*0ada*/ 	.short	(.L_131 - .L_130)
.L_130:
        /*0adc*/ 	.word	0x00000008
.L_131:


//--------------------- .nv.info._ZN7cutlass13device_kernelIN5flash11enable_sm90INS1_16FlashAttnFwdSm90INS1_25CollectiveMainloopFwdSm90ILi2EN4cute5tupleIJNS5_1CILi1EEES8_S8_EEENS6_IJNS7_ILi128EEENS7_ILi224EEESA_EEELi128ENS_12float_e4m3_tEfNS_4arch4Sm90ELb0ELb0ELb0ELb1ELb0ELb1ELb0ELb1ELb1ELb0ELb0ELb0EEENS1_21CollectiveEpilogueFwdINS6_IJSA_SA_SB_EEES9_NS_10bfloat16_tESF_Li256ELb1ELb0ELb0ELb1EEENS1_36VarlenDynamicPersistentTileSchedulerILi128ELi224ELi256ELi128ELb0ELb0ELb1ELb0ELb1ELb1EEEEEEEEEvNT_6ParamsE --------------------------
	.section	.nv.info._ZN7cutlass13device_kernelIN5flash11enable_sm90INS1_16FlashAttnFwdSm90INS1_25CollectiveMainloopFwdSm90ILi2EN4cute5tupleIJNS5_1CILi1EEES8_S8_EEENS6_IJNS7_ILi128EEENS7_ILi224EEESA_EEELi128ENS_12float_e4m3_tEfNS_4arch4Sm90ELb0ELb0ELb0ELb1ELb0ELb1ELb0ELb1ELb1ELb0ELb0ELb0EEENS1_21CollectiveEpilogueFwdINS6_IJSA_SA_SB_EEES9_NS_10bfloat16_tESF_Li256ELb1ELb0ELb0ELb1EEENS1_36VarlenDynamicPersistentTileSchedulerILi128ELi224ELi256ELi128ELb0ELb0ELb1ELb0ELb1ELb1EEEEEEEEEvNT_6ParamsE,"",@"SHT_CUDA_INFO"
	.sectionflags	@""
	.align	4


	//----- nvinfo : EIATTR_CUDA_API_VERSION
	.align		4
        /*0000*/ 	.byte	0x04, 0x37
        /*0002*/ 	.short	(.L_133 - .L_132)
.L_132:
        /*0004*/ 	.word	0x00000082


	//----- nvinfo : EIATTR_KPARAM_INFO
	.align		4
.L_133:
        /*0008*/ 	.byte	0x04, 0x17
        /*000a*/ 	.short	(.L_135 - .L_134)
.L_134:
        /*000c*/ 	.word	0x00000000
        /*0010*/ 	.short	0x0000
        /*0012*/ 	.short	0x0070
        /*0014*/ 	.byte	0x00, 0xf0, 0x01, 0x28


	//----- nvinfo : EIATTR_SPARSE_MMA_MASK
	.align		4
.L_135:
        /*0018*/ 	.byte	0x03, 0x50
        /*001a*/ 	.short	0x0000


	//----- nvinfo : EIATTR_MAXREG_COUNT
	.align		4
        /*001c*/ 	.byte	0x03, 0x1b
        /*001e*/ 	.short	0x00a8


	//----- nvinfo : EIATTR_NUM_BARRIERS
	.align		4
        /*0020*/ 	.byte	0x02, 0x4c
        /*0022*/ 	.byte	0x10
	.zero		1


	//----- nvinfo : EIATTR_EXTERNS
	.align		4
        /*0024*/ 	.byte	0x04, 0x0f
        /*0026*/ 	.short	(.L_137 - .L_136)


	//   ....[0]....
	.align		4
.L_136:
        /*0028*/ 	.word	index@(__assertfail)


	//----- nvinfo : EIATTR_ANNOTATIONS
	.align		4
.L_137:
        /*002c*/ 	.byte	0x04, 0x55
        /*002e*/ 	.short	(.L_139 - .L_138)


	//   ....[0]....
.L_138:
        /* <DEDUP_REMOVED lines=118> */


	//----- nvinfo : EIATTR_MERCURY_ISA_VERSION
	.align		4
.L_139:
        /*0780*/ 	.byte	0x03, 0x5f
        /*0782*/ 	.short	0x0101


	//----- nvinfo : EIATTR_UNUSED_LOAD_BYTE_OFFSET
	.align		4
        /*0784*/ 	.byte	0x04, 0x44
        /*0786*/ 	.short	(.L_141 - .L_140)


	//   ....[0]....
.L_140:
        /*0788*/ 	.word	0x00000b40
        /*078c*/ 	.word	0x0000fff0


	//   ....[1]....
        /*0790*/ 	.word	0x0001a080
        /*0794*/ 	.word	0x0000fff0


	//----- nvinfo : EIATTR_INT_WARP_WIDE_INSTR_OFFSETS
	.align		4
.L_141:
        /*0798*/ 	.byte	0x04, 0x31
        /*079a*/ 	.short	(.L_143 - .L_142)


	//   ....[0]....
.L_142:
        /*079c*/ 	.word	0x000001c0


	//   ....[1]....
        /*07a0*/ 	.word	0x00000200


	//   ....[2]....
        /*07a4*/ 	.word	0x00000270


	//   ....[3]....
        /*07a8*/ 	.word	0x0001e780


	//   ....[4]....
        /*07ac*/ 	.word	0x0001e810


	//   ....[5]....
        /*07b0*/ 	.word	0x0001ef90


	//   ....[6]....
        /*07b4*/ 	.word	0x0001efc0


	//   ....[7]....
        /*07b8*/ 	.word	0x00020a60


	//   ....[8]....
        /*07bc*/ 	.word	0x00020af0


	//----- nvinfo : EIATTR_COOP_GROUP_MASK_REGIDS
	.align		4
.L_143:
        /*07c0*/ 	.byte	0x04, 0x29
        /*07c2*/ 	.short	(.L_145 - .L_144)


	//   ....[0]....
.L_144:
        /*07c4*/ 	.word	0xffffffff


	//   ....[1]....
        /*07c8*/ 	.word	0xffffffff


	//   ....[2]....
        /*07cc*/ 	.word	0xffffffff


	//   ....[3]....
        /*07d0*/ 	.word	0xffffffff


	//   ....[4]....
        /*07d4*/ 	.word	0xffffffff


	//   ....[5]....
        /*07d8*/ 	.word	0xffffffff


	//   ....[6]....
        /*07dc*/ 	.word	0xffffffff


	//   ....[7]....
        /*07e0*/ 	.word	0xffffffff


	//   ....[8]....
        /*07e4*/ 	.word	0xffffffff


	//   ....[9]....
        /*07e8*/ 	.word	0xffffffff


	//   ....[10]....
        /*07ec*/ 	.word	0xffffffff


	//   ....[11]....
        /*07f0*/ 	.word	0xffffffff


	//   ....[12]....
        /*07f4*/ 	.word	0xffffffff


	//   ....[13]....
        /*07f8*/ 	.word	0xffffffff


	//   ....[14]....
        /*07fc*/ 	.word	0xffffffff


	//   ....[15]....
        /*0800*/ 	.word	0xffffffff


	//   ....[16]....
        /*0804*/ 	.word	0xffffffff


	//   ....[17]....
        /*0808*/ 	.word	0xffffffff


	//   ....[18]....
        /*080c*/ 	.word	0xffffffff


	//   ....[19]....
        /*0810*/ 	.word	0xffffffff


	//   ....[20]....
        /*0814*/ 	.word	0xffffffff


	//   ....[21]....
        /*0818*/ 	.word	0xffffffff


	//   ....[22]....
        /*081c*/ 	.word	0xffffffff


	//   ....[23]....
        /*0820*/ 	.word	0xffffffff


	//   ....[24]....
        /*0824*/ 	.word	0xffffffff


	//   ....[25]....
        /*0828*/ 	.word	0xffffffff


	//   ....[26]....
        /*082c*/ 	.word	0xffffffff


	//   ....[27]....
        /*0830*/ 	.word	0xffffffff


	//   ....[28]....
        /*0834*/ 	.word	0xffffffff


	//   ....[29]....
        /*0838*/ 	.word	0xffffffff


	//   ....[30]....
        /*083c*/ 	.word	0xffffffff


	//   ....[31]....
        /*0840*/ 	.word	0xffffffff


	//   ....[32]....
        /*0844*/ 	.word	0xffffffff


	//   ....[33]....
        /*0848*/ 	.word	0xffffffff


	//   ....[34]....
        /*084c*/ 	.word	0xffffffff


	//   ....[35]....
        /*0850*/ 	.word	0xffffffff


	//   ....[36]....
        /*0854*/ 	.word	0xffffffff


	//   ....[37]....
        /*0858*/ 	.word	0xffffffff


	//   ....[38]....
        /*085c*/ 	.word	0xffffffff


	//   ....[39]....
        /*0860*/ 	.word	0xffffffff


	//   ....[40]....
        /*0864*/ 	.word	0xffffffff


	//   ....[41]....
        /*0868*/ 	.word	0xffffffff


	//   ....[42]....
        /*086c*/ 	.word	0xffffffff


	//   ....[43]....
        /*0870*/ 	.word	0xffffffff


	//   ....[44]....
        /*0874*/ 	.word	0xffffffff


	//   ....[45]....
        /*0878*/ 	.word	0xffffffff


	//   ....[46]....
        /*087c*/ 	.word	0xffffffff


	//   ....[47]....
        /*0880*/ 	.word	0xffffffff


	//   ....[48]....
        /*0884*/ 	.word	0xffffffff


	//   ....[49]....
        /*0888*/ 	.word	0xffffffff


	//   ....[50]....
        /*088c*/ 	.word	0xffffffff


	//   ....[51]....
        /*0890*/ 	.word	0xffffffff


	//   ....[52]....
        /*0894*/ 	.word	0xffffffff


	//   ....[53]....
        /*0898*/ 	.word	0xffffffff


	//   ....[54]....
        /*089c*/ 	.word	0xffffffff


	//   ....[55]....
        /*08a0*/ 	.word	0xffffffff


	//   ....[56]....
        /*08a4*/ 	.word	0xffffffff


	//   ....[57]....
        /*08a8*/ 	.word	0xffffffff


	//   ....[58]....
        /*08ac*/ 	.word	0xffffffff


	//   ....[59]....
        /*08b0*/ 	.word	0xffffffff


	//   ....[60]....
        /*08b4*/ 	.word	0xffffffff


	//   ....[61]....
        /*08b8*/ 	.word	0xffffffff


	//   ....[62]....
        /*08bc*/ 	.word	0xffffffff


	//   ....[63]....
        /*08c0*/ 	.word	0xffffffff


	//   ....[64]....
        /*08c4*/ 	.word	0xffffffff


	//   ....[65]....
        /*08c8*/ 	.word	0xffffffff


	//   ....[66]....
        /*08cc*/ 	.word	0xffffffff


	//   ....[67]....
        /*08d0*/ 	.word	0xffffffff


	//   ....[68]....
        /*08d4*/ 	.word	0xffffffff


	//   ....[69]....
        /*08d8*/ 	.word	0xffffffff


	//   ....[70]....
        /*08dc*/ 	.word	0xffffffff


	//   ....[71]....
        /*08e0*/ 	.word	0xffffffff


	//   ....[72]....
        /*08e4*/ 	.word	0xffffffff


	//   ....[73]....
        /*08e8*/ 	.word	0xffffffff


	//   ....[74]....
        /*08ec*/ 	.word	0xffffffff


	//   ....[75]....
        /*08f0*/ 	.word	0xffffffff


	//   ....[76]....
        /*08f4*/ 	.word	0xffffffff


	//   ....[77]....
        /*08f8*/ 	.word	0xffffffff


	//   ....[78]....
        /*08fc*/ 	.word	0xffffffff


	//   ....[79]....
        /*0900*/ 	.word	0xffffffff


	//   ....[80]....
        /*0904*/ 	.word	0xffffffff


	//   ....[81]....
        /*0908*/ 	.word	0xffffffff


	//   ....[82]....
        /*090c*/ 	.word	0xffffffff


	//   ....[83]....
        /*0910*/ 	.word	0xffffffff


	//   ....[84]....
        /*0914*/ 	.word	0xffffffff


	//   ....[85]....
        /*0918*/ 	.word	0xffffffff


	//   ....[86]....
        /*091c*/ 	.word	0xffffffff


	//   ....[87]....
        /*0920*/ 	.word	0xffffffff


	//   ....[88]....
        /*0924*/ 	.word	0x0500000f


	//   ....[89]....
        /*0928*/ 	.word	0x0500000f


	//   ....[90]....
        /*092c*/ 	.word	0x0500000f


	//   ....[91]....
        /*0930*/ 	.word	0x0500000f


	//   ....[92]....
        /*0934*/ 	.word	0x0500000f


	//   ....[93]....
        /*0938*/ 	.word	0x0500000f


	//   ....[94]....
        /*093c*/ 	.word	0x0500000f


	//   ....[95]....
        /*0940*/ 	.word	0x0500000f


	//   ....[96]....
        /*0944*/ 	.word	0x0500000f


	//   ....[97]....
        /*0948*/ 	.word	0x0500000f


	//   ....[98]....
        /*094c*/ 	.word	0x0500000f


	//   ....[99]....
        /*0950*/ 	.word	0x0500000f


	//   ....[100]....
        /*0954*/ 	.word	0x0500000f


	//   ....[101]....
        /*0958*/ 	.word	0x0500000f


	//   ....[102]....
        /*095c*/ 	.word	0x0500000f


	//   ....[103]....
        /*0960*/ 	.word	0x0500000f


	//   ....[104]....
        /*0964*/ 	.word	0x0500000f


	//   ....[105]....
        /*0968*/ 	.word	0x0500000f


	//   ....[106]....
        /*096c*/ 	.word	0x0500000f


	//   ....[107]....
        /*0970*/ 	.word	0x0500000f


	//   ....[108]....
        /*0974*/ 	.word	0x0500000f


	//   ....[109]....
        /*0978*/ 	.word	0x0500000f


	//   ....[110]....
        /*097c*/ 	.word	0x0500000f


	//   ....[111]....
        /*0980*/ 	.word	0x0500000f


	//   ....[112]....
        /*0984*/ 	.word	0x0500000f


	//   ....[113]....
        /*0988*/ 	.word	0x0500000f


	//   ....[114]....
        /*098c*/ 	.word	0x0500000f


	//   ....[115]....
        /*0990*/ 	.word	0x0500000f


	//   ....[116]....
        /*0994*/ 	.word	0x0500000f


	//   ....[117]....
        /*0998*/ 	.word	0x0500000f


	//   ....[118]....
        /*099c*/ 	.word	0x0500000f


	//   ....[119]....
        /*09a0*/ 	.word	0x0500000f


	//   ....[120]....
        /*09a4*/ 	.word	0x0500000f


	//   ....[121]....
        /*09a8*/ 	.word	0x0500000f


	//   ....[122]....
        /*09ac*/ 	.word	0x0500000f


	//   ....[123]....
        /*09b0*/ 	.word	0x0500000f


	//   ....[124]....
        /*09b4*/ 	.word	0x0500000f


	//   ....[125]....
        /*09b8*/ 	.word	0x0500000f


	//   ....[126]....
        /*09bc*/ 	.word	0x0500000f


	//   ....[127]....
        /*09c0*/ 	.word	0x0500000f


	//   ....[128]....
        /*09c4*/ 	.word	0x0500000f


	//   ....[129]....
        /*09c8*/ 	.word	0x0500000f


	//   ....[130]....
        /*09cc*/ 	.word	0x0500000f


	//   ....[131]....
        /*09d0*/ 	.word	0x0500000f


	//   ....[132]....
        /*09d4*/ 	.word	0x0500000f


	//   ....[133]....
        /*09d8*/ 	.word	0x0500000f


	//   ....[134]....
        /*09dc*/ 	.word	0x0500000f


	//   ....[135]....
        /*09e0*/ 	.word	0x0500000f


	//   ....[136]....
        /*09e4*/ 	.word	0x0500000f


	//   ....[137]....
        /*09e8*/ 	.word	0x0500000f


	//   ....[138]....
        /*09ec*/ 	.word	0x0500000f


	//   ....[139]....
        /*09f0*/ 	.word	0x0500000f


	//   ....[140]....
        /*09f4*/ 	.word	0x0500000f


	//   ....[141]....
        /*09f8*/ 	.word	0x0500000f


	//   ....[142]....
        /*09fc*/ 	.word	0x0500000f


	//   ....[143]....
        /*0a00*/ 	.word	0x0500000f


	//   ....[144]....
        /*0a04*/ 	.word	0x0500000f


	//   ....[145]....
        /*0a08*/ 	.word	0x0500000f


	//   ....[146]....
        /*0a0c*/ 	.word	0x0500000f


	//   ....[147]....
        /*0a10*/ 	.word	0x0500000f


	//   ....[148]....
        /*0a14*/ 	.word	0x0500000f


	//----- nvinfo : EIATTR_COOP_GROUP_INSTR_OFFSETS
	.align		4
.L_145:
        /*0a18*/ 	.byte	0x04, 0x28
        /*0a1a*/ 	.short	(.L_147 - .L_146)


	//   ....[0]....
.L_146:
        /*0a1c*/ 	.word	0x00000070


	//   ....[1]....
        /*0a20*/ 	.word	0x000001d0


	//   ....[2]....
        /*0a24*/ 	.word	0x00000220


	//   ....[3]....
        /*0a28*/ 	.word	0x00000450


	//   ....[4]....
        /*0a2c*/ 	.word	0x000005b0


	//   ....[5]....
        /*0a30*/ 	.word	0x000006d0


	//   ....[6]....
        /*0a34*/ 	.word	0x00000830


	//   ....[7]....
        /*0a38*/ 	.word	0x0000cb00


	//   ....[8]....
        /*0a3c*/ 	.word	0x00012e90


	//   ....[9]....
        /*0a40*/ 	.word	0x00012f90


	//   ....[10]....
        /*0a44*/ 	.word	0x00013870


	//   ....[11]....
        /*0a48*/ 	.word	0x000138f0


	//   ....[12]....
        /*0a4c*/ 	.word	0x000172d0


	//   ....[13]....
        /*0a50*/ 	.word	0x00017330


	//   ....[14]....
        /*0a54*/ 	.word	0x00017370


	//   ....[15]....
        /*0a58*/ 	.word	0x00017390


	//   ....[16]....
        /*0a5c*/ 	.word	0x00019850


	//   ....[17]....
        /*0a60*/ 	.word	0x00019860


	//   ....[18]....
        /*0a64*/ 	.word	0x000198e0


	//   ....[19]....
        /*0a68*/ 	.word	0x000198f0


	//   ....[20]....
        /*0a6c*/ 	.word	0x0001a6d0


	//   ....[21]....
        /*0a70*/ 	.word	0x0001a700


	//   ....[22]....
        /*0a74*/ 	.word	0x0001a730


	//   ....[23]....
        /*0a78*/ 	.word	0x0001a760


	//   ....[24]....
        /*0a7c*/ 	.word	0x0001a790


	//   ....[25]....
        /*0a80*/ 	.word	0x0001a7c0


	//   ....[26]....
        /*0a84*/ 	.word	0x0001a7f0


	//   ....[27]....
        /*0a88*/ 	.word	0x0001a820


	//   ....[28]....
        /*0a8c*/ 	.word	0x0001a850


	//   ....[29]....
        /*0a90*/ 	.word	0x0001a880


	//   ....[30]....
        /*0a94*/ 	.word	0x0001a8b0


	//   ....[31]....
        /*0a98*/ 	.word	0x0001a8e0


	//   ....[32]....
        /*0a9c*/ 	.word	0x0001a910


	//   ....[33]....
        /*0aa0*/ 	.word	0x0001a940


	//   ....[34]....
        /*0aa4*/ 	.word	0x0001a970


	//   ....[35]....
        /*0aa8*/ 	.word	0x0001a9a0


	//   ....[36]....
        /*0aac*/ 	.word	0x0001a9d0


	//   ....[37]....
        /*0ab0*/ 	.word	0x0001aa00


	//   ....[38]....
        /*0ab4*/ 	.word	0x0001aa30


	//   ....[39]....
        /*0ab8*/ 	.word	0x0001aa60


	//   ....[40]....
        /*0abc*/ 	.word	0x0001aa90


	//   ....[41]....
        /*0ac0*/ 	.word	0x0001aad0


	//   ....[42]....
        /*0ac4*/ 	.word	0x0001ab00


	//   ....[43]....
        /*0ac8*/ 	.word	0x0001ab20


	//   ....[44]....
        /*0acc*/ 	.word	0x0001ab50


	//   ....[45]....
        /*0ad0*/ 	.word	0x0001ab60


	//   ....[46]....
        /*0ad4*/ 	.word	0x0001ab70


	//   ....[47]....
        /*0ad8*/ 	.word	0x0001ab80


	//   ....[48]....
        /*0adc*/ 	.word	0x0001ab90


	//   ....[49]....
        /*0ae0*/ 	.word	0x0001aba0


	//   ....[50]....
        /*0ae4*/ 	.word	0x0001abb0


	//   ....[51]....
        /*0ae8*/ 	.word	0x0001abe0


	//   ....[52]....
        /*0aec*/ 	.word	0x0001c6f0


	//   ....[53]....
        /*0af0*/ 	.word	0x0001c8e0


	//   ....[54]....
        /*0af4*/ 	.word	0x0001c910


	//   ....[55]....
        /*0af8*/ 	.word	0x0001c940


	//   ....[56]....
        /*0afc*/ 	.word	0x0001c980


	//   ....[57]....
        /*0b00*/ 	.word	0x0001c9b0


	//   ....[58]....
        /*0b04*/ 	.word	0x0001c9e0


	//   ....[59]....
        /*0b08*/ 	.word	0x0001cb60


	//   ....[60]....
        /*0b0c*/ 	.word	0x0001cb90


	//   ....[61]....
        /*0b10*/ 	.word	0x0001cbc0


	//   ....[62]....
        /*0b14*/ 	.word	0x0001cbf0


	//   ....[63]....
        /*0b18*/ 	.word	0x0001cc20


	//   ....[64]....
        /*0b1c*/ 	.word	0x0001cc50


	//   ....[65]....
        /*0b20*/ 	.word	0x0001ccf0


	//   ....[66]....
        /*0b24*/ 	.word	0x0001cd20


	//   ....[67]....
        /*0b28*/ 	.word	0x0001cdb0


	//   ....[68]....
        /*0b2c*/ 	.word	0x0001d9b0


	//   ....[69]....
        /*0b30*/ 	.word	0x0001f150


	//   ....[70]....
        /*0b34*/ 	.word	0x00021600


	//   ....[71]....
        /*0b38*/ 	.word	0x00021630


	//   ....[72]....
        /*0b3c*/ 	.word	0x00021670


	//   ....[73]....
        /*0b40*/ 	.word	0x000216a0


	//   ....[74]....
        /*0b44*/ 	.word	0x000216d0


	//   ....[75]....
        /*0b48*/ 	.word	0x00021700


	//   ....[76]....
        /*0b4c*/ 	.word	0x00021730


	//   ....[77]....
        /*0b50*/ 	.word	0x00021760


	//   ....[78]....
        /*0b54*/ 	.word	0x00021900


	//   ....[79]....
        /*0b58*/ 	.word	0x00021930


	//   ....[80]....
        /*0b5c*/ 	.word	0x00021960


	//   ....[81]....
        /*0b60*/ 	.word	0x00021990


	//   ....[82]....
        /*0b64*/ 	.word	0x000219c0


	//   ....[83]....
        /*0b68*/ 	.word	0x000219f0


	//   ....[84]....
        /*0b6c*/ 	.word	0x00021ab0


	//   ....[85]....
        /*0b70*/ 	.word	0x00021ad0


	//   ....[86]....
        /*0b74*/ 	.word	0x00021b40


	//   ....[87]....
        /*0b78*/ 	.word	0x00022090


	//   ....[88]....
        /*0b7c*/ 	.word	0x000225b0


	//   ....[89]....
        /*0b80*/ 	.word	0x00022660


	//   ....[90]....
        /*0b84*/ 	.word	0x00022700


	//   ....[91]....
        /*0b88*/ 	.word	0x000227a0


	//   ....[92]....
        /*0b8c*/ 	.word	0x00022840


	//   ....[93]....
        /*0b90*/ 	.word	0x00022930


	//   ....[94]....
        /*0b94*/ 	.word	0x000229d0


	//   ....[95]....
        /*0b98*/ 	.word	0x00022a70


	//   ....[96]....
        /*0b9c*/ 	.word	0x00022b10


	//   ....[97]....
        /*0ba0*/ 	.word	0x00022d60


	//   ....[98]....
        /*0ba4*/ 	.word	0x00022e80


	//   ....[99]....
        /*0ba8*/ 	.word	0x00022fb0


	//   ....[100]....
        /*0bac*/ 	.word	0x00023040


	//   ....[101]....
        /*0bb0*/ 	.word	0x000230a0


	//   ....[102]....
        /*0bb4*/ 	.word	0x00023120


	//   ....[103]....
        /*0bb8*/ 	.word	0x00023180


	//   ....[104]....
        /*0bbc*/ 	.word	0x00023200


	//   ....[105]....
        /*0bc0*/ 	.word	0x00023260


	//   ....[106]....
        /*0bc4*/ 	.word	0x000232e0


	//   ....[107]....
        /*0bc8*/ 	.word	0x00023340


	//   ....[108]....
        /*0bcc*/ 	.word	0x000233c0


	//   ....[109]....
        /*0bd0*/ 	.word	0x00023420


	//   ....[110]....
        /*0bd4*/ 	.word	0x000234a0


	//   ....[111]....
        /*0bd8*/ 	.word	0x00023500


	//   ....[112]....
        /*0bdc*/ 	.word	0x00023560


	//   ....[113]....
        /*0be0*/ 	.word	0x000235c0


	//   ....[114]....
        /*0be4*/ 	.word	0x00023640


	//   ....[115]....
        /*0be8*/ 	.word	0x000236a0


	//   ....[116]....
        /*0bec*/ 	.word	0x00023720


	//   ....[117]....
        /*0bf0*/ 	.word	0x00023780


	//   ....[118]....
        /*0bf4*/ 	.word	0x000237f0


	//   ....[119]....
        /*0bf8*/ 	.word	0x00023850


	//   ....[120]....
        /*0bfc*/ 	.word	0x000238d0


	//   ....[121]....
        /*0c00*/ 	.word	0x00023930


	//   ....[122]....
        /*0c04*/ 	.word	0x000239b0


	//   ....[123]....
        /*0c08*/ 	.word	0x00023a10


	//   ....[124]....
        /*0c0c*/ 	.word	0x00023a90


	//   ....[125]....
        /*0c10*/ 	.word	0x00023af0


	//   ....[126]....
        /*0c14*/ 	.word	0x00023b60


	//   ....[127]....
        /*0c18*/ 	.word	0x00023bc0


	//   ....[128]....
        /*0c1c*/ 	.word	0x00023c20


	//   ....[129]....
        /*0c20*/ 	.word	0x00023d60


	//   ....[130]....
        /*0c24*/ 	.word	0x00024040


	//   ....[131]....
        /*0c28*/ 	.word	0x00024490


	//   ....[132]....
        /*0c2c*/ 	.word	0x00024530


	//   ....[133]....
        /*0c30*/ 	.word	0x00024660


	//   ....[134]....
        /*0c34*/ 	.word	0x000246d0


	//   ....[135]....
        /*0c38*/ 	.word	0x00024740


	//   ....[136]....
        /*0c3c*/ 	.word	0x000247b0


	//   ....[137]....
        /*0c40*/ 	.word	0x00024820


	//   ....[138]....
        /*0c44*/ 	.word	0x000248a0


	//   ....[139]....
        /*0c48*/ 	.word	0x00024930


	//   ....[140]....
        /*0c4c*/ 	.word	0x000249d0


	//   ....[141]....
        /*0c50*/ 	.word	0x00024a40


	//   ....[142]....
        /*0c54*/ 	.word	0x00024ab0


	//   ....[143]....
        /*0c58*/ 	.word	0x00024b20


	//   ....[144]....
        /*0c5c*/ 	.word	0x00024ba0


	//   ....[145]....
        /*0c60*/ 	.word	0x00024c10


	//   ....[146]....
        /*0c64*/ 	.word	0x00024cb0


	//   ....[147]....
        /*0c68*/ 	.word	0x00024d40


	//   ....[148]....
        /*0c6c*/ 	.word	0x00024e60


	//----- nvinfo : EIATTR_REG_RECONFIG
	.align		4
.L_147:
        /*0c70*/ 	.byte	0x01, 0x54
	.zero		2


	//----- nvinfo : EIATTR_SYSCALL_OFFSETS
	.align		4
        /*0c74*/ 	.byte	0x04, 0x46
        /*0c76*/ 	.short	(.L_149 - .L_148)


	//   ....[0]....
.L_148:
        /*0c78*/ 	.word	0x000019b0


	//   ....[1]....
        /*0c7c*/ 	.word	0x00001b00


	//   ....[2]....
        /*0c80*/ 	.word	0x0000ccc0


	//   ....[3]....
        /*0c84*/ 	.word	0x0000d140


	//   ....[4]....
        /*0c88*/ 	.word	0x0001e9b0


	//   ....[5]....
        /*0c8c*/ 	.word	0x0001eb60


	//   ....[6]....
        /*0c90*/ 	.word	0x0001eca0


	//   ....[7]....
        /*0c94*/ 	.word	0x0001edd0


	//----- nvinfo : EIATTR_MBARRIER_INSTR_OFFSETS
	.align		4
.L_149:
        /*0c98*/ 	.byte	0x04, 0x39
        /*0c9a*/ 	.short	(.L_151 - .L_150)


	//   ....[0]....
.L_150:
        /*0c9c*/ 	.word	0x00000300
        /*0ca0*/ 	.word	0x000000ff
        /*0ca4*/ 	.word	0x0002e800
        /*0ca8*/ 	.short	0x0100
        /*0caa*/ 	.byte	0x08
	.zero		1


	//   ....[1]....
        /*0cac*/ 	.word	0x00000310
        /*0cb0*/ 	.word	0x000000ff
        /*0cb4*/ 	.word	0x0002e820
        /*0cb8*/ 	.short	0x0100
        /*0cba*/ 	.byte	0x08
	.zero		1


	//   ....[2]....
        /*0cbc*/ 	.word	0x00000400
        /*0cc0*/ 	.word	0x000000ff
        /*0cc4*/ 	.word	0x0002e830
        /*0cc8*/ 	.short	0x0100
        /*0cca*/ 	.byte	0x08
	.zero		1


	//   ....[3]....
        /*0ccc*/ 	.word	0x00000410
        /*0cd0*/ 	.word	0x000000ff
        /*0cd4*/ 	.word	0x0002e840
        /*0cd8*/ 	.short	0x0100
        /*0cda*/ 	.byte	0x08
	.zero		1


	//   ....[4]....
        /*0cdc*/ 	.word	0x00000420
        /*0ce0*/ 	.word	0x000000ff
        /*0ce4*/ 	.word	0x0002e838
        /*0ce8*/ 	.short	0x0100
        /*0cea*/ 	.byte	0x08
	.zero		1


	//   ....[5]....
        /*0cec*/ 	.word	0x00000430
        /*0cf0*/ 	.word	0x000000ff
        /*0cf4*/ 	.word	0x0002e848
        /*0cf8*/ 	.short	0x0100
        /*0cfa*/ 	.byte	0x08
	.zero		1


	//   ....[6]....
        /*0cfc*/ 	.word	0x00000560
        /*0d00*/ 	.word	0x000000ff
        /*0d04*/ 	.word	0x0002e850
        /*0d08*/ 	.short	0x0100
        /*0d0a*/ 	.byte	0x08
	.zero		1


	//   ....[7]....
        /*0d0c*/ 	.word	0x00000570
        /*0d10*/ 	.word	0x000000ff
        /*0d14*/ 	.word	0x0002e860
        /*0d18*/ 	.short	0x0100
        /*0d1a*/ 	.byte	0x08
	.zero		1


	//   ....[8]....
        /*0d1c*/ 	.word	0x00000580
        /*0d20*/ 	.word	0x000000ff
        /*0d24*/ 	.word	0x0002e858
        /*0d28*/ 	.short	0x0100
        /*0d2a*/ 	.byte	0x08
	.zero		1


	//   ....[9]....
        /*0d2c*/ 	.word	0x00000590
        /*0d30*/ 	.word	0x000000ff
        /*0d34*/ 	.word	0x0002e868
        /*0d38*/ 	.short	0x0100
        /*0d3a*/ 	.byte	0x08
	.zero		1


	//   ....[10]....
        /*0d3c*/ 	.word	0x00000680
        /*0d40*/ 	.word	0x000000ff
        /*0d44*/ 	.word	0x0002e870
        /*0d48*/ 	.short	0x0100
        /*0d4a*/ 	.byte	0x06
	.zero		1


	//   ....[11]....
        /*0d4c*/ 	.word	0x00000690
        /*0d50*/ 	.word	0x000000ff
        /*0d54*/ 	.word	0x0002e880
        /*0d58*/ 	.short	0x0100
        /*0d5a*/ 	.byte	0x06
	.zero		1


	//   ....[12]....
        /*0d5c*/ 	.word	0x000006a0
        /*0d60*/ 	.word	0x000000ff
        /*0d64*/ 	.word	0x0002e878
        /*0d68*/ 	.short	0x0100
        /*0d6a*/ 	.byte	0x06
	.zero		1


	//   ....[13]....
        /*0d6c*/ 	.word	0x000006b0
        /*0d70*/ 	.word	0x000000ff
        /*0d74*/ 	.word	0x0002e888
        /*0d78*/ 	.short	0x0100
        /*0d7a*/ 	.byte	0x06
	.zero		1


	//   ....[14]....
        /*0d7c*/ 	.word	0x000007e0
        /*0d80*/ 	.word	0x000000ff
        /*0d84*/ 	.word	0x0002e890
        /*0d88*/ 	.short	0x0100
        /*0d8a*/ 	.byte	0x08
	.zero		1


	//   ....[15]....
        /*0d8c*/ 	.word	0x000007f0
        /*0d90*/ 	.word	0x000000ff
        /*0d94*/ 	.word	0x0002e8a0
        /*0d98*/ 	.short	0x0100
        /*0d9a*/ 	.byte	0x08
	.zero		1


	//   ....[16]....
        /*0d9c*/ 	.word	0x00000800
        /*0da0*/ 	.word	0x000000ff
        /*0da4*/ 	.word	0x0002e898
        /*0da8*/ 	.short	0x0100
        /*0daa*/ 	.byte	0x08
	.zero		1


	//   ....[17]....
        /*0dac*/ 	.word	0x00000810
        /*0db0*/ 	.word	0x000000ff
        /*0db4*/ 	.word	0x0002e8a8
        /*0db8*/ 	.short	0x0100
        /*0dba*/ 	.byte	0x08
	.zero		1


	//   ....[18]....
        /*0dbc*/ 	.word	0x00000940
        /*0dc0*/ 	.word	0x000000ff
        /*0dc4*/ 	.word	0x0002e8b0
        /*0dc8*/ 	.short	0x0100
        /*0dca*/ 	.byte	0x08
	.zero		1


	//   ....[19]....
        /*0dcc*/ 	.word	0x00000950
        /*0dd0*/ 	.word	0x000000ff
        /*0dd4*/ 	.word	0x0002e8c0
        /*0dd8*/ 	.short	0x0100
        /*0dda*/ 	.byte	0x08
	.zero		1


	//   ....[20]....
        /*0ddc*/ 	.word	0x00000960
        /*0de0*/ 	.word	0x000000ff
        /*0de4*/ 	.word	0x0002e8b8
        /*0de8*/ 	.short	0x0100
        /*0dea*/ 	.byte	0x08
	.zero		1


	//   ....[21]....
        /*0dec*/ 	.word	0x00000970
        /*0df0*/ 	.word	0x000000ff
        /*0df4*/ 	.word	0x0002e8c8
        /*0df8*/ 	.short	0x0100
        /*0dfa*/ 	.byte	0x08
	.zero		1


	//   ....[22]....
        /*0dfc*/ 	.word	0x00003180
        /*0e00*/ 	.word	0x0000006f
        /*0e04*/ 	.word	0x0002e890
        /*0e08*/ 	.short	0x010a
        /*0e0a*/ 	.byte	0x3f
	.zero		1


	//   ....[23]....
        /*0e0c*/ 	.word	0x00007400
        /*0e10*/ 	.word	0x0000006f
        /*0e14*/ 	.word	0x0002e890
        /*0e18*/ 	.short	0x010a
        /*0e1a*/ 	.byte	0x3f
	.zero		1


	//   ....[24]....
        /*0e1c*/ 	.word	0x0000b4d0
        /*0e20*/ 	.word	0x0000006f
        /*0e24*/ 	.word	0x0002e890
        /*0e28*/ 	.short	0x010a
        /*0e2a*/ 	.byte	0x3f
	.zero		1


	//   ....[25]....
        /*0e2c*/ 	.word	0x0000bbf0
        /*0e30*/ 	.word	0x00000034
        /*0e34*/ 	.word	0x00000000
        /*0e38*/ 	.short	0x0101
        /*0e3a*/ 	.byte	0x3f
	.zero		1


	//   ....[26]....
        /*0e3c*/ 	.word	0x0000bc30
        /*0e40*/ 	.word	0x0000006f
        /*0e44*/ 	.word	0x0002e8b0
        /*0e48*/ 	.short	0x010a
        /*0e4a*/ 	.byte	0x3f
	.zero		1


	//   ....[27]....
        /*0e4c*/ 	.word	0x0000c3e0
        /*0e50*/ 	.word	0x0000006f
        /*0e54*/ 	.word	0x00000000
        /*0e58*/ 	.short	0x0101
        /*0e5a*/ 	.byte	0x3f
	.zero		1


	//   ....[28]....
        /*0e5c*/ 	.word	0x0000cd80
        /*0e60*/ 	.word	0x00000010
        /*0e64*/ 	.word	0x0002e800
        /*0e68*/ 	.short	0x010a
        /*0e6a*/ 	.byte	0x3f
	.zero		1


	//   ....[29]....
        /*0e6c*/ 	.word	0x0000cdd0
        /*0e70*/ 	.word	0x00000010
        /*0e74*/ 	.word	0x0002e800
        /*0e78*/ 	.short	0x010a
        /*0e7a*/ 	.byte	0x3f
	.zero		1


	//   ....[30]....
        /*0e7c*/ 	.word	0x0000d720
        /*0e80*/ 	.word	0x00000010
        /*0e84*/ 	.word	0x0002e800
        /*0e88*/ 	.short	0x010a
        /*0e8a*/ 	.byte	0x3f
	.zero		1


	//   ....[31]....
        /*0e8c*/ 	.word	0x0000f420
        /*0e90*/ 	.word	0x00000010
        /*0e94*/ 	.word	0x0002e800
        /*0e98*/ 	.short	0x010a
        /*0e9a*/ 	.byte	0x3f
	.zero		1


	//   ....[32]....
        /*0e9c*/ 	.word	0x00010f90
        /*0ea0*/ 	.word	0x00000003
        /*0ea4*/ 	.word	0x0002e830
        /*0ea8*/ 	.short	0x010a
        /*0eaa*/ 	.byte	0x3f
	.zero		1


	//   ....[33]....
        /*0eac*/ 	.word	0x00011040
        /*0eb0*/ 	.word	0x00000003
        /*0eb4*/ 	.word	0x0002e830
        /*0eb8*/ 	.short	0x010a
        /*0eba*/ 	.byte	0x3f
	.zero		1


	//   ....[34]....
        /*0ebc*/ 	.word	0x00013ba0
        /*0ec0*/ 	.word	0x0000003d
        /*0ec4*/ 	.word	0x00000000
        /*0ec8*/ 	.short	0x0101
        /*0eca*/ 	.byte	0x3f
	.zero		1


	//   ....[35]....
        /*0ecc*/ 	.word	0x000153b0
        /*0ed0*/ 	.word	0x0000000d
        /*0ed4*/ 	.word	0x0002e830
        /*0ed8*/ 	.short	0x010a
        /*0eda*/ 	.byte	0x3f
	.zero		1


	//   ....[36]....
        /*0edc*/ 	.word	0x00015400
        /*0ee0*/ 	.word	0x0000000d
        /*0ee4*/ 	.word	0x0002e830
        /*0ee8*/ 	.short	0x010a
        /*0eea*/ 	.byte	0x3f
	.zero		1


	//   ....[37]....
        /*0eec*/ 	.word	0x00016950
        /*0ef0*/ 	.word	0x0000000c
        /*0ef4*/ 	.word	0x0002e850
        /*0ef8*/ 	.short	0x010a
        /*0efa*/ 	.byte	0x3f
	.zero		1


	//   ....[38]....
        /*0efc*/ 	.word	0x00016990
        /*0f00*/ 	.word	0x0000000c
        /*0f04*/ 	.word	0x0002e850
        /*0f08*/ 	.short	0x010a
        /*0f0a*/ 	.byte	0x3f
	.zero		1


	//   ....[39]....
        /*0f0c*/ 	.word	0x00018a70
        /*0f10*/ 	.word	0x00000076
        /*0f14*/ 	.word	0x00000000
        /*0f18*/ 	.short	0x0101
        /*0f1a*/ 	.byte	0x3f
	.zero		1


	//   ....[40]....
        /*0f1c*/ 	.word	0x00019340
        /*0f20*/ 	.word	0x00000067
        /*0f24*/ 	.word	0x00000000
        /*0f28*/ 	.short	0x0101
        /*0f2a*/ 	.byte	0x3f
	.zero		1


	//   ....[41]....
        /*0f2c*/ 	.word	0x000193d0
        /*0f30*/ 	.word	0x0000000c
        /*0f34*/ 	.word	0x0002e850
        /*0f38*/ 	.short	0x010a
        /*0f3a*/ 	.byte	0x3f
	.zero		1


	//   ....[42]....
        /*0f3c*/ 	.word	0x00019450
        /*0f40*/ 	.word	0x0000000c
        /*0f44*/ 	.word	0x0002e850
        /*0f48*/ 	.short	0x010a
        /*0f4a*/ 	.byte	0x3f
	.zero		1


	//   ....[43]....
        /*0f4c*/ 	.word	0x00019fa0
        /*0f50*/ 	.word	0x00000000
        /*0f54*/ 	.word	0x00000000
        /*0f58*/ 	.short	0x0101
        /*0f5a*/ 	.byte	0x3f
	.zero		1


	//   ....[44]....
        /*0f5c*/ 	.word	0x0001b680
        /*0f60*/ 	.word	0x00000000
        /*0f64*/ 	.word	0x00000000
        /*0f68*/ 	.short	0x0101
        /*0f6a*/ 	.byte	0x3f
	.zero		1


	//   ....[45]....
        /*0f6c*/ 	.word	0x0001dac0
        /*0f70*/ 	.word	0x0000000b
        /*0f74*/ 	.word	0x0002e820
        /*0f78*/ 	.short	0x010a
        /*0f7a*/ 	.byte	0x3f
	.zero		1


	//   ....[46]....
        /*0f7c*/ 	.word	0x0001db90
        /*0f80*/ 	.word	0x00000005
        /*0f84*/ 	.word	0x0002e8a0
        /*0f88*/ 	.short	0x010a
        /*0f8a*/ 	.byte	0x3f
	.zero		1


	//   ....[47]....
        /*0f8c*/ 	.word	0x0001ddd0
        /*0f90*/ 	.word	0x00000005
        /*0f94*/ 	.word	0x0002e8c0
        /*0f98*/ 	.short	0x010a
        /*0f9a*/ 	.byte	0x3f
	.zero		1


	//   ....[48]....
        /*0f9c*/ 	.word	0x0001e1b0
        /*0fa0*/ 	.word	0x00000006
        /*0fa4*/ 	.word	0x0002e8a0
        /*0fa8*/ 	.short	0x010a
        /*0faa*/ 	.byte	0x3f
	.zero		1


	//   ....[49]....
        /*0fac*/ 	.word	0x0001e3d0
        /*0fb0*/ 	.word	0x00000006
        /*0fb4*/ 	.word	0x0002e8c0
        /*0fb8*/ 	.short	0x010a
        /*0fba*/ 	.byte	0x3f
	.zero		1


	//   ....[50]....
        /*0fbc*/ 	.word	0x0001f3e0
        /*0fc0*/ 	.word	0x00000004
        /*0fc4*/ 	.word	0x0002e880
        /*0fc8*/ 	.short	0x010a
        /*0fca*/ 	.byte	0x3f
	.zero		1


	//   ....[51]....
        /*0fcc*/ 	.word	0x0001f5c0
        /*0fd0*/ 	.word	0x00000004
        /*0fd4*/ 	.word	0x0002e840
        /*0fd8*/ 	.short	0x010a
        /*0fda*/ 	.byte	0x3f
	.zero		1


	//   ....[52]....
        /*0fdc*/ 	.word	0x0001f950
        /*0fe0*/ 	.word	0x00000004
        /*0fe4*/ 	.word	0x0002e820
        /*0fe8*/ 	.short	0x010a
        /*0fea*/ 	.byte	0x3f
	.zero		1


	//   ....[53]....
        /*0fec*/ 	.word	0x0001fc90
        /*0ff0*/ 	.word	0x00000005
        /*0ff4*/ 	.word	0x0002e880
        /*0ff8*/ 	.short	0x010a
        /*0ffa*/ 	.byte	0x3f
	.zero		1


	//   ....[54]....
        /*0ffc*/ 	.word	0x0001ff00
        /*1000*/ 	.word	0x00000005
        /*1004*/ 	.word	0x0002e840
        /*1008*/ 	.short	0x010a
        /*100a*/ 	.byte	0x3f
	.zero		1


	//   ....[55]....
        /*100c*/ 	.word	0x00020200
        /*1010*/ 	.word	0x00000004
        /*1014*/ 	.word	0x0002e870
        /*1018*/ 	.short	0x010a
        /*101a*/ 	.byte	0x3f
	.zero		1


	//   ....[56]....
        /*101c*/ 	.word	0x00020290
        /*1020*/ 	.word	0x00000004
        /*1024*/ 	.word	0x0002e860
        /*1028*/ 	.short	0x010a
        /*102a*/ 	.byte	0x3f
	.zero		1


	//   ....[57]....
        /*102c*/ 	.word	0x000209d0
        /*1030*/ 	.word	0x00000003
        /*1034*/ 	.word	0x0002e850
        /*1038*/ 	.short	0x0101
        /*103a*/ 	.byte	0x3f
	.zero		1


	//   ....[58]....
        /*103c*/ 	.word	0x00020a10
        /*1040*/ 	.word	0x00000003
        /*1044*/ 	.word	0x00000000
        /*1048*/ 	.short	0x0101
        /*104a*/ 	.byte	0x3f
	.zero		1


	//   ....[59]....
        /*104c*/ 	.word	0x00020c00
        /*1050*/ 	.word	0x00000014
        /*1054*/ 	.word	0x0002e870
        /*1058*/ 	.short	0x010a
        /*105a*/ 	.byte	0x3f
	.zero		1


	//   ....[60]....
        /*105c*/ 	.word	0x00020c90
        /*1060*/ 	.word	0x00000014
        /*1064*/ 	.word	0x0002e860
        /*1068*/ 	.short	0x010a
        /*106a*/ 	.byte	0x3f
	.zero		1


	//   ....[61]....
        /*106c*/ 	.word	0x00021360
        /*1070*/ 	.word	0x00000014
        /*1074*/ 	.word	0x0002e850
        /*1078*/ 	.short	0x0101
        /*107a*/ 	.byte	0x3f
	.zero		1


	//   ....[62]....
        /*107c*/ 	.word	0x000213b0
        /*1080*/ 	.word	0x00000000
        /*1084*/ 	.word	0x00000000
        /*1088*/ 	.short	0x0101
        /*108a*/ 	.byte	0x3f
	.zero		1


	//   ....[63]....
        /*108c*/ 	.word	0x00022010
        /*1090*/ 	.word	0x00000000
        /*1094*/ 	.word	0x0002e820
        /*1098*/ 	.short	0x010a
        /*109a*/ 	.byte	0x3f
	.zero		1


	//   ....[64]....
        /*109c*/ 	.word	0x000221e0
        /*10a0*/ 	.word	0x00000006
        /*10a4*/ 	.word	0x00000000
        /*10a8*/ 	.short	0x010a
        /*10aa*/ 	.byte	0x3f
	.zero		1


	//   ....[65]....
        /*10ac*/ 	.word	0x00022250
        /*10b0*/ 	.word	0x00000007
        /*10b4*/ 	.word	0x00000000
        /*10b8*/ 	.short	0x010a
        /*10ba*/ 	.byte	0x3f
	.zero		1


	//   ....[66]....
        /*10bc*/ 	.word	0x000222b0
        /*10c0*/ 	.word	0x00000004
        /*10c4*/ 	.word	0x0002e860
        /*10c8*/ 	.short	0x010a
        /*10ca*/ 	.byte	0x3f
	.zero		1


	//   ....[67]....
        /*10cc*/ 	.word	0x00022300
        /*10d0*/ 	.word	0x00000003
        /*10d4*/ 	.word	0x0002e860
        /*10d8*/ 	.short	0x010a
        /*10da*/ 	.byte	0x3f
	.zero		1


	//   ....[68]....
        /*10dc*/ 	.word	0x00022340
        /*10e0*/ 	.word	0x00000004
        /*10e4*/ 	.word	0x0002e880
        /*10e8*/ 	.short	0x010a
        /*10ea*/ 	.byte	0x3f
	.zero		1


	//   ....[69]....
        /*10ec*/ 	.word	0x00022360
        /*10f0*/ 	.word	0x00000003
        /*10f4*/ 	.word	0x0002e880
        /*10f8*/ 	.short	0x010a
        /*10fa*/ 	.byte	0x3f
	.zero		1


	//   ....[70]....
        /*10fc*/ 	.word	0x000223c0
        /*1100*/ 	.word	0x0000006f
        /*1104*/ 	.word	0x0002e890
        /*1108*/ 	.short	0x010a
        /*110a*/ 	.byte	0x3f
	.zero		1


	//   ....[71]....
        /*110c*/ 	.word	0x00022410
        /*1110*/ 	.word	0x0000006f
        /*1114*/ 	.word	0x0002e890
        /*1118*/ 	.short	0x010a
        /*111a*/ 	.byte	0x3f
	.zero		1


	//   ....[72]....
        /*111c*/ 	.word	0x00022460
        /*1120*/ 	.word	0x0000006f
        /*1124*/ 	.word	0x0002e890
        /*1128*/ 	.short	0x010a
        /*112a*/ 	.byte	0x3f
	.zero		1


	//   ....[73]....
        /*112c*/ 	.word	0x000224b0
        /*1130*/ 	.word	0x0000006f
        /*1134*/ 	.word	0x0002e8b0
        /*1138*/ 	.short	0x010a
        /*113a*/ 	.byte	0x3f
	.zero		1


	//   ....[74]....
        /*113c*/ 	.word	0x00022880
        /*1140*/ 	.word	0x00000010
        /*1144*/ 	.word	0x0002e800
        /*1148*/ 	.short	0x010a
        /*114a*/ 	.byte	0x3f
	.zero		1


	//   ....[75]....
        /*114c*/ 	.word	0x00022b50
        /*1150*/ 	.word	0x00000010
        /*1154*/ 	.word	0x0002e800
        /*1158*/ 	.short	0x010a
        /*115a*/ 	.byte	0x3f
	.zero		1


	//   ....[76]....
        /*115c*/ 	.word	0x00022ba0
        /*1160*/ 	.word	0x00000003
        /*1164*/ 	.word	0x0002e830
        /*1168*/ 	.short	0x010a
        /*116a*/ 	.byte	0x3f
	.zero		1


	//   ....[77]....
        /*116c*/ 	.word	0x00022bf0
        /*1170*/ 	.word	0x0000000d
        /*1174*/ 	.word	0x0002e830
        /*1178*/ 	.short	0x010a
        /*117a*/ 	.byte	0x3f
	.zero		1


	//   ....[78]....
        /*117c*/ 	.word	0x00022c40
        /*1180*/ 	.word	0x0000000c
        /*1184*/ 	.word	0x0002e850
        /*1188*/ 	.short	0x010a
        /*118a*/ 	.byte	0x3f
	.zero		1


	//   ....[79]....
        /*118c*/ 	.word	0x00022c90
        /*1190*/ 	.word	0x0000000c
        /*1194*/ 	.word	0x0002e850
        /*1198*/ 	.short	0x010a
        /*119a*/ 	.byte	0x3f
	.zero		1


	//   ....[80]....
        /*119c*/ 	.word	0x00023e20
        /*11a0*/ 	.word	0x0000000b
        /*11a4*/ 	.word	0x0002e820
        /*11a8*/ 	.short	0x010a
        /*11aa*/ 	.byte	0x3f
	.zero		1


	//   ....[81]....
        /*11ac*/ 	.word	0x00023e70
        /*11b0*/ 	.word	0x00000005
        /*11b4*/ 	.word	0x0002e8a0
        /*11b8*/ 	.short	0x010a
        /*11ba*/ 	.byte	0x3f
	.zero		1


	//   ....[82]....
        /*11bc*/ 	.word	0x00023ec0
        /*11c0*/ 	.word	0x00000005
        /*11c4*/ 	.word	0x0002e8c0
        /*11c8*/ 	.short	0x010a
        /*11ca*/ 	.byte	0x3f
	.zero		1


	//   ....[83]....
        /*11cc*/ 	.word	0x00023f10
        /*11d0*/ 	.word	0x00000006
        /*11d4*/ 	.word	0x0002e8a0
        /*11d8*/ 	.short	0x010a
        /*11da*/ 	.byte	0x3f
	.zero		1


	//   ....[84]....
        /*11dc*/ 	.word	0x00023f60
        /*11e0*/ 	.word	0x00000006
        /*11e4*/ 	.word	0x0002e8c0
        /*11e8*/ 	.short	0x010a
        /*11ea*/ 	.byte	0x3f
	.zero		1


	//   ....[85]....
        /*11ec*/ 	.word	0x00024100
        /*11f0*/ 	.word	0x00000004
        /*11f4*/ 	.word	0x0002e880
        /*11f8*/ 	.short	0x010a
        /*11fa*/ 	.byte	0x3f
	.zero		1


	//   ....[86]....
        /*11fc*/ 	.word	0x00024150
        /*1200*/ 	.word	0x00000004
        /*1204*/ 	.word	0x0002e840
        /*1208*/ 	.short	0x010a
        /*120a*/ 	.byte	0x3f
	.zero		1


	//   ....[87]....
        /*120c*/ 	.word	0x000241d0
        /*1210*/ 	.word	0x00000004
        /*1214*/ 	.word	0x0002e820
        /*1218*/ 	.short	0x010a
        /*121a*/ 	.byte	0x3f
	.zero		1


	//   ....[88]....
        /*121c*/ 	.word	0x00024220
        /*1220*/ 	.word	0x00000005
        /*1224*/ 	.word	0x0002e880
        /*1228*/ 	.short	0x010a
        /*122a*/ 	.byte	0x3f
	.zero		1


	//   ....[89]....
        /*122c*/ 	.word	0x00024270
        /*1230*/ 	.word	0x00000005
        /*1234*/ 	.word	0x0002e840
        /*1238*/ 	.short	0x010a
        /*123a*/ 	.byte	0x3f
	.zero		1


	//   ....[90]....
        /*123c*/ 	.word	0x000242d0
        /*1240*/ 	.word	0x00000004
        /*1244*/ 	.word	0x0002e870
        /*1248*/ 	.short	0x010a
        /*124a*/ 	.byte	0x3f
	.zero		1


	//   ....[91]....
        /*124c*/ 	.word	0x00024330
        /*1250*/ 	.word	0x00000004
        /*1254*/ 	.word	0x0002e860
        /*1258*/ 	.short	0x010a
        /*125a*/ 	.byte	0x3f
	.zero		1


	//   ....[92]....
        /*125c*/ 	.word	0x00024380
        /*1260*/ 	.word	0x00000014
        /*1264*/ 	.word	0x0002e870
        /*1268*/ 	.short	0x010a
        /*126a*/ 	.byte	0x3f
	.zero		1


	//   ....[93]....
        /*126c*/ 	.word	0x000243d0
        /*1270*/ 	.word	0x00000014
        /*1274*/ 	.word	0x0002e860
        /*1278*/ 	.short	0x010a
        /*127a*/ 	.byte	0x3f
	.zero		1


	//   ....[94]....
        /*127c*/ 	.word	0x00024d80
        /*1280*/ 	.word	0x00000000
        /*1284*/ 	.word	0x0002e820
        /*1288*/ 	.short	0x010a
        /*128a*/ 	.byte	0x3f
	.zero		1


	//   ....[95]....
        /*128c*/ 	.word	0x00024f20
        /*1290*/ 	.word	0x00000006
        /*1294*/ 	.word	0x00000000
        /*1298*/ 	.short	0x010a
        /*129a*/ 	.byte	0x3f
	.zero		1


	//   ....[96]....
        /*129c*/ 	.word	0x00024f70
        /*12a0*/ 	.word	0x00000007
        /*12a4*/ 	.word	0x00000000
        /*12a8*/ 	.short	0x010a
        /*12aa*/ 	.byte	0x3f
	.zero		1


	//   ....[97]....
        /*12ac*/ 	.word	0x00024fc0
        /*12b0*/ 	.word	0x00000004
        /*12b4*/ 	.word	0x0002e860
        /*12b8*/ 	.short	0x010a
        /*12ba*/ 	.byte	0x3f
	.zero		1


	//   ....[98]....
        /*12bc*/ 	.word	0x00025010
        /*12c0*/ 	.word	0x00000003
        /*12c4*/ 	.word	0x0002e860
        /*12c8*/ 	.short	0x010a
        /*12ca*/ 	.byte	0x3f
	.zero		1


	//   ....[99]....
        /*12cc*/ 	.word	0x00025060
        /*12d0*/ 	.word	0x00000004
        /*12d4*/ 	.word	0x0002e880
        /*12d8*/ 	.short	0x010a
        /*12da*/ 	.byte	0x3f
	.zero		1


	//----- nvinfo : EIATTR_NUM_MBARRIERS
	.align		4
.L_151:
        /*12dc*/ 	.byte	0x03, 0x38
        /*12de*/ 	.short	0x0016


	//----- nvinfo : EIATTR_EXIT_INSTR_OFFSETS
	.align		4
        /*12e0*/ 	.byte	0x04, 0x1c
        /*12e2*/ 	.short	(.L_153 - .L_152)


	//   ....[0]....
.L_152:
        /*12e4*/ 	.word	0x000223b0


	//----- nvinfo : EIATTR_MAX_THREADS
	.align		4
.L_153:
        /*12e8*/ 	.byte	0x04, 0x05
        /*12ea*/ 	.short	(.L_155 - .L_154)
.L_154:
        /*12ec*/ 	.word	0x00000180
        /*12f0*/ 	.word	0x00000001
        /*12f4*/ 	.word	0x00000001


	//----- nvinfo : EIATTR_CRS_STACK_SIZE
	.align		4
.L_155:
        /*12f8*/ 	.byte	0x04, 0x1e
        /*12fa*/ 	.short	(.L_157 - .L_156)
.L_156:
        /*12fc*/ 	.word	0x00000000


	//----- nvinfo : EIATTR_CBANK_PARAM_SIZE
	.align		4
.L_157:
        /*1300*/ 	.byte	0x03, 0x19
        /*1302*/ 	.short	0x0a70


	//----- nvinfo : EIATTR_PARAM_CBANK
	.align		4
        /*1304*/ 	.byte	0x04, 0x0a
        /*1306*/ 	.short	(.L_159 - .L_158)
	.align		4
.L_158:
        /*1308*/ 	.word	index@(.nv.constant0._ZN7cutlass13device_kernelIN5flash11enable_sm90INS1_16FlashAttnFwdSm90INS1_25CollectiveMainloopFwdSm90ILi2EN4cute5tupleIJNS5_1CILi1EEES8_S8_EEENS6_IJNS7_ILi128EEENS7_ILi224EEESA_EEELi128ENS_12float_e4m3_tEfNS_4arch4Sm90ELb0ELb0ELb0ELb1ELb0ELb1ELb0ELb1ELb1ELb0ELb0ELb0EEENS1_21CollectiveEpilogueFwdINS6_IJSA_SA_SB_EEES9_NS_10bfloat16_tESF_Li256ELb1ELb0ELb0ELb1EEENS1_36VarlenDynamicPersistentTileSchedulerILi128ELi224ELi256ELi128ELb0ELb0ELb1ELb0ELb1ELb1EEEEEEEEEvNT_6ParamsE)
        /*130c*/ 	.short	0x0210
        /*130e*/ 	.short	0x0a70


	//----- nvinfo : EIATTR_SW_WAR
	.align		4
.L_159:
        /*1310*/ 	.byte	0x04, 0x36
        /*1312*/ 	.short	(.L_161 - .L_160)
.L_160:
        /*1314*/ 	.word	0x00000008
.L_161:


//--------------------- .nv.info._ZN7cutlass13device_kernelIN5flash11enable_sm90INS1_16FlashAttnFwdSm90INS1_25CollectiveMainloopFwdSm90ILi2EN4cute5tupleIJNS5_1CILi1EEES8_S8_EEENS6_IJNS7_ILi128EEENS7_ILi224EEESA_EEELi128ENS_12float_e4m3_tEfNS_4arch4Sm90ELb0ELb1ELb0ELb0ELb0ELb0ELb0ELb1ELb1ELb0ELb0ELb0EEENS1_21CollectiveEpilogueFwdINS6_IJSA_SA_SB_EEES9_NS_10bfloat16_tESF_Li256ELb0ELb0ELb0ELb1EEENS1_30DynamicPersistentTileSchedulerILi256ELi128ELb0ELb0ELb1EEEEEEEEEvNT_6ParamsE --------------------------
	.section	.nv.info._ZN7cutlass13device_kernelIN5flash11enable_sm90INS1_16FlashAttnFwdSm90INS1_25CollectiveMainloopFwdSm90ILi2EN4cute5tupleIJNS5_1CILi1EEES8_S8_EEENS6_IJNS7_ILi128EEENS7_ILi224EEESA_EEELi128ENS_12float_e4m3_tEfNS_4arch4Sm90ELb0ELb1ELb0ELb0ELb0ELb0ELb0ELb1ELb1ELb0ELb0ELb0EEENS1_21CollectiveEpilogueFwdINS6_IJSA_SA_SB_EEES9_NS_10bfloat16_tESF_Li256ELb0ELb0ELb0ELb1EEENS1_30DynamicPersistentTileSchedulerILi256ELi128ELb0ELb0ELb1EEEEEEEEEvNT_6ParamsE,"",@"SHT_CUDA_INFO"
	.sectionflags	@""
	.align	4


	//----- nvinfo : EIATTR_CUDA_API_VERSION
	.align		4
        /*0000*/ 	.byte	0x04, 0x37
        /*0002*/ 	.short	(.L_163 - .L_162)
.L_162:
        /*0004*/ 	.word	0x00000082


	//----- nvinfo : EIATTR_KPARAM_INFO
	.align		4
.L_163:
        /*0008*/ 	.byte	0x04, 0x17
        /*000a*/ 	.short	(.L_165 - .L_164)
.L_164:
        /*000c*/ 	.word	0x00000000
        /*0010*/ 	.short	0x0000
        /*0012*/ 	.short	0x0070
        /*0014*/ 	.byte	0x00, 0xf0, 0x01, 0x2e


	//----- nvinfo : EIATTR_SPARSE_MMA_MASK
	.align		4
.L_165:
        /*0018*/ 	.byte	0x03, 0x50
        /*001a*/ 	.short	0x0000


	//----- nvinfo : EIATTR_MAXREG_COUNT
	.align		4
        /*001c*/ 	.byte	0x03, 0x1b
        /*001e*/ 	.short	0x00a8


	//----- nvinfo : EIATTR_NUM_BARRIERS
	.align		4
        /*0020*/ 	.byte	0x02, 0x4c
        /*0022*/ 	.byte	0x10
	.zero		1


	//----- nvinfo : EIATTR_EXTERNS
	.align		4
        /*0024*/ 	.byte	0x04, 0x0f
        /*0026*/ 	.short	(.L_167 - .L_166)


	//   ....[0]....
	.align		4
.L_166:
        /*0028*/ 	.word	index@(__assertfail)


	//----- nvinfo : EIATTR_ANNOTATIONS
	.align		4
.L_167:
        /*002c*/ 	.byte	0x04, 0x55
        /*002e*/ 	.short	(.L_169 - .L_168)


	//   ....[0]....
.L_168:
        /* <DEDUP_REMOVED lines=30> */


	//----- nvinfo : EIATTR_MERCURY_ISA_VERSION
	.align		4
.L_169:
        /*0200*/ 	.byte	0x03, 0x5f
        /*0202*/ 	.short	0x0101


	//----- nvinfo : EIATTR_INT_WARP_WIDE_INSTR_OFFSETS
	.align		4
        /*0204*/ 	.byte	0x04, 0x31
        /*0206*/ 	.short	(.L_171 - .L_170)


	//   ....[0]....
.L_170:
        /*0208*/ 	.word	0x00000180


	//   ....[1]....
        /*020c*/ 	.word	0x000001c0


	//   ....[2]....
        /*0210*/ 	.word	0x00000250


	//   ....[3]....
        /*0214*/ 	.word	0x00019180


	//   ....[4]....
        /*0218*/ 	.word	0x00019210


	//   ....[5]....
        /*021c*/ 	.word	0x000198f0


	//   ....[6]....
        /*0220*/ 	.word	0x0001b060


	//   ....[7]....
        /*0224*/ 	.word	0x0001b0f0


	//----- nvinfo : EIATTR_COOP_GROUP_MASK_REGIDS
	.align		4
.L_171:
        /*0228*/ 	.byte	0x04, 0x29
        /*022a*/ 	.short	(.L_173 - .L_172)


	//   ....[0]....
.L_172:
        /*022c*/ 	.word	0xffffffff


	//   ....[1]....
        /*0230*/ 	.word	0xffffffff


	//   ....[2]....
        /*0234*/ 	.word	0xffffffff


	//   ....[3]....
        /*0238*/ 	.word	0xffffffff


	//   ....[4]....
        /*023c*/ 	.word	0xffffffff


	//   ....[5]....
        /*0240*/ 	.word	0xffffffff


	//   ....[6]....
        /*0244*/ 	.word	0xffffffff


	//   ....[7]....
        /*0248*/ 	.word	0xffffffff


	//   ....[8]....
        /*024c*/ 	.word	0xffffffff


	//   ....[9]....
        /*0250*/ 	.word	0xffffffff


	//   ....[10]....
        /*0254*/ 	.word	0xffffffff


	//   ....[11]....
        /*0258*/ 	.word	0xffffffff


	//   ....[12]....
        /*025c*/ 	.word	0xffffffff


	//   ....[13]....
        /*0260*/ 	.word	0xffffffff


	//   ....[14]....
        /*0264*/ 	.word	0xffffffff


	//   ....[15]....
        /*0268*/ 	.word	0xffffffff


	//   ....[16]....
        /*026c*/ 	.word	0xffffffff


	//   ....[17]....
        /*0270*/ 	.word	0xffffffff


	//   ....[18]....
        /*0274*/ 	.word	0xffffffff


	//   ....[19]....
        /*0278*/ 	.word	0xffffffff


	//   ....[20]....
        /*027c*/ 	.word	0xffffffff


	//   ....[21]....
        /*0280*/ 	.word	0xffffffff


	//   ....[22]....
        /*0284*/ 	.word	0xffffffff


	//   ....[23]....
        /*0288*/ 	.word	0xffffffff


	//   ....[24]....
        /*028c*/ 	.word	0xffffffff


	//   ....[25]....
        /*0290*/ 	.word	0xffffffff


	//   ....[26]....
        /*0294*/ 	.word	0xffffffff


	//   ....[27]....
        /*0298*/ 	.word	0xffffffff


	//   ....[28]....
        /*029c*/ 	.word	0xffffffff


	//   ....[29]....
        /*02a0*/ 	.word	0xffffffff


	//   ....[30]....
        /*02a4*/ 	.word	0xffffffff


	//   ....[31]....
        /*02a8*/ 	.word	0xffffffff


	//   ....[32]....
        /*02ac*/ 	.word	0xffffffff


	//   ....[33]....
        /*02b0*/ 	.word	0xffffffff


	//   ....[34]....
        /*02b4*/ 	.word	0xffffffff


	//   ....[35]....
        /*02b8*/ 	.word	0xffffffff


	//   ....[36]....
        /*02bc*/ 	.word	0xffffffff


	//   ....[37]....
        /*02c0*/ 	.word	0xffffffff


	//   ....[38]....
        /*02c4*/ 	.word	0xffffffff


	//   ....[39]....
        /*02c8*/ 	.word	0xffffffff


	//   ....[40]....
        /*02cc*/ 	.word	0xffffffff


	//   ....[41]....
        /*02d0*/ 	.word	0xffffffff


	//   ....[42]....
        /*02d4*/ 	.word	0xffffffff


	//   ....[43]....
        /*02d8*/ 	.word	0xffffffff


	//   ....[44]....
        /*02dc*/ 	.word	0xffffffff


	//   ....[45]....
        /*02e0*/ 	.word	0xffffffff


	//   ....[46]....
        /*02e4*/ 	.word	0xffffffff


	//   ....[47]....
        /*02e8*/ 	.word	0xffffffff


	//   ....[48]....
        /*02ec*/ 	.word	0xffffffff


	//   ....[49]....
        /*02f0*/ 	.word	0xffffffff


	//   ....[50]....
        /*02f4*/ 	.word	0xffffffff


	//   ....[51]....
        /*02f8*/ 	.word	0xffffffff


	//   ....[52]....
        /*02fc*/ 	.word	0xffffffff


	//   ....[53]....
        /*0300*/ 	.word	0xffffffff


	//   ....[54]....
        /*0304*/ 	.word	0xffffffff


	//   ....[55]....
        /*0308*/ 	.word	0xffffffff


	//   ....[56]....
        /*030c*/ 	.word	0xffffffff


	//   ....[57]....
        /*0310*/ 	.word	0xffffffff


	//   ....[58]....
        /*0314*/ 	.word	0xffffffff


	//   ....[59]....
        /*0318*/ 	.word	0xffffffff


	//   ....[60]....
        /*031c*/ 	.word	0xffffffff


	//   ....[61]....
        /*0320*/ 	.word	0xffffffff


	//   ....[62]....
        /*0324*/ 	.word	0xffffffff


	//   ....[63]....
        /*0328*/ 	.word	0xffffffff


	//   ....[64]....
        /*032c*/ 	.word	0xffffffff


	//   ....[65]....
        /*0330*/ 	.word	0x0500000f


	//   ....[66]....
        /*0334*/ 	.word	0x0500000f


	//----- nvinfo : EIATTR_COOP_GROUP_INSTR_OFFSETS
	.align		4
.L_173:
        /*0338*/ 	.byte	0x04, 0x28
        /*033a*/ 	.short	(.L_175 - .L_174)


	//   ....[0]....
.L_174:
        /*033c*/ 	.word	0x00000060


	//   ....[1]....
        /*0340*/ 	.word	0x00000190


	//   ....[2]....
        /*0344*/ 	.word	0x00000230


	//   ....[3]....
        /*0348*/ 	.word	0x000003c0


	//   ....[4]....
        /*034c*/ 	.word	0x00000520


	//   ....[5]....
        /*0350*/ 	.word	0x00000640


	//   ....[6]....
        /*0354*/ 	.word	0x000007a0


	//   ....[7]....
        /*0358*/ 	.word	0x00001aa0


	//   ....[8]....
        /*035c*/ 	.word	0x000049c0


	//   ....[9]....
        /*0360*/ 	.word	0x00004ac0


	//   ....[10]....
        /*0364*/ 	.word	0x000059e0


	//   ....[11]....
        /*0368*/ 	.word	0x00005a70


	//   ....[12]....
        /*036c*/ 	.word	0x0000aa80


	//   ....[13]....
        /*0370*/ 	.word	0x0000aaa0


	//   ....[14]....
        /*0374*/ 	.word	0x0000b350


	//   ....[15]....
        /*0378*/ 	.word	0x0000b3d0


	//   ....[16]....
        /*037c*/ 	.word	0x0000e4c0


	//   ....[17]....
        /*0380*/ 	.word	0x0000e4d0


	//   ....[18]....
        /*0384*/ 	.word	0x0000e500


	//   ....[19]....
        /*0388*/ 	.word	0x0000e510


	//   ....[20]....
        /*038c*/ 	.word	0x00013710


	//   ....[21]....
        /*0390*/ 	.word	0x00013820


	//   ....[22]....
        /*0394*/ 	.word	0x00014870


	//   ....[23]....
        /*0398*/ 	.word	0x000148d0


	//   ....[24]....
        /*039c*/ 	.word	0x000165b0


	//   ....[25]....
        /*03a0*/ 	.word	0x000165c0


	//   ....[26]....
        /*03a4*/ 	.word	0x00016640


	//   ....[27]....
        /*03a8*/ 	.word	0x00016650


	//   ....[28]....
        /*03ac*/ 	.word	0x00017670


	//   ....[29]....
        /*03b0*/ 	.word	0x00017680


	//   ....[30]....
        /*03b4*/ 	.word	0x00017690


	//   ....[31]....
        /*03b8*/ 	.word	0x000176a0


	//   ....[32]....
        /*03bc*/ 	.word	0x000176b0


	//   ....[33]....
        /*03c0*/ 	.word	0x000176c0


	//   ....[34]....
        /*03c4*/ 	.word	0x000176d0


	//   ....[35]....
        /*03c8*/ 	.word	0x000176e0


	//   ....[36]....
        /*03cc*/ 	.word	0x00017710


	//   ....[37]....
        /*03d0*/ 	.word	0x00017740


	//   ....[38]....
        /*03d4*/ 	.word	0x00017770


	//   ....[39]....
        /*03d8*/ 	.word	0x00017780


	//   ....[40]....
        /*03dc*/ 	.word	0x000177b0


	//   ....[41]....
        /*03e0*/ 	.word	0x000177c0


	//   ....[42]....
        /*03e4*/ 	.word	0x00017800


	//   ....[43]....
        /*03e8*/ 	.word	0x00017830


	//   ....[44]....
        /*03ec*/ 	.word	0x00017840


	//   ....[45]....
        /*03f0*/ 	.word	0x00017850


	//   ....[46]....
        /*03f4*/ 	.word	0x000178d0


	//   ....[47]....
        /*03f8*/ 	.word	0x000178e0


	//   ....[48]....
        /*03fc*/ 	.word	0x000178f0


	//   ....[49]....
        /*0400*/ 	.word	0x00017920


	//   ....[50]....
        /*0404*/ 	.word	0x00017950


	//   ....[51]....
        /*0408*/ 	.word	0x00017960


	//   ....[52]....
        /*040c*/ 	.word	0x00017970


	//   ....[53]....
        /*0410*/ 	.word	0x00017980


	//   ....[54]....
        /*0414*/ 	.word	0x00017990


	//   ....[55]....
        /*0418*/ 	.word	0x000179a0


	//   ....[56]....
        /*041c*/ 	.word	0x000179b0


	//   ....[57]....
        /*0420*/ 	.word	0x000179c0


	//   ....[58]....
        /*0424*/ 	.word	0x000179d0


	//   ....[59]....
        /*0428*/ 	.word	0x000179e0


	//   ....[60]....
        /*042c*/ 	.word	0x00017b80


	//   ....[61]....
        /*0430*/ 	.word	0x000186e0


	//   ....[62]....
        /*0434*/ 	.word	0x00019990


	//   ....[63]....
        /*0438*/ 	.word	0x0001baf0


	//   ....[64]....
        /*043c*/ 	.word	0x0001bc90


	//   ....[65]....
        /*0440*/ 	.word	0x0001c350


	//   ....[66]....
        /*0444*/ 	.word	0x0001c7c0


	//----- nvinfo : EIATTR_REG_RECONFIG
	.align		4
.L_175:
        /*0448*/ 	.byte	0x01, 0x54
	.zero		2


	//----- nvinfo : EIATTR_SYSCALL_OFFSETS
	.align		4
        /*044c*/ 	.byte	0x04, 0x46
        /*044e*/ 	.short	(.L_177 - .L_176)


	//   ....[0]....
.L_176:
        /*0450*/ 	.word	0x00001c20


	//   ....[1]....
        /*0454*/ 	.word	0x000193b0


	//   ....[2]....
        /*0458*/ 	.word	0x00019510


	//   ....[3]....
        /*045c*/ 	.word	0x00019650


	//   ....[4]....
        /*0460*/ 	.word	0x00019770


	//----- nvinfo : EIATTR_MBARRIER_INSTR_OFFSETS
	.align		4
.L_177:
        /*0464*/ 	.byte	0x04, 0x39
        /*0466*/ 	.short	(.L_179 - .L_178)


	//   ....[0]....
.L_178:
        /*0468*/ 	.word	0x00000270
        /*046c*/ 	.word	0x000000ff
        /*0470*/ 	.word	0x0002e800
        /*0474*/ 	.short	0x0100
        /*0476*/ 	.byte	0x06
	.zero		1


	//   ....[1]....
        /*0478*/ 	.word	0x00000280
        /*047c*/ 	.word	0x000000ff
        /*0480*/ 	.word	0x0002e820
        /*0484*/ 	.short	0x0100
        /*0486*/ 	.byte	0x06
	.zero		1


	//   ....[2]....
        /*0488*/ 	.word	0x00000370
        /*048c*/ 	.word	0x000000ff
        /*0490*/ 	.word	0x0002e830
        /*0494*/ 	.short	0x0100
        /*0496*/ 	.byte	0x08
	.zero		1


	//   ....[3]....
        /*0498*/ 	.word	0x00000380
        /*049c*/ 	.word	0x000000ff
        /*04a0*/ 	.word	0x0002e840
        /*04a4*/ 	.short	0x0100
        /*04a6*/ 	.byte	0x08
	.zero		1


	//   ....[4]....
        /*04a8*/ 	.word	0x00000390
        /*04ac*/ 	.word	0x000000ff
        /*04b0*/ 	.word	0x0002e838
        /*04b4*/ 	.short	0x0100
        /*04b6*/ 	.byte	0x08
	.zero		1


	//   ....[5]....
        /*04b8*/ 	.word	0x000003a0
        /*04bc*/ 	.word	0x000000ff
        /*04c0*/ 	.word	0x0002e848
        /*04c4*/ 	.short	0x0100
        /*04c6*/ 	.byte	0x08
	.zero		1


	//   ....[6]....
        /*04c8*/ 	.word	0x000004d0
        /*04cc*/ 	.word	0x000000ff
        /*04d0*/ 	.word	0x0002e850
        /*04d4*/ 	.short	0x0100
        /*04d6*/ 	.byte	0x08
	.zero		1


	//   ....[7]....
        /*04d8*/ 	.word	0x000004e0
        /*04dc*/ 	.word	0x000000ff
        /*04e0*/ 	.word	0x0002e860
        /*04e4*/ 	.short	0x0100
        /*04e6*/ 	.byte	0x08
	.zero		1


	//   ....[8]....
        /*04e8*/ 	.word	0x000004f0
        /*04ec*/ 	.word	0x000000ff
        /*04f0*/ 	.word	0x0002e858
        /*04f4*/ 	.short	0x0100
        /*04f6*/ 	.byte	0x08
	.zero		1


	//   ....[9]....
        /*04f8*/ 	.word	0x00000500
        /*04fc*/ 	.word	0x000000ff
        /*0500*/ 	.word	0x0002e868
        /*0504*/ 	.short	0x0100
        /*0506*/ 	.byte	0x08
	.zero		1


	//   ....[10]....
        /*0508*/ 	.word	0x000005f0
        /*050c*/ 	.word	0x000000ff
        /*0510*/ 	.word	0x0002e870
        /*0514*/ 	.short	0x0100
        /*0516*/ 	.byte	0x06
	.zero		1


	//   ....[11]....
        /*0518*/ 	.word	0x00000600
        /*051c*/ 	.word	0x000000ff
        /*0520*/ 	.word	0x0002e880
        /*0524*/ 	.short	0x0100
        /*0526*/ 	.byte	0x06
	.zero		1


	//   ....[12]....
        /*0528*/ 	.word	0x00000610
        /*052c*/ 	.word	0x000000ff
        /*0530*/ 	.word	0x0002e878
        /*0534*/ 	.short	0x0100
        /*0536*/ 	.byte	0x06
	.zero		1


	//   ....[13]....
        /*0538*/ 	.word	0x00000620
        /*053c*/ 	.word	0x000000ff
        /*0540*/ 	.word	0x0002e888
        /*0544*/ 	.short	0x0100
        /*0546*/ 	.byte	0x06
	.zero		1


	//   ....[14]....
        /*0548*/ 	.word	0x00000750
        /*054c*/ 	.word	0x000000ff
        /*0550*/ 	.word	0x0002e890
        /*0554*/ 	.short	0x0100
        /*0556*/ 	.byte	0x08
	.zero		1


	//   ....[15]....
        /*0558*/ 	.word	0x00000760
        /*055c*/ 	.word	0x000000ff
        /*0560*/ 	.word	0x0002e8a0
        /*0564*/ 	.short	0x0100
        /*0566*/ 	.byte	0x08
	.zero		1


	//   ....[16]....
        /*0568*/ 	.word	0x00000770
        /*056c*/ 	.word	0x000000ff
        /*0570*/ 	.word	0x0002e898
        /*0574*/ 	.short	0x0100
        /*0576*/ 	.byte	0x08
	.zero		1


	//   ....[17]....
        /*0578*/ 	.word	0x00000780
        /*057c*/ 	.word	0x000000ff
        /*0580*/ 	.word	0x0002e8a8
        /*0584*/ 	.short	0x0100
        /*0586*/ 	.byte	0x08
	.zero		1


	//   ....[18]....
        /*0588*/ 	.word	0x000008b0
        /*058c*/ 	.word	0x000000ff
        /*0590*/ 	.word	0x0002e8b0
        /*0594*/ 	.short	0x0100
        /*0596*/ 	.byte	0x08
	.zero		1


	//   ....[19]....
        /*0598*/ 	.word	0x000008c0
        /*059c*/ 	.word	0x000000ff
        /*05a0*/ 	.word	0x0002e8c0
        /*05a4*/ 	.short	0x0100
        /*05a6*/ 	.byte	0x08
	.zero		1


	//   ....[20]....
        /*05a8*/ 	.word	0x000008d0
        /*05ac*/ 	.word	0x000000ff
        /*05b0*/ 	.word	0x0002e8b8
        /*05b4*/ 	.short	0x0100
        /*05b6*/ 	.byte	0x08
	.zero		1


	//   ....[21]....
        /*05b8*/ 	.word	0x000008e0
        /*05bc*/ 	.word	0x000000ff
        /*05c0*/ 	.word	0x0002e8c8
        /*05c4*/ 	.short	0x0100
        /*05c6*/ 	.byte	0x08
	.zero		1


	//   ....[22]....
        /*05c8*/ 	.word	0x00001c80
        /*05cc*/ 	.word	0x000000ff
        /*05d0*/ 	.word	0x0002e800
        /*05d4*/ 	.short	0x010a
        /*05d6*/ 	.byte	0x25
	.zero		1


	//   ....[23]....
        /*05d8*/ 	.word	0x00001cf0
        /*05dc*/ 	.word	0x00000005
        /*05e0*/ 	.word	0x0002e830
        /*05e4*/ 	.short	0x010a
        /*05e6*/ 	.byte	0x3f
	.zero		1


	//   ....[24]....
        /*05e8*/ 	.word	0x00001d30
        /*05ec*/ 	.word	0x00000005
        /*05f0*/ 	.word	0x0002e830
        /*05f4*/ 	.short	0x010a
        /*05f6*/ 	.byte	0x3f
	.zero		1


	//   ....[25]....
        /*05f8*/ 	.word	0x00002a30
        /*05fc*/ 	.word	0x00000000
        /*0600*/ 	.word	0x00000000
        /*0604*/ 	.short	0x0101
        /*0606*/ 	.byte	0x3f
	.zero		1


	//   ....[26]....
        /*0608*/ 	.word	0x000071c0
        /*060c*/ 	.word	0x000000ff
        /*0610*/ 	.word	0x0002e830
        /*0614*/ 	.short	0x010a
        /*0616*/ 	.byte	0x06
	.zero		1


	//   ....[27]....
        /*0618*/ 	.word	0x00007200
        /*061c*/ 	.word	0x000000ff
        /*0620*/ 	.word	0x0002e830
        /*0624*/ 	.short	0x010a
        /*0626*/ 	.byte	0x06
	.zero		1


	//   ....[28]....
        /*0628*/ 	.word	0x00007dd0
        /*062c*/ 	.word	0x000000ff
        /*0630*/ 	.word	0x0002e850
        /*0634*/ 	.short	0x010a
        /*0636*/ 	.byte	0x06
	.zero		1


	//   ....[29]....
        /*0638*/ 	.word	0x00007e10
        /*063c*/ 	.word	0x000000ff
        /*0640*/ 	.word	0x0002e850
        /*0644*/ 	.short	0x010a
        /*0646*/ 	.byte	0x06
	.zero		1


	//   ....[30]....
        /*0648*/ 	.word	0x00008180
        /*064c*/ 	.word	0x0000000c
        /*0650*/ 	.word	0x00000000
        /*0654*/ 	.short	0x0101
        /*0656*/ 	.byte	0x3f
	.zero		1


	//   ....[31]....
        /*0658*/ 	.word	0x0000c5b0
        /*065c*/ 	.word	0x000000ff
        /*0660*/ 	.word	0x00000000
        /*0664*/ 	.short	0x0101
        /*0666*/ 	.byte	0x06
	.zero		1


	//   ....[32]....
        /*0668*/ 	.word	0x0000cfd0
        /*066c*/ 	.word	0x000000ff
        /*0670*/ 	.word	0x0002e830
        /*0674*/ 	.short	0x010a
        /*0676*/ 	.byte	0x06
	.zero		1


	//   ....[33]....
        /*0678*/ 	.word	0x0000d010
        /*067c*/ 	.word	0x000000ff
        /*0680*/ 	.word	0x0002e830
        /*0684*/ 	.short	0x010a
        /*0686*/ 	.byte	0x06
	.zero		1


	//   ....[34]....
        /*0688*/ 	.word	0x0000dc40
        /*068c*/ 	.word	0x000000ff
        /*0690*/ 	.word	0x0002e850
        /*0694*/ 	.short	0x010a
        /*0696*/ 	.byte	0x06
	.zero		1


	//   ....[35]....
        /*0698*/ 	.word	0x0000dc80
        /*069c*/ 	.word	0x000000ff
        /*06a0*/ 	.word	0x0002e850
        /*06a4*/ 	.short	0x010a
        /*06a6*/ 	.byte	0x06
	.zero		1


	//   ....[36]....
        /*06a8*/ 	.word	0x0000fb30
        /*06ac*/ 	.word	0x00000005
        /*06b0*/ 	.word	0x00000000
        /*06b4*/ 	.short	0x0101
        /*06b6*/ 	.byte	0x3f
	.zero		1


	//   ....[37]....
        /*06b8*/ 	.word	0x0000fe00
        /*06bc*/ 	.word	0x000000ff
        /*06c0*/ 	.word	0x00000000
        /*06c4*/ 	.short	0x0101
        /*06c6*/ 	.byte	0x06
	.zero		1


	//   ....[38]....
        /*06c8*/ 	.word	0x00010680
        /*06cc*/ 	.word	0x000000ff
        /*06d0*/ 	.word	0x0002e830
        /*06d4*/ 	.short	0x010a
        /*06d6*/ 	.byte	0x06
	.zero		1


	//   ....[39]....
        /*06d8*/ 	.word	0x000106c0
        /*06dc*/ 	.word	0x000000ff
        /*06e0*/ 	.word	0x0002e830
        /*06e4*/ 	.short	0x010a
        /*06e6*/ 	.byte	0x06
	.zero		1


	//   ....[40]....
        /*06e8*/ 	.word	0x000112c0
        /*06ec*/ 	.word	0x000000ff
        /*06f0*/ 	.word	0x0002e850
        /*06f4*/ 	.short	0x010a
        /*06f6*/ 	.byte	0x06
	.zero		1


	//   ....[41]....
        /*06f8*/ 	.word	0x00011300
        /*06fc*/ 	.word	0x000000ff
        /*0700*/ 	.word	0x0002e850
        /*0704*/ 	.short	0x010a
        /*0706*/ 	.byte	0x06
	.zero		1


	//   ....[42]....
        /*0708*/ 	.word	0x00011660
        /*070c*/ 	.word	0x00000000
        /*0710*/ 	.word	0x00000000
        /*0714*/ 	.short	0x0101
        /*0716*/ 	.byte	0x3f
	.zero		1


	//   ....[43]....
        /*0718*/ 	.word	0x00015aa0
        /*071c*/ 	.word	0x000000ff
        /*0720*/ 	.word	0x00000000
        /*0724*/ 	.short	0x0101
        /*0726*/ 	.byte	0x06
	.zero		1


	//   ....[44]....
        /*0728*/ 	.word	0x00016210
        /*072c*/ 	.word	0x000000ff
        /*0730*/ 	.word	0x0002e850
        /*0734*/ 	.short	0x010a
        /*0736*/ 	.byte	0x05
	.zero		1


	//   ....[45]....
        /*0738*/ 	.word	0x00016250
        /*073c*/ 	.word	0x000000ff
        /*0740*/ 	.word	0x0002e850
        /*0744*/ 	.short	0x010a
        /*0746*/ 	.byte	0x05
	.zero		1


	//   ....[46]....
        /*0748*/ 	.word	0x00016910
        /*074c*/ 	.word	0x000000ff
        /*0750*/ 	.word	0x00000000
        /*0754*/ 	.short	0x0101
        /*0756*/ 	.byte	0x04
	.zero		1


	//   ....[47]....
        /*0758*/ 	.word	0x00017d50
        /*075c*/ 	.word	0x000000ff
        /*0760*/ 	.word	0x00000000
        /*0764*/ 	.short	0x0101
        /*0766*/ 	.byte	0x05
	.zero		1


	//   ....[48]....
        /*0768*/ 	.word	0x00019bb0
        /*076c*/ 	.word	0x00000004
        /*0770*/ 	.word	0x0002e880
        /*0774*/ 	.short	0x010a
        /*0776*/ 	.byte	0x3f
	.zero		1


	//   ....[49]....
        /*0778*/ 	.word	0x00019d60
        /*077c*/ 	.word	0x00000004
        /*0780*/ 	.word	0x0002e840
        /*0784*/ 	.short	0x010a
        /*0786*/ 	.byte	0x3f
	.zero		1


	//   ....[50]....
        /*0788*/ 	.word	0x0001a070
        /*078c*/ 	.word	0x000000ff
        /*0790*/ 	.word	0x0002e820
        /*0794*/ 	.short	0x010a
        /*0796*/ 	.byte	0x28
	.zero		1


	//   ....[51]....
        /*0798*/ 	.word	0x0001a330
        /*079c*/ 	.word	0x00000004
        /*07a0*/ 	.word	0x0002e880
        /*07a4*/ 	.short	0x010a
        /*07a6*/ 	.byte	0x3f
	.zero		1


	//   ....[52]....
        /*07a8*/ 	.word	0x0001a590
        /*07ac*/ 	.word	0x00000004
        /*07b0*/ 	.word	0x0002e840
        /*07b4*/ 	.short	0x010a
        /*07b6*/ 	.byte	0x3f
	.zero		1


	//   ....[53]....
        /*07b8*/ 	.word	0x0001a850
        /*07bc*/ 	.word	0x00000013
        /*07c0*/ 	.word	0x0002e870
        /*07c4*/ 	.short	0x010a
        /*07c6*/ 	.byte	0x3f
	.zero		1


	//   ....[54]....
        /*07c8*/ 	.word	0x0001a8d0
        /*07cc*/ 	.word	0x00000013
        /*07d0*/ 	.word	0x0002e860
        /*07d4*/ 	.short	0x010a
        /*07d6*/ 	.byte	0x3f
	.zero		1


	//   ....[55]....
        /*07d8*/ 	.word	0x0001af70
        /*07dc*/ 	.word	0x00000013
        /*07e0*/ 	.word	0x0002e850
        /*07e4*/ 	.short	0x0101
        /*07e6*/ 	.byte	0x3f
	.zero		1


	//   ....[56]....
        /*07e8*/ 	.word	0x0001afd0
        /*07ec*/ 	.word	0x00000013
        /*07f0*/ 	.word	0x00000000
        /*07f4*/ 	.short	0x0101
        /*07f6*/ 	.byte	0x3f
	.zero		1


	//   ....[57]....
        /*07f8*/ 	.word	0x0001b1d0
        /*07fc*/ 	.word	0x00000011
        /*0800*/ 	.word	0x0002e870
        /*0804*/ 	.short	0x010a
        /*0806*/ 	.byte	0x3f
	.zero		1


	//   ....[58]....
        /*0808*/ 	.word	0x0001b240
        /*080c*/ 	.word	0x00000011
        /*0810*/ 	.word	0x0002e860
        /*0814*/ 	.short	0x010a
        /*0816*/ 	.byte	0x3f
	.zero		1


	//   ....[59]....
        /*0818*/ 	.word	0x0001b900
        /*081c*/ 	.word	0x00000011
        /*0820*/ 	.word	0x0002e850
        /*0824*/ 	.short	0x0101
        /*0826*/ 	.byte	0x3f
	.zero		1


	//   ....[60]....
        /*0828*/ 	.word	0x0001b940
        /*082c*/ 	.word	0x00000000
        /*0830*/ 	.word	0x00000000
        /*0834*/ 	.short	0x0101
        /*0836*/ 	.byte	0x3f
	.zero		1


	//   ....[61]....
        /*0838*/ 	.word	0x0001bc10
        /*083c*/ 	.word	0x00000000
        /*0840*/ 	.word	0x0002e820
        /*0844*/ 	.short	0x010a
        /*0846*/ 	.byte	0x3f
	.zero		1


	//   ....[62]....
        /*0848*/ 	.word	0x0001bdd0
        /*084c*/ 	.word	0x00000006
        /*0850*/ 	.word	0x00000000
        /*0854*/ 	.short	0x010a
        /*0856*/ 	.byte	0x3f
	.zero		1


	//   ....[63]....
        /*0858*/ 	.word	0x0001be40
        /*085c*/ 	.word	0x00000007
        /*0860*/ 	.word	0x00000000
        /*0864*/ 	.short	0x010a
        /*0866*/ 	.byte	0x3f
	.zero		1


	//   ....[64]....
        /*0868*/ 	.word	0x0001bea0
        /*086c*/ 	.word	0x00000004
        /*0870*/ 	.word	0x0002e860
        /*0874*/ 	.short	0x010a
        /*0876*/ 	.byte	0x3f
	.zero		1


	//   ....[65]....
        /*0878*/ 	.word	0x0001bef0
        /*087c*/ 	.word	0x00000003
        /*0880*/ 	.word	0x0002e860
        /*0884*/ 	.short	0x010a
        /*0886*/ 	.byte	0x3f
	.zero		1


	//   ....[66]....
        /*0888*/ 	.word	0x0001bf30
        /*088c*/ 	.word	0x00000004
        /*0890*/ 	.word	0x0002e880
        /*0894*/ 	.short	0x010a
        /*0896*/ 	.byte	0x3f
	.zero		1


	//   ....[67]....
        /*0898*/ 	.word	0x0001bf50
        /*089c*/ 	.word	0x00000003
        /*08a0*/ 	.word	0x0002e880
        /*08a4*/ 	.short	0x010a
        /*08a6*/ 	.byte	0x3f
	.zero		1


	//   ....[68]....
        /*08a8*/ 	.word	0x0001bfc0
        /*08ac*/ 	.word	0x00000003
        /*08b0*/ 	.word	0x0002e800
        /*08b4*/ 	.short	0x010a
        /*08b6*/ 	.byte	0x3f
	.zero		1


	//   ....[69]....
        /*08b8*/ 	.word	0x0001c010
        /*08bc*/ 	.word	0x00000005
        /*08c0*/ 	.word	0x0002e830
        /*08c4*/ 	.short	0x010a
        /*08c6*/ 	.byte	0x3f
	.zero		1


	//   ....[70]....
        /*08c8*/ 	.word	0x0001c070
        /*08cc*/ 	.word	0x0000000f
        /*08d0*/ 	.word	0x0002e830
        /*08d4*/ 	.short	0x010a
        /*08d6*/ 	.byte	0x3f
	.zero		1


	//   ....[71]....
        /*08d8*/ 	.word	0x0001c0d0
        /*08dc*/ 	.word	0x0000000f
        /*08e0*/ 	.word	0x0002e850
        /*08e4*/ 	.short	0x010a
        /*08e6*/ 	.byte	0x3f
	.zero		1


	//   ....[72]....
        /*08e8*/ 	.word	0x0001c130
        /*08ec*/ 	.word	0x00000003
        /*08f0*/ 	.word	0x0002e830
        /*08f4*/ 	.short	0x010a
        /*08f6*/ 	.byte	0x3f
	.zero		1


	//   ....[73]....
        /*08f8*/ 	.word	0x0001c190
        /*08fc*/ 	.word	0x00000003
        /*0900*/ 	.word	0x0002e850
        /*0904*/ 	.short	0x010a
        /*0906*/ 	.byte	0x3f
	.zero		1


	//   ....[74]....
        /*0908*/ 	.word	0x0001c1f0
        /*090c*/ 	.word	0x00000003
        /*0910*/ 	.word	0x0002e830
        /*0914*/ 	.short	0x010a
        /*0916*/ 	.byte	0x3f
	.zero		1


	//   ....[75]....
        /*0918*/ 	.word	0x0001c250
        /*091c*/ 	.word	0x00000003
        /*0920*/ 	.word	0x0002e850
        /*0924*/ 	.short	0x010a
        /*0926*/ 	.byte	0x3f
	.zero		1


	//   ....[76]....
        /*0928*/ 	.word	0x0001c2b0
        /*092c*/ 	.word	0x00000007
        /*0930*/ 	.word	0x0002e850
        /*0934*/ 	.short	0x010a
        /*0936*/ 	.byte	0x3f
	.zero		1


	//   ....[77]....
        /*0938*/ 	.word	0x0001c400
        /*093c*/ 	.word	0x00000004
        /*0940*/ 	.word	0x0002e880
        /*0944*/ 	.short	0x010a
        /*0946*/ 	.byte	0x3f
	.zero		1


	//   ....[78]....
        /*0948*/ 	.word	0x0001c450
        /*094c*/ 	.word	0x00000004
        /*0950*/ 	.word	0x0002e840
        /*0954*/ 	.short	0x010a
        /*0956*/ 	.byte	0x3f
	.zero		1


	//   ....[79]....
        /*0958*/ 	.word	0x0001c4b0
        /*095c*/ 	.word	0x00000003
        /*0960*/ 	.word	0x0002e820
        /*0964*/ 	.short	0x010a
        /*0966*/ 	.byte	0x3f
	.zero		1


	//   ....[80]....
        /*0968*/ 	.word	0x0001c500
        /*096c*/ 	.word	0x00000004
        /*0970*/ 	.word	0x0002e880
        /*0974*/ 	.short	0x010a
        /*0976*/ 	.byte	0x3f
	.zero		1


	//   ....[81]....
        /*0978*/ 	.word	0x0001c550
        /*097c*/ 	.word	0x00000004
        /*0980*/ 	.word	0x0002e840
        /*0984*/ 	.short	0x010a
        /*0986*/ 	.byte	0x3f
	.zero		1


	//   ....[82]....
        /*0988*/ 	.word	0x0001c5a0
        /*098c*/ 	.word	0x00000013
        /*0990*/ 	.word	0x0002e870
        /*0994*/ 	.short	0x010a
        /*0996*/ 	.byte	0x3f
	.zero		1


	//   ....[83]....
        /*0998*/ 	.word	0x0001c5f0
        /*099c*/ 	.word	0x00000013
        /*09a0*/ 	.word	0x0002e860
        /*09a4*/ 	.short	0x010a
        /*09a6*/ 	.byte	0x3f
	.zero		1


	//   ....[84]....
        /*09a8*/ 	.word	0x0001c640
        /*09ac*/ 	.word	0x00000011
        /*09b0*/ 	.word	0x0002e870
        /*09b4*/ 	.short	0x010a
        /*09b6*/ 	.byte	0x3f
	.zero		1


	//   ....[85]....
        /*09b8*/ 	.word	0x0001c690
        /*09bc*/ 	.word	0x00000011
        /*09c0*/ 	.word	0x0002e860
        /*09c4*/ 	.short	0x010a
        /*09c6*/ 	.byte	0x3f
	.zero		1


	//   ....[86]....
        /*09c8*/ 	.word	0x0001c6e0
        /*09cc*/ 	.word	0x00000000
        /*09d0*/ 	.word	0x0002e820
        /*09d4*/ 	.short	0x010a
        /*09d6*/ 	.byte	0x3f
	.zero		1


	//   ....[87]....
        /*09d8*/ 	.word	0x0001c880
        /*09dc*/ 	.word	0x00000006
        /*09e0*/ 	.word	0x00000000
        /*09e4*/ 	.short	0x010a
        /*09e6*/ 	.byte	0x3f
	.zero		1


	//   ....[88]....
        /*09e8*/ 	.word	0x0001c8d0
        /*09ec*/ 	.word	0x00000007
        /*09f0*/ 	.word	0x00000000
        /*09f4*/ 	.short	0x010a
        /*09f6*/ 	.byte	0x3f
	.zero		1


	//   ....[89]....
        /*09f8*/ 	.word	0x0001c920
        /*09fc*/ 	.word	0x00000004
        /*0a00*/ 	.word	0x0002e860
        /*0a04*/ 	.short	0x010a
        /*0a06*/ 	.byte	0x3f
	.zero		1


	//   ....[90]....
        /*0a08*/ 	.word	0x0001c970
        /*0a0c*/ 	.word	0x00000003
        /*0a10*/ 	.word	0x0002e860
        /*0a14*/ 	.short	0x010a
        /*0a16*/ 	.byte	0x3f
	.zero		1


	//   ....[91]....
        /*0a18*/ 	.word	0x0001c9c0
        /*0a1c*/ 	.word	0x00000004
        /*0a20*/ 	.word	0x0002e880
        /*0a24*/ 	.short	0x010a
        /*0a26*/ 	.byte	0x3f
	.zero		1


	//----- nvinfo : EIATTR_NUM_MBARRIERS
	.align		4
.L_179:
        /*0a28*/ 	.byte	0x03, 0x38
        /*0a2a*/ 	.short	0x0016


	//----- nvinfo : EIATTR_EXIT_INSTR_OFFSETS
	.align		4
        /*0a2c*/ 	.byte	0x04, 0x1c
        /*0a2e*/ 	.short	(.L_181 - .L_180)


	//   ....[0]....
.L_180:
        /*0a30*/ 	.word	0x00000a50


	//   ....[1]....
        /*0a34*/ 	.word	0x00018670


	//   ....[2]....
        /*0a38*/ 	.word	0x0001bfa0


	//----- nvinfo : EIATTR_MAX_THREADS
	.align		4
.L_181:
        /*0a3c*/ 	.byte	0x04, 0x05
        /*0a3e*/ 	.short	(.L_183 - .L_182)
.L_182:
        /*0a40*/ 	.word	0x00000180
        /*0a44*/ 	.word	0x00000001
        /*0a48*/ 	.word	0x00000001


	//----- nvinfo : EIATTR_CRS_STACK_SIZE
	.align		4
.L_183:
        /*0a4c*/ 	.byte	0x04, 0x1e
        /*0a4e*/ 	.short	(.L_185 - .L_184)
.L_184:
        /*0a50*/ 	.word	0x00000000


	//----- nvinfo : EIATTR_CBANK_PARAM_SIZE
	.align		4
.L_185:
        /*0a54*/ 	.byte	0x03, 0x19
        /*0a56*/ 	.short	0x0bf0


	//----- nvinfo : EIATTR_PARAM_CBANK
	.align		4
        /*0a58*/ 	.byte	0x04, 0x0a
        /*0a5a*/ 	.short	(.L_187 - .L_186)
	.align		4
.L_186:
        /*0a5c*/ 	.word	index@(.nv.constant0._ZN7cutlass13device_kernelIN5flash11enable_sm90INS1_16FlashAttnFwdSm90INS1_25CollectiveMainloopFwdSm90ILi2EN4cute5tupleIJNS5_1CILi1EEES8_S8_EEENS6_IJNS7_ILi128EEENS7_ILi224EEESA_EEELi128ENS_12float_e4m3_tEfNS_4arch4Sm90ELb0ELb1ELb0ELb0ELb0ELb0ELb0ELb1ELb1ELb0ELb0ELb0EEENS1_21CollectiveEpilogueFwdINS6_IJSA_SA_SB_EEES9_NS_10bfloat16_tESF_Li256ELb0ELb0ELb0ELb1EEENS1_30DynamicPersistentTileSchedulerILi256ELi128ELb0ELb0ELb1EEEEEEEEEvNT_6ParamsE)
        /*0a60*/ 	.short	0x0210
        /*0a62*/ 	.short	0x0bf0


	//----- nvinfo : EIATTR_SW_WAR
	.align		4
.L_187:
        /*0a64*/ 	.byte	0x04, 0x36
        /*0a66*/ 	.short	(.L_189 - .L_188)
.L_188:
        /*0a68*/ 	.word	0x00000008
.L_189:


//--------------------- .nv.info._ZN7cutlass13device_kernelIN5flash11enable_sm90INS1_16FlashAttnFwdSm90INS1_25CollectiveMainloopFwdSm90ILi2EN4cute5tupleIJNS5_1CILi1EEES8_S8_EEENS6_IJNS7_ILi128EEENS7_ILi224EEESA_EEELi128ENS_12float_e4m3_tEfNS_4arch4Sm90ELb0ELb1ELb0ELb1ELb0ELb0ELb0ELb1ELb1ELb0ELb0ELb0EEENS1_21CollectiveEpilogueFwdINS6_IJSA_SA_SB_EEES9_NS_10bfloat16_tESF_Li256ELb1ELb0ELb0ELb1EEENS1_36VarlenDynamicPersistentTileSchedulerILi128ELi224ELi256ELi128ELb0ELb0ELb1ELb1ELb0ELb1EEEEEEEEEvNT_6ParamsE --------------------------
	.section	.nv.info._ZN7cutlass13device_kernelIN5flash11enable_sm90INS1_16FlashAttnFwdSm90INS1_25CollectiveMainloopFwdSm90ILi2EN4cute5tupleIJNS5_1CILi1EEES8_S8_EEENS6_IJNS7_ILi128EEENS7_ILi224EEESA_EEELi128ENS_12float_e4m3_tEfNS_4arch4Sm90ELb0ELb1ELb0ELb1ELb0ELb0ELb0ELb1ELb1ELb0ELb0ELb0EEENS1_21CollectiveEpilogueFwdINS6_IJSA_SA_SB_EEES9_NS_10bfloat16_tESF_Li256ELb1ELb0ELb0ELb1EEENS1_36VarlenDynamicPersistentTileSchedulerILi128ELi224ELi256ELi128ELb0ELb0ELb1ELb1ELb0ELb1EEEEEEEEEvNT_6ParamsE,"",@"SHT_CUDA_INFO"
	.sectionflags	@""
	.align	4


	//----- nvinfo : EIATTR_CUDA_API_VERSION
	.align		4
        /*0000*/ 	.byte	0x04, 0x37
        /*0002*/ 	.short	(.L_191 - .L_190)
.L_190:
        /*0004*/ 	.word	0x00000082


	//----- nvinfo : EIATTR_KPARAM_INFO
	.align		4
.L_191:
        /*0008*/ 	.byte	0x04, 0x17
        /*000a*/ 	.short	(.L_193 - .L_192)
.L_192:
        /*000c*/ 	.word	0x00000000
        /*0010*/ 	.short	0x0000
        /*0012*/ 	.short	0x0070
        /*0014*/ 	.byte	0x00, 0xf0, 0x01, 0x28


	//----- nvinfo : EIATTR_SPARSE_MMA_MASK
	.align		4
.L_193:
        /*0018*/ 	.byte	0x03, 0x50
        /*001a*/ 	.short	0x0000


	//----- nvinfo : EIATTR_MAXREG_COUNT
	.align		4
        /*001c*/ 	.byte	0x03, 0x1b
        /*001e*/ 	.short	0x00a8


	//----- nvinfo : EIATTR_NUM_BARRIERS
	.align		4
        /*0020*/ 	.byte	0x02, 0x4c
        /*0022*/ 	.byte	0x10
	.zero		1


	//----- nvinfo : EIATTR_EXTERNS
	.align		4
        /*0024*/ 	.byte	0x04, 0x0f
        /*0026*/ 	.short	(.L_195 - .L_194)


	//   ....[0]....
	.align		4
.L_194:
        /*0028*/ 	.word	index@(__assertfail)


	//----- nvinfo : EIATTR_ANNOTATIONS
	.align		4
.L_195:
        /*002c*/ 	.byte	0x04, 0x55
        /*002e*/ 	.short	(.L_197 - .L_196)


	//   ....[0]....
.L_196:
        /* <DEDUP_REMOVED lines=32> */
        /*0224*/ 	.byte	0xb0, 0xe5, 0x01, 0x00


	//----- nvinfo : EIATTR_MERCURY_ISA_VERSION
	.align		4
.L_197:
        /*0228*/ 	.byte	0x03, 0x5f
        /*022a*/ 	.short	0x0101


	//----- nvinfo : EIATTR_UNUSED_LOAD_BYTE_OFFSET
	.align		4
        /*022c*/ 	.byte	0x04, 0x44
        /*022e*/ 	.short	(.L_199 - .L_198)


	//   ....[0]....
.L_198:
        /*0230*/ 	.word	0x00000a70
        /*0234*/ 	.word	0x0000fff0


	//   ....[1]....
        /*0238*/ 	.word	0x00016f60
        /*023c*/ 	.word	0x0000fff0


	//----- nvinfo : EIATTR_INT_WARP_WIDE_INSTR_OFFSETS
	.align		4
.L_199:
        /*0240*/ 	.byte	0x04, 0x31
        /*0242*/ 	.short	(.L_201 - .L_200)


	//   ....[0]....
.L_200:
        /*0244*/ 	.word	0x00000160


	//   ....[1]....
        /*0248*/ 	.word	0x000001a0


	//   ....[2]....
        /*024c*/ 	.word	0x00000210


	//   ....[3]....
        /*0250*/ 	.word	0x0001ace0


	//   ....[4]....
        /*0254*/ 	.word	0x0001ad70


	//   ....[5]....
        /*0258*/ 	.word	0x0001b4c0


	//   ....[6]....
        /*025c*/ 	.word	0x0001cca0


	//   ....[7]....
        /*0260*/ 	.word	0x0001cd30


	//----- nvinfo : EIATTR_COOP_GROUP_MASK_REGIDS
	.align		4
.L_201:
        /*0264*/ 	.byte	0x04, 0x29
        /*0266*/ 	.short	(.L_203 - .L_202)


	//   ....[0]....
.L_202:
        /*0268*/ 	.word	0xffffffff


	//   ....[1]....
        /*026c*/ 	.word	0xffffffff


	//   ....[2]....
        /*0270*/ 	.word	0xffffffff


	//   ....[3]....
        /*0274*/ 	.word	0xffffffff


	//   ....[4]....
        /*0278*/ 	.word	0xffffffff


	//   ....[5]....
        /*027c*/ 	.word	0xffffffff


	//   ....[6]....
        /*0280*/ 	.word	0xffffffff


	//   ....[7]....
        /*0284*/ 	.word	0xffffffff


	//   ....[8]....
        /*0288*/ 	.word	0xffffffff


	//   ....[9]....
        /*028c*/ 	.word	0xffffffff


	//   ....[10]....
        /*0290*/ 	.word	0xffffffff


	//   ....[11]....
        /*0294*/ 	.word	0xffffffff


	//   ....[12]....
        /*0298*/ 	.word	0xffffffff


	//   ....[13]....
        /*029c*/ 	.word	0xffffffff


	//   ....[14]....
        /*02a0*/ 	.word	0xffffffff


	//   ....[15]....
        /*02a4*/ 	.word	0xffffffff


	//   ....[16]....
        /*02a8*/ 	.word	0xffffffff


	//   ....[17]....
        /*02ac*/ 	.word	0xffffffff


	//   ....[18]....
        /*02b0*/ 	.word	0xffffffff


	//   ....[19]....
        /*02b4*/ 	.word	0xffffffff


	//   ....[20]....
        /*02b8*/ 	.word	0xffffffff


	//   ....[21]....
        /*02bc*/ 	.word	0xffffffff


	//   ....[22]....
        /*02c0*/ 	.word	0xffffffff


	//   ....[23]....
        /*02c4*/ 	.word	0xffffffff


	//   ....[24]....
        /*02c8*/ 	.word	0xffffffff


	//   ....[25]....
        /*02cc*/ 	.word	0xffffffff


	//   ....[26]....
        /*02d0*/ 	.word	0xffffffff


	//   ....[27]....
        /*02d4*/ 	.word	0xffffffff


	//   ....[28]....
        /*02d8*/ 	.word	0xffffffff


	//   ....[29]....
        /*02dc*/ 	.word	0xffffffff


	//   ....[30]....
        /*02e0*/ 	.word	0xffffffff


	//   ....[31]....
        /*02e4*/ 	.word	0xffffffff


	//   ....[32]....
        /*02e8*/ 	.word	0xffffffff


	//   ....[33]....
        /*02ec*/ 	.word	0xffffffff


	//   ....[34]....
        /*02f0*/ 	.word	0xffffffff


	//   ....[35]....
        /*02f4*/ 	.word	0xffffffff


	//   ....[36]....
        /*02f8*/ 	.word	0xffffffff


	//   ....[37]....
        /*02fc*/ 	.word	0xffffffff


	//   ....[38]....
        /*0300*/ 	.word	0xffffffff


	//   ....[39]....
        /*0304*/ 	.word	0xffffffff


	//   ....[40]....
        /*0308*/ 	.word	0xffffffff


	//   ....[41]....
        /*030c*/ 	.word	0xffffffff


	//   ....[42]....
        /*0310*/ 	.word	0xffffffff


	//   ....[43]....
        /*0314*/ 	.word	0xffffffff


	//   ....[44]....
        /*0318*/ 	.word	0xffffffff


	//   ....[45]....
        /*031c*/ 	.word	0xffffffff


	//   ....[46]....
        /*0320*/ 	.word	0xffffffff


	//   ....[47]....
        /*0324*/ 	.word	0xffffffff


	//   ....[48]....
        /*0328*/ 	.word	0xffffffff


	//   ....[49]....
        /*032c*/ 	.word	0xffffffff


	//   ....[50]....
        /*0330*/ 	.word	0xffffffff


	//   ....[51]....
        /*0334*/ 	.word	0xffffffff


	//   ....[52]....
        /*0338*/ 	.word	0xffffffff


	//   ....[53]....
        /*033c*/ 	.word	0xffffffff


	//   ....[54]....
        /*0340*/ 	.word	0xffffffff


	//   ....[55]....
        /*0344*/ 	.word	0xffffffff


	//   ....[56]....
        /*0348*/ 	.word	0xffffffff


	//   ....[57]....
        /*034c*/ 	.word	0xffffffff


	//   ....[58]....
        /*0350*/ 	.word	0xffffffff


	//   ....[59]....
        /*0354*/ 	.word	0xffffffff


	//   ....[60]....
        /*0358*/ 	.word	0xffffffff


	//   ....[61]....
        /*035c*/ 	.word	0xffffffff


	//   ....[62]....
        /*0360*/ 	.word	0xffffffff


	//   ....[63]....
        /*0364*/ 	.word	0xffffffff


	//   ....[64]....
        /*0368*/ 	.word	0xffffffff


	//   ....[65]....
        /*036c*/ 	.word	0xffffffff


	//   ....[66]....
        /*0370*/ 	.word	0xffffffff


	//   ....[67]....
        /*0374*/ 	.word	0xffffffff


	//   ....[68]....
        /*0378*/ 	.word	0xffffffff


	//   ....[69]....
        /*037c*/ 	.word	0xffffffff


	//   ....[70]....
        /*0380*/ 	.word	0xffffffff


	//   ....[71]....
        /*0384*/ 	.word	0xffffffff


	//   ....[72]....
        /*0388*/ 	.word	0xffffffff


	//   ....[73]....
        /*038c*/ 	.word	0xffffffff


	//   ....[74]....
        /*0390*/ 	.word	0xffffffff


	//   ....[75]....
        /*0394*/ 	.word	0xffffffff


	//   ....[76]....
        /*0398*/ 	.word	0xffffffff


	//   ....[77]....
        /*039c*/ 	.word	0xffffffff


	//   ....[78]....
        /*03a0*/ 	.word	0xffffffff


	//   ....[79]....
        /*03a4*/ 	.word	0xffffffff


	//   ....[80]....
        /*03a8*/ 	.word	0xffffffff


	//   ....[81]....
        /*03ac*/ 	.word	0xffffffff


	//   ....[82]....
        /*03b0*/ 	.word	0xffffffff


	//   ....[83]....
        /*03b4*/ 	.word	0xffffffff


	//   ....[84]....
        /*03b8*/ 	.word	0xffffffff


	//   ....[85]....
        /*03bc*/ 	.word	0xffffffff


	//   ....[86]....
        /*03c0*/ 	.word	0xffffffff


	//   ....[87]....
        /*03c4*/ 	.word	0xffffffff


	//   ....[88]....
        /*03c8*/ 	.word	0xffffffff


	//   ....[89]....
        /*03cc*/ 	.word	0xffffffff


	//   ....[90]....
        /*03d0*/ 	.word	0xffffffff


	//   ....[91]....
        /*03d4*/ 	.word	0xffffffff


	//   ....[92]....
        /*03d8*/ 	.word	0xffffffff


	//   ....[93]....
        /*03dc*/ 	.word	0xffffffff


	//   ....[94]....
        /*03e0*/ 	.word	0xffffffff


	//   ....[95]....
        /*03e4*/ 	.word	0x0500000f


	//   ....[96]....
        /*03e8*/ 	.word	0x0500000f


	//----- nvinfo : EIATTR_COOP_GROUP_INSTR_OFFSETS
	.align		4
.L_203:
        /*03ec*/ 	.byte	0x04, 0x28
        /*03ee*/ 	.short	(.L_205 - .L_204)


	//   ....[0]....
.L_204:
        /*03f0*/ 	.word	0x00000070


	//   ....[1]....
        /*03f4*/ 	.word	0x00000170


	//   ....[2]....
        /*03f8*/ 	.word	0x000001c0


	//   ....[3]....
        /*03fc*/ 	.word	0x000003f0


	//   ....[4]....
        /*0400*/ 	.word	0x00000550


	//   ....[5]....
        /*0404*/ 	.word	0x00000670


	//   ....[6]....
        /*0408*/ 	.word	0x000007d0


	//   ....[7]....
        /*040c*/ 	.word	0x00001c00


	//   ....[8]....
        /*0410*/ 	.word	0x00004970


	//   ....[9]....
        /*0414*/ 	.word	0x00004ea0


	//   ....[10]....
        /*0418*/ 	.word	0x00005b10


	//   ....[11]....
        /*041c*/ 	.word	0x00005b90


	//   ....[12]....
        /*0420*/ 	.word	0x0000a3c0


	//   ....[13]....
        /*0424*/ 	.word	0x0000a4d0


	//   ....[14]....
        /*0428*/ 	.word	0x0000b520


	//   ....[15]....
        /*042c*/ 	.word	0x0000b570


	//   ....[16]....
        /*0430*/ 	.word	0x0000e650


	//   ....[17]....
        /*0434*/ 	.word	0x0000e670


	//   ....[18]....
        /*0438*/ 	.word	0x0000e690


	//   ....[19]....
        /*043c*/ 	.word	0x0000e6c0


	//   ....[20]....
        /*0440*/ 	.word	0x000138f0


	//   ....[21]....
        /*0444*/ 	.word	0x00013a00


	//   ....[22]....
        /*0448*/ 	.word	0x00014a20


	//   ....[23]....
        /*044c*/ 	.word	0x00014aa0


	//   ....[24]....
        /*0450*/ 	.word	0x000167b0


	//   ....[25]....
        /*0454*/ 	.word	0x000167c0


	//   ....[26]....
        /*0458*/ 	.word	0x00016840


	//   ....[27]....
        /*045c*/ 	.word	0x00016850


	//   ....[28]....
        /*0460*/ 	.word	0x00017830


	//   ....[29]....
        /*0464*/ 	.word	0x00017840


	//   ....[30]....
        /*0468*/ 	.word	0x00017850


	//   ....[31]....
        /*046c*/ 	.word	0x00017860


	//   ....[32]....
        /*0470*/ 	.word	0x00017870


	//   ....[33]....
        /*0474*/ 	.word	0x00017880


	//   ....[34]....
        /*0478*/ 	.word	0x00017890


	//   ....[35]....
        /*047c*/ 	.word	0x000178a0


	//   ....[36]....
        /*0480*/ 	.word	0x000178d0


	//   ....[37]....
        /*0484*/ 	.word	0x000178e0


	//   ....[38]....
        /*0488*/ 	.word	0x00017910


	//   ....[39]....
        /*048c*/ 	.word	0x00017920


	//   ....[40]....
        /*0490*/ 	.word	0x00017950


	//   ....[41]....
        /*0494*/ 	.word	0x00017960


	//   ....[42]....
        /*0498*/ 	.word	0x00017990


	//   ....[43]....
        /*049c*/ 	.word	0x000179a0


	//   ....[44]....
        /*04a0*/ 	.word	0x000179b0


	//   ....[45]....
        /*04a4*/ 	.word	0x000179e0


	//   ....[46]....
        /*04a8*/ 	.word	0x000179f0


	//   ....[47]....
        /*04ac*/ 	.word	0x00017a10


	//   ....[48]....
        /*04b0*/ 	.word	0x00017a30


	//   ....[49]....
        /*04b4*/ 	.word	0x00017a60


	//   ....[50]....
        /*04b8*/ 	.word	0x00017a90


	//   ....[51]....
        /*04bc*/ 	.word	0x00017aa0


	//   ....[52]....
        /*04c0*/ 	.word	0x00017ad0


	//   ....[53]....
        /*04c4*/ 	.word	0x00017ae0


	//   ....[54]....
        /*04c8*/ 	.word	0x00017b30


	//   ....[55]....
        /*04cc*/ 	.word	0x00017b40


	//   ....[56]....
        /*04d0*/ 	.word	0x00017b50


	//   ....[57]....
        /*04d4*/ 	.word	0x00017b60


	//   ....[58]....
        /*04d8*/ 	.word	0x00017b90


	//   ....[59]....
        /*04dc*/ 	.word	0x00017bb0


	//   ....[60]....
        /*04e0*/ 	.word	0x000195c0


	//   ....[61]....
        /*04e4*/ 	.word	0x00019790


	//   ....[62]....
        /*04e8*/ 	.word	0x000197c0


	//   ....[63]....
        /*04ec*/ 	.word	0x000197f0


	//   ....[64]....
        /*04f0*/ 	.word	0x00019830


	//   ....[65]....
        /*04f4*/ 	.word	0x00019860


	//   ....[66]....
        /*04f8*/ 	.word	0x000198a0


	//   ....[67]....
        /*04fc*/ 	.word	0x00019a30


	//   ....[68]....
        /*0500*/ 	.word	0x00019a60


	//   ....[69]....
        /*0504*/ 	.word	0x00019a90


	//   ....[70]....
        /*0508*/ 	.word	0x00019ac0


	//   ....[71]....
        /*050c*/ 	.word	0x00019af0


	//   ....[72]....
        /*0510*/ 	.word	0x00019b30


	//   ....[73]....
        /*0514*/ 	.word	0x00019bd0


	//   ....[74]....
        /*0518*/ 	.word	0x00019c60


	//   ....[75]....
        /*051c*/ 	.word	0x00019d10


	//   ....[76]....
        /*0520*/ 	.word	0x0001b5a0


	//   ....[77]....
        /*0524*/ 	.word	0x0001d840


	//   ....[78]....
        /*0528*/ 	.word	0x0001d870


	//   ....[79]....
        /*052c*/ 	.word	0x0001d8a0


	//   ....[80]....
        /*0530*/ 	.word	0x0001d8d0


	//   ....[81]....
        /*0534*/ 	.word	0x0001d900


	//   ....[82]....
        /*0538*/ 	.word	0x0001d910


	//   ....[83]....
        /*053c*/ 	.word	0x0001d940


	//   ....[84]....
        /*0540*/ 	.word	0x0001d950


	//   ....[85]....
        /*0544*/ 	.word	0x0001da90


	//   ....[86]....
        /*0548*/ 	.word	0x0001dac0


	//   ....[87]....
        /*054c*/ 	.word	0x0001daf0


	//   ....[88]....
        /*0550*/ 	.word	0x0001db20


	//   ....[89]....
        /*0554*/ 	.word	0x0001db50


	//   ....[90]....
        /*0558*/ 	.word	0x0001db90


	//   ....[91]....
        /*055c*/ 	.word	0x0001dc20


	//   ....[92]....
        /*0560*/ 	.word	0x0001dcc0


	//   ....[93]....
        /*0564*/ 	.word	0x0001dd20


	//   ....[94]....
        /*0568*/ 	.word	0x0001e3c0


	//   ....[95]....
        /*056c*/ 	.word	0x0001ea80


	//   ....[96]....
        /*0570*/ 	.word	0x0001eef0


	//----- nvinfo : EIATTR_REG_RECONFIG
	.align		4
.L_205:
        /*0574*/ 	.byte	0x01, 0x54
	.zero		2


	//----- nvinfo : EIATTR_SYSCALL_OFFSETS
	.align		4
        /*0578*/ 	.byte	0x04, 0x46
        /*057a*/ 	.short	(.L_207 - .L_206)


	//   ....[0]....
.L_206:
        /*057c*/ 	.word	0x00001d80


	//   ....[1]....
        /*0580*/ 	.word	0x0001af10


	//   ....[2]....
        /*0584*/ 	.word	0x0001b070


	//   ....[3]....
        /*0588*/ 	.word	0x0001b1b0


	//   ....[4]....
        /*058c*/ 	.word	0x0001b2d0


	//----- nvinfo : EIATTR_MBARRIER_INSTR_OFFSETS
	.align		4
.L_207:
        /*0590*/ 	.byte	0x04, 0x39
        /*0592*/ 	.short	(.L_209 - .L_208)


	//   ....[0]....
.L_208:
        /*0594*/ 	.word	0x000002a0
        /*0598*/ 	.word	0x000000ff
        /*059c*/ 	.word	0x0002e800
        /*05a0*/ 	.short	0x0100
        /*05a2*/ 	.byte	0x08
	.zero		1


	//   ....[1]....
        /*05a4*/ 	.word	0x000002b0
        /*05a8*/ 	.word	0x000000ff
        /*05ac*/ 	.word	0x0002e820
        /*05b0*/ 	.short	0x0100
        /*05b2*/ 	.byte	0x08
	.zero		1


	//   ....[2]....
        /*05b4*/ 	.word	0x000003a0
        /*05b8*/ 	.word	0x000000ff
        /*05bc*/ 	.word	0x0002e830
        /*05c0*/ 	.short	0x0100
        /*05c2*/ 	.byte	0x08
	.zero		1


	//   ....[3]....
        /*05c4*/ 	.word	0x000003b0
        /*05c8*/ 	.word	0x000000ff
        /*05cc*/ 	.word	0x0002e840
        /*05d0*/ 	.short	0x0100
        /*05d2*/ 	.byte	0x08
	.zero		1


	//   ....[4]....
        /*05d4*/ 	.word	0x000003c0
        /*05d8*/ 	.word	0x000000ff
        /*05dc*/ 	.word	0x0002e838
        /*05e0*/ 	.short	0x0100
        /*05e2*/ 	.byte	0x08
	.zero		1


	//   ....[5]....
        /*05e4*/ 	.word	0x000003d0
        /*05e8*/ 	.word	0x000000ff
        /*05ec*/ 	.word	0x0002e848
        /*05f0*/ 	.short	0x0100
        /*05f2*/ 	.byte	0x08
	.zero		1


	//   ....[6]....
        /*05f4*/ 	.word	0x00000500
        /*05f8*/ 	.word	0x000000ff
        /*05fc*/ 	.word	0x0002e850
        /*0600*/ 	.short	0x0100
        /*0602*/ 	.byte	0x08
	.zero		1


	//   ....[7]....
        /*0604*/ 	.word	0x00000510
        /*0608*/ 	.word	0x000000ff
        /*060c*/ 	.word	0x0002e860
        /*0610*/ 	.short	0x0100
        /*0612*/ 	.byte	0x08
	.zero		1


	//   ....[8]....
        /*0614*/ 	.word	0x00000520
        /*0618*/ 	.word	0x000000ff
        /*061c*/ 	.word	0x0002e858
        /*0620*/ 	.short	0x0100
        /*0622*/ 	.byte	0x08
	.zero		1


	//   ....[9]....
        /*0624*/ 	.word	0x00000530
        /*0628*/ 	.word	0x000000ff
        /*062c*/ 	.word	0x0002e868
        /*0630*/ 	.short	0x0100
        /*0632*/ 	.byte	0x08
	.zero		1


	//   ....[10]....
        /*0634*/ 	.word	0x00000620
        /*0638*/ 	.word	0x000000ff
        /*063c*/ 	.word	0x0002e870
        /*0640*/ 	.short	0x0100
        /*0642*/ 	.byte	0x06
	.zero		1


	//   ....[11]....
        /*0644*/ 	.word	0x00000630
        /*0648*/ 	.word	0x000000ff
        /*064c*/ 	.word	0x0002e880
        /*0650*/ 	.short	0x0100
        /*0652*/ 	.byte	0x06
	.zero		1


	//   ....[12]....
        /*0654*/ 	.word	0x00000640
        /*0658*/ 	.word	0x000000ff
        /*065c*/ 	.word	0x0002e878
        /*0660*/ 	.short	0x0100
        /*0662*/ 	.byte	0x06
	.zero		1


	//   ....[13]....
        /*0664*/ 	.word	0x00000650
        /*0668*/ 	.word	0x000000ff
        /*066c*/ 	.word	0x0002e888
        /*0670*/ 	.short	0x0100
        /*0672*/ 	.byte	0x06
	.zero		1


	//   ....[14]....
        /*0674*/ 	.word	0x00000780
        /*0678*/ 	.word	0x000000ff
        /*067c*/ 	.word	0x0002e890
        /*0680*/ 	.short	0x0100
        /*0682*/ 	.byte	0x08
	.zero		1


	//   ....[15]....
        /*0684*/ 	.word	0x00000790
        /*0688*/ 	.word	0x000000ff
        /*068c*/ 	.word	0x0002e8a0
        /*0690*/ 	.short	0x0100
        /*0692*/ 	.byte	0x08
	.zero		1


	//   ....[16]....
        /*0694*/ 	.word	0x000007a0
        /*0698*/ 	.word	0x000000ff
        /*069c*/ 	.word	0x0002e898
        /*06a0*/ 	.short	0x0100
        /*06a2*/ 	.byte	0x08
	.zero		1


	//   ....[17]....
        /*06a4*/ 	.word	0x000007b0
        /*06a8*/ 	.word	0x000000ff
        /*06ac*/ 	.word	0x0002e8a8
        /*06b0*/ 	.short	0x0100
        /*06b2*/ 	.byte	0x08
	.zero		1


	//   ....[18]....
        /*06b4*/ 	.word	0x000008e0
        /*06b8*/ 	.word	0x000000ff
        /*06bc*/ 	.word	0x0002e8b0
        /*06c0*/ 	.short	0x0100
        /*06c2*/ 	.byte	0x08
	.zero		1


	//   ....[19]....
        /*06c4*/ 	.word	0x000008f0
        /*06c8*/ 	.word	0x000000ff
        /*06cc*/ 	.word	0x0002e8c0
        /*06d0*/ 	.short	0x0100
        /*06d2*/ 	.byte	0x08
	.zero		1


	//   ....[20]....
        /*06d4*/ 	.word	0x00000900
        /*06d8*/ 	.word	0x000000ff
        /*06dc*/ 	.word	0x0002e8b8
        /*06e0*/ 	.short	0x0100
        /*06e2*/ 	.byte	0x08
	.zero		1


	//   ....[21]....
        /*06e4*/ 	.word	0x00000910
        /*06e8*/ 	.word	0x000000ff
        /*06ec*/ 	.word	0x0002e8c8
        /*06f0*/ 	.short	0x0100
        /*06f2*/ 	.byte	0x08
	.zero		1


	//   ....[22]....
        /*06f4*/ 	.word	0x00001e00
        /*06f8*/ 	.word	0x000000ff
        /*06fc*/ 	.word	0x0002e800
        /*0700*/ 	.short	0x010a
        /*0702*/ 	.byte	0x29
	.zero		1


	//   ....[23]....
        /*0704*/ 	.word	0x00001e80
        /*0708*/ 	.word	0x00000003
        /*070c*/ 	.word	0x0002e830
        /*0710*/ 	.short	0x010a
        /*0712*/ 	.byte	0x3f
	.zero		1


	//   ....[24]....
        /*0714*/ 	.word	0x00001ec0
        /*0718*/ 	.word	0x00000003
        /*071c*/ 	.word	0x0002e830
        /*0720*/ 	.short	0x010a
        /*0722*/ 	.byte	0x3f
	.zero		1


	//   ....[25]....
        /*0724*/ 	.word	0x00002b30
        /*0728*/ 	.word	0x00000003
        /*072c*/ 	.word	0x00000000
        /*0730*/ 	.short	0x0101
        /*0732*/ 	.byte	0x3f
	.zero		1


	//   ....[26]....
        /*0734*/ 	.word	0x00007340
        /*0738*/ 	.word	0x000000ff
        /*073c*/ 	.word	0x0002e830
        /*0740*/ 	.short	0x010a
        /*0742*/ 	.byte	0x06
	.zero		1


	//   ....[27]....
        /*0744*/ 	.word	0x00007380
        /*0748*/ 	.word	0x000000ff
        /*074c*/ 	.word	0x0002e830
        /*0750*/ 	.short	0x010a
        /*0752*/ 	.byte	0x06
	.zero		1


	//   ....[28]....
        /*0754*/ 	.word	0x00007f60
        /*0758*/ 	.word	0x000000ff
        /*075c*/ 	.word	0x0002e850
        /*0760*/ 	.short	0x010a
        /*0762*/ 	.byte	0x06
	.zero		1


	//   ....[29]....
        /*0764*/ 	.word	0x00007fa0
        /*0768*/ 	.word	0x000000ff
        /*076c*/ 	.word	0x0002e850
        /*0770*/ 	.short	0x010a
        /*0772*/ 	.byte	0x06
	.zero		1


	//   ....[30]....
        /*0774*/ 	.word	0x00008320
        /*0778*/ 	.word	0x0000000c
        /*077c*/ 	.word	0x00000000
        /*0780*/ 	.short	0x0101
        /*0782*/ 	.byte	0x3f
	.zero		1


	//   ....[31]....
        /*0784*/ 	.word	0x0000c760
        /*0788*/ 	.word	0x000000ff
        /*078c*/ 	.word	0x00000000
        /*0790*/ 	.short	0x0101
        /*0792*/ 	.byte	0x06
	.zero		1


	//   ....[32]....
        /*0794*/ 	.word	0x0000d1c0
        /*0798*/ 	.word	0x000000ff
        /*079c*/ 	.word	0x0002e830
        /*07a0*/ 	.short	0x010a
        /*07a2*/ 	.byte	0x06
	.zero		1


	//   ....[33]....
        /*07a4*/ 	.word	0x0000d200
        /*07a8*/ 	.word	0x000000ff
        /*07ac*/ 	.word	0x0002e830
        /*07b0*/ 	.short	0x010a
        /*07b2*/ 	.byte	0x06
	.zero		1


	//   ....[34]....
        /*07b4*/ 	.word	0x0000dde0
        /*07b8*/ 	.word	0x000000ff
        /*07bc*/ 	.word	0x0002e850
        /*07c0*/ 	.short	0x010a
        /*07c2*/ 	.byte	0x06
	.zero		1


	//   ....[35]....
        /*07c4*/ 	.word	0x0000de20
        /*07c8*/ 	.word	0x000000ff
        /*07cc*/ 	.word	0x0002e850
        /*07d0*/ 	.short	0x010a
        /*07d2*/ 	.byte	0x06
	.zero		1


	//   ....[36]....
        /*07d4*/ 	.word	0x0000fcc0
        /*07d8*/ 	.word	0x00000006
        /*07dc*/ 	.word	0x00000000
        /*07e0*/ 	.short	0x0101
        /*07e2*/ 	.byte	0x3f
	.zero		1


	//   ....[37]....
        /*07e4*/ 	.word	0x0000ffd0
        /*07e8*/ 	.word	0x000000ff
        /*07ec*/ 	.word	0x00000000
        /*07f0*/ 	.short	0x0101
        /*07f2*/ 	.byte	0x06
	.zero		1


	//   ....[38]....
        /*07f4*/ 	.word	0x00010870
        /*07f8*/ 	.word	0x000000ff
        /*07fc*/ 	.word	0x0002e830
        /*0800*/ 	.short	0x010a
        /*0802*/ 	.byte	0x06
	.zero		1


	//   ....[39]....
        /*0804*/ 	.word	0x000108b0
        /*0808*/ 	.word	0x000000ff
        /*080c*/ 	.word	0x0002e830
        /*0810*/ 	.short	0x010a
        /*0812*/ 	.byte	0x06
	.zero		1


	//   ....[40]....
        /*0814*/ 	.word	0x00011490
        /*0818*/ 	.word	0x000000ff
        /*081c*/ 	.word	0x0002e850
        /*0820*/ 	.short	0x010a
        /*0822*/ 	.byte	0x06
	.zero		1


	//   ....[41]....
        /*0824*/ 	.word	0x000114d0
        /*0828*/ 	.word	0x000000ff
        /*082c*/ 	.word	0x0002e850
        /*0830*/ 	.short	0x010a
        /*0832*/ 	.byte	0x06
	.zero		1


	//   ....[42]....
        /*0834*/ 	.word	0x00011890
        /*0838*/ 	.word	0x00000003
        /*083c*/ 	.word	0x00000000
        /*0840*/ 	.short	0x0101
        /*0842*/ 	.byte	0x3f
	.zero		1


	//   ....[43]....
        /*0844*/ 	.word	0x00015c90
        /*0848*/ 	.word	0x000000ff
        /*084c*/ 	.word	0x00000000
        /*0850*/ 	.short	0x0101
        /*0852*/ 	.byte	0x06
	.zero		1


	//   ....[44]....
        /*0854*/ 	.word	0x00016400
        /*0858*/ 	.word	0x000000ff
        /*085c*/ 	.word	0x0002e850
        /*0860*/ 	.short	0x010a
        /*0862*/ 	.byte	0x04
	.zero		1


	//   ....[45]....
        /*0864*/ 	.word	0x00016440
        /*0868*/ 	.word	0x000000ff
        /*086c*/ 	.word	0x0002e850
        /*0870*/ 	.short	0x010a
        /*0872*/ 	.byte	0x04
	.zero		1


	//   ....[46]....
        /*0874*/ 	.word	0x00016b70
        /*0878*/ 	.word	0x000000ff
        /*087c*/ 	.word	0x00000000
        /*0880*/ 	.short	0x0101
        /*0882*/ 	.byte	0x04
	.zero		1


	//   ....[47]....
        /*0884*/ 	.word	0x00018570
        /*0888*/ 	.word	0x00000003
        /*088c*/ 	.word	0x00000000
        /*0890*/ 	.short	0x0101
        /*0892*/ 	.byte	0x3f
	.zero		1


	//   ....[48]....
        /*0894*/ 	.word	0x0001b7d0
        /*0898*/ 	.word	0x00000004
        /*089c*/ 	.word	0x0002e880
        /*08a0*/ 	.short	0x010a
        /*08a2*/ 	.byte	0x3f
	.zero		1


	//   ....[49]....
        /*08a4*/ 	.word	0x0001b990
        /*08a8*/ 	.word	0x00000004
        /*08ac*/ 	.word	0x0002e840
        /*08b0*/ 	.short	0x010a
        /*08b2*/ 	.byte	0x3f
	.zero		1


	//   ....[50]....
        /*08b4*/ 	.word	0x0001bcd0
        /*08b8*/ 	.word	0x000000ff
        /*08bc*/ 	.word	0x0002e820
        /*08c0*/ 	.short	0x010a
        /*08c2*/ 	.byte	0x29
	.zero		1


	//   ....[51]....
        /*08c4*/ 	.word	0x0001bf80
        /*08c8*/ 	.word	0x00000004
        /*08cc*/ 	.word	0x0002e880
        /*08d0*/ 	.short	0x010a
        /*08d2*/ 	.byte	0x3f
	.zero		1


	//   ....[52]....
        /*08d4*/ 	.word	0x0001c1f0
        /*08d8*/ 	.word	0x00000004
        /*08dc*/ 	.word	0x0002e840
        /*08e0*/ 	.short	0x010a
        /*08e2*/ 	.byte	0x3f
	.zero		1


	//   ....[53]....
        /*08e4*/ 	.word	0x0001c4c0
        /*08e8*/ 	.word	0x00000013
        /*08ec*/ 	.word	0x0002e870
        /*08f0*/ 	.short	0x010a
        /*08f2*/ 	.byte	0x3f
	.zero		1


	//   ....[54]....
        /*08f4*/ 	.word	0x0001c530
        /*08f8*/ 	.word	0x00000013
        /*08fc*/ 	.word	0x0002e860
        /*0900*/ 	.short	0x010a
        /*0902*/ 	.byte	0x3f
	.zero		1


	//   ....[55]....
        /*0904*/ 	.word	0x0001cbd0
        /*0908*/ 	.word	0x00000013
        /*090c*/ 	.word	0x0002e850
        /*0910*/ 	.short	0x0101
        /*0912*/ 	.byte	0x3f
	.zero		1


	//   ....[56]....
        /*0914*/ 	.word	0x0001cc30
        /*0918*/ 	.word	0x00000013
        /*091c*/ 	.word	0x00000000
        /*0920*/ 	.short	0x0101
        /*0922*/ 	.byte	0x3f
	.zero		1


	//   ....[57]....
        /*0924*/ 	.word	0x0001ce10
        /*0928*/ 	.word	0x00000011
        /*092c*/ 	.word	0x0002e870
        /*0930*/ 	.short	0x010a
        /*0932*/ 	.byte	0x3f
	.zero		1


	//   ....[58]....
        /*0934*/ 	.word	0x0001cea0
        /*0938*/ 	.word	0x00000011
        /*093c*/ 	.word	0x0002e860
        /*0940*/ 	.short	0x010a
        /*0942*/ 	.byte	0x3f
	.zero		1


	//   ....[59]....
        /*0944*/ 	.word	0x0001d560
        /*0948*/ 	.word	0x00000011
        /*094c*/ 	.word	0x0002e850
        /*0950*/ 	.short	0x0101
        /*0952*/ 	.byte	0x3f
	.zero		1


	//   ....[60]....
        /*0954*/ 	.word	0x0001d5a0
        /*0958*/ 	.word	0x00000000
        /*095c*/ 	.word	0x00000000
        /*0960*/ 	.short	0x0101
        /*0962*/ 	.byte	0x3f
	.zero		1


	//   ....[61]....
        /*0964*/ 	.word	0x0001e340
        /*0968*/ 	.word	0x00000000
        /*096c*/ 	.word	0x0002e820
        /*0970*/ 	.short	0x010a
        /*0972*/ 	.byte	0x3f
	.zero		1


	//   ....[62]....
        /*0974*/ 	.word	0x0001e500
        /*0978*/ 	.word	0x00000006
        /*097c*/ 	.word	0x00000000
        /*0980*/ 	.short	0x010a
        /*0982*/ 	.byte	0x3f
	.zero		1


	//   ....[63]....
        /*0984*/ 	.word	0x0001e570
        /*0988*/ 	.word	0x00000007
        /*098c*/ 	.word	0x00000000
        /*0990*/ 	.short	0x010a
        /*0992*/ 	.byte	0x3f
	.zero		1


	//   ....[64]....
        /*0994*/ 	.word	0x0001e5d0
        /*0998*/ 	.word	0x00000004
        /*099c*/ 	.word	0x0002e860
        /*09a0*/ 	.short	0x010a
        /*09a2*/ 	.byte	0x3f
	.zero		1


	//   ....[65]....
        /*09a4*/ 	.word	0x0001e620
        /*09a8*/ 	.word	0x00000003
        /*09ac*/ 	.word	0x0002e860
        /*09b0*/ 	.short	0x010a
        /*09b2*/ 	.byte	0x3f
	.zero		1


	//   ....[66]....
        /*09b4*/ 	.word	0x0001e660
        /*09b8*/ 	.word	0x00000004
        /*09bc*/ 	.word	0x0002e880
        /*09c0*/ 	.short	0x010a
        /*09c2*/ 	.byte	0x3f
	.zero		1


	//   ....[67]....
        /*09c4*/ 	.word	0x0001e680
        /*09c8*/ 	.word	0x00000003
        /*09cc*/ 	.word	0x0002e880
        /*09d0*/ 	.short	0x010a
        /*09d2*/ 	.byte	0x3f
	.zero		1


	//   ....[68]....
        /*09d4*/ 	.word	0x0001e6f0
        /*09d8*/ 	.word	0x00000003
        /*09dc*/ 	.word	0x0002e800
        /*09e0*/ 	.short	0x010a
        /*09e2*/ 	.byte	0x3f
	.zero		1


	//   ....[69]....
        /*09e4*/ 	.word	0x0001e740
        /*09e8*/ 	.word	0x00000003
        /*09ec*/ 	.word	0x0002e830
        /*09f0*/ 	.short	0x010a
        /*09f2*/ 	.byte	0x3f
	.zero		1


	//   ....[70]....
        /*09f4*/ 	.word	0x0001e7a0
        /*09f8*/ 	.word	0x0000000f
        /*09fc*/ 	.word	0x0002e830
        /*0a00*/ 	.short	0x010a
        /*0a02*/ 	.byte	0x3f
	.zero		1


	//   ....[71]....
        /*0a04*/ 	.word	0x0001e800
        /*0a08*/ 	.word	0x0000000f
        /*0a0c*/ 	.word	0x0002e850
        /*0a10*/ 	.short	0x010a
        /*0a12*/ 	.byte	0x3f
	.zero		1


	//   ....[72]....
        /*0a14*/ 	.word	0x0001e860
        /*0a18*/ 	.word	0x00000003
        /*0a1c*/ 	.word	0x0002e830
        /*0a20*/ 	.short	0x010a
        /*0a22*/ 	.byte	0x3f
	.zero		1


	//   ....[73]....
        /*0a24*/ 	.word	0x0001e8c0
        /*0a28*/ 	.word	0x00000003
        /*0a2c*/ 	.word	0x0002e850
        /*0a30*/ 	.short	0x010a
        /*0a32*/ 	.byte	0x3f
	.zero		1


	//   ....[74]....
        /*0a34*/ 	.word	0x0001e920
        /*0a38*/ 	.word	0x00000003
        /*0a3c*/ 	.word	0x0002e830
        /*0a40*/ 	.short	0x010a
        /*0a42*/ 	.byte	0x3f
	.zero		1


	//   ....[75]....
        /*0a44*/ 	.word	0x0001e980
        /*0a48*/ 	.word	0x00000003
        /*0a4c*/ 	.word	0x0002e850
        /*0a50*/ 	.short	0x010a
        /*0a52*/ 	.byte	0x3f
	.zero		1


	//   ....[76]....
        /*0a54*/ 	.word	0x0001e9e0
        /*0a58*/ 	.word	0x00000005
        /*0a5c*/ 	.word	0x0002e850
        /*0a60*/ 	.short	0x010a
        /*0a62*/ 	.byte	0x3f
	.zero		1


	//   ....[77]....
        /*0a64*/ 	.word	0x0001eb30
        /*0a68*/ 	.word	0x00000004
        /*0a6c*/ 	.word	0x0002e880
        /*0a70*/ 	.short	0x010a
        /*0a72*/ 	.byte	0x3f
	.zero		1


	//   ....[78]....
        /*0a74*/ 	.word	0x0001eb80
        /*0a78*/ 	.word	0x00000004
        /*0a7c*/ 	.word	0x0002e840
        /*0a80*/ 	.short	0x010a
        /*0a82*/ 	.byte	0x3f
	.zero		1


	//   ....[79]....
        /*0a84*/ 	.word	0x0001ebe0
        /*0a88*/ 	.word	0x00000003
        /*0a8c*/ 	.word	0x0002e820
        /*0a90*/ 	.short	0x010a
        /*0a92*/ 	.byte	0x3f
	.zero		1


	//   ....[80]....
        /*0a94*/ 	.word	0x0001ec30
        /*0a98*/ 	.word	0x00000004
        /*0a9c*/ 	.word	0x0002e880
        /*0aa0*/ 	.short	0x010a
        /*0aa2*/ 	.byte	0x3f
	.zero		1


	//   ....[81]....
        /*0aa4*/ 	.word	0x0001ec80
        /*0aa8*/ 	.word	0x00000004
        /*0aac*/ 	.word	0x0002e840
        /*0ab0*/ 	.short	0x010a
        /*0ab2*/ 	.byte	0x3f
	.zero		1


	//   ....[82]....
        /*0ab4*/ 	.word	0x0001ecd0
        /*0ab8*/ 	.word	0x00000013
        /*0abc*/ 	.word	0x0002e870
        /*0ac0*/ 	.short	0x010a
        /*0ac2*/ 	.byte	0x3f
	.zero		1


	//   ....[83]....
        /*0ac4*/ 	.word	0x0001ed20
        /*0ac8*/ 	.word	0x00000013
        /*0acc*/ 	.word	0x0002e860
        /*0ad0*/ 	.short	0x010a
        /*0ad2*/ 	.byte	0x3f
	.zero		1


	//   ....[84]....
        /*0ad4*/ 	.word	0x0001ed70
        /*0ad8*/ 	.word	0x00000011
        /*0adc*/ 	.word	0x0002e870
        /*0ae0*/ 	.short	0x010a
        /*0ae2*/ 	.byte	0x3f
	.zero		1


	//   ....[85]....
        /*0ae4*/ 	.word	0x0001edc0
        /*0ae8*/ 	.word	0x00000011
        /*0aec*/ 	.word	0x0002e860
        /*0af0*/ 	.short	0x010a
        /*0af2*/ 	.byte	0x3f
	.zero		1


	//   ....[86]....
        /*0af4*/ 	.word	0x0001ee10
        /*0af8*/ 	.word	0x00000000
        /*0afc*/ 	.word	0x0002e820
        /*0b00*/ 	.short	0x010a
        /*0b02*/ 	.byte	0x3f
	.zero		1


	//   ....[87]....
        /*0b04*/ 	.word	0x0001efb0
        /*0b08*/ 	.word	0x00000006
        /*0b0c*/ 	.word	0x00000000
        /*0b10*/ 	.short	0x010a
        /*0b12*/ 	.byte	0x3f
	.zero		1


	//   ....[88]....
        /*0b14*/ 	.word	0x0001f000
        /*0b18*/ 	.word	0x00000007
        /*0b1c*/ 	.word	0x00000000
        /*0b20*/ 	.short	0x010a
        /*0b22*/ 	.byte	0x3f
	.zero		1


	//   ....[89]....
        /*0b24*/ 	.word	0x0001f050
        /*0b28*/ 	.word	0x00000004
        /*0b2c*/ 	.word	0x0002e860
        /*0b30*/ 	.short	0x010a
        /*0b32*/ 	.byte	0x3f
	.zero		1


	//   ....[90]....
        /*0b34*/ 	.word	0x0001f0a0
        /*0b38*/ 	.word	0x00000003
        /*0b3c*/ 	.word	0x0002e860
        /*0b40*/ 	.short	0x010a
        /*0b42*/ 	.byte	0x3f
	.zero		1


	//   ....[91]....
        /*0b44*/ 	.word	0x0001f0f0
        /*0b48*/ 	.word	0x00000004
        /*0b4c*/ 	.word	0x0002e880
        /*0b50*/ 	.short	0x010a
        /*0b52*/ 	.byte	0x3f
	.zero		1


	//----- nvinfo : EIATTR_NUM_MBARRIERS
	.align		4
.L_209:
        /*0b54*/ 	.byte	0x03, 0x38
        /*0b56*/ 	.short	0x0016


	//----- nvinfo : EIATTR_EXIT_INSTR_OFFSETS
	.align		4
        /*0b58*/ 	.byte	0x04, 0x1c
        /*0b5a*/ 	.short	(.L_211 - .L_210)


	//   ....[0]....
.L_210:
        /*0b5c*/ 	.word	0x00000ab0


	//   ....[1]....
        /*0b60*/ 	.word	0x00019560


	//   ....[2]....
        /*0b64*/ 	.word	0x0001e6d0


	//----- nvinfo : EIATTR_MAX_THREADS
	.align		4
.L_211:
        /*0b68*/ 	.byte	0x04, 0x05
        /*0b6a*/ 	.short	(.L_213 - .L_212)
.L_212:
        /*0b6c*/ 	.word	0x00000180
        /*0b70*/ 	.word	0x00000001
        /*0b74*/ 	.word	0x00000001


	//----- nvinfo : EIATTR_CRS_STACK_SIZE
	.align		4
.L_213:
        /*0b78*/ 	.byte	0x04, 0x1e
        /*0b7a*/ 	.short	(.L_215 - .L_214)
.L_214:
        /*0b7c*/ 	.word	0x00000000


	//----- nvinfo : EIATTR_CBANK_PARAM_SIZE
	.align		4
.L_215:
        /*0b80*/ 	.byte	0x03, 0x19
        /*0b82*/ 	.short	0x0a70


	//----- nvinfo : EIATTR_PARAM_CBANK
	.align		4
        /*0b84*/ 	.byte	0x04, 0x0a
        /*0b86*/ 	.short	(.L_217 - .L_216)
	.align		4
.L_216:
        /*0b88*/ 	.word	index@(.nv.constant0._ZN7cutlass13device_kernelIN5flash11enable_sm90INS1_16FlashAttnFwdSm90INS1_25CollectiveMainloopFwdSm90ILi2EN4cute5tupleIJNS5_1CILi1EEES8_S8_EEENS6_IJNS7_ILi128EEENS7_ILi224EEESA_EEELi128ENS_12float_e4m3_tEfNS_4arch4Sm90ELb0ELb1ELb0ELb1ELb0ELb0ELb0ELb1ELb1ELb0ELb0ELb0EEENS1_21CollectiveEpilogueFwdINS6_IJSA_SA_SB_EEES9_NS_10bfloat16_tESF_Li256ELb1ELb0ELb0ELb1EEENS1_36VarlenDynamicPersistentTileSchedulerILi128ELi224ELi256ELi128ELb0ELb0ELb1ELb1ELb0ELb1EEEEEEEEEvNT_6ParamsE)
        /*0b8c*/ 	.short	0x0210
        /*0b8e*/ 	.short	0x0a70


	//----- nvinfo : EIATTR_SW_WAR
	.align		4
.L_217:
        /*0b90*/ 	.byte	0x04, 0x36
        /*0b92*/ 	.short	(.L_219 - .L_218)
.L_218:
        /*0b94*/ 	.word	0x00000008
.L_219:


//--------------------- .nv.info._ZN7cutlass13device_kernelIN5flash11enable_sm90INS1_16FlashAttnFwdSm90INS1_25CollectiveMainloopFwdSm90ILi2EN4cute5tupleIJNS5_1CILi1EEES8_S8_EEENS6_IJNS7_ILi128EEENS7_ILi224EEESA_EEELi128ENS_12float_e4m3_tEfNS_4arch4Sm90ELb0ELb1ELb0ELb1ELb0ELb1ELb0ELb1ELb1ELb0ELb0ELb0EEENS1_21CollectiveEpilogueFwdINS6_IJSA_SA_SB_EEES9_NS_10bfloat16_tESF_Li256ELb1ELb0ELb0ELb1EEENS1_36VarlenDynamicPersistentTileSchedulerILi128ELi224ELi256ELi128ELb0ELb0ELb1ELb1ELb0ELb1EEEEEEEEEvNT_6ParamsE --------------------------
	.section	.nv.info._ZN7cutlass13device_kernelIN5flash11enable_sm90INS1_16FlashAttnFwdSm90INS1_25CollectiveMainloopFwdSm90ILi2EN4cute5tupleIJNS5_1CILi1EEES8_S8_EEENS6_IJNS7_ILi128EEENS7_ILi224EEESA_EEELi128ENS_12float_e4m3_tEfNS_4arch4Sm90ELb0ELb1ELb0ELb1ELb0ELb1ELb0ELb1ELb1ELb0ELb0ELb0EEENS1_21CollectiveEpilogueFwdINS6_IJSA_SA_SB_EEES9_NS_10bfloat16_tESF_Li256ELb1ELb0ELb0ELb1EEENS1_36VarlenDynamicPersistentTileSchedulerILi128ELi224ELi256ELi128ELb0ELb0ELb1ELb1ELb0ELb1EEEEEEEEEvNT_6ParamsE,"",@"SHT_CUDA_INFO"
	.sectionflags	@""
	.align	4


	//----- nvinfo : EIATTR_CUDA_API_VERSION
	.align		4
        /*0000*/ 	.byte	0x04, 0x37
        /*0002*/ 	.short	(.L_221 - .L_220)
.L_220:
        /*0004*/ 	.word	0x00000082


	//----- nvinfo : EIATTR_KPARAM_INFO
	.align		4
.L_221:
        /*0008*/ 	.byte	0x04, 0x17
        /*000a*/ 	.short	(.L_223 - .L_222)
.L_222:
        /*000c*/ 	.word	0x00000000
        /*0010*/ 	.short	0x0000
        /*0012*/ 	.short	0x0070
        /*0014*/ 	.byte	0x00, 0xf0, 0x01, 0x28


	//----- nvinfo : EIATTR_SPARSE_MMA_MASK
	.align		4
.L_223:
        /*0018*/ 	.byte	0x03, 0x50
        /*001a*/ 	.short	0x0000


	//----- nvinfo : EIATTR_MAXREG_COUNT
	.align		4
        /*001c*/ 	.byte	0x03, 0x1b
        /*001e*/ 	.short	0x00a8


	//----- nvinfo : EIATTR_NUM_BARRIERS
	.align		4
        /*0020*/ 	.byte	0x02, 0x4c
        /*0022*/ 	.byte	0x10
	.zero		1


	//----- nvinfo : EIATTR_EXTERNS
	.align		4
        /*0024*/ 	.byte	0x04, 0x0f
        /*0026*/ 	.short	(.L_225 - .L_224)


	//   ....[0]....
	.align		4
.L_224:
        /*0028*/ 	.word	index@(__assertfail)


	//----- nvinfo : EIATTR_ANNOTATIONS
	.align		4
.L_225:
        /*002c*/ 	.byte	0x04, 0x55
        /*002e*/ 	.short	(.L_227 - .L_226)


	//   ....[0]....
.L_226:
        /* <DEDUP_REMOVED lines=162> */


	//----- nvinfo : EIATTR_MERCURY_ISA_VERSION
	.align		4
.L_227:
        /*0a40*/ 	.byte	0x03, 0x5f
        /*0a42*/ 	.short	0x0101


	//----- nvinfo : EIATTR_UNUSED_LOAD_BYTE_OFFSET
	.align		4
        /*0a44*/ 	.byte	0x04, 0x44
        /*0a46*/ 	.short	(.L_229 - .L_228)


	//   ....[0]....
.L_228:
        /*0a48*/ 	.word	0x00000b50
        /*0a4c*/ 	.word	0x0000fff0


	//   ....[1]....
        /*0a50*/ 	.word	0x00029fd0
        /*0a54*/ 	.word	0x0000fff0


	//----- nvinfo : EIATTR_INT_WARP_WIDE_INSTR_OFFSETS
	.align		4
.L_229:
        /*0a58*/ 	.byte	0x04, 0x31
        /*0a5a*/ 	.short	(.L_231 - .L_230)


	//   ....[0]....
.L_230:
        /*0a5c*/ 	.word	0x000001c0


	//   ....[1]....
        /*0a60*/ 	.word	0x00000200


	//   ....[2]....
        /*0a64*/ 	.word	0x00000270


	//   ....[3]....
        /*0a68*/ 	.word	0x0002f250


	//   ....[4]....
        /*0a6c*/ 	.word	0x0002f2f0


	//   ....[5]....
        /*0a70*/ 	.word	0x0002f9b0


	//   ....[6]....
        /*0a74*/ 	.word	0x0002fa20


	//   ....[7]....
        /*0a78*/ 	.word	0x00031460


	//   ....[8]....
        /*0a7c*/ 	.word	0x00031500


	//----- nvinfo : EIATTR_COOP_GROUP_MASK_REGIDS
	.align		4
.L_231:
        /*0a80*/ 	.byte	0x04, 0x29
        /*0a82*/ 	.short	(.L_233 - .L_232)


	//   ....[0]....
.L_232:
        /*0a84*/ 	.word	0xffffffff


	//   ....[1]....
        /*0a88*/ 	.word	0xffffffff


	//   ....[2]....
        /*0a8c*/ 	.word	0xffffffff


	//   ....[3]....
        /*0a90*/ 	.word	0xffffffff


	//   ....[4]....
        /*0a94*/ 	.word	0xffffffff


	//   ....[5]....
        /*0a98*/ 	.word	0xffffffff


	//   ....[6]....
        /*0a9c*/ 	.word	0xffffffff


	//   ....[7]....
        /*0aa0*/ 	.word	0xffffffff


	//   ....[8]....
        /*0aa4*/ 	.word	0xffffffff


	//   ....[9]....
        /*0aa8*/ 	.word	0xffffffff


	//   ....[10]....
        /*0aac*/ 	.word	0xffffffff


	//   ....[11]....
        /*0ab0*/ 	.word	0xffffffff


	//   ....[12]....
        /*0ab4*/ 	.word	0xffffffff


	//   ....[13]....
        /*0ab8*/ 	.word	0xffffffff


	//   ....[14]....
        /*0abc*/ 	.word	0xffffffff


	//   ....[15]....
        /*0ac0*/ 	.word	0xffffffff


	//   ....[16]....
        /*0ac4*/ 	.word	0xffffffff


	//   ....[17]....
        /*0ac8*/ 	.word	0xffffffff


	//   ....[18]....
        /*0acc*/ 	.word	0xffffffff


	//   ....[19]....
        /*0ad0*/ 	.word	0xffffffff


	//   ....[20]....
        /*0ad4*/ 	.word	0xffffffff


	//   ....[21]....
        /*0ad8*/ 	.word	0xffffffff


	//   ....[22]....
        /*0adc*/ 	.word	0xffffffff


	//   ....[23]....
        /*0ae0*/ 	.word	0xffffffff


	//   ....[24]....
        /*0ae4*/ 	.word	0xffffffff


	//   ....[25]....
        /*0ae8*/ 	.word	0xffffffff


	//   ....[26]....
        /*0aec*/ 	.word	0xffffffff


	//   ....[27]....
        /*0af0*/ 	.word	0xffffffff


	//   ....[28]....
        /*0af4*/ 	.word	0xffffffff


	//   ....[29]....
        /*0af8*/ 	.word	0xffffffff


	//   ....[30]....
        /*0afc*/ 	.word	0xffffffff


	//   ....[31]....
        /*0b00*/ 	.word	0xffffffff


	//   ....[32]....
        /*0b04*/ 	.word	0xffffffff


	//   ....[33]....
        /*0b08*/ 	.word	0xffffffff


	//   ....[34]....
        /*0b0c*/ 	.word	0xffffffff


	//   ....[35]....
        /*0b10*/ 	.word	0xffffffff


	//   ....[36]....
        /*0b14*/ 	.word	0xffffffff


	//   ....[37]....
        /*0b18*/ 	.word	0xffffffff


	//   ....[38]....
        /*0b1c*/ 	.word	0xffffffff


	//   ....[39]....
        /*0b20*/ 	.word	0xffffffff


	//   ....[40]....
        /*0b24*/ 	.word	0xffffffff


	//   ....[41]....
        /*0b28*/ 	.word	0xffffffff


	//   ....[42]....
        /*0b2c*/ 	.word	0xffffffff


	//   ....[43]....
        /*0b30*/ 	.word	0xffffffff


	//   ....[44]....
        /*0b34*/ 	.word	0xffffffff


	//   ....[45]....
        /*0b38*/ 	.word	0xffffffff


	//   ....[46]....
        /*0b3c*/ 	.word	0xffffffff


	//   ....[47]....
        /*0b40*/ 	.word	0xffffffff


	//   ....[48]....
        /*0b44*/ 	.word	0xffffffff


	//   ....[49]....
        /*0b48*/ 	.word	0xffffffff


	//   ....[50]....
        /*0b4c*/ 	.word	0xffffffff


	//   ....[51]....
        /*0b50*/ 	.word	0xffffffff


	//   ....[52]....
        /*0b54*/ 	.word	0xffffffff


	//   ....[53]....
        /*0b58*/ 	.word	0xffffffff


	//   ....[54]....
        /*0b5c*/ 	.word	0xffffffff


	//   ....[55]....
        /*0b60*/ 	.word	0xffffffff


	//   ....[56]....
        /*0b64*/ 	.word	0xffffffff


	//   ....[57]....
        /*0b68*/ 	.word	0xffffffff


	//   ....[58]....
        /*0b6c*/ 	.word	0xffffffff


	//   ....[59]....
        /*0b70*/ 	.word	0xffffffff


	//   ....[60]....
        /*0b74*/ 	.word	0xffffffff


	//   ....[61]....
        /*0b78*/ 	.word	0xffffffff


	//   ....[62]....
        /*0b7c*/ 	.word	0xffffffff


	//   ....[63]....
        /*0b80*/ 	.word	0xffffffff


	//   ....[64]....
        /*0b84*/ 	.word	0xffffffff


	//   ....[65]....
        /*0b88*/ 	.word	0xffffffff


	//   ....[66]....
        /*0b8c*/ 	.word	0xffffffff


	//   ....[67]....
        /*0b90*/ 	.word	0xffffffff


	//   ....[68]....
        /*0b94*/ 	.word	0xffffffff


	//   ....[69]....
        /*0b98*/ 	.word	0xffffffff


	//   ....[70]....
        /*0b9c*/ 	.word	0xffffffff


	//   ....[71]....
        /*0ba0*/ 	.word	0xffffffff


	//   ....[72]....
        /*0ba4*/ 	.word	0xffffffff


	//   ....[73]....
        /*0ba8*/ 	.word	0xffffffff


	//   ....[74]....
        /*0bac*/ 	.word	0xffffffff


	//   ....[75]....
        /*0bb0*/ 	.word	0xffffffff


	//   ....[76]....
        /*0bb4*/ 	.word	0xffffffff


	//   ....[77]....
        /*0bb8*/ 	.word	0xffffffff


	//   ....[78]....
        /*0bbc*/ 	.word	0xffffffff


	//   ....[79]....
        /*0bc0*/ 	.word	0xffffffff


	//   ....[80]....
        /*0bc4*/ 	.word	0xffffffff


	//   ....[81]....
        /*0bc8*/ 	.word	0xffffffff


	//   ....[82]....
        /*0bcc*/ 	.word	0xffffffff


	//   ....[83]....
        /*0bd0*/ 	.word	0xffffffff


	//   ....[84]....
        /*0bd4*/ 	.word	0xffffffff


	//   ....[85]....
        /*0bd8*/ 	.word	0xffffffff


	//   ....[86]....
        /*0bdc*/ 	.word	0xffffffff


	//   ....[87]....
        /*0be0*/ 	.word	0xffffffff


	//   ....[88]....
        /*0be4*/ 	.word	0xffffffff


	//   ....[89]....
        /*0be8*/ 	.word	0xffffffff


	//   ....[90]....
        /*0bec*/ 	.word	0xffffffff


	//   ....[91]....
        /*0bf0*/ 	.word	0xffffffff


	//   ....[92]....
        /*0bf4*/ 	.word	0xffffffff


	//   ....[93]....
        /*0bf8*/ 	.word	0xffffffff


	//   ....[94]....
        /*0bfc*/ 	.word	0xffffffff


	//   ....[95]....
        /*0c00*/ 	.word	0xffffffff


	//   ....[96]....
        /*0c04*/ 	.word	0x0500000f


	//   ....[97]....
        /*0c08*/ 	.word	0x0500000f


	//   ....[98]....
        /*0c0c*/ 	.word	0x0500000f


	//   ....[99]....
        /*0c10*/ 	.word	0x0500000f


	//   ....[100]....
        /*0c14*/ 	.word	0x0500000f


	//   ....[101]....
        /*0c18*/ 	.word	0x0500000f


	//   ....[102]....
        /*0c1c*/ 	.word	0x0500000f


	//   ....[103]....
        /*0c20*/ 	.word	0x0500000f


	//   ....[104]....
        /*0c24*/ 	.word	0x0500000f


	//   ....[105]....
        /*0c28*/ 	.word	0x0500000f


	//   ....[106]....
        /*0c2c*/ 	.word	0x0500000f


	//   ....[107]....
        /*0c30*/ 	.word	0x0500000f


	//   ....[108]....
        /*0c34*/ 	.word	0x0500000f


	//   ....[109]....
        /*0c38*/ 	.word	0x0500000f


	//   ....[110]....
        /*0c3c*/ 	.word	0x0500000f


	//   ....[111]....
        /*0c40*/ 	.word	0x0500000f


	//   ....[112]....
        /*0c44*/ 	.word	0x0500000f


	//   ....[113]....
        /*0c48*/ 	.word	0x0500000f


	//   ....[114]....
        /*0c4c*/ 	.word	0x0500000f


	//   ....[115]....
        /*0c50*/ 	.word	0x0500000f


	//   ....[116]....
        /*0c54*/ 	.word	0x0500000f


	//   ....[117]....
        /*0c58*/ 	.word	0x0500000f


	//   ....[118]....
        /*0c5c*/ 	.word	0x0500000f


	//   ....[119]....
        /*0c60*/ 	.word	0x0500000f


	//   ....[120]....
        /*0c64*/ 	.word	0x0500000f


	//   ....[121]....
        /*0c68*/ 	.word	0x0500000f


	//   ....[122]....
        /*0c6c*/ 	.word	0x0500000f


	//   ....[123]....
        /*0c70*/ 	.word	0x0500000f


	//   ....[124]....
        /*0c74*/ 	.word	0x0500000f


	//   ....[125]....
        /*0c78*/ 	.word	0x0500000f


	//   ....[126]....
        /*0c7c*/ 	.word	0x0500000f


	//   ....[127]....
        /*0c80*/ 	.word	0x0500000f


	//   ....[128]....
        /*0c84*/ 	.word	0x0500000f


	//   ....[129]....
        /*0c88*/ 	.word	0x0500000f


	//   ....[130]....
        /*0c8c*/ 	.word	0x0500000f


	//   ....[131]....
        /*0c90*/ 	.word	0x0500000f


	//   ....[132]....
        /*0c94*/ 	.word	0x0500000f


	//   ....[133]....
        /*0c98*/ 	.word	0x0500000f


	//   ....[134]....
        /*0c9c*/ 	.word	0x0500000f


	//   ....[135]....
        /*0ca0*/ 	.word	0x0500000f


	//   ....[136]....
        /*0ca4*/ 	.word	0x0500000f


	//   ....[137]....
        /*0ca8*/ 	.word	0x0500000f


	//   ....[138]....
        /*0cac*/ 	.word	0x0500000f


	//   ....[139]....
        /*0cb0*/ 	.word	0x0500000f


	//   ....[140]....
        /*0cb4*/ 	.word	0x0500000f


	//   ....[141]....
        /*0cb8*/ 	.word	0x0500000f


	//   ....[142]....
        /*0cbc*/ 	.word	0x0500000f


	//   ....[143]....
        /*0cc0*/ 	.word	0x0500000f


	//   ....[144]....
        /*0cc4*/ 	.word	0x0500000f


	//   ....[145]....
        /*0cc8*/ 	.word	0x0500000f


	//   ....[146]....
        /*0ccc*/ 	.word	0x0500000f


	//   ....[147]....
        /*0cd0*/ 	.word	0x0500000f


	//   ....[148]....
        /*0cd4*/ 	.word	0x0500000f


	//   ....[149]....
        /*0cd8*/ 	.word	0x0500000f


	//   ....[150]....
        /*0cdc*/ 	.word	0x0500000f


	//   ....[151]....
        /*0ce0*/ 	.word	0x0500000f


	//   ....[152]....
        /*0ce4*/ 	.word	0x0500000f


	//   ....[153]....
        /*0ce8*/ 	.word	0x0500000f


	//   ....[154]....
        /*0cec*/ 	.word	0x0500000f


	//   ....[155]....
        /*0cf0*/ 	.word	0x0500000f


	//   ....[156]....
        /*0cf4*/ 	.word	0x0500000f


	//   ....[157]....
        /*0cf8*/ 	.word	0x0500000f


	//   ....[158]....
        /*0cfc*/ 	.word	0x0500000f


	//   ....[159]....
        /*0d00*/ 	.word	0x0500000f


	//   ....[160]....
        /*0d04*/ 	.word	0x0500000f


	//   ....[161]....
        /*0d08*/ 	.word	0x0500000f


	//   ....[162]....
        /*0d0c*/ 	.word	0x0500000f


	//   ....[163]....
        /*0d10*/ 	.word	0x0500000f


	//   ....[164]....
        /*0d14*/ 	.word	0x0500000f


	//----- nvinfo : EIATTR_COOP_GROUP_INSTR_OFFSETS
	.align		4
.L_233:
        /*0d18*/ 	.byte	0x04, 0x28
        /*0d1a*/ 	.short	(.L_235 - .L_234)


	//   ....[0]....
.L_234:
        /*0d1c*/ 	.word	0x00000070


	//   ....[1]....
        /*0d20*/ 	.word	0x000001d0


	//   ....[2]....
        /*0d24*/ 	.word	0x00000220


	//   ....[3]....
        /*0d28*/ 	.word	0x00000450


	//   ....[4]....
        /*0d2c*/ 	.word	0x000005b0


	//   ....[5]....
        /*0d30*/ 	.word	0x000006d0


	//   ....[6]....
        /*0d34*/ 	.word	0x00000830


	//   ....[7]....
        /*0d38*/ 	.word	0x0000d200


	//   ....[8]....
        /*0d3c*/ 	.word	0x00015860


	//   ....[9]....
        /*0d40*/ 	.word	0x00015f20


	//   ....[10]....
        /*0d44*/ 	.word	0x00016960


	//   ....[11]....
        /*0d48*/ 	.word	0x000169e0


	//   ....[12]....
        /*0d4c*/ 	.word	0x0001bce0


	//   ....[13]....
        /*0d50*/ 	.word	0x0001be00


	//   ....[14]....
        /*0d54*/ 	.word	0x0001ce10


	//   ....[15]....
        /*0d58*/ 	.word	0x0001ce70


	//   ....[16]....
        /*0d5c*/ 	.word	0x000208d0


	//   ....[17]....
        /*0d60*/ 	.word	0x000209d0


	//   ....[18]....
        /*0d64*/ 	.word	0x000209f0


	//   ....[19]....
        /*0d68*/ 	.word	0x00020a60


	//   ....[20]....
        /*0d6c*/ 	.word	0x00026cc0


	//   ....[21]....
        /*0d70*/ 	.word	0x00026d60


	//   ....[22]....
        /*0d74*/ 	.word	0x000277f0


	//   ....[23]....
        /*0d78*/ 	.word	0x00027850


	//   ....[24]....
        /*0d7c*/ 	.word	0x00029720


	//   ....[25]....
        /*0d80*/ 	.word	0x00029780


	//   ....[26]....
        /*0d84*/ 	.word	0x000297a0


	//   ....[27]....
        /*0d88*/ 	.word	0x000297c0


	//   ....[28]....
        /*0d8c*/ 	.word	0x0002a6d0


	//   ....[29]....
        /*0d90*/ 	.word	0x0002a700


	//   ....[30]....
        /*0d94*/ 	.word	0x0002a730


	//   ....[31]....
        /*0d98*/ 	.word	0x0002a760


	//   ....[32]....
        /*0d9c*/ 	.word	0x0002a790


	//   ....[33]....
        /*0da0*/ 	.word	0x0002a7c0


	//   ....[34]....
        /*0da4*/ 	.word	0x0002a7f0


	//   ....[35]....
        /*0da8*/ 	.word	0x0002a820


	//   ....[36]....
        /*0dac*/ 	.word	0x0002a850


	//   ....[37]....
        /*0db0*/ 	.word	0x0002a880


	//   ....[38]....
        /*0db4*/ 	.word	0x0002a8b0


	//   ....[39]....
        /*0db8*/ 	.word	0x0002a8e0


	//   ....[40]....
        /*0dbc*/ 	.word	0x0002a910


	//   ....[41]....
        /*0dc0*/ 	.word	0x0002a940


	//   ....[42]....
        /*0dc4*/ 	.word	0x0002a970


	//   ....[43]....
        /*0dc8*/ 	.word	0x0002a9a0


	//   ....[44]....
        /*0dcc*/ 	.word	0x0002a9d0


	//   ....[45]....
        /*0dd0*/ 	.word	0x0002aa00


	//   ....[46]....
        /*0dd4*/ 	.word	0x0002aa30


	//   ....[47]....
        /*0dd8*/ 	.word	0x0002aa60


	//   ....[48]....
        /*0ddc*/ 	.word	0x0002aa90


	//   ....[49]....
        /*0de0*/ 	.word	0x0002aac0


	//   ....[50]....
        /*0de4*/ 	.word	0x0002aaf0


	//   ....[51]....
        /*0de8*/ 	.word	0x0002ab20


	//   ....[52]....
        /*0dec*/ 	.word	0x0002ab50


	//   ....[53]....
        /*0df0*/ 	.word	0x0002ab60


	//   ....[54]....
        /*0df4*/ 	.word	0x0002ab70


	//   ....[55]....
        /*0df8*/ 	.word	0x0002ab80


	//   ....[56]....
        /*0dfc*/ 	.word	0x0002ab90


	//   ....[57]....
        /*0e00*/ 	.word	0x0002aba0


	//   ....[58]....
        /*0e04*/ 	.word	0x0002abb0


	//   ....[59]....
        /*0e08*/ 	.word	0x0002abe0


	//   ....[60]....
        /*0e0c*/ 	.word	0x0002c780


	//   ....[61]....
        /*0e10*/ 	.word	0x0002c960


	//   ....[62]....
        /*0e14*/ 	.word	0x0002c990


	//   ....[63]....
        /*0e18*/ 	.word	0x0002c9c0


	//   ....[64]....
        /*0e1c*/ 	.word	0x0002ca00


	//   ....[65]....
        /*0e20*/ 	.word	0x0002ca30


	//   ....[66]....
        /*0e24*/ 	.word	0x0002ca60


	//   ....[67]....
        /*0e28*/ 	.word	0x0002cbf0


	//   ....[68]....
        /*0e2c*/ 	.word	0x0002cc20


	//   ....[69]....
        /*0e30*/ 	.word	0x0002cc50


	//   ....[70]....
        /*0e34*/ 	.word	0x0002cc80


	//   ....[71]....
        /*0e38*/ 	.word	0x0002ccb0


	//   ....[72]....
        /*0e3c*/ 	.word	0x0002cce0


	//   ....[73]....
        /*0e40*/ 	.word	0x0002cd90


	//   ....[74]....
        /*0e44*/ 	.word	0x0002cdd0


	//   ....[75]....
        /*0e48*/ 	.word	0x0002ce90


	//   ....[76]....
        /*0e4c*/ 	.word	0x0002e110


	//   ....[77]....
        /*0e50*/ 	.word	0x0002fbb0


	//   ....[78]....
        /*0e54*/ 	.word	0x00032000


	//   ....[79]....
        /*0e58*/ 	.word	0x00032030


	//   ....[80]....
        /*0e5c*/ 	.word	0x00032070


	//   ....[81]....
        /*0e60*/ 	.word	0x000320a0


	//   ....[82]....
        /*0e64*/ 	.word	0x000320d0


	//   ....[83]....
        /*0e68*/ 	.word	0x00032100


	//   ....[84]....
        /*0e6c*/ 	.word	0x00032130


	//   ....[85]....
        /*0e70*/ 	.word	0x00032160


	//   ....[86]....
        /*0e74*/ 	.word	0x00032310


	//   ....[87]....
        /*0e78*/ 	.word	0x00032340


	//   ....[88]....
        /*0e7c*/ 	.word	0x00032370


	//   ....[89]....
        /*0e80*/ 	.word	0x000323a0


	//   ....[90]....
        /*0e84*/ 	.word	0x000323d0


	//   ....[91]....
        /*0e88*/ 	.word	0x00032400


	//   ....[92]....
        /*0e8c*/ 	.word	0x000324c0


	//   ....[93]....
        /*0e90*/ 	.word	0x000324e0


	//   ....[94]....
        /*0e94*/ 	.word	0x00032550


	//   ....[95]....
        /*0e98*/ 	.word	0x00032cf0


	//   ....[96]....
        /*0e9c*/ 	.word	0x000331c0


	//   ....[97]....
        /*0ea0*/ 	.word	0x00033270


	//   ....[98]....
        /*0ea4*/ 	.word	0x00033310


	//   ....[99]....
        /*0ea8*/ 	.word	0x000333b0


	//   ....[100]....
        /*0eac*/ 	.word	0x00033450


	//   ....[101]....
        /*0eb0*/ 	.word	0x000334f0


	//   ....[102]....
        /*0eb4*/ 	.word	0x00033590


	//   ....[103]....
        /*0eb8*/ 	.word	0x00033630


	//   ....[104]....
        /*0ebc*/ 	.word	0x000336d0


	//   ....[105]....
        /*0ec0*/ 	.word	0x000337c0


	//   ....[106]....
        /*0ec4*/ 	.word	0x00033860


	//   ....[107]....
        /*0ec8*/ 	.word	0x00033900


	//   ....[108]....
        /*0ecc*/ 	.word	0x000339a0


	//   ....[109]....
        /*0ed0*/ 	.word	0x00033a40


	//   ....[110]....
        /*0ed4*/ 	.word	0x00033ae0


	//   ....[111]....
        /*0ed8*/ 	.word	0x00033b80


	//   ....[112]....
        /*0edc*/ 	.word	0x00033c20


	//   ....[113]....
        /*0ee0*/ 	.word	0x00033fb0


	//   ....[114]....
        /*0ee4*/ 	.word	0x000340e0


	//   ....[115]....
        /*0ee8*/ 	.word	0x00034210


	//   ....[116]....
        /*0eec*/ 	.word	0x00034290


	//   ....[117]....
        /*0ef0*/ 	.word	0x000342f0


	//   ....[118]....
        /*0ef4*/ 	.word	0x00034370


	//   ....[119]....
        /*0ef8*/ 	.word	0x000343d0


	//   ....[120]....
        /*0efc*/ 	.word	0x00034450


	//   ....[121]....
        /*0f00*/ 	.word	0x000344b0


	//   ....[122]....
        /*0f04*/ 	.word	0x00034530


	//   ....[123]....
        /*0f08*/ 	.word	0x00034590


	//   ....[124]....
        /*0f0c*/ 	.word	0x00034610


	//   ....[125]....
        /*0f10*/ 	.word	0x00034670


	//   ....[126]....
        /*0f14*/ 	.word	0x000346f0


	//   ....[127]....
        /*0f18*/ 	.word	0x00034750


	//   ....[128]....
        /*0f1c*/ 	.word	0x000347b0


	//   ....[129]....
        /*0f20*/ 	.word	0x00034810


	//   ....[130]....
        /*0f24*/ 	.word	0x00034890


	//   ....[131]....
        /*0f28*/ 	.word	0x000348f0


	//   ....[132]....
        /*0f2c*/ 	.word	0x00034980


	//   ....[133]....
        /*0f30*/ 	.word	0x000349e0


	//   ....[134]....
        /*0f34*/ 	.word	0x00034a50


	//   ....[135]....
        /*0f38*/ 	.word	0x00034ab0


	//   ....[136]....
        /*0f3c*/ 	.word	0x00034b30


	//   ....[137]....
        /*0f40*/ 	.word	0x00034b90


	//   ....[138]....
        /*0f44*/ 	.word	0x00034c10


	//   ....[139]....
        /*0f48*/ 	.word	0x00034c70


	//   ....[140]....
        /*0f4c*/ 	.word	0x00034cf0


	//   ....[141]....
        /*0f50*/ 	.word	0x00034d50


	//   ....[142]....
        /*0f54*/ 	.word	0x00034dc0


	//   ....[143]....
        /*0f58*/ 	.word	0x00034e20


	//   ....[144]....
        /*0f5c*/ 	.word	0x00034e80


	//   ....[145]....
        /*0f60*/ 	.word	0x00034fb0


	//   ....[146]....
        /*0f64*/ 	.word	0x00035290


	//   ....[147]....
        /*0f68*/ 	.word	0x000356c0


	//   ....[148]....
        /*0f6c*/ 	.word	0x00035760


	//   ....[149]....
        /*0f70*/ 	.word	0x000358a0


	//   ....[150]....
        /*0f74*/ 	.word	0x00035910


	//   ....[151]....
        /*0f78*/ 	.word	0x00035980


	//   ....[152]....
        /*0f7c*/ 	.word	0x000359f0


	//   ....[153]....
        /*0f80*/ 	.word	0x00035a60


	//   ....[154]....
        /*0f84*/ 	.word	0x00035ae0


	//   ....[155]....
        /*0f88*/ 	.word	0x00035b70


	//   ....[156]....
        /*0f8c*/ 	.word	0x00035c10


	//   ....[157]....
        /*0f90*/ 	.word	0x00035c80


	//   ....[158]....
        /*0f94*/ 	.word	0x00035cf0


	//   ....[159]....
        /*0f98*/ 	.word	0x00035d60


	//   ....[160]....
        /*0f9c*/ 	.word	0x00035de0


	//   ....[161]....
        /*0fa0*/ 	.word	0x00035e50


	//   ....[162]....
        /*0fa4*/ 	.word	0x00035ef0


	//   ....[163]....
        /*0fa8*/ 	.word	0x00035f80


	//   ....[164]....
        /*0fac*/ 	.word	0x000360b0


	//----- nvinfo : EIATTR_REG_RECONFIG
	.align		4
.L_235:
        /*0fb0*/ 	.byte	0x01, 0x54
	.zero		2


	//----- nvinfo : EIATTR_SYSCALL_OFFSETS
	.align		4
        /*0fb4*/ 	.byte	0x04, 0x46
        /*0fb6*/ 	.short	(.L_237 - .L_236)


	//   ....[0]....
.L_236:
        /*0fb8*/ 	.word	0x00001b50


	//   ....[1]....
        /*0fbc*/ 	.word	0x00001ca0


	//   ....[2]....
        /*0fc0*/ 	.word	0x0000d3c0


	//   ....[3]....
        /*0fc4*/ 	.word	0x0000d890


	//   ....[4]....
        /*0fc8*/ 	.word	0x0002f490


	//   ....[5]....
        /*0fcc*/ 	.word	0x0002f5e0


	//   ....[6]....
        /*0fd0*/ 	.word	0x0002f720


	//   ....[7]....
        /*0fd4*/ 	.word	0x0002f840


	//----- nvinfo : EIATTR_MBARRIER_INSTR_OFFSETS
	.align		4
.L_237:
        /*0fd8*/ 	.byte	0x04, 0x39
        /*0fda*/ 	.short	(.L_239 - .L_238)


	//   ....[0]....
.L_238:
        /*0fdc*/ 	.word	0x00000300
        /*0fe0*/ 	.word	0x000000ff
        /*0fe4*/ 	.word	0x0002e800
        /*0fe8*/ 	.short	0x0100
        /*0fea*/ 	.byte	0x08
	.zero		1


	//   ....[1]....
        /*0fec*/ 	.word	0x00000310
        /*0ff0*/ 	.word	0x000000ff
        /*0ff4*/ 	.word	0x0002e820
        /*0ff8*/ 	.short	0x0100
        /*0ffa*/ 	.byte	0x08
	.zero		1


	//   ....[2]....
        /*0ffc*/ 	.word	0x00000400
        /*1000*/ 	.word	0x000000ff
        /*1004*/ 	.word	0x0002e830
        /*1008*/ 	.short	0x0100
        /*100a*/ 	.byte	0x08
	.zero		1


	//   ....[3]....
        /*100c*/ 	.word	0x00000410
        /*1010*/ 	.word	0x000000ff
        /*1014*/ 	.word	0x0002e840
        /*1018*/ 	.short	0x0100
        /*101a*/ 	.byte	0x08
	.zero		1


	//   ....[4]....
        /*101c*/ 	.word	0x00000420
        /*1020*/ 	.word	0x000000ff
        /*1024*/ 	.word	0x0002e838
        /*1028*/ 	.short	0x0100
        /*102a*/ 	.byte	0x08
	.zero		1


	//   ....[5]....
        /*102c*/ 	.word	0x00000430
        /*1030*/ 	.word	0x000000ff
        /*1034*/ 	.word	0x0002e848
        /*1038*/ 	.short	0x0100
        /*103a*/ 	.byte	0x08
	.zero		1


	//   ....[6]....
        /*103c*/ 	.word	0x00000560
        /*1040*/ 	.word	0x000000ff
        /*1044*/ 	.word	0x0002e850
        /*1048*/ 	.short	0x0100
        /*104a*/ 	.byte	0x08
	.zero		1


	//   ....[7]....
        /*104c*/ 	.word	0x00000570
        /*1050*/ 	.word	0x000000ff
        /*1054*/ 	.word	0x0002e860
        /*1058*/ 	.short	0x0100
        /*105a*/ 	.byte	0x08
	.zero		1


	//   ....[8]....
        /*105c*/ 	.word	0x00000580
        /*1060*/ 	.word	0x000000ff
        /*1064*/ 	.word	0x0002e858
        /*1068*/ 	.short	0x0100
        /*106a*/ 	.byte	0x08
	.zero		1


	//   ....[9]....
        /*106c*/ 	.word	0x00000590
        /*1070*/ 	.word	0x000000ff
        /*1074*/ 	.word	0x0002e868
        /*1078*/ 	.short	0x0100
        /*107a*/ 	.byte	0x08
	.zero		1


	//   ....[10]....
        /*107c*/ 	.word	0x00000680
        /*1080*/ 	.word	0x000000ff
        /*1084*/ 	.word	0x0002e870
        /*1088*/ 	.short	0x0100
        /*108a*/ 	.byte	0x06
	.zero		1


	//   ....[11]....
        /*108c*/ 	.word	0x00000690
        /*1090*/ 	.word	0x000000ff
        /*1094*/ 	.word	0x0002e880
        /*1098*/ 	.short	0x0100
        /*109a*/ 	.byte	0x06
	.zero		1


	//   ....[12]....
        /*109c*/ 	.word	0x000006a0
        /*10a0*/ 	.word	0x000000ff
        /*10a4*/ 	.word	0x0002e878
        /*10a8*/ 	.short	0x0100
        /*10aa*/ 	.byte	0x06
	.zero		1


	//   ....[13]....
        /*10ac*/ 	.word	0x000006b0
        /*10b0*/ 	.word	0x000000ff
        /*10b4*/ 	.word	0x0002e888
        /*10b8*/ 	.short	0x0100
        /*10ba*/ 	.byte	0x06
	.zero		1


	//   ....[14]....
        /*10bc*/ 	.word	0x000007e0
        /*10c0*/ 	.word	0x000000ff
        /*10c4*/ 	.word	0x0002e890
        /*10c8*/ 	.short	0x0100
        /*10ca*/ 	.byte	0x08
	.zero		1


	//   ....[15]....
        /*10cc*/ 	.word	0x000007f0
        /*10d0*/ 	.word	0x000000ff
        /*10d4*/ 	.word	0x0002e8a0
        /*10d8*/ 	.short	0x0100
        /*10da*/ 	.byte	0x08
	.zero		1


	//   ....[16]....
        /*10dc*/ 	.word	0x00000800
        /*10e0*/ 	.word	0x000000ff
        /*10e4*/ 	.word	0x0002e898
        /*10e8*/ 	.short	0x0100
        /*10ea*/ 	.byte	0x08
	.zero		1


	//   ....[17]....
        /*10ec*/ 	.word	0x00000810
        /*10f0*/ 	.word	0x000000ff
        /*10f4*/ 	.word	0x0002e8a8
        /*10f8*/ 	.short	0x0100
        /*10fa*/ 	.byte	0x08
	.zero		1


	//   ....[18]....
        /*10fc*/ 	.word	0x00000940
        /*1100*/ 	.word	0x000000ff
        /*1104*/ 	.word	0x0002e8b0
        /*1108*/ 	.short	0x0100
        /*110a*/ 	.byte	0x08
	.zero		1


	//   ....[19]....
        /*110c*/ 	.word	0x00000950
        /*1110*/ 	.word	0x000000ff
        /*1114*/ 	.word	0x0002e8c0
        /*1118*/ 	.short	0x0100
        /*111a*/ 	.byte	0x08
	.zero		1


	//   ....[20]....
        /*111c*/ 	.word	0x00000960
        /*1120*/ 	.word	0x000000ff
        /*1124*/ 	.word	0x0002e8b8
        /*1128*/ 	.short	0x0100
        /*112a*/ 	.byte	0x08
	.zero		1


	//   ....[21]....
        /*112c*/ 	.word	0x00000970
        /*1130*/ 	.word	0x000000ff
        /*1134*/ 	.word	0x0002e8c8
        /*1138*/ 	.short	0x0100
        /*113a*/ 	.byte	0x08
	.zero		1


	//   ....[22]....
        /*113c*/ 	.word	0x000032c0
        /*1140*/ 	.word	0x00000068
        /*1144*/ 	.word	0x0002e890
        /*1148*/ 	.short	0x010a
        /*114a*/ 	.byte	0x3f
	.zero		1


	//   ....[23]....
        /*114c*/ 	.word	0x000075f0
        /*1150*/ 	.word	0x00000068
        /*1154*/ 	.word	0x0002e890
        /*1158*/ 	.short	0x010a
        /*115a*/ 	.byte	0x3f
	.zero		1


	//   ....[24]....
        /*115c*/ 	.word	0x0000b600
        /*1160*/ 	.word	0x00000068
        /*1164*/ 	.word	0x0002e890
        /*1168*/ 	.short	0x010a
        /*116a*/ 	.byte	0x3f
	.zero		1


	//   ....[25]....
        /*116c*/ 	.word	0x0000bd80
        /*1170*/ 	.word	0x0000002c
        /*1174*/ 	.word	0x00000000
        /*1178*/ 	.short	0x0101
        /*117a*/ 	.byte	0x3f
	.zero		1


	//   ....[26]....
        /*117c*/ 	.word	0x0000bdc0
        /*1180*/ 	.word	0x00000068
        /*1184*/ 	.word	0x0002e8b0
        /*1188*/ 	.short	0x010a
        /*118a*/ 	.byte	0x3f
	.zero		1


	//   ....[27]....
        /*118c*/ 	.word	0x0000c6a0
        /*1190*/ 	.word	0x00000068
        /*1194*/ 	.word	0x00000000
        /*1198*/ 	.short	0x0101
        /*119a*/ 	.byte	0x3f
	.zero		1


	//   ....[28]....
        /*119c*/ 	.word	0x0000d480
        /*11a0*/ 	.word	0x00000012
        /*11a4*/ 	.word	0x0002e800
        /*11a8*/ 	.short	0x010a
        /*11aa*/ 	.byte	0x3f
	.zero		1


	//   ....[29]....
        /*11ac*/ 	.word	0x0000d4d0
        /*11b0*/ 	.word	0x00000012
        /*11b4*/ 	.word	0x0002e800
        /*11b8*/ 	.short	0x010a
        /*11ba*/ 	.byte	0x3f
	.zero		1


	//   ....[30]....
        /*11bc*/ 	.word	0x0000e190
        /*11c0*/ 	.word	0x00000012
        /*11c4*/ 	.word	0x0002e800
        /*11c8*/ 	.short	0x010a
        /*11ca*/ 	.byte	0x3f
	.zero		1


	//   ....[31]....
        /*11cc*/ 	.word	0x00010660
        /*11d0*/ 	.word	0x00000012
        /*11d4*/ 	.word	0x0002e800
        /*11d8*/ 	.short	0x010a
        /*11da*/ 	.byte	0x3f
	.zero		1


	//   ....[32]....
        /*11dc*/ 	.word	0x00012730
        /*11e0*/ 	.word	0x00000000
        /*11e4*/ 	.word	0x0002e830
        /*11e8*/ 	.short	0x010a
        /*11ea*/ 	.byte	0x3f
	.zero		1


	//   ....[33]....
        /*11ec*/ 	.word	0x00012890
        /*11f0*/ 	.word	0x00000000
        /*11f4*/ 	.word	0x0002e830
        /*11f8*/ 	.short	0x010a
        /*11fa*/ 	.byte	0x3f
	.zero		1


	//   ....[34]....
        /*11fc*/ 	.word	0x00013a40
        /*1200*/ 	.word	0x00000000
        /*1204*/ 	.word	0x00000000
        /*1208*/ 	.short	0x0101
        /*120a*/ 	.byte	0x3f
	.zero		1


	//   ....[35]....
        /*120c*/ 	.word	0x000181f0
        /*1210*/ 	.word	0x0000000f
        /*1214*/ 	.word	0x0002e830
        /*1218*/ 	.short	0x010a
        /*121a*/ 	.byte	0x3f
	.zero		1


	//   ....[36]....
        /*121c*/ 	.word	0x00018240
        /*1220*/ 	.word	0x0000000f
        /*1224*/ 	.word	0x0002e830
        /*1228*/ 	.short	0x010a
        /*122a*/ 	.byte	0x3f
	.zero		1


	//   ....[37]....
        /*122c*/ 	.word	0x000196d0
        /*1230*/ 	.word	0x0000000f
        /*1234*/ 	.word	0x0002e850
        /*1238*/ 	.short	0x010a
        /*123a*/ 	.byte	0x3f
	.zero		1


	//   ....[38]....
        /*123c*/ 	.word	0x00019710
        /*1240*/ 	.word	0x0000000f
        /*1244*/ 	.word	0x0002e850
        /*1248*/ 	.short	0x010a
        /*124a*/ 	.byte	0x3f
	.zero		1


	//   ....[39]....
        /*124c*/ 	.word	0x00019b90
        /*1250*/ 	.word	0x00000014
        /*1254*/ 	.word	0x00000000
        /*1258*/ 	.short	0x0101
        /*125a*/ 	.byte	0x3f
	.zero		1


	//   ....[40]....
        /*125c*/ 	.word	0x0001e7a0
        /*1260*/ 	.word	0x00000000
        /*1264*/ 	.word	0x00000000
        /*1268*/ 	.short	0x0101
        /*126a*/ 	.byte	0x3f
	.zero		1


	//   ....[41]....
        /*126c*/ 	.word	0x0001eba0
        /*1270*/ 	.word	0x00000000
        /*1274*/ 	.word	0x0002e830
        /*1278*/ 	.short	0x010a
        /*127a*/ 	.byte	0x3f
	.zero		1


	//   ....[42]....
        /*127c*/ 	.word	0x0001ebf0
        /*1280*/ 	.word	0x00000000
        /*1284*/ 	.word	0x0002e830
        /*1288*/ 	.short	0x010a
        /*128a*/ 	.byte	0x3f
	.zero		1


	//   ....[43]....
        /*128c*/ 	.word	0x00020040
        /*1290*/ 	.word	0x00000003
        /*1294*/ 	.word	0x0002e850
        /*1298*/ 	.short	0x010a
        /*129a*/ 	.byte	0x3f
	.zero		1


	//   ....[44]....
        /*129c*/ 	.word	0x00020080
        /*12a0*/ 	.word	0x00000003
        /*12a4*/ 	.word	0x0002e850
        /*12a8*/ 	.short	0x010a
        /*12aa*/ 	.byte	0x3f
	.zero		1


	//   ....[45]....
        /*12ac*/ 	.word	0x00021d80
        /*12b0*/ 	.word	0x00000076
        /*12b4*/ 	.word	0x00000000
        /*12b8*/ 	.short	0x0101
        /*12ba*/ 	.byte	0x3f
	.zero		1


	//   ....[46]....
        /*12bc*/ 	.word	0x000222e0
        /*12c0*/ 	.word	0x00000014
        /*12c4*/ 	.word	0x00000000
        /*12c8*/ 	.short	0x0101
        /*12ca*/ 	.byte	0x3f
	.zero		1


	//   ....[47]....
        /*12cc*/ 	.word	0x00022c10
        /*12d0*/ 	.word	0x00000003
        /*12d4*/ 	.word	0x0002e830
        /*12d8*/ 	.short	0x010a
        /*12da*/ 	.byte	0x3f
	.zero		1


	//   ....[48]....
        /*12dc*/ 	.word	0x00022c60
        /*12e0*/ 	.word	0x00000003
        /*12e4*/ 	.word	0x0002e830
        /*12e8*/ 	.short	0x010a
        /*12ea*/ 	.byte	0x3f
	.zero		1


	//   ....[49]....
        /*12ec*/ 	.word	0x000240e0
        /*12f0*/ 	.word	0x00000003
        /*12f4*/ 	.word	0x0002e850
        /*12f8*/ 	.short	0x010a
        /*12fa*/ 	.byte	0x3f
	.zero		1


	//   ....[50]....
        /*12fc*/ 	.word	0x00024120
        /*1300*/ 	.word	0x00000003
        /*1304*/ 	.word	0x0002e850
        /*1308*/ 	.short	0x010a
        /*130a*/ 	.byte	0x3f
	.zero		1


	//   ....[51]....
        /*130c*/ 	.word	0x00024600
        /*1310*/ 	.word	0x0000000f
        /*1314*/ 	.word	0x00000000
        /*1318*/ 	.short	0x0101
        /*131a*/ 	.byte	0x3f
	.zero		1


	//   ....[52]....
        /*131c*/ 	.word	0x00028b20
        /*1320*/ 	.word	0x0000000d
        /*1324*/ 	.word	0x00000000
        /*1328*/ 	.short	0x0101
        /*132a*/ 	.byte	0x3f
	.zero		1


	//   ....[53]....
        /*132c*/ 	.word	0x00029270
        /*1330*/ 	.word	0x0000000d
        /*1334*/ 	.word	0x0002e850
        /*1338*/ 	.short	0x010a
        /*133a*/ 	.byte	0x3f
	.zero		1


	//   ....[54]....
        /*133c*/ 	.word	0x000292f0
        /*1340*/ 	.word	0x0000000d
        /*1344*/ 	.word	0x0002e850
        /*1348*/ 	.short	0x010a
        /*134a*/ 	.byte	0x3f
	.zero		1


	//   ....[55]....
        /*134c*/ 	.word	0x00029e70
        /*1350*/ 	.word	0x00000000
        /*1354*/ 	.word	0x00000000
        /*1358*/ 	.short	0x0101
        /*135a*/ 	.byte	0x3f
	.zero		1


	//   ....[56]....
        /*135c*/ 	.word	0x0002b6d0
        /*1360*/ 	.word	0x00000000
        /*1364*/ 	.word	0x00000000
        /*1368*/ 	.short	0x0101
        /*136a*/ 	.byte	0x3f
	.zero		1


	//   ....[57]....
        /*136c*/ 	.word	0x0002e220
        /*1370*/ 	.word	0x0000000c
        /*1374*/ 	.word	0x0002e820
        /*1378*/ 	.short	0x010a
        /*137a*/ 	.byte	0x3f
	.zero		1


	//   ....[58]....
        /*137c*/ 	.word	0x0002e2f0
        /*1380*/ 	.word	0x00000009
        /*1384*/ 	.word	0x0002e8a0
        /*1388*/ 	.short	0x010a
        /*138a*/ 	.byte	0x3f
	.zero		1


	//   ....[59]....
        /*138c*/ 	.word	0x0002e530
        /*1390*/ 	.word	0x00000009
        /*1394*/ 	.word	0x0002e8c0
        /*1398*/ 	.short	0x010a
        /*139a*/ 	.byte	0x3f
	.zero		1


	//   ....[60]....
        /*139c*/ 	.word	0x0002e910
        /*13a0*/ 	.word	0x00000007
        /*13a4*/ 	.word	0x0002e8a0
        /*13a8*/ 	.short	0x010a
        /*13aa*/ 	.byte	0x3f
	.zero		1


	//   ....[61]....
        /*13ac*/ 	.word	0x0002eb30
        /*13b0*/ 	.word	0x00000007
        /*13b4*/ 	.word	0x0002e8c0
        /*13b8*/ 	.short	0x010a
        /*13ba*/ 	.byte	0x3f
	.zero		1


	//   ....[62]....
        /*13bc*/ 	.word	0x0002fe40
        /*13c0*/ 	.word	0x00000005
        /*13c4*/ 	.word	0x0002e880
        /*13c8*/ 	.short	0x010a
        /*13ca*/ 	.byte	0x3f
	.zero		1


	//   ....[63]....
        /*13cc*/ 	.word	0x00030020
        /*13d0*/ 	.word	0x00000005
        /*13d4*/ 	.word	0x0002e840
        /*13d8*/ 	.short	0x010a
        /*13da*/ 	.byte	0x3f
	.zero		1


	//   ....[64]....
        /*13dc*/ 	.word	0x000303b0
        /*13e0*/ 	.word	0x00000004
        /*13e4*/ 	.word	0x0002e820
        /*13e8*/ 	.short	0x010a
        /*13ea*/ 	.byte	0x3f
	.zero		1


	//   ....[65]....
        /*13ec*/ 	.word	0x00030700
        /*13f0*/ 	.word	0x00000005
        /*13f4*/ 	.word	0x0002e880
        /*13f8*/ 	.short	0x010a
        /*13fa*/ 	.byte	0x3f
	.zero		1


	//   ....[66]....
        /*13fc*/ 	.word	0x00030970
        /*1400*/ 	.word	0x00000005
        /*1404*/ 	.word	0x0002e840
        /*1408*/ 	.short	0x010a
        /*140a*/ 	.byte	0x3f
	.zero		1


	//   ....[67]....
        /*140c*/ 	.word	0x00030c70
        /*1410*/ 	.word	0x00000014
        /*1414*/ 	.word	0x0002e870
        /*1418*/ 	.short	0x010a
        /*141a*/ 	.byte	0x3f
	.zero		1


	//   ....[68]....
        /*141c*/ 	.word	0x00030ce0
        /*1420*/ 	.word	0x00000014
        /*1424*/ 	.word	0x0002e860
        /*1428*/ 	.short	0x010a
        /*142a*/ 	.byte	0x3f
	.zero		1


	//   ....[69]....
        /*142c*/ 	.word	0x00031390
        /*1430*/ 	.word	0x00000014
        /*1434*/ 	.word	0x0002e850
        /*1438*/ 	.short	0x0101
        /*143a*/ 	.byte	0x3f
	.zero		1


	//   ....[70]....
        /*143c*/ 	.word	0x000313f0
        /*1440*/ 	.word	0x00000014
        /*1444*/ 	.word	0x00000000
        /*1448*/ 	.short	0x0101
        /*144a*/ 	.byte	0x3f
	.zero		1


	//   ....[71]....
        /*144c*/ 	.word	0x00031610
        /*1450*/ 	.word	0x00000011
        /*1454*/ 	.word	0x0002e870
        /*1458*/ 	.short	0x010a
        /*145a*/ 	.byte	0x3f
	.zero		1


	//   ....[72]....
        /*145c*/ 	.word	0x000316a0
        /*1460*/ 	.word	0x00000011
        /*1464*/ 	.word	0x0002e860
        /*1468*/ 	.short	0x010a
        /*146a*/ 	.byte	0x3f
	.zero		1


	//   ....[73]....
        /*146c*/ 	.word	0x00031d70
        /*1470*/ 	.word	0x00000011
        /*1474*/ 	.word	0x0002e850
        /*1478*/ 	.short	0x0101
        /*147a*/ 	.byte	0x3f
	.zero		1


	//   ....[74]....
        /*147c*/ 	.word	0x00031db0
        /*1480*/ 	.word	0x00000000
        /*1484*/ 	.word	0x00000000
        /*1488*/ 	.short	0x0101
        /*148a*/ 	.byte	0x3f
	.zero		1


	//   ....[75]....
        /*148c*/ 	.word	0x00032c70
        /*1490*/ 	.word	0x00000000
        /*1494*/ 	.word	0x0002e820
        /*1498*/ 	.short	0x010a
        /*149a*/ 	.byte	0x3f
	.zero		1


	//   ....[76]....
        /*149c*/ 	.word	0x00032e40
        /*14a0*/ 	.word	0x00000006
        /*14a4*/ 	.word	0x00000000
        /*14a8*/ 	.short	0x010a
        /*14aa*/ 	.byte	0x3f
	.zero		1


	//   ....[77]....
        /*14ac*/ 	.word	0x00032eb0
        /*14b0*/ 	.word	0x00000007
        /*14b4*/ 	.word	0x00000000
        /*14b8*/ 	.short	0x010a
        /*14ba*/ 	.byte	0x3f
	.zero		1


	//   ....[78]....
        /*14bc*/ 	.word	0x00032f10
        /*14c0*/ 	.word	0x00000004
        /*14c4*/ 	.word	0x0002e860
        /*14c8*/ 	.short	0x010a
        /*14ca*/ 	.byte	0x3f
	.zero		1


	//   ....[79]....
        /*14cc*/ 	.word	0x00032f60
        /*14d0*/ 	.word	0x00000003
        /*14d4*/ 	.word	0x0002e860
        /*14d8*/ 	.short	0x010a
        /*14da*/ 	.byte	0x3f
	.zero		1


	//   ....[80]....
        /*14dc*/ 	.word	0x00032fa0
        /*14e0*/ 	.word	0x00000004
        /*14e4*/ 	.word	0x0002e880
        /*14e8*/ 	.short	0x010a
        /*14ea*/ 	.byte	0x3f
	.zero		1


	//   ....[81]....
        /*14ec*/ 	.word	0x00032fc0
        /*14f0*/ 	.word	0x00000003
        /*14f4*/ 	.word	0x0002e880
        /*14f8*/ 	.short	0x010a
        /*14fa*/ 	.byte	0x3f
	.zero		1


	//   ....[82]....
        /*14fc*/ 	.word	0x00033020
        /*1500*/ 	.word	0x00000068
        /*1504*/ 	.word	0x0002e890
        /*1508*/ 	.short	0x010a
        /*150a*/ 	.byte	0x3f
	.zero		1


	//   ....[83]....
        /*150c*/ 	.word	0x00033070
        /*1510*/ 	.word	0x00000068
        /*1514*/ 	.word	0x0002e890
        /*1518*/ 	.short	0x010a
        /*151a*/ 	.byte	0x3f
	.zero		1


	//   ....[84]....
        /*151c*/ 	.word	0x000330c0
        /*1520*/ 	.word	0x00000068
        /*1524*/ 	.word	0x0002e890
        /*1528*/ 	.short	0x010a
        /*152a*/ 	.byte	0x3f
	.zero		1


	//   ....[85]....
        /*152c*/ 	.word	0x00033110
        /*1530*/ 	.word	0x00000068
        /*1534*/ 	.word	0x0002e8b0
        /*1538*/ 	.short	0x010a
        /*153a*/ 	.byte	0x3f
	.zero		1


	//   ....[86]....
        /*153c*/ 	.word	0x00033710
        /*1540*/ 	.word	0x00000012
        /*1544*/ 	.word	0x0002e800
        /*1548*/ 	.short	0x010a
        /*154a*/ 	.byte	0x3f
	.zero		1


	//   ....[87]....
        /*154c*/ 	.word	0x00033c60
        /*1550*/ 	.word	0x00000012
        /*1554*/ 	.word	0x0002e800
        /*1558*/ 	.short	0x010a
        /*155a*/ 	.byte	0x3f
	.zero		1


	//   ....[88]....
        /*155c*/ 	.word	0x00033cb0
        /*1560*/ 	.word	0x00000000
        /*1564*/ 	.word	0x0002e830
        /*1568*/ 	.short	0x010a
        /*156a*/ 	.byte	0x3f
	.zero		1


	//   ....[89]....
        /*156c*/ 	.word	0x00033d00
        /*1570*/ 	.word	0x0000000f
        /*1574*/ 	.word	0x0002e830
        /*1578*/ 	.short	0x010a
        /*157a*/ 	.byte	0x3f
	.zero		1


	//   ....[90]....
        /*157c*/ 	.word	0x00033d50
        /*1580*/ 	.word	0x0000000f
        /*1584*/ 	.word	0x0002e850
        /*1588*/ 	.short	0x010a
        /*158a*/ 	.byte	0x3f
	.zero		1


	//   ....[91]....
        /*158c*/ 	.word	0x00033da0
        /*1590*/ 	.word	0x00000000
        /*1594*/ 	.word	0x0002e830
        /*1598*/ 	.short	0x010a
        /*159a*/ 	.byte	0x3f
	.zero		1


	//   ....[92]....
        /*159c*/ 	.word	0x00033df0
        /*15a0*/ 	.word	0x00000003
        /*15a4*/ 	.word	0x0002e850
        /*15a8*/ 	.short	0x010a
        /*15aa*/ 	.byte	0x3f
	.zero		1


	//   ....[93]....
        /*15ac*/ 	.word	0x00033e40
        /*15b0*/ 	.word	0x00000003
        /*15b4*/ 	.word	0x0002e830
        /*15b8*/ 	.short	0x010a
        /*15ba*/ 	.byte	0x3f
	.zero		1


	//   ....[94]....
        /*15bc*/ 	.word	0x00033e90
        /*15c0*/ 	.word	0x00000003
        /*15c4*/ 	.word	0x0002e850
        /*15c8*/ 	.short	0x010a
        /*15ca*/ 	.byte	0x3f
	.zero		1


	//   ....[95]....
        /*15cc*/ 	.word	0x00033ee0
        /*15d0*/ 	.word	0x0000000d
        /*15d4*/ 	.word	0x0002e850
        /*15d8*/ 	.short	0x010a
        /*15da*/ 	.byte	0x3f
	.zero		1


	//   ....[96]....
        /*15dc*/ 	.word	0x00035070
        /*15e0*/ 	.word	0x0000000c
        /*15e4*/ 	.word	0x0002e820
        /*15e8*/ 	.short	0x010a
        /*15ea*/ 	.byte	0x3f
	.zero		1


	//   ....[97]....
        /*15ec*/ 	.word	0x000350c0
        /*15f0*/ 	.word	0x00000009
        /*15f4*/ 	.word	0x0002e8a0
        /*15f8*/ 	.short	0x010a
        /*15fa*/ 	.byte	0x3f
	.zero		1


	//   ....[98]....
        /*15fc*/ 	.word	0x00035110
        /*1600*/ 	.word	0x00000009
        /*1604*/ 	.word	0x0002e8c0
        /*1608*/ 	.short	0x010a
        /*160a*/ 	.byte	0x3f
	.zero		1


	//   ....[99]....
        /*160c*/ 	.word	0x00035160
        /*1610*/ 	.word	0x00000007
        /*1614*/ 	.word	0x0002e8a0
        /*1618*/ 	.short	0x010a
        /*161a*/ 	.byte	0x3f
	.zero		1


	//   ....[100]....
        /*161c*/ 	.word	0x000351b0
        /*1620*/ 	.word	0x00000007
        /*1624*/ 	.word	0x0002e8c0
        /*1628*/ 	.short	0x010a
        /*162a*/ 	.byte	0x3f
	.zero		1


	//   ....[101]....
        /*162c*/ 	.word	0x00035350
        /*1630*/ 	.word	0x00000005
        /*1634*/ 	.word	0x0002e880
        /*1638*/ 	.short	0x010a
        /*163a*/ 	.byte	0x3f
	.zero		1


	//   ....[102]....
        /*163c*/ 	.word	0x000353a0
        /*1640*/ 	.word	0x00000005
        /*1644*/ 	.word	0x0002e840
        /*1648*/ 	.short	0x010a
        /*164a*/ 	.byte	0x3f
	.zero		1


	//   ....[103]....
        /*164c*/ 	.word	0x00035420
        /*1650*/ 	.word	0x00000004
        /*1654*/ 	.word	0x0002e820
        /*1658*/ 	.short	0x010a
        /*165a*/ 	.byte	0x3f
	.zero		1


	//   ....[104]....
        /*165c*/ 	.word	0x00035470
        /*1660*/ 	.word	0x00000005
        /*1664*/ 	.word	0x0002e880
        /*1668*/ 	.short	0x010a
        /*166a*/ 	.byte	0x3f
	.zero		1


	//   ....[105]....
        /*166c*/ 	.word	0x000354c0
        /*1670*/ 	.word	0x00000005
        /*1674*/ 	.word	0x0002e840
        /*1678*/ 	.short	0x010a
        /*167a*/ 	.byte	0x3f
	.zero		1


	//   ....[106]....
        /*167c*/ 	.word	0x00035510
        /*1680*/ 	.word	0x00000014
        /*1684*/ 	.word	0x0002e870
        /*1688*/ 	.short	0x010a
        /*168a*/ 	.byte	0x3f
	.zero		1


	//   ....[107]....
        /*168c*/ 	.word	0x00035560
        /*1690*/ 	.word	0x00000014
        /*1694*/ 	.word	0x0002e860
        /*1698*/ 	.short	0x010a
        /*169a*/ 	.byte	0x3f
	.zero		1


	//   ....[108]....
        /*169c*/ 	.word	0x000355b0
        /*16a0*/ 	.word	0x00000011
        /*16a4*/ 	.word	0x0002e870
        /*16a8*/ 	.short	0x010a
        /*16aa*/ 	.byte	0x3f
	.zero		1


	//   ....[109]....
        /*16ac*/ 	.word	0x00035600
        /*16b0*/ 	.word	0x00000011
        /*16b4*/ 	.word	0x0002e860
        /*16b8*/ 	.short	0x010a
        /*16ba*/ 	.byte	0x3f
	.zero		1


	//   ....[110]....
        /*16bc*/ 	.word	0x00035fd0
        /*16c0*/ 	.word	0x00000000
        /*16c4*/ 	.word	0x0002e820
        /*16c8*/ 	.short	0x010a
        /*16ca*/ 	.byte	0x3f
	.zero		1


	//   ....[111]....
        /*16cc*/ 	.word	0x00036170
        /*16d0*/ 	.word	0x00000006
        /*16d4*/ 	.word	0x00000000
        /*16d8*/ 	.short	0x010a
        /*16da*/ 	.byte	0x3f
	.zero		1


	//   ....[112]....
        /*16dc*/ 	.word	0x000361c0
        /*16e0*/ 	.word	0x00000007
        /*16e4*/ 	.word	0x00000000
        /*16e8*/ 	.short	0x010a
        /*16ea*/ 	.byte	0x3f
	.zero		1


	//   ....[113]....
        /*16ec*/ 	.word	0x00036210
        /*16f0*/ 	.word	0x00000004
        /*16f4*/ 	.word	0x0002e860
        /*16f8*/ 	.short	0x010a
        /*16fa*/ 	.byte	0x3f
	.zero		1


	//   ....[114]....
        /*16fc*/ 	.word	0x00036260
        /*1700*/ 	.word	0x00000003
        /*1704*/ 	.word	0x0002e860
        /*1708*/ 	.short	0x010a
        /*170a*/ 	.byte	0x3f
	.zero		1


	//   ....[115]....
        /*170c*/ 	.word	0x000362b0
        /*1710*/ 	.word	0x00000004
        /*1714*/ 	.word	0x0002e880
        /*1718*/ 	.short	0x010a
        /*171a*/ 	.byte	0x3f
	.zero		1


	//----- nvinfo : EIATTR_NUM_MBARRIERS
	.align		4
.L_239:
        /*171c*/ 	.byte	0x03, 0x38
        /*171e*/ 	.short	0x0016


	//----- nvinfo : EIATTR_EXIT_INSTR_OFFSETS
	.align		4
        /*1720*/ 	.byte	0x04, 0x1c
        /*1722*/ 	.short	(.L_241 - .L_240)


	//   ....[0]....
.L_240:
        /*1724*/ 	.word	0x00033010


	//----- nvinfo : EIATTR_MAX_THREADS
	.align		4
.L_241:
        /*1728*/ 	.byte	0x04, 0x05
        /*172a*/ 	.short	(.L_243 - .L_242)
.L_242:
        /*172c*/ 	.word	0x00000180
        /*1730*/ 	.word	0x00000001
        /*1734*/ 	.word	0x00000001


	//----- nvinfo : EIATTR_CRS_STACK_SIZE
	.align		4
.L_243:
        /*1738*/ 	.byte	0x04, 0x1e
        /*173a*/ 	.short	(.L_245 - .L_244)
.L_244:
        /*173c*/ 	.word	0x00000000


	//----- nvinfo : EIATTR_CBANK_PARAM_SIZE
	.align		4
.L_245:
        /*1740*/ 	.byte	0x03, 0x19
        /*1742*/ 	.short	0x0a70


	//----- nvinfo : EIATTR_PARAM_CBANK
	.align		4
        /*1744*/ 	.byte	0x04, 0x0a
        /*1746*/ 	.short	(.L_247 - .L_246)
	.align		4
.L_246:
        /*1748*/ 	.word	index@(.nv.constant0._ZN7cutlass13device_kernelIN5flash11enable_sm90INS1_16FlashAttnFwdSm90INS1_25CollectiveMainloopFwdSm90ILi2EN4cute5tupleIJNS5_1CILi1EEES8_S8_EEENS6_IJNS7_ILi128EEENS7_ILi224EEESA_EEELi128ENS_12float_e4m3_tEfNS_4arch4Sm90ELb0ELb1ELb0ELb1ELb0ELb1ELb0ELb1ELb1ELb0ELb0ELb0EEENS1_21CollectiveEpilogueFwdINS6_IJSA_SA_SB_EEES9_NS_10bfloat16_tESF_Li256ELb1ELb0ELb0ELb1EEENS1_36VarlenDynamicPersistentTileSchedulerILi128ELi224ELi256ELi128ELb0ELb0ELb1ELb1ELb0ELb1EEEEEEEEEvNT_6ParamsE)
        /*174c*/ 	.short	0x0210
        /*174e*/ 	.short	0x0a70


	//----- nvinfo : EIATTR_SW_WAR
	.align		4
.L_247:
        /*1750*/ 	.byte	0x04, 0x36
        /*1752*/ 	.short	(.L_249 - .L_248)
.L_248:
        /*1754*/ 	.word	0x00000008
.L_249:


//--------------------- .nv.info._ZN7cutlass13device_kernelIN5flash11enable_sm90INS1_16FlashAttnFwdSm90INS1_25CollectiveMainloopFwdSm90ILi2EN4cute5tupleIJNS5_1CILi1EEES8_S8_EEENS6_IJNS7_ILi128EEENS7_ILi224EEESA_EEELi128ENS_12float_e4m3_tEfNS_4arch4Sm90ELb1ELb0ELb0ELb0ELb0ELb0ELb0ELb1ELb1ELb0ELb0ELb0EEENS1_21CollectiveEpilogueFwdINS6_IJSA_SA_SB_EEES9_NS_10bfloat16_tESF_Li256ELb0ELb0ELb0ELb1EEENS1_30DynamicPersistentTileSchedulerILi256ELi128ELb0ELb0ELb1EEEEEEEEEvNT_6ParamsE --------------------------
	.section	.nv.info._ZN7cutlass13device_kernelIN5flash11enable_sm90INS1_16FlashAttnFwdSm90INS1_25CollectiveMainloopFwdSm90ILi2EN4cute5tupleIJNS5_1CILi1EEES8_S8_EEENS6_IJNS7_ILi128EEENS7_ILi224EEESA_EEELi128ENS_12float_e4m3_tEfNS_4arch4Sm90ELb1ELb0ELb0ELb0ELb0ELb0ELb0ELb1ELb1ELb0ELb0ELb0EEENS1_21CollectiveEpilogueFwdINS6_IJSA_SA_SB_EEES9_NS_10bfloat16_tESF_Li256ELb0ELb0ELb0ELb1EEENS1_30DynamicPersistentTileSchedulerILi256ELi128ELb0ELb0ELb1EEEEEEEEEvNT_6ParamsE,"",@"SHT_CUDA_INFO"
	.sectionflags	@""
	.align	4


	//----- nvinfo : EIATTR_CUDA_API_VERSION
	.align		4
        /*0000*/ 	.byte	0x04, 0x37
        /*0002*/ 	.short	(.L_251 - .L_250)
.L_250:
        /*0004*/ 	.word	0x00000082


	//----- nvinfo : EIATTR_KPARAM_INFO
	.align		4
.L_251:
        /*0008*/ 	.byte	0x04, 0x17
        /*000a*/ 	.short	(.L_253 - .L_252)
.L_252:
        /*000c*/ 	.word	0x00000000
        /*0010*/ 	.short	0x0000
        /*0012*/ 	.short	0x0070
        /*0014*/ 	.byte	0x00, 0xf0, 0x01, 0x2e


	//----- nvinfo : EIATTR_SPARSE_MMA_MASK
	.align		4
.L_253:
        /*0018*/ 	.byte	0x03, 0x50
        /*001a*/ 	.short	0x0000


	//----- nvinfo : EIATTR_MAXREG_COUNT
	.align		4
        /*001c*/ 	.byte	0x03, 0x1b
        /*001e*/ 	.short	0x00a8


	//----- nvinfo : EIATTR_NUM_BARRIERS
	.align		4
        /*0020*/ 	.byte	0x02, 0x4c
        /*0022*/ 	.byte	0x10
	.zero		1


	//----- nvinfo : EIATTR_EXTERNS
	.align		4
        /*0024*/ 	.byte	0x04, 0x0f
        /*0026*/ 	.short	(.L_255 - .L_254)


	//   ....[0]....
	.align		4
.L_254:
        /*0028*/ 	.word	index@(__assertfail)


	//----- nvinfo : EIATTR_ANNOTATIONS
	.align		4
.L_255:
        /*002c*/ 	.byte	0x04, 0x55
        /*002e*/ 	.short	(.L_257 - .L_256)


	//   ....[0]....
.L_256:
        /* <DEDUP_REMOVED lines=36> */


	//----- nvinfo : EIATTR_MERCURY_ISA_VERSION
	.align		4
.L_257:
        /*0260*/ 	.byte	0x03, 0x5f
        /*0262*/ 	.short	0x0101


	//----- nvinfo : EIATTR_INT_WARP_WIDE_INSTR_OFFSETS
	.align		4
        /*0264*/ 	.byte	0x04, 0x31
        /*0266*/ 	.short	(.L_259 - .L_258)


	//   ....[0]....
.L_258:
        /*0268*/ 	.word	0x00000180


	//   ....[1]....
        /*026c*/ 	.word	0x000001c0


	//   ....[2]....
        /*0270*/ 	.word	0x00000250


	//   ....[3]....
        /*0274*/ 	.word	0x00010340


	//   ....[4]....
        /*0278*/ 	.word	0x000103d0


	//   ....[5]....
        /*027c*/ 	.word	0x00010a90


	//   ....[6]....
        /*0280*/ 	.word	0x000122a0


	//   ....[7]....
        /*0284*/ 	.word	0x00012330


	//----- nvinfo : EIATTR_COOP_GROUP_MASK_REGIDS
	.align		4
.L_259:
        /*0288*/ 	.byte	0x04, 0x29
        /*028a*/ 	.short	(.L_261 - .L_260)


	//   ....[0]....
.L_260:
        /*028c*/ 	.word	0xffffffff


	//   ....[1]....
        /*0290*/ 	.word	0xffffffff


	//   ....[2]....
        /*0294*/ 	.word	0xffffffff


	//   ....[3]....
        /*0298*/ 	.word	0xffffffff


	//   ....[4]....
        /*029c*/ 	.word	0xffffffff


	//   ....[5]....
        /*02a0*/ 	.word	0xffffffff


	//   ....[6]....
        /*02a4*/ 	.word	0xffffffff


	//   ....[7]....
        /*02a8*/ 	.word	0xffffffff


	//   ....[8]....
        /*02ac*/ 	.word	0xffffffff


	//   ....[9]....
        /*02b0*/ 	.word	0xffffffff


	//   ....[10]....
        /*02b4*/ 	.word	0xffffffff


	//   ....[11]....
        /*02b8*/ 	.word	0xffffffff


	//   ....[12]....
        /*02bc*/ 	.word	0xffffffff


	//   ....[13]....
        /*02c0*/ 	.word	0xffffffff


	//   ....[14]....
        /*02c4*/ 	.word	0xffffffff


	//   ....[15]....
        /*02c8*/ 	.word	0xffffffff


	//   ....[16]....
        /*02cc*/ 	.word	0xffffffff


	//   ....[17]....
        /*02d0*/ 	.word	0xffffffff


	//   ....[18]....
        /*02d4*/ 	.word	0xffffffff


	//   ....[19]....
        /*02d8*/ 	.word	0xffffffff


	//   ....[20]....
        /*02dc*/ 	.word	0xffffffff


	//   ....[21]....
        /*02e0*/ 	.word	0xffffffff


	//   ....[22]....
        /*02e4*/ 	.word	0xffffffff


	//   ....[23]....
        /*02e8*/ 	.word	0xffffffff


	//   ....[24]....
        /*02ec*/ 	.word	0xffffffff


	//   ....[25]....
        /*02f0*/ 	.word	0xffffffff


	//   ....[26]....
        /*02f4*/ 	.word	0xffffffff


	//   ....[27]....
        /*02f8*/ 	.word	0xffffffff


	//   ....[28]....
        /*02fc*/ 	.word	0xffffffff


	//   ....[29]....
        /*0300*/ 	.word	0xffffffff


	//   ....[30]....
        /*0304*/ 	.word	0xffffffff


	//   ....[31]....
        /*0308*/ 	.word	0xffffffff


	//   ....[32]....
        /*030c*/ 	.word	0xffffffff


	//   ....[33]....
        /*0310*/ 	.word	0xffffffff


	//   ....[34]....
        /*0314*/ 	.word	0xffffffff


	//   ....[35]....
        /*0318*/ 	.word	0xffffffff


	//   ....[36]....
        /*031c*/ 	.word	0xffffffff


	//   ....[37]....
        /*0320*/ 	.word	0xffffffff


	//   ....[38]....
        /*0324*/ 	.word	0xffffffff


	//   ....[39]....
        /*0328*/ 	.word	0xffffffff


	//   ....[40]....
        /*032c*/ 	.word	0xffffffff


	//   ....[41]....
        /*0330*/ 	.word	0xffffffff


	//   ....[42]....
        /*0334*/ 	.word	0xffffffff


	//   ....[43]....
        /*0338*/ 	.word	0xffffffff


	//   ....[44]....
        /*033c*/ 	.word	0xffffffff


	//   ....[45]....
        /*0340*/ 	.word	0xffffffff


	//   ....[46]....
        /*0344*/ 	.word	0xffffffff


	//   ....[47]....
        /*0348*/ 	.word	0xffffffff


	//   ....[48]....
        /*034c*/ 	.word	0xffffffff


	//   ....[49]....
        /*0350*/ 	.word	0xffffffff


	//   ....[50]....
        /*0354*/ 	.word	0xffffffff


	//   ....[51]....
        /*0358*/ 	.word	0xffffffff


	//   ....[52]....
        /*035c*/ 	.word	0xffffffff


	//   ....[53]....
        /*0360*/ 	.word	0xffffffff


	//   ....[54]....
        /*0364*/ 	.word	0xffffffff


	//   ....[55]....
        /*0368*/ 	.word	0xffffffff


	//   ....[56]....
        /*036c*/ 	.word	0xffffffff


	//   ....[57]....
        /*0370*/ 	.word	0xffffffff


	//   ....[58]....
        /*0374*/ 	.word	0xffffffff


	//   ....[59]....
        /*0378*/ 	.word	0xffffffff


	//   ....[60]....
        /*037c*/ 	.word	0xffffffff


	//   ....[61]....
        /*0380*/ 	.word	0x0500000f


	//   ....[62]....
        /*0384*/ 	.word	0x0500000f


	//----- nvinfo : EIATTR_COOP_GROUP_INSTR_OFFSETS
	.align		4
.L_261:
        /*0388*/ 	.byte	0x04, 0x28
        /*038a*/ 	.short	(.L_263 - .L_262)


	//   ....[0]....
.L_262:
        /*038c*/ 	.word	0x00000060


	//   ....[1]....
        /*0390*/ 	.word	0x00000190


	//   ....[2]....
        /*0394*/ 	.word	0x00000230


	//   ....[3]....
        /*0398*/ 	.word	0x000003c0


	//   ....[4]....
        /*039c*/ 	.word	0x00000520


	//   ....[5]....
        /*03a0*/ 	.word	0x00000640


	//   ....[6]....
        /*03a4*/ 	.word	0x000007a0


	//   ....[7]....
        /*03a8*/ 	.word	0x00001780


	//   ....[8]....
        /*03ac*/ 	.word	0x000031b0


	//   ....[9]....
        /*03b0*/ 	.word	0x000031f0


	//   ....[10]....
        /*03b4*/ 	.word	0x00004240


	//   ....[11]....
        /*03b8*/ 	.word	0x00004330


	//   ....[12]....
        /*03bc*/ 	.word	0x00007700


	//   ....[13]....
        /*03c0*/ 	.word	0x000077c0


	//   ....[14]....
        /*03c4*/ 	.word	0x000087b0


	//   ....[15]....
        /*03c8*/ 	.word	0x00008830


	//   ....[16]....
        /*03cc*/ 	.word	0x0000b720


	//   ....[17]....
        /*03d0*/ 	.word	0x0000b730


	//   ....[18]....
        /*03d4*/ 	.word	0x0000b760


	//   ....[19]....
        /*03d8*/ 	.word	0x0000b770


	//   ....[20]....
        /*03dc*/ 	.word	0x0000db50


	//   ....[21]....
        /*03e0*/ 	.word	0x0000db60


	//   ....[22]....
        /*03e4*/ 	.word	0x0000dbe0


	//   ....[23]....
        /*03e8*/ 	.word	0x0000dbf0


	//   ....[24]....
        /*03ec*/ 	.word	0x0000ebc0


	//   ....[25]....
        /*03f0*/ 	.word	0x0000ebd0


	//   ....[26]....
        /*03f4*/ 	.word	0x0000ebe0


	//   ....[27]....
        /*03f8*/ 	.word	0x0000ebf0


	//   ....[28]....
        /*03fc*/ 	.word	0x0000ec00


	//   ....[29]....
        /*0400*/ 	.word	0x0000ec10


	//   ....[30]....
        /*0404*/ 	.word	0x0000ec20


	//   ....[31]....
        /*0408*/ 	.word	0x0000ec30


	//   ....[32]....
        /*040c*/ 	.word	0x0000ec60


	//   ....[33]....
        /*0410*/ 	.word	0x0000ec80


	//   ....[34]....
        /*0414*/ 	.word	0x0000ecb0


	//   ....[35]....
        /*0418*/ 	.word	0x0000ecc0


	//   ....[36]....
        /*041c*/ 	.word	0x0000ecf0


	//   ....[37]....
        /*0420*/ 	.word	0x0000ed10


	//   ....[38]....
        /*0424*/ 	.word	0x0000ed40


	//   ....[39]....
        /*0428*/ 	.word	0x0000ed50


	//   ....[40]....
        /*042c*/ 	.word	0x0000ed80


	//   ....[41]....
        /*0430*/ 	.word	0x0000ed90


	//   ....[42]....
        /*0434*/ 	.word	0x0000eda0


	//   ....[43]....
        /*0438*/ 	.word	0x0000edd0


	//   ....[44]....
        /*043c*/ 	.word	0x0000edf0


	//   ....[45]....
        /*0440*/ 	.word	0x0000ee00


	//   ....[46]....
        /*0444*/ 	.word	0x0000ee10


	//   ....[47]....
        /*0448*/ 	.word	0x0000ee20


	//   ....[48]....
        /*044c*/ 	.word	0x0000ee30


	//   ....[49]....
        /*0450*/ 	.word	0x0000ee40


	//   ....[50]....
        /*0454*/ 	.word	0x0000ee50


	//   ....[51]....
        /*0458*/ 	.word	0x0000ee70


	//   ....[52]....
        /*045c*/ 	.word	0x0000ee90


	//   ....[53]....
        /*0460*/ 	.word	0x0000eea0


	//   ....[54]....
        /*0464*/ 	.word	0x0000eeb0


	//   ....[55]....
        /*0468*/ 	.word	0x0000eee0


	//   ....[56]....
        /*046c*/ 	.word	0x0000f0e0


	//   ....[57]....
        /*0470*/ 	.word	0x0000fb90


	//   ....[58]....
        /*0474*/ 	.word	0x00010b50


	//   ....[59]....
        /*0478*/ 	.word	0x00012d50


	//   ....[60]....
        /*047c*/ 	.word	0x00012ef0


	//   ....[61]....
        /*0480*/ 	.word	0x000134f0


	//   ....[62]....
        /*0484*/ 	.word	0x00013980


	//----- nvinfo : EIATTR_REG_RECONFIG
	.align		4
.L_263:
        /*0488*/ 	.byte	0x01, 0x54
	.zero		2


	//----- nvinfo : EIATTR_SYSCALL_OFFSETS
	.align		4
        /*048c*/ 	.byte	0x04, 0x46
        /*048e*/ 	.short	(.L_265 - .L_264)


	//   ....[0]....
.L_264:
        /*0490*/ 	.word	0x00001930


	//   ....[1]....
        /*0494*/ 	.word	0x00010570


	//   ....[2]....
        /*0498*/ 	.word	0x000106b0


	//   ....[3]....
        /*049c*/ 	.word	0x000107f0


	//   ....[4]....
        /*04a0*/ 	.word	0x00010910


	//----- nvinfo : EIATTR_MBARRIER_INSTR_OFFSETS
	.align		4
.L_265:
        /*04a4*/ 	.byte	0x04, 0x39
        /*04a6*/ 	.short	(.L_267 - .L_266)


	//   ....[0]....
.L_266:
        /*04a8*/ 	.word	0x00000270
        /*04ac*/ 	.word	0x000000ff
        /*04b0*/ 	.word	0x0002e800
        /*04b4*/ 	.short	0x0100
        /*04b6*/ 	.byte	0x06
	.zero		1


	//   ....[1]....
        /*04b8*/ 	.word	0x00000280
        /*04bc*/ 	.word	0x000000ff
        /*04c0*/ 	.word	0x0002e820
        /*04c4*/ 	.short	0x0100
        /*04c6*/ 	.byte	0x06
	.zero		1


	//   ....[2]....
        /*04c8*/ 	.word	0x00000370
        /*04cc*/ 	.word	0x000000ff
        /*04d0*/ 	.word	0x0002e830
        /*04d4*/ 	.short	0x0100
        /*04d6*/ 	.byte	0x08
	.zero		1


	//   ....[3]....
        /*04d8*/ 	.word	0x00000380
        /*04dc*/ 	.word	0x000000ff
        /*04e0*/ 	.word	0x0002e840
        /*04e4*/ 	.short	0x0100
        /*04e6*/ 	.byte	0x08
	.zero		1


	//   ....[4]....
        /*04e8*/ 	.word	0x00000390
        /*04ec*/ 	.word	0x000000ff
        /*04f0*/ 	.word	0x0002e838
        /*04f4*/ 	.short	0x0100
        /*04f6*/ 	.byte	0x08
	.zero		1


	//   ....[5]....
        /*04f8*/ 	.word	0x000003a0
        /*04fc*/ 	.word	0x000000ff
        /*0500*/ 	.word	0x0002e848
        /*0504*/ 	.short	0x0100
        /*0506*/ 	.byte	0x08
	.zero		1


	//   ....[6]....
        /*0508*/ 	.word	0x000004d0
        /*050c*/ 	.word	0x000000ff
        /*0510*/ 	.word	0x0002e850
        /*0514*/ 	.short	0x0100
        /*0516*/ 	.byte	0x08
	.zero		1


	//   ....[7]....
        /*0518*/ 	.word	0x000004e0
        /*051c*/ 	.word	0x000000ff
        /*0520*/ 	.word	0x0002e860
        /*0524*/ 	.short	0x0100
        /*0526*/ 	.byte	0x08
	.zero		1


	//   ....[8]....
        /*0528*/ 	.word	0x000004f0
        /*052c*/ 	.word	0x000000ff
        /*0530*/ 	.word	0x0002e858
        /*0534*/ 	.short	0x0100
        /*0536*/ 	.byte	0x08
	.zero		1


	//   ....[9]....
        /*0538*/ 	.word	0x00000500
        /*053c*/ 	.word	0x000000ff
        /*0540*/ 	.word	0x0002e868
        /*0544*/ 	.short	0x0100
        /*0546*/ 	.byte	0x08
	.zero		1


	//   ....[10]....
        /*0548*/ 	.word	0x000005f0
        /*054c*/ 	.word	0x000000ff
        /*0550*/ 	.word	0x0002e870
        /*0554*/ 	.short	0x0100
        /*0556*/ 	.byte	0x06
	.zero		1


	//   ....[11]....
        /*0558*/ 	.word	0x00000600
        /*055c*/ 	.word	0x000000ff
        /*0560*/ 	.word	0x0002e880
        /*0564*/ 	.short	0x0100
        /*0566*/ 	.byte	0x06
	.zero		1


	//   ....[12]....
        /*0568*/ 	.word	0x00000610
        /*056c*/ 	.word	0x000000ff
        /*0570*/ 	.word	0x0002e878
        /*0574*/ 	.short	0x0100
        /*0576*/ 	.byte	0x06
	.zero		1


	//   ....[13]....
        /*0578*/ 	.word	0x00000620
        /*057c*/ 	.word	0x000000ff
        /*0580*/ 	.word	0x0002e888
        /*0584*/ 	.short	0x0100
        /*0586*/ 	.byte	0x06
	.zero		1


	//   ....[14]....
        /*0588*/ 	.word	0x00000750
        /*058c*/ 	.word	0x000000ff
        /*0590*/ 	.word	0x0002e890
        /*0594*/ 	.short	0x0100
        /*0596*/ 	.byte	0x08
	.zero		1


	//   ....[15]....
        /*0598*/ 	.word	0x00000760
        /*059c*/ 	.word	0x000000ff
        /*05a0*/ 	.word	0x0002e8a0
        /*05a4*/ 	.short	0x0100
        /*05a6*/ 	.byte	0x08
	.zero		1


	//   ....[16]....
        /*05a8*/ 	.word	0x00000770
        /*05ac*/ 	.word	0x000000ff
        /*05b0*/ 	.word	0x0002e898
        /*05b4*/ 	.short	0x0100
        /*05b6*/ 	.byte	0x08
	.zero		1


	//   ....[17]....
        /*05b8*/ 	.word	0x00000780
        /*05bc*/ 	.word	0x000000ff
        /*05c0*/ 	.word	0x0002e8a8
        /*05c4*/ 	.short	0x0100
        /*05c6*/ 	.byte	0x08
	.zero		1


	//   ....[18]....
        /*05c8*/ 	.word	0x000008b0
        /*05cc*/ 	.word	0x000000ff
        /*05d0*/ 	.word	0x0002e8b0
        /*05d4*/ 	.short	0x0100
        /*05d6*/ 	.byte	0x08
	.zero		1


	//   ....[19]....
        /*05d8*/ 	.word	0x000008c0
        /*05dc*/ 	.word	0x000000ff
        /*05e0*/ 	.word	0x0002e8c0
        /*05e4*/ 	.short	0x0100
        /*05e6*/ 	.byte	0x08
	.zero		1


	//   ....[20]....
        /*05e8*/ 	.word	0x000008d0
        /*05ec*/ 	.word	0x000000ff
        /*05f0*/ 	.word	0x0002e8b8
        /*05f4*/ 	.short	0x0100
        /*05f6*/ 	.byte	0x08
	.zero		1


	//   ....[21]....
        /*05f8*/ 	.word	0x000008e0
        /*05fc*/ 	.word	0x000000ff
        /*0600*/ 	.word	0x0002e8c8
        /*0604*/ 	.short	0x0100
        /*0606*/ 	.byte	0x08
	.zero		1


	//   ....[22]....
        /*0608*/ 	.word	0x00001990
        /*060c*/ 	.word	0x000000ff
        /*0610*/ 	.word	0x0002e800
        /*0614*/ 	.short	0x010a
        /*0616*/ 	.byte	0x25
	.zero		1


	//   ....[23]....
        /*0618*/ 	.word	0x00001a00
        /*061c*/ 	.word	0x00000003
        /*0620*/ 	.word	0x0002e830
        /*0624*/ 	.short	0x010a
        /*0626*/ 	.byte	0x3f
	.zero		1


	//   ....[24]....
        /*0628*/ 	.word	0x00001a40
        /*062c*/ 	.word	0x00000003
        /*0630*/ 	.word	0x0002e830
        /*0634*/ 	.short	0x010a
        /*0636*/ 	.byte	0x3f
	.zero		1


	//   ....[25]....
        /*0638*/ 	.word	0x00003020
        /*063c*/ 	.word	0x00000003
        /*0640*/ 	.word	0x00000000
        /*0644*/ 	.short	0x0101
        /*0646*/ 	.byte	0x3f
	.zero		1


	//   ....[26]....
        /*0648*/ 	.word	0x00005ce0
        /*064c*/ 	.word	0x000000ff
        /*0650*/ 	.word	0x0002e830
        /*0654*/ 	.short	0x010a
        /*0656*/ 	.byte	0x0a
	.zero		1


	//   ....[27]....
        /*0658*/ 	.word	0x00005d20
        /*065c*/ 	.word	0x000000ff
        /*0660*/ 	.word	0x0002e830
        /*0664*/ 	.short	0x010a
        /*0666*/ 	.byte	0x0a
	.zero		1


	//   ....[28]....
        /*0668*/ 	.word	0x00006980
        /*066c*/ 	.word	0x000000ff
        /*0670*/ 	.word	0x0002e850
        /*0674*/ 	.short	0x010a
        /*0676*/ 	.byte	0x0a
	.zero		1


	//   ....[29]....
        /*0678*/ 	.word	0x000069c0
        /*067c*/ 	.word	0x000000ff
        /*0680*/ 	.word	0x0002e850
        /*0684*/ 	.short	0x010a
        /*0686*/ 	.byte	0x0a
	.zero		1


	//   ....[30]....
        /*0688*/ 	.word	0x00009670
        /*068c*/ 	.word	0x00000003
        /*0690*/ 	.word	0x00000000
        /*0694*/ 	.short	0x0101
        /*0696*/ 	.byte	0x3f
	.zero		1


	//   ....[31]....
        /*0698*/ 	.word	0x00009a40
        /*069c*/ 	.word	0x000000ff
        /*06a0*/ 	.word	0x00000000
        /*06a4*/ 	.short	0x0101
        /*06a6*/ 	.byte	0x0a
	.zero		1


	//   ....[32]....
        /*06a8*/ 	.word	0x0000a290
        /*06ac*/ 	.word	0x000000ff
        /*06b0*/ 	.word	0x0002e830
        /*06b4*/ 	.short	0x010a
        /*06b6*/ 	.byte	0x06
	.zero		1


	//   ....[33]....
        /*06b8*/ 	.word	0x0000a2d0
        /*06bc*/ 	.word	0x000000ff
        /*06c0*/ 	.word	0x0002e830
        /*06c4*/ 	.short	0x010a
        /*06c6*/ 	.byte	0x06
	.zero		1


	//   ....[34]....
        /*06c8*/ 	.word	0x0000aea0
        /*06cc*/ 	.word	0x000000ff
        /*06d0*/ 	.word	0x0002e850
        /*06d4*/ 	.short	0x010a
        /*06d6*/ 	.byte	0x06
	.zero		1


	//   ....[35]....
        /*06d8*/ 	.word	0x0000aee0
        /*06dc*/ 	.word	0x000000ff
        /*06e0*/ 	.word	0x0002e850
        /*06e4*/ 	.short	0x010a
        /*06e6*/ 	.byte	0x06
	.zero		1


	//   ....[36]....
        /*06e8*/ 	.word	0x0000cd10
        /*06ec*/ 	.word	0x00000003
        /*06f0*/ 	.word	0x00000000
        /*06f4*/ 	.short	0x0101
        /*06f6*/ 	.byte	0x3f
	.zero		1


	//   ....[37]....
        /*06f8*/ 	.word	0x0000d040
        /*06fc*/ 	.word	0x000000ff
        /*0700*/ 	.word	0x00000000
        /*0704*/ 	.short	0x0101
        /*0706*/ 	.byte	0x06
	.zero		1


	//   ....[38]....
        /*0708*/ 	.word	0x0000d7b0
        /*070c*/ 	.word	0x000000ff
        /*0710*/ 	.word	0x0002e850
        /*0714*/ 	.short	0x010a
        /*0716*/ 	.byte	0x05
	.zero		1


	//   ....[39]....
        /*0718*/ 	.word	0x0000d7f0
        /*071c*/ 	.word	0x000000ff
        /*0720*/ 	.word	0x0002e850
        /*0724*/ 	.short	0x010a
        /*0726*/ 	.byte	0x05
	.zero		1


	//   ....[40]....
        /*0728*/ 	.word	0x0000deb0
        /*072c*/ 	.word	0x000000ff
        /*0730*/ 	.word	0x00000000
        /*0734*/ 	.short	0x0101
        /*0736*/ 	.byte	0x04
	.zero		1


	//   ....[41]....
        /*0738*/ 	.word	0x0000f270
        /*073c*/ 	.word	0x000000ff
        /*0740*/ 	.word	0x00000000
        /*0744*/ 	.short	0x0101
        /*0746*/ 	.byte	0x05
	.zero		1


	//   ....[42]....
        /*0748*/ 	.word	0x00010d70
        /*074c*/ 	.word	0x00000004
        /*0750*/ 	.word	0x0002e880
        /*0754*/ 	.short	0x010a
        /*0756*/ 	.byte	0x3f
	.zero		1


	//   ....[43]....
        /*0758*/ 	.word	0x00010f30
        /*075c*/ 	.word	0x00000004
        /*0760*/ 	.word	0x0002e840
        /*0764*/ 	.short	0x010a
        /*0766*/ 	.byte	0x3f
	.zero		1


	//   ....[44]....
        /*0768*/ 	.word	0x00011250
        /*076c*/ 	.word	0x000000ff
        /*0770*/ 	.word	0x0002e820
        /*0774*/ 	.short	0x010a
        /*0776*/ 	.byte	0x28
	.zero		1


	//   ....[45]....
        /*0778*/ 	.word	0x00011530
        /*077c*/ 	.word	0x00000004
        /*0780*/ 	.word	0x0002e880
        /*0784*/ 	.short	0x010a
        /*0786*/ 	.byte	0x3f
	.zero		1


	//   ....[46]....
        /*0788*/ 	.word	0x000117a0
        /*078c*/ 	.word	0x00000004
        /*0790*/ 	.word	0x0002e840
        /*0794*/ 	.short	0x010a
        /*0796*/ 	.byte	0x3f
	.zero		1


	//   ....[47]....
        /*0798*/ 	.word	0x00011a80
        /*079c*/ 	.word	0x00000004
        /*07a0*/ 	.word	0x0002e870
        /*07a4*/ 	.short	0x010a
        /*07a6*/ 	.byte	0x3f
	.zero		1


	//   ....[48]....
        /*07a8*/ 	.word	0x00011b00
        /*07ac*/ 	.word	0x00000002
        /*07b0*/ 	.word	0x0002e860
        /*07b4*/ 	.short	0x010a
        /*07b6*/ 	.byte	0x3f
	.zero		1


	//   ....[49]....
        /*07b8*/ 	.word	0x000121f0
        /*07bc*/ 	.word	0x00000002
        /*07c0*/ 	.word	0x0002e850
        /*07c4*/ 	.short	0x0101
        /*07c6*/ 	.byte	0x3f
	.zero		1


	//   ....[50]....
        /*07c8*/ 	.word	0x00012230
        /*07cc*/ 	.word	0x00000002
        /*07d0*/ 	.word	0x00000000
        /*07d4*/ 	.short	0x0101
        /*07d6*/ 	.byte	0x3f
	.zero		1


	//   ....[51]....
        /*07d8*/ 	.word	0x00012410
        /*07dc*/ 	.word	0x00000014
        /*07e0*/ 	.word	0x0002e870
        /*07e4*/ 	.short	0x010a
        /*07e6*/ 	.byte	0x3f
	.zero		1


	//   ....[52]....
        /*07e8*/ 	.word	0x00012480
        /*07ec*/ 	.word	0x00000014
        /*07f0*/ 	.word	0x0002e860
        /*07f4*/ 	.short	0x010a
        /*07f6*/ 	.byte	0x3f
	.zero		1


	//   ....[53]....
        /*07f8*/ 	.word	0x00012b40
        /*07fc*/ 	.word	0x00000014
        /*0800*/ 	.word	0x0002e850
        /*0804*/ 	.short	0x0101
        /*0806*/ 	.byte	0x3f
	.zero		1


	//   ....[54]....
        /*0808*/ 	.word	0x00012b90
        /*080c*/ 	.word	0x00000000
        /*0810*/ 	.word	0x00000000
        /*0814*/ 	.short	0x0101
        /*0816*/ 	.byte	0x3f
	.zero		1


	//   ....[55]....
        /*0818*/ 	.word	0x00012e70
        /*081c*/ 	.word	0x00000000
        /*0820*/ 	.word	0x0002e820
        /*0824*/ 	.short	0x010a
        /*0826*/ 	.byte	0x3f
	.zero		1


	//   ....[56]....
        /*0828*/ 	.word	0x00013030
        /*082c*/ 	.word	0x00000006
        /*0830*/ 	.word	0x00000000
        /*0834*/ 	.short	0x010a
        /*0836*/ 	.byte	0x3f
	.zero		1


	//   ....[57]....
        /*0838*/ 	.word	0x000130a0
        /*083c*/ 	.word	0x00000007
        /*0840*/ 	.word	0x00000000
        /*0844*/ 	.short	0x010a
        /*0846*/ 	.byte	0x3f
	.zero		1


	//   ....[58]....
        /*0848*/ 	.word	0x00013100
        /*084c*/ 	.word	0x00000004
        /*0850*/ 	.word	0x0002e860
        /*0854*/ 	.short	0x010a
        /*0856*/ 	.byte	0x3f
	.zero		1


	//   ....[59]....
        /*0858*/ 	.word	0x00013150
        /*085c*/ 	.word	0x00000003
        /*0860*/ 	.word	0x0002e860
        /*0864*/ 	.short	0x010a
        /*0866*/ 	.byte	0x3f
	.zero		1


	//   ....[60]....
        /*0868*/ 	.word	0x00013190
        /*086c*/ 	.word	0x00000004
        /*0870*/ 	.word	0x0002e880
        /*0874*/ 	.short	0x010a
        /*0876*/ 	.byte	0x3f
	.zero		1


	//   ....[61]....
        /*0878*/ 	.word	0x000131b0
        /*087c*/ 	.word	0x00000003
        /*0880*/ 	.word	0x0002e880
        /*0884*/ 	.short	0x010a
        /*0886*/ 	.byte	0x3f
	.zero		1


	//   ....[62]....
        /*0888*/ 	.word	0x00013220
        /*088c*/ 	.word	0x00000003
        /*0890*/ 	.word	0x0002e800
        /*0894*/ 	.short	0x010a
        /*0896*/ 	.byte	0x3f
	.zero		1


	//   ....[63]....
        /*0898*/ 	.word	0x00013270
        /*089c*/ 	.word	0x00000003
        /*08a0*/ 	.word	0x0002e830
        /*08a4*/ 	.short	0x010a
        /*08a6*/ 	.byte	0x3f
	.zero		1


	//   ....[64]....
        /*08a8*/ 	.word	0x000132d0
        /*08ac*/ 	.word	0x00000009
        /*08b0*/ 	.word	0x0002e830
        /*08b4*/ 	.short	0x010a
        /*08b6*/ 	.byte	0x3f
	.zero		1


	//   ....[65]....
        /*08b8*/ 	.word	0x00013330
        /*08bc*/ 	.word	0x00000009
        /*08c0*/ 	.word	0x0002e850
        /*08c4*/ 	.short	0x010a
        /*08c6*/ 	.byte	0x3f
	.zero		1


	//   ....[66]....
        /*08c8*/ 	.word	0x00013390
        /*08cc*/ 	.word	0x00000009
        /*08d0*/ 	.word	0x0002e830
        /*08d4*/ 	.short	0x010a
        /*08d6*/ 	.byte	0x3f
	.zero		1


	//   ....[67]....
        /*08d8*/ 	.word	0x000133f0
        /*08dc*/ 	.word	0x00000009
        /*08e0*/ 	.word	0x0002e850
        /*08e4*/ 	.short	0x010a
        /*08e6*/ 	.byte	0x3f
	.zero		1


	//   ....[68]....
        /*08e8*/ 	.word	0x00013450
        /*08ec*/ 	.word	0x00000006
        /*08f0*/ 	.word	0x0002e850
        /*08f4*/ 	.short	0x010a
        /*08f6*/ 	.byte	0x3f
	.zero		1


	//   ....[69]....
        /*08f8*/ 	.word	0x000135a0
        /*08fc*/ 	.word	0x00000004
        /*0900*/ 	.word	0x0002e880
        /*0904*/ 	.short	0x010a
        /*0906*/ 	.byte	0x3f
	.zero		1


	//   ....[70]....
        /*0908*/ 	.word	0x000135f0
        /*090c*/ 	.word	0x00000004
        /*0910*/ 	.word	0x0002e840
        /*0914*/ 	.short	0x010a
        /*0916*/ 	.byte	0x3f
	.zero		1


	//   ....[71]....
        /*0918*/ 	.word	0x00013650
        /*091c*/ 	.word	0x00000003
        /*0920*/ 	.word	0x0002e820
        /*0924*/ 	.short	0x010a
        /*0926*/ 	.byte	0x3f
	.zero		1


	//   ....[72]....
        /*0928*/ 	.word	0x000136a0
        /*092c*/ 	.word	0x00000004
        /*0930*/ 	.word	0x0002e880
        /*0934*/ 	.short	0x010a
        /*0936*/ 	.byte	0x3f
	.zero		1


	//   ....[73]....
        /*0938*/ 	.word	0x000136f0
        /*093c*/ 	.word	0x00000004
        /*0940*/ 	.word	0x0002e840
        /*0944*/ 	.short	0x010a
        /*0946*/ 	.byte	0x3f
	.zero		1


	//   ....[74]....
        /*0948*/ 	.word	0x00013750
        /*094c*/ 	.word	0x00000003
        /*0950*/ 	.word	0x0002e870
        /*0954*/ 	.short	0x010a
        /*0956*/ 	.byte	0x3f
	.zero		1


	//   ....[75]....
        /*0958*/ 	.word	0x000137b0
        /*095c*/ 	.word	0x00000004
        /*0960*/ 	.word	0x0002e860
        /*0964*/ 	.short	0x010a
        /*0966*/ 	.byte	0x3f
	.zero		1


	//   ....[76]....
        /*0968*/ 	.word	0x00013800
        /*096c*/ 	.word	0x00000014
        /*0970*/ 	.word	0x0002e870
        /*0974*/ 	.short	0x010a
        /*0976*/ 	.byte	0x3f
	.zero		1


	//   ....[77]....
        /*0978*/ 	.word	0x00013850
        /*097c*/ 	.word	0x00000014
        /*0980*/ 	.word	0x0002e860
        /*0984*/ 	.short	0x010a
        /*0986*/ 	.byte	0x3f
	.zero		1


	//   ....[78]....
        /*0988*/ 	.word	0x000138a0
        /*098c*/ 	.word	0x00000000
        /*0990*/ 	.word	0x0002e820
        /*0994*/ 	.short	0x010a
        /*0996*/ 	.byte	0x3f
	.zero		1


	//   ....[79]....
        /*0998*/ 	.word	0x00013a40
        /*099c*/ 	.word	0x00000006
        /*09a0*/ 	.word	0x00000000
        /*09a4*/ 	.short	0x010a
        /*09a6*/ 	.byte	0x3f
	.zero		1


	//   ....[80]....
        /*09a8*/ 	.word	0x00013a90
        /*09ac*/ 	.word	0x00000007
        /*09b0*/ 	.word	0x00000000
        /*09b4*/ 	.short	0x010a
        /*09b6*/ 	.byte	0x3f
	.zero		1


	//   ....[81]....
        /*09b8*/ 	.word	0x00013ae0
        /*09bc*/ 	.word	0x00000004
        /*09c0*/ 	.word	0x0002e860
        /*09c4*/ 	.short	0x010a
        /*09c6*/ 	.byte	0x3f
	.zero		1


	//   ....[82]....
        /*09c8*/ 	.word	0x00013b30
        /*09cc*/ 	.word	0x00000003
        /*09d0*/ 	.word	0x0002e860
        /*09d4*/ 	.short	0x010a
        /*09d6*/ 	.byte	0x3f
	.zero		1


	//   ....[83]....
        /*09d8*/ 	.word	0x00013b80
        /*09dc*/ 	.word	0x00000004
        /*09e0*/ 	.word	0x0002e880
        /*09e4*/ 	.short	0x010a
        /*09e6*/ 	.byte	0x3f
	.zero		1


	//----- nvinfo : EIATTR_NUM_MBARRIERS
	.align		4
.L_267:
        /*09e8*/ 	.byte	0x03, 0x38
        /*09ea*/ 	.short	0x0016


	//----- nvinfo : EIATTR_EXIT_INSTR_OFFSETS
	.align		4
        /*09ec*/ 	.byte	0x04, 0x1c
        /*09ee*/ 	.short	(.L_269 - .L_268)


	//   ....[0]....
.L_268:
        /*09f0*/ 	.word	0x00000a50


	//   ....[1]....
        /*09f4*/ 	.word	0x0000fb40


	//   ....[2]....
        /*09f8*/ 	.word	0x00013200


	//----- nvinfo : EIATTR_MAX_THREADS
	.align		4
.L_269:
        /*09fc*/ 	.byte	0x04, 0x05
        /*09fe*/ 	.short	(.L_271 - .L_270)
.L_270:
        /*0a00*/ 	.word	0x00000180
        /*0a04*/ 	.word	0x00000001
        /*0a08*/ 	.word	0x00000001


	//----- nvinfo : EIATTR_CRS_STACK_SIZE
	.align		4
.L_271:
        /*0a0c*/ 	.byte	0x04, 0x1e
        /*0a0e*/ 	.short	(.L_273 - .L_272)
.L_272:
        /*0a10*/ 	.word	0x00000000


	//----- nvinfo : EIATTR_CBANK_PARAM_SIZE
	.align		4
.L_273:
        /*0a14*/ 	.byte	0x03, 0x19
        /*0a16*/ 	.short	0x0bf0


	//----- nvinfo : EIATTR_PARAM_CBANK
	.align		4
        /*0a18*/ 	.byte	0x04, 0x0a
        /*0a1a*/ 	.short	(.L_275 - .L_274)
	.align		4
.L_274:
        /*0a1c*/ 	.word	index@(.nv.constant0._ZN7cutlass13device_kernelIN5flash11enable_sm90INS1_16FlashAttnFwdSm90INS1_25CollectiveMainloopFwdSm90ILi2EN4cute5tupleIJNS5_1CILi1EEES8_S8_EEENS6_IJNS7_ILi128EEENS7_ILi224EEESA_EEELi128ENS_12float_e4m3_tEfNS_4arch4Sm90ELb1ELb0ELb0ELb0ELb0ELb0ELb0ELb1ELb1ELb0ELb0ELb0EEENS1_21CollectiveEpilogueFwdINS6_IJSA_SA_SB_EEES9_NS_10bfloat16_tESF_Li256ELb0ELb0ELb0ELb1EEENS1_30DynamicPersistentTileSchedulerILi256ELi128ELb0ELb0ELb1EEEEEEEEEvNT_6ParamsE)
        /*0a20*/ 	.short	0x0210
        /*0a22*/ 	.short	0x0bf0


	//----- nvinfo : EIATTR_SW_WAR
	.align		4
.L_275:
        /*0a24*/ 	.byte	0x04, 0x36
        /*0a26*/ 	.short	(.L_277 - .L_276)
.L_276:
        /*0a28*/ 	.word	0x00000008
.L_277:


//--------------------- .nv.info._ZN7cutlass13device_kernelIN5flash11enable_sm90INS1_16FlashAttnFwdSm90INS1_25CollectiveMainloopFwdSm90ILi2EN4cute5tupleIJNS5_1CILi1EEES8_S8_EEENS6_IJNS7_ILi128EEENS7_ILi224EEESA_EEELi128ENS_12float_e4m3_tEfNS_4arch4Sm90ELb1ELb0ELb0ELb1ELb0ELb0ELb0ELb1ELb1ELb0ELb0ELb0EEENS1_21CollectiveEpilogueFwdINS6_IJSA_SA_SB_EEES9_NS_10bfloat16_tESF_Li256ELb1ELb0ELb0ELb1EEENS1_36VarlenDynamicPersistentTileSchedulerILi128ELi224ELi256ELi128ELb0ELb0ELb1ELb1ELb1ELb1EEEEEEEEEvNT_6ParamsE --------------------------
	.section	.nv.info._ZN7cutlass13device_kernelIN5flash11enable_sm90INS1_16FlashAttnFwdSm90INS1_25CollectiveMainloopFwdSm90ILi2EN4cute5tupleIJNS5_1CILi1EEES8_S8_EEENS6_IJNS7_ILi128EEENS7_ILi224EEESA_EEELi128ENS_12float_e4m3_tEfNS_4arch4Sm90ELb1ELb0ELb0ELb1ELb0ELb0ELb0ELb1ELb1ELb0ELb0ELb0EEENS1_21CollectiveEpilogueFwdINS6_IJSA_SA_SB_EEES9_NS_10bfloat16_tESF_Li256ELb1ELb0ELb0ELb1EEENS1_36VarlenDynamicPersistentTileSchedulerILi128ELi224ELi256ELi128ELb0ELb0ELb1ELb1ELb1ELb1EEEEEEEEEvNT_6ParamsE,"",@"SHT_CUDA_INFO"
	.sectionflags	@""
	.align	4


	//----- nvinfo : EIATTR_CUDA_API_VERSION
	.align		4
        /*0000*/ 	.byte	0x04, 0x37
        /*0002*/ 	.short	(.L_279 - .L_278)
.L_278:
        /*0004*/ 	.word	0x00000082


	//----- nvinfo : EIATTR_KPARAM_INFO
	.align		4
.L_279:
        /*0008*/ 	.byte	0x04, 0x17
        /*000a*/ 	.short	(.L_281 - .L_280)
.L_280:
        /*000c*/ 	.word	0x00000000
        /*0010*/ 	.short	0x0000
        /*0012*/ 	.short	0x0070
        /*0014*/ 	.byte	0x00, 0xf0, 0x01, 0x28


	//----- nvinfo : EIATTR_SPARSE_MMA_MASK
	.align		4
.L_281:
        /*0018*/ 	.byte	0x03, 0x50
        /*001a*/ 	.short	0x0000


	//----- nvinfo : EIATTR_MAXREG_COUNT
	.align		4
        /*001c*/ 	.byte	0x03, 0x1b
        /*001e*/ 	.short	0x00a8


	//----- nvinfo : EIATTR_NUM_BARRIERS
	.align		4
        /*0020*/ 	.byte	0x02, 0x4c
        /*0022*/ 	.byte	0x10
	.zero		1


	//----- nvinfo : EIATTR_EXTERNS
	.align		4
        /*0024*/ 	.byte	0x04, 0x0f
        /*0026*/ 	.short	(.L_283 - .L_282)


	//   ....[0]....
	.align		4
.L_282:
        /*0028*/ 	.word	index@(__assertfail)


	//----- nvinfo : EIATTR_ANNOTATIONS
	.align		4
.L_283:
        /*002c*/ 	.byte	0x04, 0x55
        /*002e*/ 	.short	(.L_285 - .L_284)


	//   ....[0]....
.L_284:
        /* <DEDUP_REMOVED lines=38> */


	//----- nvinfo : EIATTR_MERCURY_ISA_VERSION
	.align		4
.L_285:
        /*0280*/ 	.byte	0x03, 0x5f
        /*0282*/ 	.short	0x0101


	//----- nvinfo : EIATTR_UNUSED_LOAD_BYTE_OFFSET
	.align		4
        /*0284*/ 	.byte	0x04, 0x44
        /*0286*/ 	.short	(.L_287 - .L_286)


	//   ....[0]....
.L_286:
        /*0288*/ 	.word	0x00000a70
        /*028c*/ 	.word	0x0000fff0


	//   ....[1]....
        /*0290*/ 	.word	0x0000e420
        /*0294*/ 	.word	0x0000fff0


	//----- nvinfo : EIATTR_INT_WARP_WIDE_INSTR_OFFSETS
	.align		4
.L_287:
        /*0298*/ 	.byte	0x04, 0x31
        /*029a*/ 	.short	(.L_289 - .L_288)


	//   ....[0]....
.L_288:
        /*029c*/ 	.word	0x00000160


	//   ....[1]....
        /*02a0*/ 	.word	0x000001a0


	//   ....[2]....
        /*02a4*/ 	.word	0x00000210


	//   ....[3]....
        /*02a8*/ 	.word	0x00011f10


	//   ....[4]....
        /*02ac*/ 	.word	0x00011fa0


	//   ....[5]....
        /*02b0*/ 	.word	0x000126f0


	//   ....[6]....
        /*02b4*/ 	.word	0x00013f10


	//   ....[7]....
        /*02b8*/ 	.word	0x00013fa0


	//----- nvinfo : EIATTR_COOP_GROUP_MASK_REGIDS
	.align		4
.L_289:
        /*02bc*/ 	.byte	0x04, 0x29
        /*02be*/ 	.short	(.L_291 - .L_290)


	//   ....[0]....
.L_290:
        /*02c0*/ 	.word	0xffffffff


	//   ....[1]....
        /*02c4*/ 	.word	0xffffffff


	//   ....[2]....
        /*02c8*/ 	.word	0xffffffff


	//   ....[3]....
        /*02cc*/ 	.word	0xffffffff


	//   ....[4]....
        /*02d0*/ 	.word	0xffffffff


	//   ....[5]....
        /*02d4*/ 	.word	0xffffffff


	//   ....[6]....
        /*02d8*/ 	.word	0xffffffff


	//   ....[7]....
        /*02dc*/ 	.word	0xffffffff


	//   ....[8]....
        /*02e0*/ 	.word	0xffffffff


	//   ....[9]....
        /*02e4*/ 	.word	0xffffffff


	//   ....[10]....
        /*02e8*/ 	.word	0xffffffff


	//   ....[11]....
        /*02ec*/ 	.word	0xffffffff


	//   ....[12]....
        /*02f0*/ 	.word	0xffffffff


	//   ....[13]....
        /*02f4*/ 	.word	0xffffffff


	//   ....[14]....
        /*02f8*/ 	.word	0xffffffff


	//   ....[15]....
        /*02fc*/ 	.word	0xffffffff


	//   ....[16]....
        /*0300*/ 	.word	0xffffffff


	//   ....[17]....
        /*0304*/ 	.word	0xffffffff


	//   ....[18]....
        /*0308*/ 	.word	0xffffffff


	//   ....[19]....
        /*030c*/ 	.word	0xffffffff


	//   ....[20]....
        /*0310*/ 	.word	0xffffffff


	//   ....[21]....
        /*0314*/ 	.word	0xffffffff


	//   ....[22]....
        /*0318*/ 	.word	0xffffffff


	//   ....[23]....
        /*031c*/ 	.word	0xffffffff


	//   ....[24]....
        /*0320*/ 	.word	0xffffffff


	//   ....[25]....
        /*0324*/ 	.word	0xffffffff


	//   ....[26]....
        /*0328*/ 	.word	0xffffffff


	//   ....[27]....
        /*032c*/ 	.word	0xffffffff


	//   ....[28]....
        /*0330*/ 	.word	0xffffffff


	//   ....[29]....
        /*0334*/ 	.word	0xffffffff


	//   ....[30]....
        /*0338*/ 	.word	0xffffffff


	//   ....[31]....
        /*033c*/ 	.word	0xffffffff


	//   ....[32]....
        /*0340*/ 	.word	0xffffffff


	//   ....[33]....
        /*0344*/ 	.word	0xffffffff


	//   ....[34]....
        /*0348*/ 	.word	0xffffffff


	//   ....[35]....
        /*034c*/ 	.word	0xffffffff


	//   ....[36]....
        /*0350*/ 	.word	0xffffffff


	//   ....[37]....
        /*0354*/ 	.word	0xffffffff


	//   ....[38]....
        /*0358*/ 	.word	0xffffffff


	//   ....[39]....
        /*035c*/ 	.word	0xffffffff


	//   ....[40]....
        /*0360*/ 	.word	0xffffffff


	//   ....[41]....
        /*0364*/ 	.word	0xffffffff


	//   ....[42]....
        /*0368*/ 	.word	0xffffffff


	//   ....[43]....
        /*036c*/ 	.word	0xffffffff


	//   ....[44]....
        /*0370*/ 	.word	0xffffffff


	//   ....[45]....
        /*0374*/ 	.word	0xffffffff


	//   ....[46]....
        /*0378*/ 	.word	0xffffffff


	//   ....[47]....
        /*037c*/ 	.word	0xffffffff


	//   ....[48]....
        /*0380*/ 	.word	0xffffffff


	//   ....[49]....
        /*0384*/ 	.word	0xffffffff


	//   ....[50]....
        /*0388*/ 	.word	0xffffffff


	//   ....[51]....
        /*038c*/ 	.word	0xffffffff


	//   ....[52]....
        /*0390*/ 	.word	0xffffffff


	//   ....[53]....
        /*0394*/ 	.word	0xffffffff


	//   ....[54]....
        /*0398*/ 	.word	0xffffffff


	//   ....[55]....
        /*039c*/ 	.word	0xffffffff


	//   ....[56]....
        /*03a0*/ 	.word	0xffffffff


	//   ....[57]....
        /*03a4*/ 	.word	0xffffffff


	//   ....[58]....
        /*03a8*/ 	.word	0xffffffff


	//   ....[59]....
        /*03ac*/ 	.word	0xffffffff


	//   ....[60]....
        /*03b0*/ 	.word	0xffffffff


	//   ....[61]....
        /*03b4*/ 	.word	0xffffffff


	//   ....[62]....
        /*03b8*/ 	.word	0xffffffff


	//   ....[63]....
        /*03bc*/ 	.word	0xffffffff


	//   ....[64]....
        /*03c0*/ 	.word	0xffffffff


	//   ....[65]....
        /*03c4*/ 	.word	0xffffffff


	//   ....[66]....
        /*03c8*/ 	.word	0xffffffff


	//   ....[67]....
        /*03cc*/ 	.word	0xffffffff


	//   ....[68]....
        /*03d0*/ 	.word	0xffffffff


	//   ....[69]....
        /*03d4*/ 	.word	0xffffffff


	//   ....[70]....
        /*03d8*/ 	.word	0xffffffff


	//   ....[71]....
        /*03dc*/ 	.word	0xffffffff


	//   ....[72]....
        /*03e0*/ 	.word	0xffffffff


	//   ....[73]....
        /*03e4*/ 	.word	0xffffffff


	//   ....[74]....
        /*03e8*/ 	.word	0xffffffff


	//   ....[75]....
        /*03ec*/ 	.word	0xffffffff


	//   ....[76]....
        /*03f0*/ 	.word	0xffffffff


	//   ....[77]....
        /*03f4*/ 	.word	0xffffffff


	//   ....[78]....
        /*03f8*/ 	.word	0xffffffff


	//   ....[79]....
        /*03fc*/ 	.word	0xffffffff


	//   ....[80]....
        /*0400*/ 	.word	0xffffffff


	//   ....[81]....
        /*0404*/ 	.word	0xffffffff


	//   ....[82]....
        /*0408*/ 	.word	0xffffffff


	//   ....[83]....
        /*040c*/ 	.word	0xffffffff


	//   ....[84]....
        /*0410*/ 	.word	0xffffffff


	//   ....[85]....
        /*0414*/ 	.word	0xffffffff


	//   ....[86]....
        /*0418*/ 	.word	0xffffffff


	//   ....[87]....
        /*041c*/ 	.word	0xffffffff


	//   ....[88]....
        /*0420*/ 	.word	0xffffffff


	//   ....[89]....
        /*0424*/ 	.word	0xffffffff


	//   ....[90]....
        /*0428*/ 	.word	0xffffffff


	//   ....[91]....
        /*042c*/ 	.word	0x0500000f


	//   ....[92]....
        /*0430*/ 	.word	0x0500000f


	//----- nvinfo : EIATTR_COOP_GROUP_INSTR_OFFSETS
	.align		4
.L_291:
        /*0434*/ 	.byte	0x04, 0x28
        /*0436*/ 	.short	(.L_293 - .L_292)


	//   ....[0]....
.L_292:
        /*0438*/ 	.word	0x00000070


	//   ....[1]....
        /*043c*/ 	.word	0x00000170


	//   ....[2]....
        /*0440*/ 	.word	0x000001c0


	//   ....[3]....
        /*0444*/ 	.word	0x000003f0


	//   ....[4]....
        /*0448*/ 	.word	0x00000550


	//   ....[5]....
        /*044c*/ 	.word	0x00000670


	//   ....[6]....
        /*0450*/ 	.word	0x000007d0


	//   ....[7]....
        /*0454*/ 	.word	0x00001900


	//   ....[8]....
        /*0458*/ 	.word	0x00003390


	//   ....[9]....
        /*045c*/ 	.word	0x00003450


	//   ....[10]....
        /*0460*/ 	.word	0x00004350


	//   ....[11]....
        /*0464*/ 	.word	0x00004430


	//   ....[12]....
        /*0468*/ 	.word	0x00007760


	//   ....[13]....
        /*046c*/ 	.word	0x00007820


	//   ....[14]....
        /*0470*/ 	.word	0x000087e0


	//   ....[15]....
        /*0474*/ 	.word	0x00008840


	//   ....[16]....
        /*0478*/ 	.word	0x0000b800


	//   ....[17]....
        /*047c*/ 	.word	0x0000b820


	//   ....[18]....
        /*0480*/ 	.word	0x0000b840


	//   ....[19]....
        /*0484*/ 	.word	0x0000b860


	//   ....[20]....
        /*0488*/ 	.word	0x0000dc80


	//   ....[21]....
        /*048c*/ 	.word	0x0000dc90


	//   ....[22]....
        /*0490*/ 	.word	0x0000dd10


	//   ....[23]....
        /*0494*/ 	.word	0x0000dd20


	//   ....[24]....
        /*0498*/ 	.word	0x0000ecc0


	//   ....[25]....
        /*049c*/ 	.word	0x0000ecd0


	//   ....[26]....
        /*04a0*/ 	.word	0x0000ece0


	//   ....[27]....
        /*04a4*/ 	.word	0x0000ecf0


	//   ....[28]....
        /*04a8*/ 	.word	0x0000ed00


	//   ....[29]....
        /*04ac*/ 	.word	0x0000ed10


	//   ....[30]....
        /*04b0*/ 	.word	0x0000ed20


	//   ....[31]....
        /*04b4*/ 	.word	0x0000ed30


	//   ....[32]....
        /*04b8*/ 	.word	0x0000ed60


	//   ....[33]....
        /*04bc*/ 	.word	0x0000ed70


	//   ....[34]....
        /*04c0*/ 	.word	0x0000eda0


	//   ....[35]....
        /*04c4*/ 	.word	0x0000edb0


	//   ....[36]....
        /*04c8*/ 	.word	0x0000ee10


	//   ....[37]....
        /*04cc*/ 	.word	0x0000ee20


	//   ....[38]....
        /*04d0*/ 	.word	0x0000ee30


	//   ....[39]....
        /*04d4*/ 	.word	0x0000ee60


	//   ....[40]....
        /*04d8*/ 	.word	0x0000ee90


	//   ....[41]....
        /*04dc*/ 	.word	0x0000eea0


	//   ....[42]....
        /*04e0*/ 	.word	0x0000eeb0


	//   ....[43]....
        /*04e4*/ 	.word	0x0000eec0


	//   ....[44]....
        /*04e8*/ 	.word	0x0000eef0


	//   ....[45]....
        /*04ec*/ 	.word	0x0000ef00


	//   ....[46]....
        /*04f0*/ 	.word	0x0000ef10


	//   ....[47]....
        /*04f4*/ 	.word	0x0000ef20


	//   ....[48]....
        /*04f8*/ 	.word	0x0000ef30


	//   ....[49]....
        /*04fc*/ 	.word	0x0000ef40


	//   ....[50]....
        /*0500*/ 	.word	0x0000ef50


	//   ....[51]....
        /*0504*/ 	.word	0x0000ef60


	//   ....[52]....
        /*0508*/ 	.word	0x0000ef70


	//   ....[53]....
        /*050c*/ 	.word	0x0000ef80


	//   ....[54]....
        /*0510*/ 	.word	0x0000efa0


	//   ....[55]....
        /*0514*/ 	.word	0x0000efd0


	//   ....[56]....
        /*0518*/ 	.word	0x00010a70


	//   ....[57]....
        /*051c*/ 	.word	0x00010c50


	//   ....[58]....
        /*0520*/ 	.word	0x00010c80


	//   ....[59]....
        /*0524*/ 	.word	0x00010cb0


	//   ....[60]....
        /*0528*/ 	.word	0x00010cf0


	//   ....[61]....
        /*052c*/ 	.word	0x00010d20


	//   ....[62]....
        /*0530*/ 	.word	0x00010d60


	//   ....[63]....
        /*0534*/ 	.word	0x00010ef0


	//   ....[64]....
        /*0538*/ 	.word	0x00010f20


	//   ....[65]....
        /*053c*/ 	.word	0x00010f50


	//   ....[66]....
        /*0540*/ 	.word	0x00010f80


	//   ....[67]....
        /*0544*/ 	.word	0x00010fb0


	//   ....[68]....
        /*0548*/ 	.word	0x00010ff0


	//   ....[69]....
        /*054c*/ 	.word	0x00011090


	//   ....[70]....
        /*0550*/ 	.word	0x00011120


	//   ....[71]....
        /*0554*/ 	.word	0x000111d0


	//   ....[72]....
        /*0558*/ 	.word	0x000127c0


	//   ....[73]....
        /*055c*/ 	.word	0x00014ad0


	//   ....[74]....
        /*0560*/ 	.word	0x00014b00


	//   ....[75]....
        /*0564*/ 	.word	0x00014b30


	//   ....[76]....
        /*0568*/ 	.word	0x00014b60


	//   ....[77]....
        /*056c*/ 	.word	0x00014b90


	//   ....[78]....
        /*0570*/ 	.word	0x00014ba0


	//   ....[79]....
        /*0574*/ 	.word	0x00014bd0


	//   ....[80]....
        /*0578*/ 	.word	0x00014be0


	//   ....[81]....
        /*057c*/ 	.word	0x00014d20


	//   ....[82]....
        /*0580*/ 	.word	0x00014d50


	//   ....[83]....
        /*0584*/ 	.word	0x00014d80


	//   ....[84]....
        /*0588*/ 	.word	0x00014db0


	//   ....[85]....
        /*058c*/ 	.word	0x00014de0


	//   ....[86]....
        /*0590*/ 	.word	0x00014e20


	//   ....[87]....
        /*0594*/ 	.word	0x00014eb0


	//   ....[88]....
        /*0598*/ 	.word	0x00014f50


	//   ....[89]....
        /*059c*/ 	.word	0x00014fb0


	//   ....[90]....
        /*05a0*/ 	.word	0x00015650


	//   ....[91]....
        /*05a4*/ 	.word	0x00015c50


	//   ....[92]....
        /*05a8*/ 	.word	0x000160e0


	//----- nvinfo : EIATTR_REG_RECONFIG
	.align		4
.L_293:
        /*05ac*/ 	.byte	0x01, 0x54
	.zero		2


	//----- nvinfo : EIATTR_SYSCALL_OFFSETS
	.align		4
        /*05b0*/ 	.byte	0x04, 0x46
        /*05b2*/ 	.short	(.L_295 - .L_294)


	//   ....[0]....
.L_294:
        /*05b4*/ 	.word	0x00001ae0


	//   ....[1]....
        /*05b8*/ 	.word	0x00012140


	//   ....[2]....
        /*05bc*/ 	.word	0x00012280


	//   ....[3]....
        /*05c0*/ 	.word	0x000123c0


	//   ....[4]....
        /*05c4*/ 	.word	0x000124e0


	//----- nvinfo : EIATTR_MBARRIER_INSTR_OFFSETS
	.align		4
.L_295:
        /*05c8*/ 	.byte	0x04, 0x39
        /*05ca*/ 	.short	(.L_297 - .L_296)


	//   ....[0]....
.L_296:
        /*05cc*/ 	.word	0x000002a0
        /*05d0*/ 	.word	0x000000ff
        /*05d4*/ 	.word	0x0002e800
        /*05d8*/ 	.short	0x0100
        /*05da*/ 	.byte	0x08
	.zero		1


	//   ....[1]....
        /*05dc*/ 	.word	0x000002b0
        /*05e0*/ 	.word	0x000000ff
        /*05e4*/ 	.word	0x0002e820
        /*05e8*/ 	.short	0x0100
        /*05ea*/ 	.byte	0x08
	.zero		1


	//   ....[2]....
        /*05ec*/ 	.word	0x000003a0
        /*05f0*/ 	.word	0x000000ff
        /*05f4*/ 	.word	0x0002e830
        /*05f8*/ 	.short	0x0100
        /*05fa*/ 	.byte	0x08
	.zero		1


	//   ....[3]....
        /*05fc*/ 	.word	0x000003b0
        /*0600*/ 	.word	0x000000ff
        /*0604*/ 	.word	0x0002e840
        /*0608*/ 	.short	0x0100
        /*060a*/ 	.byte	0x08
	.zero		1


	//   ....[4]....
        /*060c*/ 	.word	0x000003c0
        /*0610*/ 	.word	0x000000ff
        /*0614*/ 	.word	0x0002e838
        /*0618*/ 	.short	0x0100
        /*061a*/ 	.byte	0x08
	.zero		1


	//   ....[5]....
        /*061c*/ 	.word	0x000003d0
        /*0620*/ 	.word	0x000000ff
        /*0624*/ 	.word	0x0002e848
        /*0628*/ 	.short	0x0100
        /*062a*/ 	.byte	0x08
	.zero		1


	//   ....[6]....
        /*062c*/ 	.word	0x00000500
        /*0630*/ 	.word	0x000000ff
        /*0634*/ 	.word	0x0002e850
        /*0638*/ 	.short	0x0100
        /*063a*/ 	.byte	0x08
	.zero		1


	//   ....[7]....
        /*063c*/ 	.word	0x00000510
        /*0640*/ 	.word	0x000000ff
        /*0644*/ 	.word	0x0002e860
        /*0648*/ 	.short	0x0100
        /*064a*/ 	.byte	0x08
	.zero		1


	//   ....[8]....
        /*064c*/ 	.word	0x00000520
        /*0650*/ 	.word	0x000000ff
        /*0654*/ 	.word	0x0002e858
        /*0658*/ 	.short	0x0100
        /*065a*/ 	.byte	0x08
	.zero		1


	//   ....[9]....
        /*065c*/ 	.word	0x00000530
        /*0660*/ 	.word	0x000000ff
        /*0664*/ 	.word	0x0002e868
        /*0668*/ 	.short	0x0100
        /*066a*/ 	.byte	0x08
	.zero		1


	//   ....[10]....
        /*066c*/ 	.word	0x00000620
        /*0670*/ 	.word	0x000000ff
        /*0674*/ 	.word	0x0002e870
        /*0678*/ 	.short	0x0100
        /*067a*/ 	.byte	0x06
	.zero		1


	//   ....[11]....
        /*067c*/ 	.word	0x00000630
        /*0680*/ 	.word	0x000000ff
        /*0684*/ 	.word	0x0002e880
        /*0688*/ 	.short	0x0100
        /*068a*/ 	.byte	0x06
	.zero		1


	//   ....[12]....
        /*068c*/ 	.word	0x00000640
        /*0690*/ 	.word	0x000000ff
        /*0694*/ 	.word	0x0002e878
        /*0698*/ 	.short	0x0100
        /*069a*/ 	.byte	0x06
	.zero		1


	//   ....[13]....
        /*069c*/ 	.word	0x00000650
        /*06a0*/ 	.word	0x000000ff
        /*06a4*/ 	.word	0x0002e888
        /*06a8*/ 	.short	0x0100
        /*06aa*/ 	.byte	0x06
	.zero		1


	//   ....[14]....
        /*06ac*/ 	.word	0x00000780
        /*06b0*/ 	.word	0x000000ff
        /*06b4*/ 	.word	0x0002e890
        /*06b8*/ 	.short	0x0100
        /*06ba*/ 	.byte	0x08
	.zero		1


	//   ....[15]....
        /*06bc*/ 	.word	0x00000790
        /*06c0*/ 	.word	0x000000ff
        /*06c4*/ 	.word	0x0002e8a0
        /*06c8*/ 	.short	0x0100
        /*06ca*/ 	.byte	0x08
	.zero		1


	//   ....[16]....
        /*06cc*/ 	.word	0x000007a0
        /*06d0*/ 	.word	0x000000ff
        /*06d4*/ 	.word	0x0002e898
        /*06d8*/ 	.short	0x0100
        /*06da*/ 	.byte	0x08
	.zero		1


	//   ....[17]....
        /*06dc*/ 	.word	0x000007b0
        /*06e0*/ 	.word	0x000000ff
        /*06e4*/ 	.word	0x0002e8a8
        /*06e8*/ 	.short	0x0100
        /*06ea*/ 	.byte	0x08
	.zero		1


	//   ....[18]....
        /*06ec*/ 	.word	0x000008e0
        /*06f0*/ 	.word	0x000000ff
        /*06f4*/ 	.word	0x0002e8b0
        /*06f8*/ 	.short	0x0100
        /*06fa*/ 	.byte	0x08
	.zero		1


	//   ....[19]....
        /*06fc*/ 	.word	0x000008f0
        /*0700*/ 	.word	0x000000ff
        /*0704*/ 	.word	0x0002e8c0
        /*0708*/ 	.short	0x0100
        /*070a*/ 	.byte	0x08
	.zero		1


	//   ....[20]....
        /*070c*/ 	.word	0x00000900
        /*0710*/ 	.word	0x000000ff
        /*0714*/ 	.word	0x0002e8b8
        /*0718*/ 	.short	0x0100
        /*071a*/ 	.byte	0x08
	.zero		1


	//   ....[21]....
        /*071c*/ 	.word	0x00000910
        /*0720*/ 	.word	0x000000ff
        /*0724*/ 	.word	0x0002e8c8
        /*0728*/ 	.short	0x0100
        /*072a*/ 	.byte	0x08
	.zero		1


	//   ....[22]....
        /*072c*/ 	.word	0x00001b60
        /*0730*/ 	.word	0x000000ff
        /*0734*/ 	.word	0x0002e800
        /*0738*/ 	.short	0x010a
        /*073a*/ 	.byte	0x29
	.zero		1


	//   ....[23]....
        /*073c*/ 	.word	0x00001be0
        /*0740*/ 	.word	0x00000002
        /*0744*/ 	.word	0x0002e830
        /*0748*/ 	.short	0x010a
        /*074a*/ 	.byte	0x3f
	.zero		1


	//   ....[24]....
        /*074c*/ 	.word	0x00001c20
        /*0750*/ 	.word	0x00000002
        /*0754*/ 	.word	0x0002e830
        /*0758*/ 	.short	0x010a
        /*075a*/ 	.byte	0x3f
	.zero		1


	//   ....[25]....
        /*075c*/ 	.word	0x000047b0
        /*0760*/ 	.word	0x00000059
        /*0764*/ 	.word	0x00000000
        /*0768*/ 	.short	0x0101
        /*076a*/ 	.byte	0x3f
	.zero		1


	//   ....[26]....
        /*076c*/ 	.word	0x00005e50
        /*0770*/ 	.word	0x000000ff
        /*0774*/ 	.word	0x0002e830
        /*0778*/ 	.short	0x010a
        /*077a*/ 	.byte	0x06
	.zero		1


	//   ....[27]....
        /*077c*/ 	.word	0x00005e90
        /*0780*/ 	.word	0x000000ff
        /*0784*/ 	.word	0x0002e830
        /*0788*/ 	.short	0x010a
        /*078a*/ 	.byte	0x06
	.zero		1


	//   ....[28]....
        /*078c*/ 	.word	0x00006a80
        /*0790*/ 	.word	0x000000ff
        /*0794*/ 	.word	0x0002e850
        /*0798*/ 	.short	0x010a
        /*079a*/ 	.byte	0x06
	.zero		1


	//   ....[29]....
        /*079c*/ 	.word	0x00006ac0
        /*07a0*/ 	.word	0x000000ff
        /*07a4*/ 	.word	0x0002e850
        /*07a8*/ 	.short	0x010a
        /*07aa*/ 	.byte	0x06
	.zero		1


	//   ....[30]....
        /*07ac*/ 	.word	0x00009820
        /*07b0*/ 	.word	0x00000002
        /*07b4*/ 	.word	0x00000000
        /*07b8*/ 	.short	0x0101
        /*07ba*/ 	.byte	0x3f
	.zero		1


	//   ....[31]....
        /*07bc*/ 	.word	0x00009b30
        /*07c0*/ 	.word	0x000000ff
        /*07c4*/ 	.word	0x00000000
        /*07c8*/ 	.short	0x0101
        /*07ca*/ 	.byte	0x06
	.zero		1


	//   ....[32]....
        /*07cc*/ 	.word	0x0000a380
        /*07d0*/ 	.word	0x000000ff
        /*07d4*/ 	.word	0x0002e830
        /*07d8*/ 	.short	0x010a
        /*07da*/ 	.byte	0x06
	.zero		1


	//   ....[33]....
        /*07dc*/ 	.word	0x0000a3c0
        /*07e0*/ 	.word	0x000000ff
        /*07e4*/ 	.word	0x0002e830
        /*07e8*/ 	.short	0x010a
        /*07ea*/ 	.byte	0x06
	.zero		1


	//   ....[34]....
        /*07ec*/ 	.word	0x0000afb0
        /*07f0*/ 	.word	0x000000ff
        /*07f4*/ 	.word	0x0002e850
        /*07f8*/ 	.short	0x010a
        /*07fa*/ 	.byte	0x06
	.zero		1


	//   ....[35]....
        /*07fc*/ 	.word	0x0000aff0
        /*0800*/ 	.word	0x000000ff
        /*0804*/ 	.word	0x0002e850
        /*0808*/ 	.short	0x010a
        /*080a*/ 	.byte	0x06
	.zero		1


	//   ....[36]....
        /*080c*/ 	.word	0x0000ce50
        /*0810*/ 	.word	0x00000002
        /*0814*/ 	.word	0x00000000
        /*0818*/ 	.short	0x0101
        /*081a*/ 	.byte	0x3f
	.zero		1


	//   ....[37]....
        /*081c*/ 	.word	0x0000d160
        /*0820*/ 	.word	0x000000ff
        /*0824*/ 	.word	0x00000000
        /*0828*/ 	.short	0x0101
        /*082a*/ 	.byte	0x06
	.zero		1


	//   ....[38]....
        /*082c*/ 	.word	0x0000d8e0
        /*0830*/ 	.word	0x000000ff
        /*0834*/ 	.word	0x0002e850
        /*0838*/ 	.short	0x010a
        /*083a*/ 	.byte	0x04
	.zero		1


	//   ....[39]....
        /*083c*/ 	.word	0x0000d920
        /*0840*/ 	.word	0x000000ff
        /*0844*/ 	.word	0x0002e850
        /*0848*/ 	.short	0x010a
        /*084a*/ 	.byte	0x04
	.zero		1


	//   ....[40]....
        /*084c*/ 	.word	0x0000e0d0
        /*0850*/ 	.word	0x000000ff
        /*0854*/ 	.word	0x00000000
        /*0858*/ 	.short	0x0101
        /*085a*/ 	.byte	0x04
	.zero		1


	//   ....[41]....
        /*085c*/ 	.word	0x0000f9f0
        /*0860*/ 	.word	0x00000000
        /*0864*/ 	.word	0x00000000
        /*0868*/ 	.short	0x0101
        /*086a*/ 	.byte	0x3f
	.zero		1


	//   ....[42]....
        /*086c*/ 	.word	0x000129e0
        /*0870*/ 	.word	0x00000004
        /*0874*/ 	.word	0x0002e880
        /*0878*/ 	.short	0x010a
        /*087a*/ 	.byte	0x3f
	.zero		1


	//   ....[43]....
        /*087c*/ 	.word	0x00012bb0
        /*0880*/ 	.word	0x00000004
        /*0884*/ 	.word	0x0002e840
        /*0888*/ 	.short	0x010a
        /*088a*/ 	.byte	0x3f
	.zero		1


	//   ....[44]....
        /*088c*/ 	.word	0x00012ee0
        /*0890*/ 	.word	0x000000ff
        /*0894*/ 	.word	0x0002e820
        /*0898*/ 	.short	0x010a
        /*089a*/ 	.byte	0x29
	.zero		1


	//   ....[45]....
        /*089c*/ 	.word	0x000131b0
        /*08a0*/ 	.word	0x00000004
        /*08a4*/ 	.word	0x0002e880
        /*08a8*/ 	.short	0x010a
        /*08aa*/ 	.byte	0x3f
	.zero		1


	//   ....[46]....
        /*08ac*/ 	.word	0x00013430
        /*08b0*/ 	.word	0x00000004
        /*08b4*/ 	.word	0x0002e840
        /*08b8*/ 	.short	0x010a
        /*08ba*/ 	.byte	0x3f
	.zero		1


	//   ....[47]....
        /*08bc*/ 	.word	0x00013720
        /*08c0*/ 	.word	0x00000003
        /*08c4*/ 	.word	0x0002e870
        /*08c8*/ 	.short	0x010a
        /*08ca*/ 	.byte	0x3f
	.zero		1


	//   ....[48]....
        /*08cc*/ 	.word	0x00013790
        /*08d0*/ 	.word	0x00000002
        /*08d4*/ 	.word	0x0002e860
        /*08d8*/ 	.short	0x010a
        /*08da*/ 	.byte	0x3f
	.zero		1


	//   ....[49]....
        /*08dc*/ 	.word	0x00013e80
        /*08e0*/ 	.word	0x00000003
        /*08e4*/ 	.word	0x0002e850
        /*08e8*/ 	.short	0x0101
        /*08ea*/ 	.byte	0x3f
	.zero		1


	//   ....[50]....
        /*08ec*/ 	.word	0x00013ec0
        /*08f0*/ 	.word	0x00000002
        /*08f4*/ 	.word	0x00000000
        /*08f8*/ 	.short	0x0101
        /*08fa*/ 	.byte	0x3f
	.zero		1


	//   ....[51]....
        /*08fc*/ 	.word	0x00014080
        /*0900*/ 	.word	0x00000014
        /*0904*/ 	.word	0x0002e870
        /*0908*/ 	.short	0x010a
        /*090a*/ 	.byte	0x3f
	.zero		1


	//   ....[52]....
        /*090c*/ 	.word	0x00014110
        /*0910*/ 	.word	0x00000014
        /*0914*/ 	.word	0x0002e860
        /*0918*/ 	.short	0x010a
        /*091a*/ 	.byte	0x3f
	.zero		1


	//   ....[53]....
        /*091c*/ 	.word	0x000147d0
        /*0920*/ 	.word	0x00000014
        /*0924*/ 	.word	0x0002e850
        /*0928*/ 	.short	0x0101
        /*092a*/ 	.byte	0x3f
	.zero		1


	//   ....[54]....
        /*092c*/ 	.word	0x00014820
        /*0930*/ 	.word	0x00000000
        /*0934*/ 	.word	0x00000000
        /*0938*/ 	.short	0x0101
        /*093a*/ 	.byte	0x3f
	.zero		1


	//   ....[55]....
        /*093c*/ 	.word	0x000155d0
        /*0940*/ 	.word	0x00000000
        /*0944*/ 	.word	0x0002e820
        /*0948*/ 	.short	0x010a
        /*094a*/ 	.byte	0x3f
	.zero		1


	//   ....[56]....
        /*094c*/ 	.word	0x00015790
        /*0950*/ 	.word	0x00000006
        /*0954*/ 	.word	0x00000000
        /*0958*/ 	.short	0x010a
        /*095a*/ 	.byte	0x3f
	.zero		1


	//   ....[57]....
        /*095c*/ 	.word	0x00015800
        /*0960*/ 	.word	0x00000007
        /*0964*/ 	.word	0x00000000
        /*0968*/ 	.short	0x010a
        /*096a*/ 	.byte	0x3f
	.zero		1


	//   ....[58]....
        /*096c*/ 	.word	0x00015860
        /*0970*/ 	.word	0x00000004
        /*0974*/ 	.word	0x0002e860
        /*0978*/ 	.short	0x010a
        /*097a*/ 	.byte	0x3f
	.zero		1


	//   ....[59]....
        /*097c*/ 	.word	0x000158b0
        /*0980*/ 	.word	0x00000003
        /*0984*/ 	.word	0x0002e860
        /*0988*/ 	.short	0x010a
        /*098a*/ 	.byte	0x3f
	.zero		1


	//   ....[60]....
        /*098c*/ 	.word	0x000158f0
        /*0990*/ 	.word	0x00000004
        /*0994*/ 	.word	0x0002e880
        /*0998*/ 	.short	0x010a
        /*099a*/ 	.byte	0x3f
	.zero		1


	//   ....[61]....
        /*099c*/ 	.word	0x00015910
        /*09a0*/ 	.word	0x00000003
        /*09a4*/ 	.word	0x0002e880
        /*09a8*/ 	.short	0x010a
        /*09aa*/ 	.byte	0x3f
	.zero		1


	//   ....[62]....
        /*09ac*/ 	.word	0x00015980
        /*09b0*/ 	.word	0x00000003
        /*09b4*/ 	.word	0x0002e800
        /*09b8*/ 	.short	0x010a
        /*09ba*/ 	.byte	0x3f
	.zero		1


	//   ....[63]....
        /*09bc*/ 	.word	0x000159d0
        /*09c0*/ 	.word	0x00000002
        /*09c4*/ 	.word	0x0002e830
        /*09c8*/ 	.short	0x010a
        /*09ca*/ 	.byte	0x3f
	.zero		1


	//   ....[64]....
        /*09cc*/ 	.word	0x00015a30
        /*09d0*/ 	.word	0x00000007
        /*09d4*/ 	.word	0x0002e830
        /*09d8*/ 	.short	0x010a
        /*09da*/ 	.byte	0x3f
	.zero		1


	//   ....[65]....
        /*09dc*/ 	.word	0x00015a90
        /*09e0*/ 	.word	0x00000007
        /*09e4*/ 	.word	0x0002e850
        /*09e8*/ 	.short	0x010a
        /*09ea*/ 	.byte	0x3f
	.zero		1


	//   ....[66]....
        /*09ec*/ 	.word	0x00015af0
        /*09f0*/ 	.word	0x00000007
        /*09f4*/ 	.word	0x0002e830
        /*09f8*/ 	.short	0x010a
        /*09fa*/ 	.byte	0x3f
	.zero		1


	//   ....[67]....
        /*09fc*/ 	.word	0x00015b50
        /*0a00*/ 	.word	0x00000007
        /*0a04*/ 	.word	0x0002e850
        /*0a08*/ 	.short	0x010a
        /*0a0a*/ 	.byte	0x3f
	.zero		1


	//   ....[68]....
        /*0a0c*/ 	.word	0x00015bb0
        /*0a10*/ 	.word	0x00000005
        /*0a14*/ 	.word	0x0002e850
        /*0a18*/ 	.short	0x010a
        /*0a1a*/ 	.byte	0x3f
	.zero		1


	//   ....[69]....
        /*0a1c*/ 	.word	0x00015d00
        /*0a20*/ 	.word	0x00000004
        /*0a24*/ 	.word	0x0002e880
        /*0a28*/ 	.short	0x010a
        /*0a2a*/ 	.byte	0x3f
	.zero		1


	//   ....[70]....
        /*0a2c*/ 	.word	0x00015d50
        /*0a30*/ 	.word	0x00000004
        /*0a34*/ 	.word	0x0002e840
        /*0a38*/ 	.short	0x010a
        /*0a3a*/ 	.byte	0x3f
	.zero		1


	//   ....[71]....
        /*0a3c*/ 	.word	0x00015db0
        /*0a40*/ 	.word	0x00000003
        /*0a44*/ 	.word	0x0002e820
        /*0a48*/ 	.short	0x010a
        /*0a4a*/ 	.byte	0x3f
	.zero		1


	//   ....[72]....
        /*0a4c*/ 	.word	0x00015e00
        /*0a50*/ 	.word	0x00000004
        /*0a54*/ 	.word	0x0002e880
        /*0a58*/ 	.short	0x010a
        /*0a5a*/ 	.byte	0x3f
	.zero		1


	//   ....[73]....
        /*0a5c*/ 	.word	0x00015e50
        /*0a60*/ 	.word	0x00000004
        /*0a64*/ 	.word	0x0002e840
        /*0a68*/ 	.short	0x010a
        /*0a6a*/ 	.byte	0x3f
	.zero		1


	//   ....[74]....
        /*0a6c*/ 	.word	0x00015eb0
        /*0a70*/ 	.word	0x00000003
        /*0a74*/ 	.word	0x0002e870
        /*0a78*/ 	.short	0x010a
        /*0a7a*/ 	.byte	0x3f
	.zero		1


	//   ....[75]....
        /*0a7c*/ 	.word	0x00015f10
        /*0a80*/ 	.word	0x00000004
        /*0a84*/ 	.word	0x0002e860
        /*0a88*/ 	.short	0x010a
        /*0a8a*/ 	.byte	0x3f
	.zero		1


	//   ....[76]....
        /*0a8c*/ 	.word	0x00015f60
        /*0a90*/ 	.word	0x00000014
        /*0a94*/ 	.word	0x0002e870
        /*0a98*/ 	.short	0x010a
        /*0a9a*/ 	.byte	0x3f
	.zero		1


	//   ....[77]....
        /*0a9c*/ 	.word	0x00015fb0
        /*0aa0*/ 	.word	0x00000014
        /*0aa4*/ 	.word	0x0002e860
        /*0aa8*/ 	.short	0x010a
        /*0aaa*/ 	.byte	0x3f
	.zero		1


	//   ....[78]....
        /*0aac*/ 	.word	0x00016000
        /*0ab0*/ 	.word	0x00000000
        /*0ab4*/ 	.word	0x0002e820
        /*0ab8*/ 	.short	0x010a
        /*0aba*/ 	.byte	0x3f
	.zero		1


	//   ....[79]....
        /*0abc*/ 	.word	0x000161a0
        /*0ac0*/ 	.word	0x00000006
        /*0ac4*/ 	.word	0x00000000
        /*0ac8*/ 	.short	0x010a
        /*0aca*/ 	.byte	0x3f
	.zero		1


	//   ....[80]....
        /*0acc*/ 	.word	0x000161f0
        /*0ad0*/ 	.word	0x00000007
        /*0ad4*/ 	.word	0x00000000
        /*0ad8*/ 	.short	0x010a
        /*0ada*/ 	.byte	0x3f
	.zero		1


	//   ....[81]....
        /*0adc*/ 	.word	0x00016240
        /*0ae0*/ 	.word	0x00000004
        /*0ae4*/ 	.word	0x0002e860
        /*0ae8*/ 	.short	0x010a
        /*0aea*/ 	.byte	0x3f
	.zero		1


	//   ....[82]....
        /*0aec*/ 	.word	0x00016290
        /*0af0*/ 	.word	0x00000003
        /*0af4*/ 	.word	0x0002e860
        /*0af8*/ 	.short	0x010a
        /*0afa*/ 	.byte	0x3f
	.zero		1


	//   ....[83]....
        /*0afc*/ 	.word	0x000162e0
        /*0b00*/ 	.word	0x00000004
        /*0b04*/ 	.word	0x0002e880
        /*0b08*/ 	.short	0x010a
        /*0b0a*/ 	.byte	0x3f
	.zero		1


	//----- nvinfo : EIATTR_NUM_MBARRIERS
	.align		4
.L_297:
        /*0b0c*/ 	.byte	0x03, 0x38
        /*0b0e*/ 	.short	0x0016


	//----- nvinfo : EIATTR_EXIT_INSTR_OFFSETS
	.align		4
        /*0b10*/ 	.byte	0x04, 0x1c
        /*0b12*/ 	.short	(.L_299 - .L_298)


	//   ....[0]....
.L_298:
        /*0b14*/ 	.word	0x00000ab0


	//   ....[1]....
        /*0b18*/ 	.word	0x00010a20


	//   ....[2]....
        /*0b1c*/ 	.word	0x00015960


	//----- nvinfo : EIATTR_MAX_THREADS
	.align		4
.L_299:
        /*0b20*/ 	.byte	0x04, 0x05
        /*0b22*/ 	.short	(.L_301 - .L_300)
.L_300:
        /*0b24*/ 	.word	0x00000180
        /*0b28*/ 	.word	0x00000001
        /*0b2c*/ 	.word	0x00000001


	//----- nvinfo : EIATTR_CRS_STACK_SIZE
	.align		4
.L_301:
        /*0b30*/ 	.byte	0x04, 0x1e
        /*0b32*/ 	.short	(.L_303 - .L_302)
.L_302:
        /*0b34*/ 	.word	0x00000000


	//----- nvinfo : EIATTR_CBANK_PARAM_SIZE
	.align		4
.L_303:
        /*0b38*/ 	.byte	0x03, 0x19
        /*0b3a*/ 	.short	0x0a70


	//----- nvinfo : EIATTR_PARAM_CBANK
	.align		4
        /*0b3c*/ 	.byte	0x04, 0x0a
        /*0b3e*/ 	.short	(.L_305 - .L_304)
	.align		4
.L_304:
        /*0b40*/ 	.word	index@(.nv.constant0._ZN7cutlass13device_kernelIN5flash11enable_sm90INS1_16FlashAttnFwdSm90INS1_25CollectiveMainloopFwdSm90ILi2EN4cute5tupleIJNS5_1CILi1EEES8_S8_EEENS6_IJNS7_ILi128EEENS7_ILi224EEESA_EEELi128ENS_12float_e4m3_tEfNS_4arch4Sm90ELb1ELb0ELb0ELb1ELb0ELb0ELb0ELb1ELb1ELb0ELb0ELb0EEENS1_21CollectiveEpilogueFwdINS6_IJSA_SA_SB_EEES9_NS_10bfloat16_tESF_Li256ELb1ELb0ELb0ELb1EEENS1_36VarlenDynamicPersistentTileSchedulerILi128ELi224ELi256ELi128ELb0ELb0ELb1ELb1ELb1ELb1EEEEEEEEEvNT_6ParamsE)
        /*0b44*/ 	.short	0x0210
        /*0b46*/ 	.short	0x0a70


	//----- nvinfo : EIATTR_SW_WAR
	.align		4
.L_305:
        /*0b48*/ 	.byte	0x04, 0x36
        /*0b4a*/ 	.short	(.L_307 - .L_306)
.L_306:
        /*0b4c*/ 	.word	0x00000008
.L_307:


//--------------------- .nv.info._ZN7cutlass13device_kernelIN5flash11enable_sm90INS1_16FlashAttnFwdSm90INS1_25CollectiveMainloopFwdSm90ILi2EN4cute5tupleIJNS5_1CILi1EEES8_S8_EEENS6_IJNS7_ILi128EEENS7_ILi224EEESA_EEELi128ENS_12float_e4m3_tEfNS_4arch4Sm90ELb1ELb0ELb0ELb1ELb0ELb1ELb0ELb1ELb1ELb0ELb0ELb0EEENS1_21CollectiveEpilogueFwdINS6_IJSA_SA_SB_EEES9_NS_10bfloat16_tESF_Li256ELb1ELb0ELb0ELb1EEENS1_36VarlenDynamicPersistentTileSchedulerILi128ELi224ELi256ELi128ELb0ELb0ELb1ELb1ELb1ELb1EEEEEEEEEvNT_6ParamsE --------------------------
	.section	.nv.info._ZN7cutlass13device_kernelIN5flash11enable_sm90INS1_16FlashAttnFwdSm90INS1_25CollectiveMainloopFwdSm90ILi2EN4cute5tupleIJNS5_1CILi1EEES8_S8_EEENS6_IJNS7_ILi128EEENS7_ILi224EEESA_EEELi128ENS_12float_e4m3_tEfNS_4arch4Sm90ELb1ELb0ELb0ELb1ELb0ELb1ELb0ELb1ELb1ELb0ELb0ELb0EEENS1_21CollectiveEpilogueFwdINS6_IJSA_SA_SB_EEES9_NS_10bfloat16_tESF_Li256ELb1ELb0ELb0ELb1EEENS1_36VarlenDynamicPersistentTileSchedulerILi128ELi224ELi256ELi128ELb0ELb0ELb1ELb1ELb1ELb1EEEEEEEEEvNT_6ParamsE,"",@"SHT_CUDA_INFO"
	.sectionflags	@""
	.align	4


	//----- nvinfo : EIATTR_CUDA_API_VERSION
	.align		4
        /*0000*/ 	.byte	0x04, 0x37
        /*0002*/ 	.short	(.L_309 - .L_308)
.L_308:
        /*0004*/ 	.word	0x00000082


	//----- nvinfo : EIATTR_KPARAM_INFO
	.align		4
.L_309:
        /*0008*/ 	.byte	0x04, 0x17
        /*000a*/ 	.short	(.L_311 - .L_310)
.L_310:
        /*000c*/ 	.word	0x00000000
        /*0010*/ 	.short	0x0000
        /*0012*/ 	.short	0x0070
        /*0014*/ 	.byte	0x00, 0xf0, 0x01, 0x28


	//----- nvinfo : EIATTR_SPARSE_MMA_MASK
	.align		4
.L_311:
        /*0018*/ 	.byte	0x03, 0x50
        /*001a*/ 	.short	0x0000


	//----- nvinfo : EIATTR_MAXREG_COUNT
	.align		4
        /*001c*/ 	.byte	0x03, 0x1b
        /*001e*/ 	.short	0x00a8


	//----- nvinfo : EIATTR_NUM_BARRIERS
	.align		4
        /*0020*/ 	.byte	0x02, 0x4c
        /*0022*/ 	.byte	0x10
	.zero		1


	//----- nvinfo : EIATTR_EXTERNS
	.align		4
        /*0024*/ 	.byte	0x04, 0x0f
        /*0026*/ 	.short	(.L_313 - .L_312)


	//   ....[0]....
	.align		4
.L_312:
        /*0028*/ 	.word	index@(__assertfail)


	//----- nvinfo : EIATTR_ANNOTATIONS
	.align		4
.L_313:
        /*002c*/ 	.byte	0x04, 0x55
        /*002e*/ 	.short	(.L_315 - .L_314)


	//   ....[0]....
.L_314:
        /* <DEDUP_REMOVED lines=135> */


	//----- nvinfo : EIATTR_MERCURY_ISA_VERSION
	.align		4
.L_315:
        /*0888*/ 	.byte	0x03, 0x5f
        /*088a*/ 	.short	0x0101


	//----- nvinfo : EIATTR_UNUSED_LOAD_BYTE_OFFSET
	.align		4
        /*088c*/ 	.byte	0x04, 0x44
        /*088e*/ 	.short	(.L_317 - .L_316)


	//   ....[0]....
.L_316:
        /*0890*/ 	.word	0x00000b40
        /*0894*/ 	.word	0x0000fff0


	//   ....[1]....
        /*0898*/ 	.word	0x00020800
        /*089c*/ 	.word	0x0000fff0


	//----- nvinfo : EIATTR_INT_WARP_WIDE_INSTR_OFFSETS
	.align		4
.L_317:
        /*08a0*/ 	.byte	0x04, 0x31
        /*08a2*/ 	.short	(.L_319 - .L_318)


	//   ....[0]....
.L_318:
        /*08a4*/ 	.word	0x000001c0


	//   ....[1]....
        /*08a8*/ 	.word	0x00000200


	//   ....[2]....
        /*08ac*/ 	.word	0x00000270


	//   ....[3]....
        /*08b0*/ 	.word	0x00025170


	//   ....[4]....
        /*08b4*/ 	.word	0x00025200


	//   ....[5]....
        /*08b8*/ 	.word	0x00025980


	//   ....[6]....
        /*08bc*/ 	.word	0x000259b0


	//   ....[7]....
        /*08c0*/ 	.word	0x00027430


	//   ....[8]....
        /*08c4*/ 	.word	0x000274c0


	//----- nvinfo : EIATTR_COOP_GROUP_MASK_REGIDS
	.align		4
.L_319:
        /*08c8*/ 	.byte	0x04, 0x29
        /*08ca*/ 	.short	(.L_321 - .L_320)


	//   ....[0]....
.L_320:
        /*08cc*/ 	.word	0xffffffff


	//   ....[1]....
        /*08d0*/ 	.word	0xffffffff


	//   ....[2]....
        /*08d4*/ 	.word	0xffffffff


	//   ....[3]....
        /*08d8*/ 	.word	0xffffffff


	//   ....[4]....
        /*08dc*/ 	.word	0xffffffff


	//   ....[5]....
        /*08e0*/ 	.word	0xffffffff


	//   ....[6]....
        /*08e4*/ 	.word	0xffffffff


	//   ....[7]....
        /*08e8*/ 	.word	0xffffffff


	//   ....[8]....
        /*08ec*/ 	.word	0xffffffff


	//   ....[9]....
        /*08f0*/ 	.word	0xffffffff


	//   ....[10]....
        /*08f4*/ 	.word	0xffffffff


	//   ....[11]....
        /*08f8*/ 	.word	0xffffffff


	//   ....[12]....
        /*08fc*/ 	.word	0xffffffff


	//   ....[13]....
        /*0900*/ 	.word	0xffffffff


	//   ....[14]....
        /*0904*/ 	.word	0xffffffff


	//   ....[15]....
        /*0908*/ 	.word	0xffffffff


	//   ....[16]....
        /*090c*/ 	.word	0xffffffff


	//   ....[17]....
        /*0910*/ 	.word	0xffffffff


	//   ....[18]....
        /*0914*/ 	.word	0xffffffff


	//   ....[19]....
        /*0918*/ 	.word	0xffffffff


	//   ....[20]....
        /*091c*/ 	.word	0xffffffff


	//   ....[21]....
        /*0920*/ 	.word	0xffffffff


	//   ....[22]....
        /*0924*/ 	.word	0xffffffff


	//   ....[23]....
        /*0928*/ 	.word	0xffffffff


	//   ....[24]....
        /*092c*/ 	.word	0xffffffff


	//   ....[25]....
        /*0930*/ 	.word	0xffffffff


	//   ....[26]....
        /*0934*/ 	.word	0xffffffff


	//   ....[27]....
        /*0938*/ 	.word	0xffffffff


	//   ....[28]....
        /*093c*/ 	.word	0xffffffff


	//   ....[29]....
        /*0940*/ 	.word	0xffffffff


	//   ....[30]....
        /*0944*/ 	.word	0xffffffff


	//   ....[31]....
        /*0948*/ 	.word	0xffffffff


	//   ....[32]....
        /*094c*/ 	.word	0xffffffff


	//   ....[33]....
        /*0950*/ 	.word	0xffffffff


	//   ....[34]....
        /*0954*/ 	.word	0xffffffff


	//   ....[35]....
        /*0958*/ 	.word	0xffffffff


	//   ....[36]....
        /*095c*/ 	.word	0xffffffff


	//   ....[37]....
        /*0960*/ 	.word	0xffffffff


	//   ....[38]....
        /*0964*/ 	.word	0xffffffff


	//   ....[39]....
        /*0968*/ 	.word	0xffffffff


	//   ....[40]....
        /*096c*/ 	.word	0xffffffff


	//   ....[41]....
        /*0970*/ 	.word	0xffffffff


	//   ....[42]....
        /*0974*/ 	.word	0xffffffff


	//   ....[43]....
        /*0978*/ 	.word	0xffffffff


	//   ....[44]....
        /*097c*/ 	.word	0xffffffff


	//   ....[45]....
        /*0980*/ 	.word	0xffffffff


	//   ....[46]....
        /*0984*/ 	.word	0xffffffff


	//   ....[47]....
        /*0988*/ 	.word	0xffffffff


	//   ....[48]....
        /*098c*/ 	.word	0xffffffff


	//   ....[49]....
        /*0990*/ 	.word	0xffffffff


	//   ....[50]....
        /*0994*/ 	.word	0xffffffff


	//   ....[51]....
        /*0998*/ 	.word	0xffffffff


	//   ....[52]....
        /*099c*/ 	.word	0xffffffff


	//   ....[53]....
        /*09a0*/ 	.word	0xffffffff


	//   ....[54]....
        /*09a4*/ 	.word	0xffffffff


	//   ....[55]....
        /*09a8*/ 	.word	0xffffffff


	//   ....[56]....
        /*09ac*/ 	.word	0xffffffff


	//   ....[57]....
        /*09b0*/ 	.word	0xffffffff


	//   ....[58]....
        /*09b4*/ 	.word	0xffffffff


	//   ....[59]....
        /*09b8*/ 	.word	0xffffffff


	//   ....[60]....
        /*09bc*/ 	.word	0xffffffff


	//   ....[61]....
        /*09c0*/ 	.word	0xffffffff


	//   ....[62]....
        /*09c4*/ 	.word	0xffffffff


	//   ....[63]....
        /*09c8*/ 	.word	0xffffffff


	//   ....[64]....
        /*09cc*/ 	.word	0xffffffff


	//   ....[65]....
        /*09d0*/ 	.word	0xffffffff


	//   ....[66]....
        /*09d4*/ 	.word	0xffffffff


	//   ....[67]....
        /*09d8*/ 	.word	0xffffffff


	//   ....[68]....
        /*09dc*/ 	.word	0xffffffff


	//   ....[69]....
        /*09e0*/ 	.word	0xffffffff


	//   ....[70]....
        /*09e4*/ 	.word	0xffffffff


	//   ....[71]....
        /*09e8*/ 	.word	0xffffffff


	//   ....[72]....
        /*09ec*/ 	.word	0xffffffff


	//   ....[73]....
        /*09f0*/ 	.word	0xffffffff


	//   ....[74]....
        /*09f4*/ 	.word	0xffffffff


	//   ....[75]....
        /*09f8*/ 	.word	0xffffffff


	//   ....[76]....
        /*09fc*/ 	.word	0xffffffff


	//   ....[77]....
        /*0a00*/ 	.word	0xffffffff


	//   ....[78]....
        /*0a04*/ 	.word	0xffffffff


	//   ....[79]....
        /*0a08*/ 	.word	0xffffffff


	//   ....[80]....
        /*0a0c*/ 	.word	0xffffffff


	//   ....[81]....
        /*0a10*/ 	.word	0xffffffff


	//   ....[82]....
        /*0a14*/ 	.word	0xffffffff


	//   ....[83]....
        /*0a18*/ 	.word	0xffffffff


	//   ....[84]....
        /*0a1c*/ 	.word	0xffffffff


	//   ....[85]....
        /*0a20*/ 	.word	0xffffffff


	//   ....[86]....
        /*0a24*/ 	.word	0xffffffff


	//   ....[87]....
        /*0a28*/ 	.word	0xffffffff


	//   ....[88]....
        /*0a2c*/ 	.word	0xffffffff


	//   ....[89]....
        /*0a30*/ 	.word	0xffffffff


	//   ....[90]....
        /*0a34*/ 	.word	0xffffffff


	//   ....[91]....
        /*0a38*/ 	.word	0xffffffff


	//   ....[92]....
        /*0a3c*/ 	.word	0x0500000f


	//   ....[93]....
        /*0a40*/ 	.word	0x0500000f


	//   ....[94]....
        /*0a44*/ 	.word	0x0500000f


	//   ....[95]....
        /*0a48*/ 	.word	0x0500000f


	//   ....[96]....
        /*0a4c*/ 	.word	0x0500000f


	//   ....[97]....
        /*0a50*/ 	.word	0x0500000f


	//   ....[98]....
        /*0a54*/ 	.word	0x0500000f


	//   ....[99]....
        /*0a58*/ 	.word	0x0500000f


	//   ....[100]....
        /*0a5c*/ 	.word	0x0500000f


	//   ....[101]....
        /*0a60*/ 	.word	0x0500000f


	//   ....[102]....
        /*0a64*/ 	.word	0x0500000f


	//   ....[103]....
        /*0a68*/ 	.word	0x0500000f


	//   ....[104]....
        /*0a6c*/ 	.word	0x0500000f


	//   ....[105]....
        /*0a70*/ 	.word	0x0500000f


	//   ....[106]....
        /*0a74*/ 	.word	0x0500000f


	//   ....[107]....
        /*0a78*/ 	.word	0x0500000f


	//   ....[108]....
        /*0a7c*/ 	.word	0x0500000f


	//   ....[109]....
        /*0a80*/ 	.word	0x0500000f


	//   ....[110]....
        /*0a84*/ 	.word	0x0500000f


	//   ....[111]....
        /*0a88*/ 	.word	0x0500000f


	//   ....[112]....
        /*0a8c*/ 	.word	0x0500000f


	//   ....[113]....
        /*0a90*/ 	.word	0x0500000f


	//   ....[114]....
        /*0a94*/ 	.word	0x0500000f


	//   ....[115]....
        /*0a98*/ 	.word	0x0500000f


	//   ....[116]....
        /*0a9c*/ 	.word	0x0500000f


	//   ....[117]....
        /*0aa0*/ 	.word	0x0500000f


	//   ....[118]....
        /*0aa4*/ 	.word	0x0500000f


	//   ....[119]....
        /*0aa8*/ 	.word	0x0500000f


	//   ....[120]....
        /*0aac*/ 	.word	0x0500000f


	//   ....[121]....
        /*0ab0*/ 	.word	0x0500000f


	//   ....[122]....
        /*0ab4*/ 	.word	0x0500000f


	//   ....[123]....
        /*0ab8*/ 	.word	0x0500000f


	//   ....[124]....
        /*0abc*/ 	.word	0x0500000f


	//   ....[125]....
        /*0ac0*/ 	.word	0x0500000f


	//   ....[126]....
        /*0ac4*/ 	.word	0x0500000f


	//   ....[127]....
        /*0ac8*/ 	.word	0x0500000f


	//   ....[128]....
        /*0acc*/ 	.word	0x0500000f


	//   ....[129]....
        /*0ad0*/ 	.word	0x0500000f


	//   ....[130]....
        /*0ad4*/ 	.word	0x0500000f


	//   ....[131]....
        /*0ad8*/ 	.word	0x0500000f


	//   ....[132]....
        /*0adc*/ 	.word	0x0500000f


	//   ....[133]....
        /*0ae0*/ 	.word	0x0500000f


	//   ....[134]....
        /*0ae4*/ 	.word	0x0500000f


	//   ....[135]....
        /*0ae8*/ 	.word	0x0500000f


	//   ....[136]....
        /*0aec*/ 	.word	0x0500000f


	//   ....[137]....
        /*0af0*/ 	.word	0x0500000f


	//   ....[138]....
        /*0af4*/ 	.word	0x0500000f


	//   ....[139]....
        /*0af8*/ 	.word	0x0500000f


	//   ....[140]....
        /*0afc*/ 	.word	0x0500000f


	//   ....[141]....
        /*0b00*/ 	.word	0x0500000f


	//   ....[142]....
        /*0b04*/ 	.word	0x0500000f


	//   ....[143]....
        /*0b08*/ 	.word	0x0500000f


	//   ....[144]....
        /*0b0c*/ 	.word	0x0500000f


	//   ....[145]....
        /*0b10*/ 	.word	0x0500000f


	//   ....[146]....
        /*0b14*/ 	.word	0x0500000f


	//   ....[147]....
        /*0b18*/ 	.word	0x0500000f


	//   ....[148]....
        /*0b1c*/ 	.word	0x0500000f


	//   ....[149]....
        /*0b20*/ 	.word	0x0500000f


	//   ....[150]....
        /*0b24*/ 	.word	0x0500000f


	//   ....[151]....
        /*0b28*/ 	.word	0x0500000f


	//   ....[152]....
        /*0b2c*/ 	.word	0x0500000f


	//   ....[153]....
        /*0b30*/ 	.word	0x0500000f


	//   ....[154]....
        /*0b34*/ 	.word	0x0500000f


	//   ....[155]....
        /*0b38*/ 	.word	0x0500000f


	//   ....[156]....
        /*0b3c*/ 	.word	0x0500000f


	//   ....[157]....
        /*0b40*/ 	.word	0x0500000f


	//   ....[158]....
        /*0b44*/ 	.word	0x0500000f


	//   ....[159]....
        /*0b48*/ 	.word	0x0500000f


	//   ....[160]....
        /*0b4c*/ 	.word	0x0500000f


	//----- nvinfo : EIATTR_COOP_GROUP_INSTR_OFFSETS
	.align		4
.L_321:
        /*0b50*/ 	.byte	0x04, 0x28
        /*0b52*/ 	.short	(.L_323 - .L_322)


	//   ....[0]....
.L_322:
        /*0b54*/ 	.word	0x00000070


	//   ....[1]....
        /*0b58*/ 	.word	0x000001d0


	//   ....[2]....
        /*0b5c*/ 	.word	0x00000220


	//   ....[3]....
        /*0b60*/ 	.word	0x00000450


	//   ....[4]....
        /*0b64*/ 	.word	0x000005b0


	//   ....[5]....
        /*0b68*/ 	.word	0x000006d0


	//   ....[6]....
        /*0b6c*/ 	.word	0x00000830


	//   ....[7]....
        /*0b70*/ 	.word	0x0000cc20


	//   ....[8]....
        /*0b74*/ 	.word	0x00013ea0


	//   ....[9]....
        /*0b78*/ 	.word	0x00013ec0


	//   ....[10]....
        /*0b7c*/ 	.word	0x00014bf0


	//   ....[11]....
        /*0b80*/ 	.word	0x00014c20


	//   ....[12]....
        /*0b84*/ 	.word	0x00018e70


	//   ....[13]....
        /*0b88*/ 	.word	0x00018f70


	//   ....[14]....
        /*0b8c*/ 	.word	0x0001a1c0


	//   ....[15]....
        /*0b90*/ 	.word	0x0001a220


	//   ....[16]....
        /*0b94*/ 	.word	0x0001d960


	//   ....[17]....
        /*0b98*/ 	.word	0x0001d9e0


	//   ....[18]....
        /*0b9c*/ 	.word	0x0001da20


	//   ....[19]....
        /*0ba0*/ 	.word	0x0001da90


	//   ....[20]....
        /*0ba4*/ 	.word	0x0001ff30


	//   ....[21]....
        /*0ba8*/ 	.word	0x0001ff40


	//   ....[22]....
        /*0bac*/ 	.word	0x0001ffc0


	//   ....[23]....
        /*0bb0*/ 	.word	0x0001ffd0


	//   ....[24]....
        /*0bb4*/ 	.word	0x00020e40


	//   ....[25]....
        /*0bb8*/ 	.word	0x00020e70


	//   ....[26]....
        /*0bbc*/ 	.word	0x00020ea0


	//   ....[27]....
        /*0bc0*/ 	.word	0x00020ed0


	//   ....[28]....
        /*0bc4*/ 	.word	0x00020f00


	//   ....[29]....
        /*0bc8*/ 	.word	0x00020f30


	//   ....[30]....
        /*0bcc*/ 	.word	0x00020f60


	//   ....[31]....
        /*0bd0*/ 	.word	0x00020f90


	//   ....[32]....
        /*0bd4*/ 	.word	0x00020fc0


	//   ....[33]....
        /*0bd8*/ 	.word	0x00020ff0


	//   ....[34]....
        /*0bdc*/ 	.word	0x00021020


	//   ....[35]....
        /*0be0*/ 	.word	0x00021050


	//   ....[36]....
        /*0be4*/ 	.word	0x00021080


	//   ....[37]....
        /*0be8*/ 	.word	0x000210b0


	//   ....[38]....
        /*0bec*/ 	.word	0x000210e0


	//   ....[39]....
        /*0bf0*/ 	.word	0x00021110


	//   ....[40]....
        /*0bf4*/ 	.word	0x00021140


	//   ....[41]....
        /*0bf8*/ 	.word	0x00021170


	//   ....[42]....
        /*0bfc*/ 	.word	0x000211a0


	//   ....[43]....
        /*0c00*/ 	.word	0x000211d0


	//   ....[44]....
        /*0c04*/ 	.word	0x00021200


	//   ....[45]....
        /*0c08*/ 	.word	0x00021230


	//   ....[46]....
        /*0c0c*/ 	.word	0x00021260


	//   ....[47]....
        /*0c10*/ 	.word	0x00021280


	//   ....[48]....
        /*0c14*/ 	.word	0x00021290


	//   ....[49]....
        /*0c18*/ 	.word	0x000212a0


	//   ....[50]....
        /*0c1c*/ 	.word	0x000212c0


	//   ....[51]....
        /*0c20*/ 	.word	0x000212d0


	//   ....[52]....
        /*0c24*/ 	.word	0x000212e0


	//   ....[53]....
        /*0c28*/ 	.word	0x000212f0


	//   ....[54]....
        /*0c2c*/ 	.word	0x00021320


	//   ....[55]....
        /*0c30*/ 	.word	0x00021350


	//   ....[56]....
        /*0c34*/ 	.word	0x00022d60


	//   ....[57]....
        /*0c38*/ 	.word	0x00022f50


	//   ....[58]....
        /*0c3c*/ 	.word	0x00022f80


	//   ....[59]....
        /*0c40*/ 	.word	0x00022fb0


	//   ....[60]....
        /*0c44*/ 	.word	0x00022ff0


	//   ....[61]....
        /*0c48*/ 	.word	0x00023020


	//   ....[62]....
        /*0c4c*/ 	.word	0x00023050


	//   ....[63]....
        /*0c50*/ 	.word	0x000231d0


	//   ....[64]....
        /*0c54*/ 	.word	0x00023200


	//   ....[65]....
        /*0c58*/ 	.word	0x00023230


	//   ....[66]....
        /*0c5c*/ 	.word	0x00023260


	//   ....[67]....
        /*0c60*/ 	.word	0x00023290


	//   ....[68]....
        /*0c64*/ 	.word	0x000232c0


	//   ....[69]....
        /*0c68*/ 	.word	0x00023360


	//   ....[70]....
        /*0c6c*/ 	.word	0x000233a0


	//   ....[71]....
        /*0c70*/ 	.word	0x00023460


	//   ....[72]....
        /*0c74*/ 	.word	0x000243a0


	//   ....[73]....
        /*0c78*/ 	.word	0x00025b40


	//   ....[74]....
        /*0c7c*/ 	.word	0x00027fd0


	//   ....[75]....
        /*0c80*/ 	.word	0x00028000


	//   ....[76]....
        /*0c84*/ 	.word	0x00028040


	//   ....[77]....
        /*0c88*/ 	.word	0x00028070


	//   ....[78]....
        /*0c8c*/ 	.word	0x000280a0


	//   ....[79]....
        /*0c90*/ 	.word	0x000280d0


	//   ....[80]....
        /*0c94*/ 	.word	0x00028100


	//   ....[81]....
        /*0c98*/ 	.word	0x00028130


	//   ....[82]....
        /*0c9c*/ 	.word	0x000282d0


	//   ....[83]....
        /*0ca0*/ 	.word	0x00028300


	//   ....[84]....
        /*0ca4*/ 	.word	0x00028330


	//   ....[85]....
        /*0ca8*/ 	.word	0x00028360


	//   ....[86]....
        /*0cac*/ 	.word	0x00028390


	//   ....[87]....
        /*0cb0*/ 	.word	0x000283c0


	//   ....[88]....
        /*0cb4*/ 	.word	0x00028480


	//   ....[89]....
        /*0cb8*/ 	.word	0x000284a0


	//   ....[90]....
        /*0cbc*/ 	.word	0x00028510


	//   ....[91]....
        /*0cc0*/ 	.word	0x00028ca0


	//   ....[92]....
        /*0cc4*/ 	.word	0x00029160


	//   ....[93]....
        /*0cc8*/ 	.word	0x00029210


	//   ....[94]....
        /*0ccc*/ 	.word	0x000292b0


	//   ....[95]....
        /*0cd0*/ 	.word	0x00029350


	//   ....[96]....
        /*0cd4*/ 	.word	0x000293f0


	//   ....[97]....
        /*0cd8*/ 	.word	0x00029490


	//   ....[98]....
        /*0cdc*/ 	.word	0x00029530


	//   ....[99]....
        /*0ce0*/ 	.word	0x000295d0


	//   ....[100]....
        /*0ce4*/ 	.word	0x00029670


	//   ....[101]....
        /*0ce8*/ 	.word	0x00029760


	//   ....[102]....
        /*0cec*/ 	.word	0x00029800


	//   ....[103]....
        /*0cf0*/ 	.word	0x000298a0


	//   ....[104]....
        /*0cf4*/ 	.word	0x00029940


	//   ....[105]....
        /*0cf8*/ 	.word	0x000299e0


	//   ....[106]....
        /*0cfc*/ 	.word	0x00029a80


	//   ....[107]....
        /*0d00*/ 	.word	0x00029b20


	//   ....[108]....
        /*0d04*/ 	.word	0x00029bc0


	//   ....[109]....
        /*0d08*/ 	.word	0x00029eb0


	//   ....[110]....
        /*0d0c*/ 	.word	0x00029fe0


	//   ....[111]....
        /*0d10*/ 	.word	0x0002a110


	//   ....[112]....
        /*0d14*/ 	.word	0x0002a190


	//   ....[113]....
        /*0d18*/ 	.word	0x0002a1f0


	//   ....[114]....
        /*0d1c*/ 	.word	0x0002a270


	//   ....[115]....
        /*0d20*/ 	.word	0x0002a2d0


	//   ....[116]....
        /*0d24*/ 	.word	0x0002a350


	//   ....[117]....
        /*0d28*/ 	.word	0x0002a3b0


	//   ....[118]....
        /*0d2c*/ 	.word	0x0002a430


	//   ....[119]....
        /*0d30*/ 	.word	0x0002a490


	//   ....[120]....
        /*0d34*/ 	.word	0x0002a510


	//   ....[121]....
        /*0d38*/ 	.word	0x0002a570


	//   ....[122]....
        /*0d3c*/ 	.word	0x0002a5f0


	//   ....[123]....
        /*0d40*/ 	.word	0x0002a650


	//   ....[124]....
        /*0d44*/ 	.word	0x0002a6b0


	//   ....[125]....
        /*0d48*/ 	.word	0x0002a710


	//   ....[126]....
        /*0d4c*/ 	.word	0x0002a7a0


	//   ....[127]....
        /*0d50*/ 	.word	0x0002a800


	//   ....[128]....
        /*0d54*/ 	.word	0x0002a880


	//   ....[129]....
        /*0d58*/ 	.word	0x0002a8e0


	//   ....[130]....
        /*0d5c*/ 	.word	0x0002a950


	//   ....[131]....
        /*0d60*/ 	.word	0x0002a9b0


	//   ....[132]....
        /*0d64*/ 	.word	0x0002aa30


	//   ....[133]....
        /*0d68*/ 	.word	0x0002aa90


	//   ....[134]....
        /*0d6c*/ 	.word	0x0002ab10


	//   ....[135]....
        /*0d70*/ 	.word	0x0002ab70


	//   ....[136]....
        /*0d74*/ 	.word	0x0002abf0


	//   ....[137]....
        /*0d78*/ 	.word	0x0002ac50


	//   ....[138]....
        /*0d7c*/ 	.word	0x0002acc0


	//   ....[139]....
        /*0d80*/ 	.word	0x0002ad20


	//   ....[140]....
        /*0d84*/ 	.word	0x0002ad80


	//   ....[141]....
        /*0d88*/ 	.word	0x0002aeb0


	//   ....[142]....
        /*0d8c*/ 	.word	0x0002b190


	//   ....[143]....
        /*0d90*/ 	.word	0x0002b5e0


	//   ....[144]....
        /*0d94*/ 	.word	0x0002b680


	//   ....[145]....
        /*0d98*/ 	.word	0x0002b7b0


	//   ....[146]....
        /*0d9c*/ 	.word	0x0002b820


	//   ....[147]....
        /*0da0*/ 	.word	0x0002b890


	//   ....[148]....
        /*0da4*/ 	.word	0x0002b900


	//   ....[149]....
        /*0da8*/ 	.word	0x0002b970


	//   ....[150]....
        /*0dac*/ 	.word	0x0002b9f0


	//   ....[151]....
        /*0db0*/ 	.word	0x0002ba80


	//   ....[152]....
        /*0db4*/ 	.word	0x0002bb20


	//   ....[153]....
        /*0db8*/ 	.word	0x0002bb90


	//   ....[154]....
        /*0dbc*/ 	.word	0x0002bc00


	//   ....[155]....
        /*0dc0*/ 	.word	0x0002bc70


	//   ....[156]....
        /*0dc4*/ 	.word	0x0002bcf0


	//   ....[157]....
        /*0dc8*/ 	.word	0x0002bd60


	//   ....[158]....
        /*0dcc*/ 	.word	0x0002be00


	//   ....[159]....
        /*0dd0*/ 	.word	0x0002be90


	//   ....[160]....
        /*0dd4*/ 	.word	0x0002bfc0


	//----- nvinfo : EIATTR_REG_RECONFIG
	.align		4
.L_323:
        /*0dd8*/ 	.byte	0x01, 0x54
	.zero		2


	//----- nvinfo : EIATTR_SYSCALL_OFFSETS
	.align		4
        /*0ddc*/ 	.byte	0x04, 0x46
        /*0dde*/ 	.short	(.L_325 - .L_324)


	//   ....[0]....
.L_324:
        /*0de0*/ 	.word	0x00001a00


	//   ....[1]....
        /*0de4*/ 	.word	0x00001b50


	//   ....[2]....
        /*0de8*/ 	.word	0x0000cde0


	//   ....[3]....
        /*0dec*/ 	.word	0x0000d2b0


	//   ....[4]....
        /*0df0*/ 	.word	0x000253a0


	//   ....[5]....
        /*0df4*/ 	.word	0x00025550


	//   ....[6]....
        /*0df8*/ 	.word	0x00025690


	//   ....[7]....
        /*0dfc*/ 	.word	0x000257c0


	//----- nvinfo : EIATTR_MBARRIER_INSTR_OFFSETS
	.align		4
.L_325:
        /*0e00*/ 	.byte	0x04, 0x39
        /*0e02*/ 	.short	(.L_327 - .L_326)


	//   ....[0]....
.L_326:
        /*0e04*/ 	.word	0x00000300
        /*0e08*/ 	.word	0x000000ff
        /*0e0c*/ 	.word	0x0002e800
        /*0e10*/ 	.short	0x0100
        /*0e12*/ 	.byte	0x08
	.zero		1


	//   ....[1]....
        /*0e14*/ 	.word	0x00000310
        /*0e18*/ 	.word	0x000000ff
        /*0e1c*/ 	.word	0x0002e820
        /*0e20*/ 	.short	0x0100
        /*0e22*/ 	.byte	0x08
	.zero		1


	//   ....[2]....
        /*0e24*/ 	.word	0x00000400
        /*0e28*/ 	.word	0x000000ff
        /*0e2c*/ 	.word	0x0002e830
        /*0e30*/ 	.short	0x0100
        /*0e32*/ 	.byte	0x08
	.zero		1


	//   ....[3]....
        /*0e34*/ 	.word	0x00000410
        /*0e38*/ 	.word	0x000000ff
        /*0e3c*/ 	.word	0x0002e840
        /*0e40*/ 	.short	0x0100
        /*0e42*/ 	.byte	0x08
	.zero		1


	//   ....[4]....
        /*0e44*/ 	.word	0x00000420
        /*0e48*/ 	.word	0x000000ff
        /*0e4c*/ 	.word	0x0002e838
        /*0e50*/ 	.short	0x0100
        /*0e52*/ 	.byte	0x08
	.zero		1


	//   ....[5]....
        /*0e54*/ 	.word	0x00000430
        /*0e58*/ 	.word	0x000000ff
        /*0e5c*/ 	.word	0x0002e848
        /*0e60*/ 	.short	0x0100
        /*0e62*/ 	.byte	0x08
	.zero		1


	//   ....[6]....
        /*0e64*/ 	.word	0x00000560
        /*0e68*/ 	.word	0x000000ff
        /*0e6c*/ 	.word	0x0002e850
        /*0e70*/ 	.short	0x0100
        /*0e72*/ 	.byte	0x08
	.zero		1


	//   ....[7]....
        /*0e74*/ 	.word	0x00000570
        /*0e78*/ 	.word	0x000000ff
        /*0e7c*/ 	.word	0x0002e860
        /*0e80*/ 	.short	0x0100
        /*0e82*/ 	.byte	0x08
	.zero		1


	//   ....[8]....
        /*0e84*/ 	.word	0x00000580
        /*0e88*/ 	.word	0x000000ff
        /*0e8c*/ 	.word	0x0002e858
        /*0e90*/ 	.short	0x0100
        /*0e92*/ 	.byte	0x08
	.zero		1


	//   ....[9]....
        /*0e94*/ 	.word	0x00000590
        /*0e98*/ 	.word	0x000000ff
        /*0e9c*/ 	.word	0x0002e868
        /*0ea0*/ 	.short	0x0100
        /*0ea2*/ 	.byte	0x08
	.zero		1


	//   ....[10]....
        /*0ea4*/ 	.word	0x00000680
        /*0ea8*/ 	.word	0x000000ff
        /*0eac*/ 	.word	0x0002e870
        /*0eb0*/ 	.short	0x0100
        /*0eb2*/ 	.byte	0x06
	.zero		1


	//   ....[11]....
        /*0eb4*/ 	.word	0x00000690
        /*0eb8*/ 	.word	0x000000ff
        /*0ebc*/ 	.word	0x0002e880
        /*0ec0*/ 	.short	0x0100
        /*0ec2*/ 	.byte	0x06
	.zero		1


	//   ....[12]....
        /*0ec4*/ 	.word	0x000006a0
        /*0ec8*/ 	.word	0x000000ff
        /*0ecc*/ 	.word	0x0002e878
        /*0ed0*/ 	.short	0x0100
        /*0ed2*/ 	.byte	0x06
	.zero		1


	//   ....[13]....
        /*0ed4*/ 	.word	0x000006b0
        /*0ed8*/ 	.word	0x000000ff
        /*0edc*/ 	.word	0x0002e888
        /*0ee0*/ 	.short	0x0100
        /*0ee2*/ 	.byte	0x06
	.zero		1


	//   ....[14]....
        /*0ee4*/ 	.word	0x000007e0
        /*0ee8*/ 	.word	0x000000ff
        /*0eec*/ 	.word	0x0002e890
        /*0ef0*/ 	.short	0x0100
        /*0ef2*/ 	.byte	0x08
	.zero		1


	//   ....[15]....
        /*0ef4*/ 	.word	0x000007f0
        /*0ef8*/ 	.word	0x000000ff
        /*0efc*/ 	.word	0x0002e8a0
        /*0f00*/ 	.short	0x0100
        /*0f02*/ 	.byte	0x08
	.zero		1


	//   ....[16]....
        /*0f04*/ 	.word	0x00000800
        /*0f08*/ 	.word	0x000000ff
        /*0f0c*/ 	.word	0x0002e898
        /*0f10*/ 	.short	0x0100
        /*0f12*/ 	.byte	0x08
	.zero		1


	//   ....[17]....
        /*0f14*/ 	.word	0x00000810
        /*0f18*/ 	.word	0x000000ff
        /*0f1c*/ 	.word	0x0002e8a8
        /*0f20*/ 	.short	0x0100
        /*0f22*/ 	.byte	0x08
	.zero		1


	//   ....[18]....
        /*0f24*/ 	.word	0x00000940
        /*0f28*/ 	.word	0x000000ff
        /*0f2c*/ 	.word	0x0002e8b0
        /*0f30*/ 	.short	0x0100
        /*0f32*/ 	.byte	0x08
	.zero		1


	//   ....[19]....
        /*0f34*/ 	.word	0x00000950
        /*0f38*/ 	.word	0x000000ff
        /*0f3c*/ 	.word	0x0002e8c0
        /*0f40*/ 	.short	0x0100
        /*0f42*/ 	.byte	0x08
	.zero		1


	//   ....[20]....
        /*0f44*/ 	.word	0x00000960
        /*0f48*/ 	.word	0x000000ff
        /*0f4c*/ 	.word	0x0002e8b8
        /*0f50*/ 	.short	0x0100
        /*0f52*/ 	.byte	0x08
	.zero		1


	//   ....[21]....
        /*0f54*/ 	.word	0x00000970
        /*0f58*/ 	.word	0x000000ff
        /*0f5c*/ 	.word	0x0002e8c8
        /*0f60*/ 	.short	0x0100
        /*0f62*/ 	.byte	0x08
	.zero		1


	//   ....[22]....
        /*0f64*/ 	.word	0x000031c0
        /*0f68*/ 	.word	0x0000006d
        /*0f6c*/ 	.word	0x0002e890
        /*0f70*/ 	.short	0x010a
        /*0f72*/ 	.byte	0x3f
	.zero		1


	//   ....[23]....
        /*0f74*/ 	.word	0x00007470
        /*0f78*/ 	.word	0x0000006d
        /*0f7c*/ 	.word	0x0002e890
        /*0f80*/ 	.short	0x010a
        /*0f82*/ 	.byte	0x3f
	.zero		1


	//   ....[24]....
        /*0f84*/ 	.word	0x0000b560
        /*0f88*/ 	.word	0x0000006d
        /*0f8c*/ 	.word	0x0002e890
        /*0f90*/ 	.short	0x010a
        /*0f92*/ 	.byte	0x3f
	.zero		1


	//   ....[25]....
        /*0f94*/ 	.word	0x0000bc60
        /*0f98*/ 	.word	0x00000030
        /*0f9c*/ 	.word	0x00000000
        /*0fa0*/ 	.short	0x0101
        /*0fa2*/ 	.byte	0x3f
	.zero		1


	//   ....[26]....
        /*0fa4*/ 	.word	0x0000bca0
        /*0fa8*/ 	.word	0x0000006d
        /*0fac*/ 	.word	0x0002e8b0
        /*0fb0*/ 	.short	0x010a
        /*0fb2*/ 	.byte	0x3f
	.zero		1


	//   ....[27]....
        /*0fb4*/ 	.word	0x0000c460
        /*0fb8*/ 	.word	0x0000006d
        /*0fbc*/ 	.word	0x00000000
        /*0fc0*/ 	.short	0x0101
        /*0fc2*/ 	.byte	0x3f
	.zero		1


	//   ....[28]....
        /*0fc4*/ 	.word	0x0000cea0
        /*0fc8*/ 	.word	0x00000010
        /*0fcc*/ 	.word	0x0002e800
        /*0fd0*/ 	.short	0x010a
        /*0fd2*/ 	.byte	0x3f
	.zero		1


	//   ....[29]....
        /*0fd4*/ 	.word	0x0000cef0
        /*0fd8*/ 	.word	0x00000010
        /*0fdc*/ 	.word	0x0002e800
        /*0fe0*/ 	.short	0x010a
        /*0fe2*/ 	.byte	0x3f
	.zero		1


	//   ....[30]....
        /*0fe4*/ 	.word	0x0000db40
        /*0fe8*/ 	.word	0x00000010
        /*0fec*/ 	.word	0x0002e800
        /*0ff0*/ 	.short	0x010a
        /*0ff2*/ 	.byte	0x3f
	.zero		1


	//   ....[31]....
        /*0ff4*/ 	.word	0x00010110
        /*0ff8*/ 	.word	0x00000010
        /*0ffc*/ 	.word	0x0002e800
        /*1000*/ 	.short	0x010a
        /*1002*/ 	.byte	0x3f
	.zero		1


	//   ....[32]....
        /*1004*/ 	.word	0x00012260
        /*1008*/ 	.word	0x0000000e
        /*100c*/ 	.word	0x0002e830
        /*1010*/ 	.short	0x010a
        /*1012*/ 	.byte	0x3f
	.zero		1


	//   ....[33]....
        /*1014*/ 	.word	0x00012310
        /*1018*/ 	.word	0x0000000e
        /*101c*/ 	.word	0x0002e830
        /*1020*/ 	.short	0x010a
        /*1022*/ 	.byte	0x3f
	.zero		1


	//   ....[34]....
        /*1024*/ 	.word	0x000154d0
        /*1028*/ 	.word	0x00000039
        /*102c*/ 	.word	0x00000000
        /*1030*/ 	.short	0x0101
        /*1032*/ 	.byte	0x3f
	.zero		1


	//   ....[35]....
        /*1034*/ 	.word	0x00016ac0
        /*1038*/ 	.word	0x00000003
        /*103c*/ 	.word	0x0002e830
        /*1040*/ 	.short	0x010a
        /*1042*/ 	.byte	0x3f
	.zero		1


	//   ....[36]....
        /*1044*/ 	.word	0x00016b10
        /*1048*/ 	.word	0x00000003
        /*104c*/ 	.word	0x0002e830
        /*1050*/ 	.short	0x010a
        /*1052*/ 	.byte	0x3f
	.zero		1


	//   ....[37]....
        /*1054*/ 	.word	0x00018060
        /*1058*/ 	.word	0x00000003
        /*105c*/ 	.word	0x0002e850
        /*1060*/ 	.short	0x010a
        /*1062*/ 	.byte	0x3f
	.zero		1


	//   ....[38]....
        /*1064*/ 	.word	0x000180a0
        /*1068*/ 	.word	0x00000003
        /*106c*/ 	.word	0x0002e850
        /*1070*/ 	.short	0x010a
        /*1072*/ 	.byte	0x3f
	.zero		1


	//   ....[39]....
        /*1074*/ 	.word	0x0001b0b0
        /*1078*/ 	.word	0x000000c8
        /*107c*/ 	.word	0x00000000
        /*1080*/ 	.short	0x0101
        /*1082*/ 	.byte	0x3f
	.zero		1


	//   ....[40]....
        /*1084*/ 	.word	0x0001b940
        /*1088*/ 	.word	0x00000076
        /*108c*/ 	.word	0x00000000
        /*1090*/ 	.short	0x0101
        /*1092*/ 	.byte	0x3f
	.zero		1


	//   ....[41]....
        /*1094*/ 	.word	0x0001bac0
        /*1098*/ 	.word	0x00000003
        /*109c*/ 	.word	0x0002e830
        /*10a0*/ 	.short	0x010a
        /*10a2*/ 	.byte	0x3f
	.zero		1


	//   ....[42]....
        /*10a4*/ 	.word	0x0001bb10
        /*10a8*/ 	.word	0x00000003
        /*10ac*/ 	.word	0x0002e830
        /*10b0*/ 	.short	0x010a
        /*10b2*/ 	.byte	0x3f
	.zero		1


	//   ....[43]....
        /*10b4*/ 	.word	0x0001d040
        /*10b8*/ 	.word	0x00000003
        /*10bc*/ 	.word	0x0002e850
        /*10c0*/ 	.short	0x010a
        /*10c2*/ 	.byte	0x3f
	.zero		1


	//   ....[44]....
        /*10c4*/ 	.word	0x0001d080
        /*10c8*/ 	.word	0x00000003
        /*10cc*/ 	.word	0x0002e850
        /*10d0*/ 	.short	0x010a
        /*10d2*/ 	.byte	0x3f
	.zero		1


	//   ....[45]....
        /*10d4*/ 	.word	0x0001ed70
        /*10d8*/ 	.word	0x00000076
        /*10dc*/ 	.word	0x00000000
        /*10e0*/ 	.short	0x0101
        /*10e2*/ 	.byte	0x3f
	.zero		1


	//   ....[46]....
        /*10e4*/ 	.word	0x0001fa10
        /*10e8*/ 	.word	0x00000015
        /*10ec*/ 	.word	0x00000000
        /*10f0*/ 	.short	0x0101
        /*10f2*/ 	.byte	0x3f
	.zero		1


	//   ....[47]....
        /*10f4*/ 	.word	0x0001fab0
        /*10f8*/ 	.word	0x0000000d
        /*10fc*/ 	.word	0x0002e850
        /*1100*/ 	.short	0x010a
        /*1102*/ 	.byte	0x3f
	.zero		1


	//   ....[48]....
        /*1104*/ 	.word	0x0001fb30
        /*1108*/ 	.word	0x0000000d
        /*110c*/ 	.word	0x0002e850
        /*1110*/ 	.short	0x010a
        /*1112*/ 	.byte	0x3f
	.zero		1


	//   ....[49]....
        /*1114*/ 	.word	0x00020670
        /*1118*/ 	.word	0x00000000
        /*111c*/ 	.word	0x00000000
        /*1120*/ 	.short	0x0101
        /*1122*/ 	.byte	0x3f
	.zero		1


	//   ....[50]....
        /*1124*/ 	.word	0x00021d70
        /*1128*/ 	.word	0x00000000
        /*112c*/ 	.word	0x00000000
        /*1130*/ 	.short	0x0101
        /*1132*/ 	.byte	0x3f
	.zero		1


	//   ....[51]....
        /*1134*/ 	.word	0x000244b0
        /*1138*/ 	.word	0x0000000b
        /*113c*/ 	.word	0x0002e820
        /*1140*/ 	.short	0x010a
        /*1142*/ 	.byte	0x3f
	.zero		1


	//   ....[52]....
        /*1144*/ 	.word	0x00024580
        /*1148*/ 	.word	0x00000005
        /*114c*/ 	.word	0x0002e8a0
        /*1150*/ 	.short	0x010a
        /*1152*/ 	.byte	0x3f
	.zero		1


	//   ....[53]....
        /*1154*/ 	.word	0x000247c0
        /*1158*/ 	.word	0x00000005
        /*115c*/ 	.word	0x0002e8c0
        /*1160*/ 	.short	0x010a
        /*1162*/ 	.byte	0x3f
	.zero		1


	//   ....[54]....
        /*1164*/ 	.word	0x00024ba0
        /*1168*/ 	.word	0x00000006
        /*116c*/ 	.word	0x0002e8a0
        /*1170*/ 	.short	0x010a
        /*1172*/ 	.byte	0x3f
	.zero		1


	//   ....[55]....
        /*1174*/ 	.word	0x00024dc0
        /*1178*/ 	.word	0x00000006
        /*117c*/ 	.word	0x0002e8c0
        /*1180*/ 	.short	0x010a
        /*1182*/ 	.byte	0x3f
	.zero		1


	//   ....[56]....
        /*1184*/ 	.word	0x00025dc0
        /*1188*/ 	.word	0x00000004
        /*118c*/ 	.word	0x0002e880
        /*1190*/ 	.short	0x010a
        /*1192*/ 	.byte	0x3f
	.zero		1


	//   ....[57]....
        /*1194*/ 	.word	0x00025fa0
        /*1198*/ 	.word	0x00000004
        /*119c*/ 	.word	0x0002e840
        /*11a0*/ 	.short	0x010a
        /*11a2*/ 	.byte	0x3f
	.zero		1


	//   ....[58]....
        /*11a4*/ 	.word	0x00026330
        /*11a8*/ 	.word	0x00000004
        /*11ac*/ 	.word	0x0002e820
        /*11b0*/ 	.short	0x010a
        /*11b2*/ 	.byte	0x3f
	.zero		1


	//   ....[59]....
        /*11b4*/ 	.word	0x00026660
        /*11b8*/ 	.word	0x00000005
        /*11bc*/ 	.word	0x0002e880
        /*11c0*/ 	.short	0x010a
        /*11c2*/ 	.byte	0x3f
	.zero		1


	//   ....[60]....
        /*11c4*/ 	.word	0x000268d0
        /*11c8*/ 	.word	0x00000005
        /*11cc*/ 	.word	0x0002e840
        /*11d0*/ 	.short	0x010a
        /*11d2*/ 	.byte	0x3f
	.zero		1


	//   ....[61]....
        /*11d4*/ 	.word	0x00026bd0
        /*11d8*/ 	.word	0x00000004
        /*11dc*/ 	.word	0x0002e870
        /*11e0*/ 	.short	0x010a
        /*11e2*/ 	.byte	0x3f
	.zero		1


	//   ....[62]....
        /*11e4*/ 	.word	0x00026c60
        /*11e8*/ 	.word	0x00000004
        /*11ec*/ 	.word	0x0002e860
        /*11f0*/ 	.short	0x010a
        /*11f2*/ 	.byte	0x3f
	.zero		1


	//   ....[63]....
        /*11f4*/ 	.word	0x000273a0
        /*11f8*/ 	.word	0x00000003
        /*11fc*/ 	.word	0x0002e850
        /*1200*/ 	.short	0x0101
        /*1202*/ 	.byte	0x3f
	.zero		1


	//   ....[64]....
        /*1204*/ 	.word	0x000273e0
        /*1208*/ 	.word	0x00000003
        /*120c*/ 	.word	0x00000000
        /*1210*/ 	.short	0x0101
        /*1212*/ 	.byte	0x3f
	.zero		1


	//   ....[65]....
        /*1214*/ 	.word	0x000275d0
        /*1218*/ 	.word	0x00000014
        /*121c*/ 	.word	0x0002e870
        /*1220*/ 	.short	0x010a
        /*1222*/ 	.byte	0x3f
	.zero		1


	//   ....[66]....
        /*1224*/ 	.word	0x00027660
        /*1228*/ 	.word	0x00000014
        /*122c*/ 	.word	0x0002e860
        /*1230*/ 	.short	0x010a
        /*1232*/ 	.byte	0x3f
	.zero		1


	//   ....[67]....
        /*1234*/ 	.word	0x00027d30
        /*1238*/ 	.word	0x00000014
        /*123c*/ 	.word	0x0002e850
        /*1240*/ 	.short	0x0101
        /*1242*/ 	.byte	0x3f
	.zero		1


	//   ....[68]....
        /*1244*/ 	.word	0x00027d80
        /*1248*/ 	.word	0x00000000
        /*124c*/ 	.word	0x00000000
        /*1250*/ 	.short	0x0101
        /*1252*/ 	.byte	0x3f
	.zero		1


	//   ....[69]....
        /*1254*/ 	.word	0x00028c20
        /*1258*/ 	.word	0x00000000
        /*125c*/ 	.word	0x0002e820
        /*1260*/ 	.short	0x010a
        /*1262*/ 	.byte	0x3f
	.zero		1


	//   ....[70]....
        /*1264*/ 	.word	0x00028df0
        /*1268*/ 	.word	0x00000006
        /*126c*/ 	.word	0x00000000
        /*1270*/ 	.short	0x010a
        /*1272*/ 	.byte	0x3f
	.zero		1


	//   ....[71]....
        /*1274*/ 	.word	0x00028e60
        /*1278*/ 	.word	0x00000007
        /*127c*/ 	.word	0x00000000
        /*1280*/ 	.short	0x010a
        /*1282*/ 	.byte	0x3f
	.zero		1


	//   ....[72]....
        /*1284*/ 	.word	0x00028ec0
        /*1288*/ 	.word	0x00000004
        /*128c*/ 	.word	0x0002e860
        /*1290*/ 	.short	0x010a
        /*1292*/ 	.byte	0x3f
	.zero		1


	//   ....[73]....
        /*1294*/ 	.word	0x00028f10
        /*1298*/ 	.word	0x00000003
        /*129c*/ 	.word	0x0002e860
        /*12a0*/ 	.short	0x010a
        /*12a2*/ 	.byte	0x3f
	.zero		1


	//   ....[74]....
        /*12a4*/ 	.word	0x00028f50
        /*12a8*/ 	.word	0x00000004
        /*12ac*/ 	.word	0x0002e880
        /*12b0*/ 	.short	0x010a
        /*12b2*/ 	.byte	0x3f
	.zero		1


	//   ....[75]....
        /*12b4*/ 	.word	0x00028f70
        /*12b8*/ 	.word	0x00000003
        /*12bc*/ 	.word	0x0002e880
        /*12c0*/ 	.short	0x010a
        /*12c2*/ 	.byte	0x3f
	.zero		1


	//   ....[76]....
        /*12c4*/ 	.word	0x00028fd0
        /*12c8*/ 	.word	0x0000006d
        /*12cc*/ 	.word	0x0002e890
        /*12d0*/ 	.short	0x010a
        /*12d2*/ 	.byte	0x3f
	.zero		1


	//   ....[77]....
        /*12d4*/ 	.word	0x00029020
        /*12d8*/ 	.word	0x0000006d
        /*12dc*/ 	.word	0x0002e890
        /*12e0*/ 	.short	0x010a
        /*12e2*/ 	.byte	0x3f
	.zero		1


	//   ....[78]....
        /*12e4*/ 	.word	0x00029070
        /*12e8*/ 	.word	0x0000006d
        /*12ec*/ 	.word	0x0002e890
        /*12f0*/ 	.short	0x010a
        /*12f2*/ 	.byte	0x3f
	.zero		1


	//   ....[79]....
        /*12f4*/ 	.word	0x000290c0
        /*12f8*/ 	.word	0x0000006d
        /*12fc*/ 	.word	0x0002e8b0
        /*1300*/ 	.short	0x010a
        /*1302*/ 	.byte	0x3f
	.zero		1


	//   ....[80]....
        /*1304*/ 	.word	0x000296b0
        /*1308*/ 	.word	0x00000010
        /*130c*/ 	.word	0x0002e800
        /*1310*/ 	.short	0x010a
        /*1312*/ 	.byte	0x3f
	.zero		1


	//   ....[81]....
        /*1314*/ 	.word	0x00029c00
        /*1318*/ 	.word	0x00000010
        /*131c*/ 	.word	0x0002e800
        /*1320*/ 	.short	0x010a
        /*1322*/ 	.byte	0x3f
	.zero		1


	//   ....[82]....
        /*1324*/ 	.word	0x00029c50
        /*1328*/ 	.word	0x0000000e
        /*132c*/ 	.word	0x0002e830
        /*1330*/ 	.short	0x010a
        /*1332*/ 	.byte	0x3f
	.zero		1


	//   ....[83]....
        /*1334*/ 	.word	0x00029ca0
        /*1338*/ 	.word	0x00000003
        /*133c*/ 	.word	0x0002e830
        /*1340*/ 	.short	0x010a
        /*1342*/ 	.byte	0x3f
	.zero		1


	//   ....[84]....
        /*1344*/ 	.word	0x00029cf0
        /*1348*/ 	.word	0x00000003
        /*134c*/ 	.word	0x0002e850
        /*1350*/ 	.short	0x010a
        /*1352*/ 	.byte	0x3f
	.zero		1


	//   ....[85]....
        /*1354*/ 	.word	0x00029d40
        /*1358*/ 	.word	0x00000003
        /*135c*/ 	.word	0x0002e830
        /*1360*/ 	.short	0x010a
        /*1362*/ 	.byte	0x3f
	.zero		1


	//   ....[86]....
        /*1364*/ 	.word	0x00029d90
        /*1368*/ 	.word	0x00000003
        /*136c*/ 	.word	0x0002e850
        /*1370*/ 	.short	0x010a
        /*1372*/ 	.byte	0x3f
	.zero		1


	//   ....[87]....
        /*1374*/ 	.word	0x00029de0
        /*1378*/ 	.word	0x0000000d
        /*137c*/ 	.word	0x0002e850
        /*1380*/ 	.short	0x010a
        /*1382*/ 	.byte	0x3f
	.zero		1


	//   ....[88]....
        /*1384*/ 	.word	0x0002af70
        /*1388*/ 	.word	0x0000000b
        /*138c*/ 	.word	0x0002e820
        /*1390*/ 	.short	0x010a
        /*1392*/ 	.byte	0x3f
	.zero		1


	//   ....[89]....
        /*1394*/ 	.word	0x0002afc0
        /*1398*/ 	.word	0x00000005
        /*139c*/ 	.word	0x0002e8a0
        /*13a0*/ 	.short	0x010a
        /*13a2*/ 	.byte	0x3f
	.zero		1


	//   ....[90]....
        /*13a4*/ 	.word	0x0002b010
        /*13a8*/ 	.word	0x00000005
        /*13ac*/ 	.word	0x0002e8c0
        /*13b0*/ 	.short	0x010a
        /*13b2*/ 	.byte	0x3f
	.zero		1


	//   ....[91]....
        /*13b4*/ 	.word	0x0002b060
        /*13b8*/ 	.word	0x00000006
        /*13bc*/ 	.word	0x0002e8a0
        /*13c0*/ 	.short	0x010a
        /*13c2*/ 	.byte	0x3f
	.zero		1


	//   ....[92]....
        /*13c4*/ 	.word	0x0002b0b0
        /*13c8*/ 	.word	0x00000006
        /*13cc*/ 	.word	0x0002e8c0
        /*13d0*/ 	.short	0x010a
        /*13d2*/ 	.byte	0x3f
	.zero		1


	//   ....[93]....
        /*13d4*/ 	.word	0x0002b250
        /*13d8*/ 	.word	0x00000004
        /*13dc*/ 	.word	0x0002e880
        /*13e0*/ 	.short	0x010a
        /*13e2*/ 	.byte	0x3f
	.zero		1


	//   ....[94]....
        /*13e4*/ 	.word	0x0002b2a0
        /*13e8*/ 	.word	0x00000004
        /*13ec*/ 	.word	0x0002e840
        /*13f0*/ 	.short	0x010a
        /*13f2*/ 	.byte	0x3f
	.zero		1


	//   ....[95]....
        /*13f4*/ 	.word	0x0002b320
        /*13f8*/ 	.word	0x00000004
        /*13fc*/ 	.word	0x0002e820
        /*1400*/ 	.short	0x010a
        /*1402*/ 	.byte	0x3f
	.zero		1


	//   ....[96]....
        /*1404*/ 	.word	0x0002b370
        /*1408*/ 	.word	0x00000005
        /*140c*/ 	.word	0x0002e880
        /*1410*/ 	.short	0x010a
        /*1412*/ 	.byte	0x3f
	.zero		1


	//   ....[97]....
        /*1414*/ 	.word	0x0002b3c0
        /*1418*/ 	.word	0x00000005
        /*141c*/ 	.word	0x0002e840
        /*1420*/ 	.short	0x010a
        /*1422*/ 	.byte	0x3f
	.zero		1


	//   ....[98]....
        /*1424*/ 	.word	0x0002b420
        /*1428*/ 	.word	0x00000004
        /*142c*/ 	.word	0x0002e870
        /*1430*/ 	.short	0x010a
        /*1432*/ 	.byte	0x3f
	.zero		1


	//   ....[99]....
        /*1434*/ 	.word	0x0002b480
        /*1438*/ 	.word	0x00000004
        /*143c*/ 	.word	0x0002e860
        /*1440*/ 	.short	0x010a
        /*1442*/ 	.byte	0x3f
	.zero		1


	//   ....[100]....
        /*1444*/ 	.word	0x0002b4d0
        /*1448*/ 	.word	0x00000014
        /*144c*/ 	.word	0x0002e870
        /*1450*/ 	.short	0x010a
        /*1452*/ 	.byte	0x3f
	.zero		1


	//   ....[101]....
        /*1454*/ 	.word	0x0002b520
        /*1458*/ 	.word	0x00000014
        /*145c*/ 	.word	0x0002e860
        /*1460*/ 	.short	0x010a
        /*1462*/ 	.byte	0x3f
	.zero		1


	//   ....[102]....
        /*1464*/ 	.word	0x0002bee0
        /*1468*/ 	.word	0x00000000
        /*146c*/ 	.word	0x0002e820
        /*1470*/ 	.short	0x010a
        /*1472*/ 	.byte	0x3f
	.zero		1


	//   ....[103]....
        /*1474*/ 	.word	0x0002c080
        /*1478*/ 	.word	0x00000006
        /*147c*/ 	.word	0x00000000
        /*1480*/ 	.short	0x010a
        /*1482*/ 	.byte	0x3f
	.zero		1


	//   ....[104]....
        /*1484*/ 	.word	0x0002c0d0
        /*1488*/ 	.word	0x00000007
        /*148c*/ 	.word	0x00000000
        /*1490*/ 	.short	0x010a
        /*1492*/ 	.byte	0x3f
	.zero		1


	//   ....[105]....
        /*1494*/ 	.word	0x0002c120
        /*1498*/ 	.word	0x00000004
        /*149c*/ 	.word	0x0002e860
        /*14a0*/ 	.short	0x010a
        /*14a2*/ 	.byte	0x3f
	.zero		1


	//   ....[106]....
        /*14a4*/ 	.word	0x0002c170
        /*14a8*/ 	.word	0x00000003
        /*14ac*/ 	.word	0x0002e860
        /*14b0*/ 	.short	0x010a
        /*14b2*/ 	.byte	0x3f
	.zero		1


	//   ....[107]....
        /*14b4*/ 	.word	0x0002c1c0
        /*14b8*/ 	.word	0x00000004
        /*14bc*/ 	.word	0x0002e880
        /*14c0*/ 	.short	0x010a
        /*14c2*/ 	.byte	0x3f
	.zero		1


	//----- nvinfo : EIATTR_NUM_MBARRIERS
	.align		4
.L_327:
        /*14c4*/ 	.byte	0x03, 0x38
        /*14c6*/ 	.short	0x0016


	//----- nvinfo : EIATTR_EXIT_INSTR_OFFSETS
	.align		4
        /*14c8*/ 	.byte	0x04, 0x1c
        /*14ca*/ 	.short	(.L_329 - .L_328)


	//   ....[0]....
.L_328:
        /*14cc*/ 	.word	0x00028fc0


	//----- nvinfo : EIATTR_MAX_THREADS
	.align		4
.L_329:
        /*14d0*/ 	.byte	0x04, 0x05
        /*14d2*/ 	.short	(.L_331 - .L_330)
.L_330:
        /*14d4*/ 	.word	0x00000180
        /*14d8*/ 	.word	0x00000001
        /*14dc*/ 	.word	0x00000001


	//----- nvinfo : EIATTR_CRS_STACK_SIZE
	.align		4
.L_331:
        /*14e0*/ 	.byte	0x04, 0x1e
        /*14e2*/ 	.short	(.L_333 - .L_332)
.L_332:
        /*14e4*/ 	.word	0x00000000


	//----- nvinfo : EIATTR_CBANK_PARAM_SIZE
	.align		4
.L_333:
        /*14e8*/ 	.byte	0x03, 0x19
        /*14ea*/ 	.short	0x0a70


	//----- nvinfo : EIATTR_PARAM_CBANK
	.align		4
        /*14ec*/ 	.byte	0x04, 0x0a
        /*14ee*/ 	.short	(.L_335 - .L_334)
	.align		4
.L_334:
        /*14f0*/ 	.word	index@(.nv.constant0._ZN7cutlass13device_kernelIN5flash11enable_sm90INS1_16FlashAttnFwdSm90INS1_25CollectiveMainloopFwdSm90ILi2EN4cute5tupleIJNS5_1CILi1EEES8_S8_EEENS6_IJNS7_ILi128EEENS7_ILi224EEESA_EEELi128ENS_12float_e4m3_tEfNS_4arch4Sm90ELb1ELb0ELb0ELb1ELb0ELb1ELb0ELb1ELb1ELb0ELb0ELb0EEENS1_21CollectiveEpilogueFwdINS6_IJSA_SA_SB_EEES9_NS_10bfloat16_tESF_Li256ELb1ELb0ELb0ELb1EEENS1_36VarlenDynamicPersistentTileSchedulerILi128ELi224ELi256ELi128ELb0ELb0ELb1ELb1ELb1ELb1EEEEEEEEEvNT_6ParamsE)
        /*14f4*/ 	.short	0x0210
        /*14f6*/ 	.short	0x0a70


	//----- nvinfo : EIATTR_SW_WAR
	.align		4
.L_335:
        /*14f8*/ 	.byte	0x04, 0x36
        /*14fa*/ 	.short	(.L_337 - .L_336)
.L_336:
        /*14fc*/ 	.word	0x00000008
.L_337:


//--------------------- .nv.callgraph             --------------------------
	.section	.nv.callgraph,"",@"SHT_CUDA_CALLGRAPH"
	.align	4
	.sectionentsize	8
	.align		4
        /*0000*/ 	.word	0x00000000
	.align		4
        /*0004*/ 	.word	0xffffffff
	.align		4
        /*0008*/ 	.word	index@(_ZN7cutlass13device_kernelIN5flash11enable_sm90INS1_16FlashAttnFwdSm90INS1_25CollectiveMainloopFwdSm90ILi2EN4cute5tupleIJNS5_1CILi1EEES8_S8_EEENS6_IJNS7_ILi128EEENS7_ILi224EEESA_EEELi128ENS_12float_e4m3_tEfNS_4arch4Sm90ELb0ELb0ELb0ELb0ELb0ELb0ELb0ELb1ELb1ELb0ELb0ELb0EEENS1_21CollectiveEpilogueFwdINS6_IJSA_SA_SB_EEES9_NS_10bfloat16_tESF_Li256ELb0ELb0ELb0ELb1EEENS1_29StaticPersistentTileSchedulerILb0EEEEEEEEEvNT_6ParamsE)
	.align		4
        /*000c*/ 	.word	index@(__assertfail)
	.align		4
        /*0010*/ 	.word	index@(_ZN7cutlass13device_kernelIN5flash11enable_sm90INS1_16FlashAttnFwdSm90INS1_25CollectiveMainloopFwdSm90ILi2EN4cute5tupleIJNS5_1CILi1EEES8_S8_EEENS6_IJNS7_ILi128EEENS7_ILi224EEESA_EEELi128ENS_12float_e4m3_tEfNS_4arch4Sm90ELb0ELb0ELb0ELb1ELb0ELb0ELb0ELb1ELb1ELb0ELb0ELb0EEENS1_21CollectiveEpilogueFwdINS6_IJSA_SA_SB_EEES9_NS_10bfloat16_tESF_Li256ELb1ELb0ELb0ELb1EEENS1_36VarlenDynamicPersistentTileSchedulerILi128ELi224ELi256ELi128ELb0ELb0ELb1ELb0ELb1ELb1EEEEEEEEEvNT_6ParamsE)
	.align		4
        /*0014*/ 	.word	index@(__assertfail)
	.align		4
        /*0018*/ 	.word	index@(_ZN7cutlass13device_kernelIN5flash11enable_sm90INS1_16FlashAttnFwdSm90INS1_25CollectiveMainloopFwdSm90ILi2EN4cute5tupleIJNS5_1CILi1EEES8_S8_EEENS6_IJNS7_ILi128EEENS7_ILi224EEESA_EEELi128ENS_12float_e4m3_tEfNS_4arch4Sm90ELb0ELb0ELb0ELb1ELb0ELb1ELb0ELb1ELb1ELb0ELb0ELb0EEENS1_21CollectiveEpilogueFwdINS6_IJSA_SA_SB_EEES9_NS_10bfloat16_tESF_Li256ELb1ELb0ELb0ELb1EEENS1_36VarlenDynamicPersistentTileSchedulerILi128ELi224ELi256ELi128ELb0ELb0ELb1ELb0ELb1ELb1EEEEEEEEEvNT_6ParamsE)
	.align		4
        /*001c*/ 	.word	index@(__assertfail)
	.align		4
        /*0020*/ 	.word	index@(_ZN7cutlass13device_kernelIN5flash11enable_sm90INS1_16FlashAttnFwdSm90INS1_25CollectiveMainloopFwdSm90ILi2EN4cute5tupleIJNS5_1CILi1EEES8_S8_EEENS6_IJNS7_ILi128EEENS7_ILi224EEESA_EEELi128ENS_12float_e4m3_tEfNS_4arch4Sm90ELb0ELb1ELb0ELb0ELb0ELb0ELb0ELb1ELb1ELb0ELb0ELb0EEENS1_21CollectiveEpilogueFwdINS6_IJSA_SA_SB_EEES9_NS_10bfloat16_tESF_Li256ELb0ELb0ELb0ELb1EEENS1_30DynamicPersistentTileSchedulerILi256ELi128ELb0ELb0ELb1EEEEEEEEEvNT_6ParamsE)
	.align		4
        /*0024*/ 	.word	index@(__assertfail)
	.align		4
        /*0028*/ 	.word	index@(_ZN7cutlass13device_kernelIN5flash11enable_sm90INS1_16FlashAttnFwdSm90INS1_25CollectiveMainloopFwdSm90ILi2EN4cute5tupleIJNS5_1CILi1EEES8_S8_EEENS6_IJNS7_ILi128EEENS7_ILi224EEESA_EEELi128ENS_12float_e4m3_tEfNS_4arch4Sm90ELb0ELb1ELb0ELb1ELb0ELb0ELb0ELb1ELb1ELb0ELb0ELb0EEENS1_21CollectiveEpilogueFwdINS6_IJSA_SA_SB_EEES9_NS_10bfloat16_tESF_Li256ELb1ELb0ELb0ELb1EEENS1_36VarlenDynamicPersistentTileSchedulerILi128ELi224ELi256ELi128ELb0ELb0ELb1ELb1ELb0ELb1EEEEEEEEEvNT_6ParamsE)
	.align		4
        /*002c*/ 	.word	index@(__assertfail)
	.align		4
        /*0030*/ 	.word	index@(_ZN7cutlass13device_kernelIN5flash11enable_sm90INS1_16FlashAttnFwdSm90INS1_25CollectiveMainloopFwdSm90ILi2EN4cute5tupleIJNS5_1CILi1EEES8_S8_EEENS6_IJNS7_ILi128EEENS7_ILi224EEESA_EEELi128ENS_12float_e4m3_tEfNS_4arch4Sm90ELb0ELb1ELb0ELb1ELb0ELb1ELb0ELb1ELb1ELb0ELb0ELb0EEENS1_21CollectiveEpilogueFwdINS6_IJSA_SA_SB_EEES9_NS_10bfloat16_tESF_Li256ELb1ELb0ELb0ELb1EEENS1_36VarlenDynamicPersistentTileSchedulerILi128ELi224ELi256ELi128ELb0ELb0ELb1ELb1ELb0ELb1EEEEEEEEEvNT_6ParamsE)
	.align		4
        /*0034*/ 	.word	index@(__assertfail)
	.align		4
        /*0038*/ 	.word	index@(_ZN7cutlass13device_kernelIN5flash11enable_sm90INS1_16FlashAttnFwdSm90INS1_25CollectiveMainloopFwdSm90ILi2EN4cute5tupleIJNS5_1CILi1EEES8_S8_EEENS6_IJNS7_ILi128EEENS7_ILi224EEESA_EEELi128ENS_12float_e4m3_tEfNS_4arch4Sm90ELb1ELb0ELb0ELb0ELb0ELb0ELb0ELb1ELb1ELb0ELb0ELb0EEENS1_21CollectiveEpilogueFwdINS6_IJSA_SA_SB_EEES9_NS_10bfloat16_tESF_Li256ELb0ELb0ELb0ELb1EEENS1_30DynamicPersistentTileSchedulerILi256ELi128ELb0ELb0ELb1EEEEEEEEEvNT_6ParamsE)
	.align		4
        /*003c*/ 	.word	index@(__assertfail)
	.align		4
        /*0040*/ 	.word	index@(_ZN7cutlass13device_kernelIN5flash11enable_sm90INS1_16FlashAttnFwdSm90INS1_25CollectiveMainloopFwdSm90ILi2EN4cute5tupleIJNS5_1CILi1EEES8_S8_EEENS6_IJNS7_ILi128EEENS7_ILi224EEESA_EEELi128ENS_12float_e4m3_tEfNS_4arch4Sm90ELb1ELb0ELb0ELb1ELb0ELb0ELb0ELb1ELb1ELb0ELb0ELb0EEENS1_21CollectiveEpilogueFwdINS6_IJSA_SA_SB_EEES9_NS_10bfloat16_tESF_Li256ELb1ELb0ELb0ELb1EEENS1_36VarlenDynamicPersistentTileSchedulerILi128ELi224ELi256ELi128ELb0ELb0ELb1ELb1ELb1ELb1EEEEEEEEEvNT_6ParamsE)
	.align		4
        /*0044*/ 	.word	index@(__assertfail)
	.align		4
        /*0048*/ 	.word	index@(_ZN7cutlass13device_kernelIN5flash11enable_sm90INS1_16FlashAttnFwdSm90INS1_25CollectiveMainloopFwdSm90ILi2EN4cute5tupleIJNS5_1CILi1EEES8_S8_EEENS6_IJNS7_ILi128EEENS7_ILi224EEESA_EEELi128ENS_12float_e4m3_tEfNS_4arch4Sm90ELb1ELb0ELb0ELb1ELb0ELb1ELb0ELb1ELb1ELb0ELb0ELb0EEENS1_21CollectiveEpilogueFwdINS6_IJSA_SA_SB_EEES9_NS_10bfloat16_tESF_Li256ELb1ELb0ELb0ELb1EEENS1_36VarlenDynamicPersistentTileSchedulerILi128ELi224ELi256ELi128ELb0ELb0ELb1ELb1ELb1ELb1EEEEEEEEEvNT_6ParamsE)
	.align		4
        /*004c*/ 	.word	index@(__assertfail)
	.align		4
        /*0050*/ 	.word	0x00000000
	.align		4
        /*0054*/ 	.word	0xfffffffe
	.align		4
        /*0058*/ 	.word	0x00000000
	.align		4
        /*005c*/ 	.word	0xfffffffd
	.align		4
        /*0060*/ 	.word	0x00000000
	.align		4
        /*0064*/ 	.word	0xfffffffc


//--------------------- .nv.constant4             --------------------------
	.section	.nv.constant4,"a",@progbits
	.align	8
	.align		8
.nv.constant4:
        /*0000*/ 	.dword	__assertfail
	.align		8
        /*0008*/ 	.dword	__unnamed_1
	.align		8
        /*0010*/ 	.dword	__unnamed_2
	.align		8
        /*0018*/ 	.dword	__unnamed_3
	.align		8
        /*0020*/ 	.dword	__unnamed_4
	.align		8
        /*0028*/ 	.dword	__unnamed_5
	.align		8
        /*0030*/ 	.dword	__unnamed_6
	.align		8
        /*0038*/ 	.dword	_ZZN5flash28permute_output_fp8_VcolmajorIN4cute6TensorINS1_11ArrayEngineIN7cutlass10bfloat16_tELm64EEENS1_6LayoutINS1_5tupleIJNS8_IJNS1_1CILi2EEESA_NS9_ILi16EEEEEENS9_ILi1EEESD_EEENS8_IJNS8_IJSD_SA_NS9_ILi4EEEEEENS9_ILi0EEESH_EEEEEEEEEvRT_E9upper_map
	.align		8
        /*0040*/ 	.dword	_ZN66_INTERNAL_c361ca79_30_flash_fwd_hdim128_e4m3_sm90_cu_cf07d2ef_31864cuda3std3__45__cpo5beginE
	.align		8
        /*0048*/ 	.dword	_ZN66_INTERNAL_c361ca79_30_flash_fwd_hdim128_e4m3_sm90_cu_cf07d2ef_31864cuda3std3__45__cpo3endE
	.align		8
        /*0050*/ 	.dword	_ZN66_INTERNAL_c361ca79_30_flash_fwd_hdim128_e4m3_sm90_cu_cf07d2ef_31864cuda3std3__45__cpo6cbeginE
	.align		8
        /*0058*/ 	.dword	_ZN66_INTERNAL_c361ca79_30_flash_fwd_hdim128_e4m3_sm90_cu_cf07d2ef_31864cuda3std3__45__cpo4cendE
	.align		8
        /*0060*/ 	.dword	_ZN66_INTERNAL_c361ca79_30_flash_fwd_hdim128_e4m3_sm90_cu_cf07d2ef_31864cuda3std3__468_GLOBAL__N__c361ca79_30_flash_fwd_hdim128_e4m3_sm90_cu_cf07d2ef_31866ignoreE
	.align		8
        /*0068*/ 	.dword	_ZN66_INTERNAL_c361ca79_30_flash_fwd_hdim128_e4m3_sm90_cu_cf07d2ef_31864cuda3std3__419piecewise_constructE
	.align		8
        /*0070*/ 	.dword	_ZN66_INTERNAL_c361ca79_30_flash_fwd_hdim128_e4m3_sm90_cu_cf07d2ef_31864cuda3std3__48in_placeE
	.align		8
        /*0078*/ 	.dword	_ZN66_INTERNAL_c361ca79_30_flash_fwd_hdim128_e4m3_sm90_cu_cf07d2ef_31864cuda3std6ranges3__45__cpo4swapE
	.align		8
        /*0080*/ 	.dword	_ZN66_INTERNAL_c361ca79_30_flash_fwd_hdim128_e4m3_sm90_cu_cf07d2ef_31864cuda3std6ranges3__45__cpo9iter_moveE
	.align		8
        /*0088*/ 	.dword	_ZN66_INTERNAL_c361ca79_30_flash_fwd_hdim128_e4m3_sm90_cu_cf07d2ef_31864cute7productE
	.align		8
        /*0090*/ 	.dword	_ZN66_INTERNAL_c361ca79_30_flash_fwd_hdim128_e4m3_sm90_cu_cf07d2ef_31864cute1_E
	.align		8
        /*0098*/ 	.dword	$str$23
	.align		8
        /*00a0*/ 	.dword	$str$24


//--------------------- .text._ZN7cutlass13device_kernelIN5flash11enable_sm90INS1_16FlashAttnFwdSm90INS1_25CollectiveMainloopFwdSm90ILi2EN4cute5tupleIJNS5_1CILi1EEES8_S8_EEENS6_IJNS7_ILi128EEENS7_ILi224EEESA_EEELi128ENS_12float_e4m3_tEfNS_4arch4Sm90ELb0ELb0ELb0ELb0ELb0ELb0ELb0ELb1ELb1ELb0ELb0ELb0EEENS1_21CollectiveEpilogueFwdINS6_IJSA_SA_SB_EEES9_NS_10bfloat16_tESF_Li256ELb0ELb0ELb0ELb1EEENS1_29StaticPersistentTileSchedulerILb0EEEEEEEEEvNT_6ParamsE --------------------------
	.section	.text._ZN7cutlass13device_kernelIN5flash11enable_sm90INS1_16FlashAttnFwdSm90INS1_25CollectiveMainloopFwdSm90ILi2EN4cute5tupleIJNS5_1CILi1EEES8_S8_EEENS6_IJNS7_ILi128EEENS7_ILi224EEESA_EEELi128ENS_12float_e4m3_tEfNS_4arch4Sm90ELb0ELb0ELb0ELb0ELb0ELb0ELb0ELb1ELb1ELb0ELb0ELb0EEENS1_21CollectiveEpilogueFwdINS6_IJSA_SA_SB_EEES9_NS_10bfloat16_tESF_Li256ELb0ELb0ELb0ELb1EEENS1_29StaticPersistentTileSchedulerILb0EEEEEEEEEvNT_6ParamsE,"ax",@progbits
	.align	128
.text._ZN7cutlass13device_kernelIN5flash11enable_sm90INS1_16FlashAttnFwdSm90INS1_25CollectiveMainloopFwdSm90ILi2EN4cute5tupleIJNS5_1CILi1EEES8_S8_EEENS6_IJNS7_ILi128EEENS7_ILi224EEESA_EEELi128ENS_12float_e4m3_tEfNS_4arch4Sm90ELb0ELb0ELb0ELb0ELb0ELb0ELb0ELb1ELb1ELb0ELb0ELb0EEENS1_21CollectiveEpilogueFwdINS6_IJSA_SA_SB_EEES9_NS_10bfloat16_tESF_Li256ELb0ELb0ELb0ELb1EEENS1_29StaticPersistentTileSchedulerILb0EEEEEEEEEvNT_6ParamsE:
        .type           _ZN7cutlass13device_kernelIN5flash11enable_sm90INS1_16FlashAttnFwdSm90INS1_25CollectiveMainloopFwdSm90ILi2EN4cute5tupleIJNS5_1CILi1EEES8_S8_EEENS6_IJNS7_ILi128EEENS7_ILi224EEESA_EEELi128ENS_12float_e4m3_tEfNS_4arch4Sm90ELb0ELb0ELb0ELb0ELb0ELb0ELb0ELb1ELb1ELb0ELb0ELb0EEENS1_21CollectiveEpilogueFwdINS6_IJSA_SA_SB_EEES9_NS_10bfloat16_tESF_Li256ELb0ELb0ELb0ELb1EEENS1_29StaticPersistentTileSchedulerILb0EEEEEEEEEvNT_6ParamsE,@function
        .size           _ZN7cutlass13device_kernelIN5flash11enable_sm90INS1_16FlashAttnFwdSm90INS1_25CollectiveMainloopFwdSm90ILi2EN4cute5tupleIJNS5_1CILi1EEES8_S8_EEENS6_IJNS7_ILi128EEENS7_ILi224EEESA_EEELi128ENS_12float_e4m3_tEfNS_4arch4Sm90ELb0ELb0ELb0ELb0ELb0ELb0ELb0ELb1ELb1ELb0ELb0ELb0EEENS1_21CollectiveEpilogueFwdINS6_IJSA_SA_SB_EEES9_NS_10bfloat16_tESF_Li256ELb0ELb0ELb0ELb1EEENS1_29StaticPersistentTileSchedulerILb0EEEEEEEEEvNT_6ParamsE,(.L_x_2505 - _ZN7cutlass13device_kernelIN5flash11enable_sm90INS1_16FlashAttnFwdSm90INS1_25CollectiveMainloopFwdSm90ILi2EN4cute5tupleIJNS5_1CILi1EEES8_S8_EEENS6_IJNS7_ILi128EEENS7_ILi224EEESA_EEELi128ENS_12float_e4m3_tEfNS_4arch4Sm90ELb0ELb0ELb0ELb0ELb0ELb0ELb0ELb1ELb1ELb0ELb0ELb0EEENS1_21CollectiveEpilogueFwdINS6_IJSA_SA_SB_EEES9_NS_10bfloat16_tESF_Li256ELb0ELb0ELb0ELb1EEENS1_29StaticPersistentTileSchedulerILb0EEEEEEEEEvNT_6ParamsE)
        .other          _ZN7cutlass13device_kernelIN5flash11enable_sm90INS1_16FlashAttnFwdSm90INS1_25CollectiveMainloopFwdSm90ILi2EN4cute5tupleIJNS5_1CILi1EEES8_S8_EEENS6_IJNS7_ILi128EEENS7_ILi224EEESA_EEELi128ENS_12float_e4m3_tEfNS_4arch4Sm90ELb0ELb0ELb0ELb0ELb0ELb0ELb0ELb1ELb1ELb0ELb0ELb0EEENS1_21CollectiveEpilogueFwdINS6_IJSA_SA_SB_EEES9_NS_10bfloat16_tESF_Li256ELb0ELb0ELb0ELb1EEENS1_29StaticPersistentTileSchedulerILb0EEEEEEEEEvNT_6ParamsE,@"STO_CUDA_ENTRY STV_DEFAULT"
_ZN7cutlass13device_kernelIN5flash11enable_sm90INS1_16FlashAttnFwdSm90INS1_25CollectiveMainloopFwdSm90ILi2EN4cute5tupleIJNS5_1CILi1EEES8_S8_EEENS6_IJNS7_ILi128EEENS7_ILi224EEESA_EEELi128ENS_12float_e4m3_tEfNS_4arch4Sm90ELb0ELb0ELb0ELb0ELb0ELb0ELb0ELb1ELb1ELb0ELb0ELb0EEENS1_21CollectiveEpilogueFwdINS6_IJSA_SA_SB_EEES9_NS_10bfloat16_tESF_Li256ELb0ELb0ELb0ELb1EEENS1_29StaticPersistentTileSchedulerILb0EEEEEEEEEvNT_6ParamsE:
[----:B------:R-:W1:Y:S02]  /*0000*/  LDC R1, c[0x0][0x28] ;  /* 0x00000a00ff017b82 */ /* 0x000e640000000800 */
[----:B-1----:R-:W-:Y:S01]  /*0010*/  VIADD R1, R1, 0xffffffd8 ;  /* 0xffffffd801017836 */ /* 0x002fe20000000000 */
[----:B------:R-:W1:Y:S01]  /*0020*/  S2R R3, SR_TID.X ;  /* 0x0000000000037919 */ /* 0x000e620000002100 */
[----:B------:R-:W-:Y:S01]  /*0030*/  ELECT P0, URZ, PT ;  /* 0x00000000003f782f */ /* 0x000fe20003800000 */
[----:B------:R-:W-:Y:S01]  /*0040*/  BSSY B0, `(.L_x_0) ;  /* 0x0000014000007945 */ /* 0x000fe20003800000 */
[--C-:B-1----:R-:W-:Y:S02]  /*0050*/  SHF.R.U32.HI R0, RZ, 0x5, R3.reuse ;  /* 0x00000005ff007819 */ /* 0x102fe40000011603 */
[----:B------:R-:W-:-:S03]  /*0060*/  SHF.R.U32.HI R18, RZ, 0x7, R3 ;  /* 0x00000007ff127819 */ /* 0x000fc60000011603 */
[----:B------:R-:W1:Y:S02]  /*0070*/  SHFL.IDX PT, R2, R0, RZ, 0x1f ;  /* 0x00001fff00027589 */ /* 0x000e6400000e0000 */
[----:B-1----:R-:W-:-:S13]  /*0080*/  ISETP.EQ.AND P0, PT, R2, RZ, P0 ;  /* 0x000000ff0200720c */ /* 0x002fda0000702270 */
[----:B------:R-:W-:Y:S05]  /*0090*/  @!P0 BRA `(.L_x_1) ;  /* 0x0000000000388947 */ /* 0x000fea0003800000 */
[----:B------:R-:W-:Y:S02]  /*00a0*/  ULDC.64 UR4, c[0x0][0x198] ;  /* 0x0000660000047ab9 */ /* 0x000fe40000000a00 */
[----:B------:R-:W-:Y:S02]  /*00b0*/  UIADD3 UR6, UP0, UR4, 0x270, URZ ;  /* 0x0000027004067890 */ /* 0x000fe4000ff1e03f */
[----:B------:R-:W-:Y:S02]  /*00c0*/  UIADD3 UR8, UP1, UR4, 0x370, URZ ;  /* 0x0000037004087890 */ /* 0x000fe4000ff3e03f */
[----:B------:R-:W-:Y:S02]  /*00d0*/  UIADD3 UR10, UP2, UR4, 0x470, URZ ;  /* 0x00000470040a7890 */ /* 0x000fe4000ff5e03f */
[----:B------:R-:W-:Y:S02]  /*00e0*/  UIADD3 UR4, UP3, UR4, 0x9f0, URZ ;  /* 0x000009f004047890 */ /* 0x000fe4000ff7e03f */
[----:B------:R-:W-:-:S02]  /*00f0*/  UIADD3.X UR7, URZ, UR5, URZ, UP0, !UPT ;  /* 0x000000053f077290 */ /* 0x000fc400087fe43f */
[----:B------:R-:W-:Y:S02]  /*0100*/  UIADD3.X UR9, URZ, UR5, URZ, UP1, !UPT ;  /* 0x000000053f097290 */ /* 0x000fe40008ffe43f */
[----:B------:R-:W-:Y:S02]  /*0110*/  UIADD3.X UR11, URZ, UR5, URZ, UP2, !UPT ;  /* 0x000000053f0b7290 */ /* 0x000fe400097fe43f */
[----:B------:R-:W-:-:S03]  /*0120*/  UIADD3.X UR5, URZ, UR5, URZ, UP3, !UPT ;  /* 0x000000053f057290 */ /* 0x000fc60009ffe43f */
[----:B------:R1:W-:Y:S02]  /*0130*/  UTMACCTL.PF [UR6] ;  /* 0x00000000060079b9 */ /* 0x0003e40008040000 */
[----:B------:R1:W-:Y:S02]  /*0140*/  UTMACCTL.PF [UR8] ;  /* 0x00000000080079b9 */ /* 0x0003e40008040000 */
[----:B------:R1:W-:Y:S02]  /*0150*/  UTMACCTL.PF [UR10] ;  /* 0x000000000a0079b9 */ /* 0x0003e40008040000 */
[----:B------:R1:W-:Y:S02]  /*0160*/  UTMACCTL.PF [UR4] ;  /* 0x00000000040079b9 */ /* 0x0003e40008040000 */
[----:B-1----:R-:W-:Y:S01]  /*0170*/  NOP ;  /* 0x0000000000007918 */ /* 0x002fe20000000000 */
.L_x_1:
[----:B------:R-:W-:Y:S05]  /*0180*/  BSYNC B0 ;  /* 0x0000000000007941 */ /* 0x000fea0003800000 */
.L_x_0:
[----:B------:R-:W-:Y:S01]  /*0190*/  VOTEU.ANY UP0, P0 ;  /* 0x00000000003f7886 */ /* 0x000fe20000000100 */
[----:B------:R-:W1:Y:S01]  /*01a0*/  SHFL.IDX PT, R3, R18, RZ, 0x1f ;  /* 0x00001fff12037589 */ /* 0x000e6200000e0000 */
[----:B------:R-:W-:Y:S01]  /*01b0*/  UMOV UR4, 0x1 ;  /* 0x0000000100047882 */ /* 0x000fe20000000000 */
[----:B------:R-:W-:Y:S01]  /*01c0*/  VOTEU.ANY UP1, P0 ;  /* 0x00000000003f7886 */ /* 0x000fe20000020100 */
[----:B------:R-:W-:Y:S01]  /*01d0*/  VOTEU.ANY UP2, P0 ;  /* 0x00000000003f7886 */ /* 0x000fe20000040100 */
[----:B------:R-:W2:Y:S01]  /*01e0*/  @UP0 S2UR UR7, SR_CgaCtaId ;  /* 0x00000000000709c3 */ /* 0x000ea20000008800 */
[----:B------:R-:W3:Y:S01]  /*01f0*/  SHFL.IDX PT, R2, R0, RZ, 0x1f ;  /* 0x00001fff00027589 */ /* 0x000ee200000e0000 */
[----:B------:R-:W-:Y:S01]  /*0200*/  @UP0 UMOV UR6, 0x400 ;  /* 0x0000040000060882 */ /* 0x000fe20000000000 */
[----:B------:R-:W-:-:S04]  /*0210*/  @UP0 UIADD3 UR4, -UR4, 0x100000, URZ ;  /* 0x0010000004040890 */ /* 0x000fc8000fffe13f */
[----:B------:R-:W-:Y:S02]  /*0220*/  @UP0 USHF.L.U32 UR5, UR4, 0xb, URZ ;  /* 0x0000000b04050899 */ /* 0x000fe4000800063f */
[----:B------:R-:W-:Y:S01]  /*0230*/  @UP0 USHF.L.U32 UR4, UR4, 0x1, URZ ;  /* 0x0000000104040899 */ /* 0x000fe2000800063f */
[----:B-1----:R-:W-:Y:S01]  /*0240*/  R2UR UR8, R3 ;  /* 0x00000000030872ca */ /* 0x002fe200000e0000 */
[----:B--2---:R-:W-:Y:S01]  /*0250*/  @UP0 ULEA UR6, UR7, UR6, 0x18 ;  /* 0x0000000607060291 */ /* 0x004fe2000f8ec03f */
[----:B---3--:R-:W-:-:S11]  /*0260*/  ISETP.NE.AND P1, PT, R2, RZ, PT ;  /* 0x000000ff0200720c */ /* 0x008fd60003f25270 */
[----:B------:R-:W-:Y:S01]  /*0270*/  UISETP.NE.AND UP0, UPT, UR8, URZ, UPT ;  /* 0x0000003f0800728c */ /* 0x000fe2000bf05270 */
[----:B------:R-:W1:Y:S02]  /*0280*/  FENCE.VIEW.ASYNC.S ;  /* 0x00000000000073c6 */ /* 0x000e640000000000 */
[----:B-1----:R1:W2:Y:S01]  /*0290*/  @UP1 SYNCS.EXCH.64 URZ, [UR6+0x2e800], UR4 ;  /* 0x02e80004063f15b2 */ /* 0x0022a20008000100 */
[----:B------:R1:W3:Y:S01]  /*02a0*/  @UP2 SYNCS.EXCH.64 URZ, [UR6+0x2e820], UR4 ;  /* 0x02e82004063f25b2 */ /* 0x0002e20008000100 */
[----:B------:R-:W-:Y:S06]  /*02b0*/  @P1 BRA `(.L_x_2) ;  /* 0x0000000000481947 */ /* 0x000fec0003800000 */
[----:B-1----:R-:W1:Y:S01]  /*02c0*/  S2UR UR5, SR_CgaCtaId ;  /* 0x00000000000579c3 */ /* 0x002e620000008800 */
[----:B------:R-:W-:Y:S01]  /*02d0*/  UMOV UR4, 0x400 ;  /* 0x0000040000047882 */ /* 0x000fe20000000000 */
[----:B------:R-:W-:Y:S01]  /*02e0*/  UMOV UR6, 0x1 ;  /* 0x0000000100067882 */ /* 0x000fe20000000000 */
[----:B------:R-:W-:Y:S01]  /*02f0*/  UMOV UR9, 0x2 ;  /* 0x0000000200097882 */ /* 0x000fe20000000000 */
[----:B------:R-:W-:-:S04]  /*0300*/  UIADD3 UR6, -UR6, 0x100000, URZ ;  /* 0x0010000006067890 */ /* 0x000fc8000fffe13f */
[----:B------:R-:W-:Y:S02]  /*0310*/  USHF.L.U32 UR7, UR6, 0xb, URZ ;  /* 0x0000000b06077899 */ /* 0x000fe4000800063f */
[----:B------:R-:W-:Y:S01]  /*0320*/  USHF.L.U32 UR6, UR6, 0x1, URZ ;  /* 0x0000000106067899 */ /* 0x000fe2000800063f */
[----:B------:R-:W-:Y:S01]  /*0330*/  ELECT P0, URZ, PT ;  /* 0x00000000003f782f */ /* 0x000fe20003800000 */
[----:B-1----:R-:W-:Y:S02]  /*0340*/  ULEA UR8, UR5, UR4, 0x18 ;  /* 0x0000000405087291 */ /* 0x002fe4000f8ec03f */
[----:B------:R-:W-:-:S04]  /*0350*/  UIADD3 UR4, -UR9, 0x100000, URZ ;  /* 0x0010000009047890 */ /* 0x000fc8000fffe13f */
[----:B------:R-:W-:Y:S02]  /*0360*/  USHF.L.U32 UR5, UR4, 0xb, URZ ;  /* 0x0000000b04057899 */ /* 0x000fe4000800063f */
[----:B------:R-:W-:Y:S01]  /*0370*/  USHF.L.U32 UR4, UR4, 0x1, URZ ;  /* 0x0000000104047899 */ /* 0x000fe2000800063f */
[----:B------:R-:W1:Y:S03]  /*0380*/  FENCE.VIEW.ASYNC.S ;  /* 0x00000000000073c6 */ /* 0x000e660000000000 */
[----:B-1----:R4:W1:Y:S08]  /*0390*/  SYNCS.EXCH.64 URZ, [UR8+0x2e830], UR6 ;  /* 0x02e83006083f75b2 */ /* 0x0028700008000100 */
[----:B------:R4:W1:Y:S01]  /*03a0*/  SYNCS.EXCH.64 URZ, [UR8+0x2e840], UR4 ;  /* 0x02e84004083f75b2 */ /* 0x0008620008000100 */
[----:B------:R4:W1:Y:S01]  /*03b0*/  SYNCS.EXCH.64 URZ, [UR8+0x2e838], UR6 ;  /* 0x02e83806083f75b2 */ /* 0x0008620008000100 */
[----:B------:R4:W1:Y:S02]  /*03c0*/  SYNCS.EXCH.64 URZ, [UR8+0x2e848], UR4 ;  /* 0x02e84804083f75b2 */ /* 0x0008640008000100 */
[----:B----4-:R-:W-:Y:S01]  /*03d0*/  NOP ;  /* 0x0000000000007918 */ /* 0x010fe20000000000 */
.L_x_2:
[----:B------:R-:W4:Y:S01]  /*03e0*/  SHFL.IDX PT, R2, R0, RZ, 0x1f ;  /* 0x00001fff00027589 */ /* 0x000f2200000e0000 */
[----:B------:R-:W-:Y:S01]  /*03f0*/  NOP ;  /* 0x0000000000007918 */ /* 0x000fe20000000000 */
[----:B----4-:R-:W-:-:S13]  /*0400*/  ISETP.NE.AND P0, PT, R2, RZ, PT ;  /* 0x000000ff0200720c */ /* 0x010fda0003f05270 */
[----:B------:R-:W-:Y:S05]  /*0410*/  @P0 BRA `(.L_x_3) ;  /* 0x0000000000480947 */ /* 0x000fea0003800000 */
[----:B-1----:R-:W1:Y:S01]  /*0420*/  S2UR UR5, SR_CgaCtaId ;  /* 0x00000000000579c3 */ /* 0x002e620000008800 */
[----:B------:R-:W-:Y:S01]  /*0430*/  UMOV UR4, 0x400 ;  /* 0x0000040000047882 */ /* 0x000fe20000000000 */
[----:B------:R-:W-:Y:S01]  /*0440*/  UMOV UR6, 0x80 ;  /* 0x0000008000067882 */ /* 0x000fe20000000000 */
[----:B------:R-:W-:Y:S01]  /*0450*/  UMOV UR7, 0x100 ;  /* 0x0000010000077882 */ /* 0x000fe20000000000 */
[----:B------:R-:W-:Y:S01]  /*0460*/  ELECT P0, URZ, PT ;  /* 0x00000000003f782f */ /* 0x000fe20003800000 */
[----:B-1----:R-:W-:Y:S02]  /*0470*/  ULEA UR8, UR5, UR4, 0x18 ;  /* 0x0000000405087291 */ /* 0x002fe4000f8ec03f */
[----:B------:R-:W-:-:S04]  /*0480*/  UIADD3 UR4, -UR6, 0x100000, URZ ;  /* 0x0010000006047890 */ /* 0x000fc8000fffe13f */
[----:B------:R-:W-:Y:S02]  /*0490*/  USHF.L.U32 UR5, UR4, 0xb, URZ ;  /* 0x0000000b04057899 */ /* 0x000fe4000800063f */
[----:B------:R-:W-:Y:S02]  /*04a0*/  USHF.L.U32 UR4, UR4, 0x1, URZ ;  /* 0x0000000104047899 */ /* 0x000fe4000800063f */
        /* <DEDUP_REMOVED lines=9> */
.L_x_3:
[----:B------:R-:W4:Y:S01]  /*0540*/  SHFL.IDX PT, R2, R0, RZ, 0x1f ;  /* 0x00001fff00027589 */ /* 0x000f2200000e0000 */
[----:B------:R-:W-:Y:S01]  /*0550*/  NOP ;  /* 0x0000000000007918 */ /* 0x000fe20000000000 */
[----:B----4-:R-:W-:-:S13]  /*0560*/  ISETP.NE.AND P0, PT, R2, RZ, PT ;  /* 0x000000ff0200720c */ /* 0x010fda0003f05270 */
[----:B------:R-:W-:Y:S05]  /*0570*/  @P0 BRA `(.L_x_4) ;  /* 0x0000000000380947 */ /* 0x000fea0003800000 */
[----:B-1----:R-:W1:Y:S01]  /*0580*/  S2UR UR5, SR_CgaCtaId ;  /* 0x00000000000579c3 */ /* 0x002e620000008800 */
[----:B------:R-:W-:Y:S01]  /*0590*/  UMOV UR4, 0x400 ;  /* 0x0000040000047882 */ /* 0x000fe20000000000 */
[----:B------:R-:W-:Y:S01]  /*05a0*/  UMOV UR7, 0x1 ;  /* 0x0000000100077882 */ /* 0x000fe20000000000 */
[----:B------:R-:W-:Y:S01]  /*05b0*/  ELECT P0, URZ, PT ;  /* 0x00000000003f782f */ /* 0x000fe20003800000 */
[----:B-1----:R-:W-:Y:S02]  /*05c0*/  ULEA UR6, UR5, UR4, 0x18 ;  /* 0x0000000405067291 */ /* 0x002fe4000f8ec03f */
[----:B------:R-:W-:-:S04]  /*05d0*/  UIADD3 UR4, -UR7, 0x100000, URZ ;  /* 0x0010000007047890 */ /* 0x000fc8000fffe13f */
[----:B------:R-:W-:Y:S02]  /*05e0*/  USHF.L.U32 UR5, UR4, 0xb, URZ ;  /* 0x0000000b04057899 */ /* 0x000fe4000800063f */
[----:B------:R-:W-:Y:S01]  /*05f0*/  USHF.L.U32 UR4, UR4, 0x1, URZ ;  /* 0x0000000104047899 */ /* 0x000fe2000800063f */
[----:B------:R-:W1:Y:S11]  /*0600*/  FENCE.VIEW.ASYNC.S ;  /* 0x00000000000073c6 */ /* 0x000e760000000000 */
[----:B-1----:R4:W1:Y:S01]  /*0610*/  SYNCS.EXCH.64 URZ, [UR6+0x2e870], UR4 ;  /* 0x02e87004063f75b2 */ /* 0x0028620008000100 */
[----:B------:R4:W1:Y:S01]  /*0620*/  SYNCS.EXCH.64 URZ, [UR6+0x2e880], UR4 ;  /* 0x02e88004063f75b2 */ /* 0x0008620008000100 */
[----:B------:R4:W1:Y:S01]  /*0630*/  SYNCS.EXCH.64 URZ, [UR6+0x2e878], UR4 ;  /* 0x02e87804063f75b2 */ /* 0x0008620008000100 */
[----:B------:R4:W1:Y:S02]  /*0640*/  SYNCS.EXCH.64 URZ, [UR6+0x2e888], UR4 ;  /* 0x02e88804063f75b2 */ /* 0x0008640008000100 */
[----:B----4-:R-:W-:Y:S01]  /*0650*/  NOP ;  /* 0x0000000000007918 */ /* 0x010fe20000000000 */
.L_x_4:
        /* <DEDUP_REMOVED lines=22> */
.L_x_5:
        /* <DEDUP_REMOVED lines=22> */
.L_x_6:
[----:B------:R-:W-:Y:S01]  /*0920*/  PLOP3.LUT P0, PT, PT, PT, UP0, 0x80, 0x0 ;  /* 0x000000000000781c */ /* 0x000fe20003f0f008 */
[----:B------:R-:W-:Y:S01]  /*0930*/  UMOV UR46, 0x1 ;  /* 0x00000001002e7882 */ /* 0x000fe20000000000 */
[----:B------:R-:W-:Y:S01]  /*0940*/  NOP ;  /* 0x0000000000007918 */ /* 0x000fe20000000000 */
[----:B------:R-:W-:Y:S01]  /*0950*/  USEL UR46, UR46, 0x2, !UP0 ;  /* 0x000000022e2e7887 */ /* 0x000fe2000c000000 */
[----:B------:R-:W-:Y:S01]  /*0960*/  ULDC.64 UR50, c[0x0][0x208] ;  /* 0x0000820000327ab9 */ /* 0x000fe20000000a00 */
[----:B-123--:R-:W-:Y:S08]  /*0970*/  BAR.SYNC.DEFER_BLOCKING 0x0 ;  /* 0x0000000000007b1d */ /* 0x00eff00000010000 */
[----:B------:R-:W-:Y:S05]  /*0980*/  @!P0 BRA `(.L_x_7) ;  /* 0x0000009800d88947 */ /* 0x000fea0003800000 */
.L_x_8:
[----:B------:R-:W-:-:S08]  /*0990*/  NOP ;  /* 0x0000000000007918 */ /* 0x000fd00000000000 */
[----:B------:R-:W1:Y:S02]  /*09a0*/  USETMAXREG.TRY_ALLOC.CTAPOOL UP0, 0xf0 ;  /* 0x000000f0000079c8 */ /* 0x000e640008000600 */
[----:B-1----:R-:W-:-:S13]  /*09b0*/  PLOP3.LUT P0, PT, PT, PT, UP0, 0x80, 0x0 ;  /* 0x000000000000781c */ /* 0x002fda0003f0f008 */
[----:B------:R-:W-:Y:S05]  /*09c0*/  @!P0 BRA `(.L_x_8) ;  /* 0xfffffffc00f08947 */ /* 0x000fea000383ffff */
[----:B------:R-:W1:Y:S01]  /*09d0*/  S2R R2, SR_TID.X ;  /* 0x0000000000027919 */ /* 0x000e620000002100 */
[----:B------:R-:W2:Y:S08]  /*09e0*/  S2UR UR48, SR_CTAID.X ;  /* 0x00000000003079c3 */ /* 0x000eb00000002500 */
[----:B------:R-:W-:Y:S06]  /*09f0*/  BAR.ARV 0x8, 0x120 ;  /* 0x0204800000007b1d */ /* 0x000fec0000002000 */
[----:B-1----:R-:W-:-:S04]  /*0a00*/  LOP3.LUT R0, R2, 0xffffff80, RZ, 0xc0, !PT ;  /* 0xffffff8002007812 */ /* 0x002fc800078ec0ff */
[----:B------:R-:W-:Y:S02]  /*0a10*/  ISETP.NE.AND P0, PT, R0, 0x80, PT ;  /* 0x000000800000780c */ /* 0x000fe40003f05270 */
[----:B------:R-:W2:Y:S11]  /*0a20*/  LDC R0, c[0x0][0xda4] ;  /* 0x00036900ff007b82 */ /* 0x000eb60000000800 */
[----:B------:R-:W-:Y:S06]  /*0a30*/  @!P0 BAR.ARV 0x9, 0x100 ;  /* 0x0244000000008b1d */ /* 0x000fec0000002000 */
[----:B--2---:R-:W-:-:S13]  /*0a40*/  ISETP.LE.AND P0, PT, R0, UR48, PT ;  /* 0x0000003000007c0c */ /* 0x004fda000bf03270 */
[----:B------:R-:W-:Y:S05]  /*0a50*/  @P0 EXIT ;  /* 0x000000000000094d */ /* 0x000fea0003800000 */
[----:B------:R-:W-:Y:S01]  /*0a60*/  VIADD R0, R2, 0xffffff80 ;  /* 0xffffff8002007836 */ /* 0x000fe20000000000 */
[----:B------:R-:W1:Y:S01]  /*0a70*/  S2UR UR37, SR_CgaCtaId ;  /* 0x00000000002579c3 */ /* 0x000e620000008800 */
[----:B------:R-:W-:Y:S01]  /*0a80*/  UMOV UR38, 0x400 ;  /* 0x0000040000267882 */ /* 0x000fe20000000000 */
[----:B------:R-:W-:Y:S01]  /*0a90*/  IMAD.MOV.U32 R228, RZ, RZ, -0x2 ;  /* 0xfffffffeffe47424 */ /* 0x000fe200078e00ff */
[----:B------:R-:W-:Y:S01]  /*0aa0*/  ULOP3.LUT UR47, UR46, 0x1, URZ, 0xfc, !UPT ;  /* 0x000000012e2f7892 */ /* 0x000fe2000f8efc3f */
[----:B------:R-:W-:Y:S01]  /*0ab0*/  SHF.R.S32.HI R3, RZ, 0x1f, R0 ;  /* 0x0000001fff037819 */ /* 0x000fe20000011400 */
[----:B------:R-:W-:Y:S01]  /*0ac0*/  ULDC.64 UR52, c[0x0][0x198] ;  /* 0x0000660000347ab9 */ /* 0x000fe20000000a00 */
[----:B------:R-:W-:Y:S01]  /*0ad0*/  UMOV UR39, URZ ;  /* 0x0000003f00277c82 */ /* 0x000fe20008000000 */
[----:B------:R-:W-:Y:S01]  /*0ae0*/  UMOV UR36, URZ ;  /* 0x0000003f00247c82 */ /* 0x000fe20008000000 */
[CC--:B------:R-:W-:Y:S01]  /*0af0*/  LEA.HI R4, R3.reuse, R0.reuse, RZ, 0x7 ;  /* 0x0000000003047211 */ /* 0x0c0fe200078f38ff */
[----:B------:R-:W2:Y:S01]  /*0b00*/  S2UR UR6, SR_SWINHI ;  /* 0x00000000000679c3 */ /* 0x000ea20000002f00 */
[----:B------:R-:W-:Y:S01]  /*0b10*/  LEA.HI R7, R3, R0, RZ, 0x4 ;  /* 0x0000000003077211 */ /* 0x000fe200078f20ff */
[----:B------:R-:W-:Y:S01]  /*0b20*/  UMOV UR49, URZ ;  /* 0x0000003f00317c82 */ /* 0x000fe20008000000 */
[----:B------:R-:W-:-:S02]  /*0b30*/  LOP3.LUT R5, R4, 0xffffff80, RZ, 0xc0, !PT ;  /* 0xffffff8004057812 */ /* 0x000fc400078ec0ff */
[----:B------:R-:W-:Y:S02]  /*0b40*/  SHF.R.S32.HI R8, RZ, 0x4, R7 ;  /* 0x00000004ff087819 */ /* 0x000fe40000011407 */
[----:B------:R-:W-:Y:S01]  /*0b50*/  LEA.HI R22, R3, R0, RZ, 0x5 ;  /* 0x0000000003167211 */ /* 0x000fe200078f28ff */
[C---:B------:R-:W-:Y:S01]  /*0b60*/  IMAD.IADD R2, R0.reuse, 0x1, -R5 ;  /* 0x0000000100027824 */ /* 0x040fe200078e0a05 */
[C---:B------:R-:W-:Y:S02]  /*0b70*/  LEA.HI R3, R7.reuse, R8, RZ, 0x1 ;  /* 0x0000000807037211 */ /* 0x040fe400078f08ff */
[----:B------:R-:W-:Y:S02]  /*0b80*/  LOP3.LUT R7, R7, 0x3fffff0, RZ, 0xc0, !PT ;  /* 0x03fffff007077812 */ /* 0x000fe400078ec0ff */
[----:B------:R-:W-:Y:S02]  /*0b90*/  SHF.R.S32.HI R5, RZ, 0x1f, R2 ;  /* 0x0000001fff057819 */ /* 0x000fe40000011402 */
[----:B------:R-:W-:Y:S01]  /*0ba0*/  LOP3.LUT R3, R3, 0x1ffffffe, RZ, 0xc0, !PT ;  /* 0x1ffffffe03037812 */ /* 0x000fe200078ec0ff */
[----:B------:R-:W-:Y:S01]  /*0bb0*/  IMAD.IADD R7, R0, 0x1, -R7 ;  /* 0x0000000100077824 */ /* 0x000fe200078e0a07 */
[----:B------:R-:W-:Y:S01]  /*0bc0*/  LEA.HI R6, R5, R2, RZ, 0x2 ;  /* 0x0000000205067211 */ /* 0x000fe200078f10ff */
[----:B-1----:R-:W-:Y:S01]  /*0bd0*/  ULEA UR38, UR37, UR38, 0x18 ;  /* 0x0000002625267291 */ /* 0x002fe2000f8ec03f */
[----:B------:R-:W-:Y:S01]  /*0be0*/  SHF.R.S32.HI R22, RZ, 0x5, R22 ;  /* 0x00000005ff167819 */ /* 0x000fe20000011416 */
[----:B------:R-:W-:Y:S01]  /*0bf0*/  IMAD.IADD R3, R8, 0x1, -R3 ;  /* 0x0000000108037824 */ /* 0x000fe200078e0a03 */
[----:B------:R-:W-:-:S02]  /*0c00*/  SHF.R.S32.HI R9, RZ, 0x2, R6 ;  /* 0x00000002ff097819 */ /* 0x000fc40000011406 */
[----:B------:R-:W-:Y:S01]  /*0c10*/  SHF.R.S32.HI R10, RZ, 0x1f, R6 ;  /* 0x0000001fff0a7819 */ /* 0x000fe20000011406 */
[----:B------:R-:W-:Y:S01]  /*0c20*/  IMAD R0, R22, 0x10, R7 ;  /* 0x0000001016007824 */ /* 0x000fe200078e0207 */
[----:B------:R-:W-:Y:S01]  /*0c30*/  SHF.R.S32.HI R19, RZ, 0x7, R4 ;  /* 0x00000007ff137819 */ /* 0x000fe20000011404 */
[----:B------:R-:W-:Y:S01]  /*0c40*/  UMOV UR4, UR38 ;  /* 0x0000002600047c82 */ /* 0x000fe20008000000 */
[----:B--2---:R-:W-:Y:S01]  /*0c50*/  UMOV UR5, UR6 ;  /* 0x0000000600057c82 */ /* 0x004fe20008000000 */
[----:B------:R-:W-:Y:S01]  /*0c60*/  LEA.HI R10, R10, R9, RZ, 0x3 ;  /* 0x000000090a0a7211 */ /* 0x000fe200078f18ff */
[----:B------:R-:W-:Y:S01]  /*0c70*/  IMAD R7, R0, 0x8, R3 ;  /* 0x0000000800077824 */ /* 0x000fe200078e0203 */
[----:B------:R-:W-:Y:S01]  /*0c80*/  LEA.HI R4, R4, R19, RZ, 0x1 ;  /* 0x0000001304047211 */ /* 0x000fe200078f08ff */
[----:B------:R-:W-:Y:S01]  /*0c90*/  IMAD.U32 R16, RZ, RZ, UR4 ;  /* 0x00000004ff107e24 */ /* 0x000fe2000f8e00ff */
[----:B------:R-:W-:Y:S01]  /*0ca0*/  LOP3.LUT R10, R10, 0xfffffff8, RZ, 0xc0, !PT ;  /* 0xfffffff80a0a7812 */ /* 0x000fe200078ec0ff */
[----:B------:R-:W-:Y:S01]  /*0cb0*/  IMAD.U32 R17, RZ, RZ, UR5 ;  /* 0x00000005ff117e24 */ /* 0x000fe2000f8e00ff */
[----:B------:R-:W-:-:S02]  /*0cc0*/  LEA.HI R5, R5, R2, RZ, 0x5 ;  /* 0x0000000205057211 */ /* 0x000fc400078f28ff */
[----:B------:R-:W-:Y:S01]  /*0cd0*/  LOP3.LUT R3, R6, 0x7ffffffc, RZ, 0xc0, !PT ;  /* 0x7ffffffc06037812 */ /* 0x000fe200078ec0ff */
[----:B------:R-:W-:Y:S01]  /*0ce0*/  IMAD.IADD R9, R9, 0x1, -R10 ;  /* 0x0000000109097824 */ /* 0x000fe200078e0a0a */
[----:B------:R-:W-:Y:S02]  /*0cf0*/  LOP3.LUT R4, R4, 0x3fffffe, RZ, 0xc0, !PT ;  /* 0x03fffffe04047812 */ /* 0x000fe400078ec0ff */
[----:B------:R-:W-:Y:S01]  /*0d00*/  SHF.R.S32.HI R0, RZ, 0x5, R5 ;  /* 0x00000005ff007819 */ /* 0x000fe20000011405 */
[----:B------:R-:W-:Y:S02]  /*0d10*/  IMAD.IADD R3, R2, 0x1, -R3 ;  /* 0x0000000102037824 */ /* 0x000fe400078e0a03 */
[----:B------:R-:W-:Y:S02]  /*0d20*/  IMAD.SHL.U32 R5, R7, 0x8, RZ ;  /* 0x0000000807057824 */ /* 0x000fe400078e00ff */
[----:B------:R-:W-:Y:S02]  /*0d30*/  IMAD R9, R0, 0x10, R9 ;  /* 0x0000001000097824 */ /* 0x000fe400078e0209 */
[----:B------:R-:W-:-:S02]  /*0d40*/  IMAD.IADD R4, R19, 0x1, -R4 ;  /* 0x0000000113047824 */ /* 0x000fc400078e0a04 */
[----:B------:R-:W-:Y:S02]  /*0d50*/  IMAD R228, R3, R228, 0xe0 ;  /* 0x000000e003e47424 */ /* 0x000fe400078e02e4 */
[----:B------:R-:W-:-:S04]  /*0d60*/  IMAD.WIDE R16, R5, 0x2, R16 ;  /* 0x0000000205107825 */ /* 0x000fc800078e0210 */
[----:B------:R-:W-:-:S07]  /*0d70*/  IMAD R23, R4, 0x40, R9 ;  /* 0x0000004004177824 */ /* 0x000fce00078e0209 */
.L_x_33:
[----:B------:R-:W-:Y:S01]  /*0d80*/  ULDC UR4, c[0x0][0xda8] ;  /* 0x00036a0000047ab9 */ /* 0x000fe20000000800 */
[----:B------:R-:W-:Y:S01]  /*0d90*/  ULDC UR43, c[0x0][0xdb4] ;  /* 0x00036d00002b7ab9 */ /* 0x000fe20000000800 */
[----:B------:R-:W-:Y:S01]  /*0da0*/  UISETP.NE.AND UP1, UPT, UR4, 0x1, UPT ;  /* 0x000000010400788c */ /* 0x000fe2000bf25270 */
[----:B------:R-:W-:Y:S01]  /*0db0*/  IMAD.MOV.U32 R3, RZ, RZ, 0x3f800000 ;  /* 0x3f800000ff037424 */ /* 0x000fe200078e00ff */
[----:B------:R-:W-:Y:S01]  /*0dc0*/  UISETP.NE.AND UP2, UPT, UR43, 0x1, UPT ;  /* 0x000000012b00788c */ /* 0x000fe2000bf45270 */
[----:B------:R-:W-:Y:S01]  /*0dd0*/  IMAD.MOV.U32 R0, RZ, RZ, 0x3f800000 ;  /* 0x3f800000ff007424 */ /* 0x000fe200078e00ff */
[----:B------:R-:W-:Y:S01]  /*0de0*/  ULDC.64 UR4, c[0x0][0x990] ;  /* 0x0002640000047ab9 */ /* 0x000fe20000000a00 */
[----:B------:R-:W-:Y:S01]  /*0df0*/  UMOV UR45, UR48 ;  /* 0x00000030002d7c82 */ /* 0x000fe20008000000 */
[----:B------:R-:W-:Y:S01]  /*0e00*/  UISETP.NE.U32.AND UP0, UPT, UR4, URZ, UPT ;  /* 0x0000003f0400728c */ /* 0x000fe2000bf05070 */
[----:B------:R-:W1:Y:S01]  /*0e10*/  SHFL.IDX PT, R8, R19, RZ, 0x1f ;  /* 0x00001fff13087589 */ /* 0x000e6200000e0000 */
[----:B------:R-:W-:-:S02]  /*0e20*/  ULDC UR55, c[0x0][0x404] ;  /* 0x0001010000377ab9 */ /* 0x000fc40000000800 */
[----:B------:R-:W-:Y:S01]  /*0e30*/  UISETP.NE.AND.EX UP0, UPT, UR5, URZ, UPT, UP0 ;  /* 0x0000003f0500728c */ /* 0x000fe2000bf05300 */
[----:B------:R-:W-:Y:S01]  /*0e40*/  @UP1 ULDC UR6, c[0x0][0xdac] ;  /* 0x00036b0000061ab9 */ /* 0x000fe20000000800 */
[----:B------:R-:W-:Y:S01]  /*0e50*/  @UP1 ULDC UR8, c[0x0][0xdb0] ;  /* 0x00036c0000081ab9 */ /* 0x000fe20000000800 */
[----:B------:R-:W-:Y:S01]  /*0e60*/  UIMAD.WIDE.U32 UR6, UR48, UR6, URZ ;  /* 0x00000006300672a5 */ /* 0x000fe2000f8e003f */
[----:B------:R-:W-:Y:S02]  /*0e70*/  @UP2 ULDC.64 UR10, c[0x0][0xdb8] ;  /* 0x00036e00000a2ab9 */ /* 0x000fe40000000a00 */
[----:B------:R-:W-:Y:S01]  /*0e80*/  PLOP3.LUT P0, PT, PT, PT, UP0, 0x80, 0x0 ;  /* 0x000000000000781c */ /* 0x000fe20003f0f008 */
[----:B------:R-:W-:-:S03]  /*0e90*/  @UP1 USHF.R.U32.HI UR45, URZ, UR8, UR7 ;  /* 0x000000083f2d1299 */ /* 0x000fc60008011607 */
[----:B------:R-:W-:Y:S01]  /*0ea0*/  ULDC.64 UR6, c[0x0][0x998] ;  /* 0x0002660000067ab9 */ /* 0x000fe20000000a00 */
[----:B------:R-:W-:Y:S02]  /*0eb0*/  UIMAD.WIDE.U32 UR8, UR45, UR10, URZ ;  /* 0x0000000a2d0872a5 */ /* 0x000fe4000f8e003f */
[----:B------:R-:W-:Y:S01]  /*0ec0*/  UISETP.NE.U32.AND UP1, UPT, UR6, URZ, UPT ;  /* 0x0000003f0600728c */ /* 0x000fe2000bf25070 */
[----:B------:R-:W-:Y:S01]  /*0ed0*/  ULDC UR10, c[0x0][0x428] ;  /* 0x00010a00000a7ab9 */ /* 0x000fe20000000800 */
[----:B------:R-:W-:Y:S02]  /*0ee0*/  UMOV UR44, UR45 ;  /* 0x0000002d002c7c82 */ /* 0x000fe40008000000 */
[----:B------:R-:W-:Y:S02]  /*0ef0*/  UISETP.NE.AND.EX UP1, UPT, UR7, URZ, UPT, UP1 ;  /* 0x0000003f0700728c */ /* 0x000fe4000bf25310 */
[----:B------:R-:W-:Y:S02]  /*0f00*/  @UP2 USHF.R.U32.HI UR44, URZ, UR11, UR9 ;  /* 0x0000000b3f2c2299 */ /* 0x000fe40008011609 */
[----:B------:R-:W-:-:S02]  /*0f10*/  UISETP.NE.AND UP2, UPT, UR10, 0x1, UPT ;  /* 0x000000010a00788c */ /* 0x000fc4000bf45270 */
[----:B------:R-:W-:Y:S01]  /*0f20*/  @UP0 USHF.R.S32.HI UR8, URZ, 0x1f, UR44 ;  /* 0x0000001f3f080899 */ /* 0x000fe2000801142c */
[----:B------:R-:W-:Y:S01]  /*0f30*/  PLOP3.LUT P1, PT, PT, PT, UP1, 0x80, 0x0 ;  /* 0x000000000000781c */ /* 0x000fe20003f2f018 */
[----:B------:R-:W-:Y:S01]  /*0f40*/  @UP0 ULDC.64 UR14, c[0x0][0x9a8] ;  /* 0x00026a00000e0ab9 */ /* 0x000fe20000000a00 */
[----:B------:R-:W-:Y:S02]  /*0f50*/  UIADD3 UR11, -UR44, URZ, URZ ;  /* 0x0000003f2c0b7290 */ /* 0x000fe4000fffe13f */
[----:B------:R-:W-:Y:S02]  /*0f60*/  @UP0 UIMAD UR10, UR8, UR14, URZ ;  /* 0x0000000e080a02a4 */ /* 0x000fe4000f8e023f */
[----:B------:R-:W-:Y:S02]  /*0f70*/  @UP0 UIMAD.WIDE.U32 UR8, UR44, UR14, URZ ;  /* 0x0000000e2c0802a5 */ /* 0x000fe4000f8e003f */
[----:B------:R-:W-:Y:S02]  /*0f80*/  UIMAD UR43, UR43, UR11, UR45 ;  /* 0x0000000b2b2b72a4 */ /* 0x000fe4000f8e022d */
[----:B------:R-:W-:Y:S01]  /*0f90*/  @UP1 USHF.R.S32.HI UR14, URZ, 0x1f, UR44 ;  /* 0x0000001f3f0e1899 */ /* 0x000fe2000801142c */
[----:B------:R-:W-:Y:S01]  /*0fa0*/  @UP1 ULDC.64 UR16, c[0x0][0x9b8] ;  /* 0x00026e0000101ab9 */ /* 0x000fe20000000a00 */
[----:B------:R-:W-:Y:S01]  /*0fb0*/  @UP0 UIMAD UR15, UR44, UR15, UR10 ;  /* 0x0000000f2c0f02a4 */ /* 0x000fe2000f8e020a */
[----:B------:R-:W-:Y:S01]  /*0fc0*/  @UP2 ULDC UR12, c[0x0][0x42c] ;  /* 0x00010b00000c2ab9 */ /* 0x000fe20000000800 */
[----:B------:R-:W-:-:S02]  /*0fd0*/  @UP1 UIMAD.WIDE.U32 UR10, UR44, UR16, URZ ;  /* 0x000000102c0a12a5 */ /* 0x000fc4000f8e003f */
[----:B------:R-:W-:Y:S02]  /*0fe0*/  UIMAD.WIDE.U32 UR12, UR43, UR12, URZ ;  /* 0x0000000c2b0c72a5 */ /* 0x000fe4000f8e003f */
[----:B------:R-:W-:Y:S01]  /*0ff0*/  @UP1 UIMAD UR16, UR14, UR16, URZ ;  /* 0x000000100e1012a4 */ /* 0x000fe2000f8e023f */
[----:B------:R-:W-:Y:S02]  /*1000*/  @UP2 ULDC UR18, c[0x0][0x430] ;  /* 0x00010c0000122ab9 */ /* 0x000fe40000000800 */
[----:B------:R-:W-:Y:S01]  /*1010*/  UMOV UR14, UR43 ;  /* 0x0000002b000e7c82 */ /* 0x000fe20008000000 */
[----:B------:R-:W-:Y:S02]  /*1020*/  @UP2 USHF.R.U32.HI UR14, URZ, UR18, UR13 ;  /* 0x000000123f0e2299 */ /* 0x000fe4000801160d */
[----:B------:R-:W-:Y:S02]  /*1030*/  @UP1 UIMAD UR16, UR44, UR17, UR16 ;  /* 0x000000112c1012a4 */ /* 0x000fe4000f8e0210 */
[----:B------:R-:W-:-:S02]  /*1040*/  @UP0 USHF.R.S32.HI UR12, URZ, 0x1f, UR14 ;  /* 0x0000001f3f0c0899 */ /* 0x000fc4000801140e */
[----:B------:R-:W-:Y:S01]  /*1050*/  @UP1 USHF.R.S32.HI UR13, URZ, 0x1f, UR14 ;  /* 0x0000001f3f0d1899 */ /* 0x000fe2000801140e */
[----:B------:R-:W-:Y:S01]  /*1060*/  @UP0 ULDC.64 UR18, c[0x0][0x9b0] ;  /* 0x00026c0000120ab9 */ /* 0x000fe20000000a00 */
[----:B------:R-:W-:Y:S02]  /*1070*/  @UP1 UIADD3 UR11, UR11, UR16, URZ ;  /* 0x000000100b0b1290 */ /* 0x000fe4000fffe03f */
[----:B------:R-:W-:Y:S01]  /*1080*/  @UP0 UIADD3 UR9, UR9, UR15, URZ ;  /* 0x0000000f09090290 */ /* 0x000fe2000fffe03f */
[----:B------:R-:W-:Y:S01]  /*1090*/  @UP1 ULDC.64 UR16, c[0x0][0x9c0] ;  /* 0x0002700000101ab9 */ /* 0x000fe20000000a00 */
[----:B------:R-:W-:Y:S02]  /*10a0*/  @UP0 UIMAD UR12, UR12, UR18, URZ ;  /* 0x000000120c0c02a4 */ /* 0x000fe4000f8e023f */
[----:B------:R-:W-:Y:S02]  /*10b0*/  @UP1 UIMAD UR13, UR13, UR16, URZ ;  /* 0x000000100d0d12a4 */ /* 0x000fe4000f8e023f */
[----:B------:R-:W-:-:S02]  /*10c0*/  @UP0 UIMAD.WIDE.U32 UR8, UR14, UR18, UR8 ;  /* 0x000000120e0802a5 */ /* 0x000fc4000f8e0008 */
[----:B------:R-:W-:Y:S02]  /*10d0*/  @UP0 UIMAD UR12, UR14, UR19, UR12 ;  /* 0x000000130e0c02a4 */ /* 0x000fe4000f8e020c */
[----:B------:R-:W-:Y:S02]  /*10e0*/  @UP1 UIMAD.WIDE.U32 UR10, UR14, UR16, UR10 ;  /* 0x000000100e0a12a5 */ /* 0x000fe4000f8e000a */
[----:B------:R-:W-:Y:S02]  /*10f0*/  @UP1 UIMAD UR13, UR14, UR17, UR13 ;  /* 0x000000110e0d12a4 */ /* 0x000fe4000f8e020d */
[----:B------:R-:W-:Y:S02]  /*1100*/  @UP0 UIADD3 UR12, UR9, UR12, URZ ;  /* 0x0000000c090c0290 */ /* 0x000fe4000fffe03f */
[----:B------:R-:W-:Y:S02]  /*1110*/  @UP0 ULEA UR4, UP3, UR8, UR4, 0x2 ;  /* 0x0000000408040291 */ /* 0x000fe4000f86103f */
[----:B------:R-:W-:-:S02]  /*1120*/  @UP1 ULEA UR6, UP4, UR10, UR6, 0x2 ;  /* 0x000000060a061291 */ /* 0x000fc4000f88103f */
[----:B------:R-:W-:Y:S02]  /*1130*/  @UP1 UIADD3 UR9, UR11, UR13, URZ ;  /* 0x0000000d0b091290 */ /* 0x000fe4000fffe03f */
[----:B------:R-:W-:Y:S01]  /*1140*/  @UP0 ULEA.HI.X UR5, UR8, UR5, UR12, 0x2, UP3 ;  /* 0x0000000508050291 */ /* 0x000fe200098f140c */
[----:B------:R-:W-:Y:S01]  /*1150*/  IMAD.U32 R4, RZ, RZ, UR4 ;  /* 0x00000004ff047e24 */ /* 0x000fe2000f8e00ff */
[----:B------:R-:W-:Y:S01]  /*1160*/  @UP1 ULEA.HI.X UR7, UR10, UR7, UR9, 0x2, UP4 ;  /* 0x000000070a071291 */ /* 0x000fe2000a0f1409 */
[----:B------:R-:W-:Y:S01]  /*1170*/  IMAD.U32 R6, RZ, RZ, UR6 ;  /* 0x00000006ff067e24 */ /* 0x000fe2000f8e00ff */
[----:B-1----:R-:W-:Y:S01]  /*1180*/  R2UR UR41, R8 ;  /* 0x00000000082972ca */ /* 0x002fe200000e0000 */
[----:B------:R-:W-:Y:S01]  /*1190*/  ULDC UR9, c[0x0][0x988] ;  /* 0x0002620000097ab9 */ /* 0x000fe20000000800 */
[----:B------:R-:W-:Y:S01]  /*11a0*/  IMAD.U32 R5, RZ, RZ, UR5 ;  /* 0x00000005ff057e24 */ /* 0x000fe2000f8e00ff */
[----:B------:R-:W-:Y:S01]  /*11b0*/  ULDC.64 UR4, c[0x0][0x3f8] ;  /* 0x0000fe0000047ab9 */ /* 0x000fe20000000a00 */
[----:B------:R-:W-:Y:S01]  /*11c0*/  IMAD.U32 R7, RZ, RZ, UR7 ;  /* 0x00000007ff077e24 */ /* 0x000fe2000f8e00ff */
[----:B------:R-:W-:Y:S01]  /*11d0*/  @UP2 ULDC UR8, c[0x0][0x42c] ;  /* 0x00010b0000082ab9 */ /* 0x000fe20000000800 */
[----:B------:R-:W-:Y:S01]  /*11e0*/  @UP2 ULDC UR10, c[0x0][0x430] ;  /* 0x00010c00000a2ab9 */ /* 0x000fe20000000800 */
[----:B------:R-:W2:Y:S04]  /*11f0*/  @P0 LDG.E R3, desc[UR50][R4.64] ;  /* 0x0000003204030981 */ /* 0x000ea8000c1e1900 */
[----:B------:R-:W2:Y:S01]  /*1200*/  @P1 LDG.E R0, desc[UR50][R6.64] ;  /* 0x0000003206001981 */ /* 0x000ea2000c1e1900 */
[----:B------:R-:W-:-:S02]  /*1210*/  UISETP.NE.U32.AND UP0, UPT, UR4, URZ, UPT ;  /* 0x0000003f0400728c */ /* 0x000fc4000bf05070 */
[----:B------:R-:W-:Y:S02]  /*1220*/  UIADD3 UR7, UR38, 0x1c400, URZ ;  /* 0x0001c40026077890 */ /* 0x000fe4000fffe03f */
[----:B------:R-:W-:Y:S01]  /*1230*/  UISETP.NE.AND.EX UP0, UPT, UR5, URZ, UPT, UP0 ;  /* 0x0000003f0500728c */ /* 0x000fe2000bf05300 */
[----:B------:R-:W-:Y:S01]  /*1240*/  ULDC UR4, c[0x0][0x2e0] ;  /* 0x0000b80000047ab9 */ /* 0x000fe20000000800 */
[----:B------:R-:W-:Y:S02]  /*1250*/  UMOV UR42, UR43 ;  /* 0x0000002b002a7c82 */ /* 0x000fe40008000000 */
[----:B------:R-:W-:Y:S02]  /*1260*/  USEL UR55, UR55, 0x1, UP0 ;  /* 0x0000000137377887 */ /* 0x000fe40008000000 */
[----:B------:R-:W-:Y:S02]  /*1270*/  ULOP3.LUT UP0, URZ, UR7, 0x9f, URZ, 0xc0, !UPT ;  /* 0x0000009f073f7892 */ /* 0x000fe4000f80c03f */
[----:B------:R-:W-:-:S02]  /*1280*/  UIMAD UR55, UR55, UR4, URZ ;  /* 0x00000004373772a4 */ /* 0x000fc4000f8e023f */
[----:B------:R-:W-:Y:S02]  /*1290*/  ULEA.HI UR4, UR41, UR41, URZ, 0x1 ;  /* 0x0000002929047291 */ /* 0x000fe4000f8f083f */
[----:B------:R-:W-:Y:S01]  /*12a0*/  UIADD3 UR5, UR55, 0xdf, URZ ;  /* 0x000000df37057890 */ /* 0x000fe2000fffe03f */
[----:B------:R-:W-:Y:S01]  /*12b0*/  PLOP3.LUT P0, PT, PT, PT, UP0, 0x80, 0x0 ;  /* 0x000000000000781c */ /* 0x000fe20003f0f008 */
[----:B------:R-:W-:-:S04]  /*12c0*/  ULOP3.LUT UR4, UR4, 0x1e, URZ, 0xc0, !UPT ;  /* 0x0000001e04047892 */ /* 0x000fc8000f8ec03f */
[----:B------:R-:W-:-:S03]  /*12d0*/  UIADD3 UR6, UR41, -UR4, URZ ;  /* 0x8000000429067290 */ /* 0x000fc6000fffe03f */
[----:B------:R-:W-:Y:S01]  /*12e0*/  UMOV UR4, URZ ;  /* 0x0000003f00047c82 */ /* 0x000fe20008000000 */
[----:B------:R-:W-:Y:S02]  /*12f0*/  ULEA UR6, UR6, UR7, 0xd ;  /* 0x0000000706067291 */ /* 0x000fe4000f8e683f */
[----:B------:R-:W-:Y:S02]  /*1300*/  UIMAD.WIDE UR4, UR5, -0x6db6db6d, UR4 ;  /* 0x92492493050478a5 */ /* 0x000fe4000f8e0204 */
[----:B------:R-:W-:-:S04]  /*1310*/  USHF.R.U32.HI UR6, URZ, 0x4, UR6 ;  /* 0x000000043f067899 */ /* 0x000fc80008011606 */
[----:B------:R-:W-:Y:S01]  /*1320*/  ULOP3.LUT UR56, UR6, 0x3fff, URZ, 0xc0, !UPT ;  /* 0x00003fff06387892 */ /* 0x000fe2000f8ec03f */
[----:B------:R-:W-:Y:S01]  /*1330*/  UMOV UR54, UR5 ;  /* 0x0000000500367c82 */ /* 0x000fe20008000000 */
[----:B------:R-:W-:Y:S02]  /*1340*/  UIMAD.WIDE.U32 UR4, UR43, UR8, URZ ;  /* 0x000000082b0472a5 */ /* 0x000fe4000f8e003f */
[----:B------:R-:W-:Y:S02]  /*1350*/  USHF.R.U32.HI UR7, URZ, 0x1f, UR54 ;  /* 0x0000001f3f077899 */ /* 0x000fe40008011636 */
[----:B------:R-:W-:Y:S02]  /*1360*/  @UP2 USHF.R.U32.HI UR42, URZ, UR10, UR5 ;  /* 0x0000000a3f2a2299 */ /* 0x000fe40008011605 */
[----:B------:R-:W-:Y:S01]  /*1370*/  ULEA.HI.SX32 UR54, UR54, UR7, 0x19 ;  /* 0x0000000736367291 */ /* 0x000fe2000f8fca3f */
[----:B--2---:R-:W-:-:S04]  /*1380*/  FMUL.FTZ R0, R3, R0 ;  /* 0x0000000003007220 */ /* 0x004fc80000410000 */
[----:B------:R-:W-:-:S05]  /*1390*/  FMUL.FTZ R0, R0, UR9 ;  /* 0x0000000900007c20 */ /* 0x000fca0008410000 */
[----:B------:R-:W-:Y:S01]  /*13a0*/  R2UR UR40, R0 ;  /* 0x00000000002872ca */ /* 0x000fe200000e0000 */
[----:B------:R-:W-:-:S14]  /*13b0*/  @!P0 BRA `(.L_x_9) ;  /* 0x0000000000408947 */ /* 0x000fdc0003800000 */
[----:B------:R-:W-:Y:S01]  /*13c0*/  MOV R0, 0x0 ;  /* 0x0000000000007802 */ /* 0x000fe20000000f00 */
[----:B------:R-:W-:Y:S01]  /*13d0*/  ULDC.64 UR4, c[0x4][0x98] ;  /* 0x0100260000047ab9 */ /* 0x000fe20000000a00 */
[----:B------:R-:W-:Y:S01]  /*13e0*/  ULDC.64 UR6, c[0x4][0x28] ;  /* 0x01000a0000067ab9 */ /* 0x000fe20000000a00 */
[----:B------:R-:W-:Y:S01]  /*13f0*/  IMAD.U32 R4, RZ, RZ, UR4 ;  /* 0x00000004ff047e24 */ /* 0x000fe2000f8e00ff */
[----:B------:R1:W2:Y:S01]  /*1400*/  LDC.64 R14, c[0x4][R0] ;  /* 0x01000000000e7b82 */ /* 0x0002a20000000a00 */
[----:B------:R-:W-:Y:S01]  /*1410*/  IMAD.U32 R5, RZ, RZ, UR5 ;  /* 0x00000005ff057e24 */ /* 0x000fe2000f8e00ff */
[----:B------:R-:W-:Y:S01]  /*1420*/  ULDC.64 UR4, c[0x4][0xa0] ;  /* 0x0100280000047ab9 */ /* 0x000fe20000000a00 */
[----:B------:R-:W-:Y:S02]  /*1430*/  IMAD.U32 R10, RZ, RZ, UR6 ;  /* 0x00000006ff0a7e24 */ /* 0x000fe4000f8e00ff */
[----:B------:R-:W-:Y:S02]  /*1440*/  IMAD.U32 R6, RZ, RZ, UR4 ;  /* 0x00000004ff067e24 */ /* 0x000fe4000f8e00ff */
[----:B------:R-:W-:-:S02]  /*1450*/  IMAD.U32 R7, RZ, RZ, UR5 ;  /* 0x00000005ff077e24 */ /* 0x000fc4000f8e00ff */
[----:B------:R-:W-:Y:S02]  /*1460*/  IMAD.U32 R11, RZ, RZ, UR7 ;  /* 0x00000007ff0b7e24 */ /* 0x000fe4000f8e00ff */
[----:B------:R-:W-:Y:S02]  /*1470*/  IMAD.MOV.U32 R8, RZ, RZ, 0x70 ;  /* 0x00000070ff087424 */ /* 0x000fe400078e00ff */
[----:B------:R-:W-:Y:S02]  /*1480*/  IMAD.MOV.U32 R12, RZ, RZ, 0x1 ;  /* 0x00000001ff0c7424 */ /* 0x000fe400078e00ff */
[----:B-1----:R-:W-:-:S07]  /*1490*/  IMAD.MOV.U32 R13, RZ, RZ, RZ ;  /* 0x000000ffff0d7224 */ /* 0x002fce00078e00ff */
[----:B------:R-:W-:-:S07]  /*14a0*/  LEPC R20, `(.L_x_9) ;  /* 0x000000001014794e */ /* 0x000fce0000000000 */
[----:B--2---:R-:W-:Y:S05]  /*14b0*/  CALL.ABS.NOINC R14 ;  /* 0x000000000e007343 */ /* 0x004fea0003c00000 */
.L_x_9:
[----:B------:R-:W-:Y:S01]  /*14c0*/  ULOP3.LUT UR4, UR39, 0x1, URZ, 0xc0, !UPT ;  /* 0x0000000127047892 */ /* 0x000fe2000f8ec03f */
[----:B------:R-:W-:-:S05]  /*14d0*/  IMAD.U32 R3, RZ, RZ, UR47 ;  /* 0x0000002fff037e24 */ /* 0x000fca000f8e00ff */
[----:B------:R-:W-:Y:S01]  /*14e0*/  IMAD.U32 R0, RZ, RZ, UR4 ;  /* 0x00000004ff007e24 */ /* 0x000fe2000f8e00ff */
[----:B------:R-:W-:-:S04]  /*14f0*/  ISETP.NE.AND P0, PT, R3, 0x3, PT ;  /* 0x000000030300780c */ /* 0x000fc80003f05270 */
[----:B------:R-:W-:-:S04]  /*1500*/  SHF.L.U32 R0, R0, 0x1f, RZ ;  /* 0x0000001f00007819 */ /* 0x000fc800000006ff */
[----:B------:R-:W1:Y:S02]  /*1510*/  SYNCS.PHASECHK.TRANS64.TRYWAIT P1, [UR38+0x2e800], R0 ;  /* 0x02e80000ff0075a7 */ /* 0x000e640008020166 */
[----:B-1----:R-:W-:Y:S05]  /*1520*/  @!P1 BRA `(.L_x_10) ;  /* 0x000000bc00a89947 */ /* 0x002fea0003800000 */
.L_x_90:
[----:B------:R-:W-:Y:S05]  /*1530*/  @!P0 BRA `(.L_x_11) ;  /* 0x0000000000048947 */ /* 0x000fea0003800000 */
[----:B------:R-:W-:Y:S01]  /*1540*/  BPT.TRAP 0x1 ;  /* 0x000000040000795c */ /* 0x000fe20000300000 */
.L_x_11:
[----:B------:R-:W-:Y:S02]  /*1550*/  IMAD.U32 R4, RZ, RZ, UR49 ;  /* 0x00000031ff047e24 */ /* 0x000fe4000f8e00ff */
[----:B-1----:R-:W-:-:S03]  /*1560*/  IMAD.U32 R3, RZ, RZ, UR36 ;  /* 0x00000024ff037e24 */ /* 0x002fc6000f8e00ff */
[----:B------:R-:W-:Y:S02]  /*1570*/  LEA R4, R4, UR38, 0x3 ;  /* 0x0000002604047c11 */ /* 0x000fe4000f8e18ff */
[----:B------:R-:W-:-:S04]  /*1580*/  SHF.L.U32 R3, R3, 0x1f, RZ ;  /* 0x0000001f03037819 */ /* 0x000fc800000006ff */
[----:B------:R1:W2:Y:S01]  /*1590*/  SYNCS.PHASECHK.TRANS64.TRYWAIT P1, [R4+URZ+0x2e830], R3 ;  /* 0x02e83003040075a7 */ /* 0x0002a2000802017f */
[----:B------:R-:W-:Y:S05]  /*15a0*/  @!P0 BRA `(.L_x_12) ;  /* 0x0000000000048947 */ /* 0x000fea0003800000 */
[----:B------:R-:W-:Y:S01]  /*15b0*/  BPT.TRAP 0x1 ;  /* 0x000000040000795c */ /* 0x000fe20000300000 */
.L_x_12:
[----:B--2---:R-:W-:Y:S05]  /*15c0*/  @P1 BRA `(.L_x_13) ;  /* 0x0000000000081947 */ /* 0x004fea0003800000 */
[----:B------:R-:W2:Y:S02]  /*15d0*/  SYNCS.PHASECHK.TRANS64.TRYWAIT P1, [R4+URZ+0x2e830], R3 ;  /* 0x02e83003040075a7 */ /* 0x000ea4000802017f */
[----:B--2---:R-:W-:Y:S05]  /*15e0*/  @!P1 BRA `(.L_x_14) ;  /* 0x000000bc00909947 */ /* 0x004fea0003800000 */
.L_x_13:
[----:B------:R-:W3:Y:S01]  /*15f0*/  S2R R152, SR_TID.X ;  /* 0x0000000000987919 */ /* 0x000ee20000002100 */
[----:B------:R-:W-:Y:S01]  /*1600*/  UIADD3 UR4, UR38, 0x20400, URZ ;  /* 0x0002040026047890 */ /* 0x000fe2000fffe03f */
[----:B------:R-:W-:-:S03]  /*1610*/  IMAD.MOV.U32 R87, RZ, RZ, RZ ;  /* 0x000000ffff577224 */ /* 0x000fc600078e00ff */
[----:B------:R-:W-:-:S04]  /*1620*/  USHF.R.U32.HI UR4, URZ, 0x4, UR4 ;  /* 0x000000043f047899 */ /* 0x000fc80008011604 */
[----:B------:R-:W-:-:S06]  /*1630*/  ULOP3.LUT UR4, UR4, 0x3fff, URZ, 0xc0, !UPT ;  /* 0x00003fff04047892 */ /* 0x000fcc000f8ec03f */
[----:B------:R-:W-:Y:S01]  /*1640*/  IMAD.U32 R0, RZ, RZ, UR4 ;  /* 0x00000004ff007e24 */ /* 0x000fe2000f8e00ff */
[----:B------:R-:W-:Y:S05]  /*1650*/  WARPSYNC.ALL ;  /* 0x0000000000007948 */ /* 0x000fea0003800000 */
[----:B------:R-:W-:Y:S02]  /*1660*/  LOP3.LUT R0, R0, 0x10000, RZ, 0xfc, !PT ;  /* 0x0001000000007812 */ /* 0x000fe400078efcff */
[----:B---3--:R-:W-:Y:S02]  /*1670*/  LOP3.LUT P1, RZ, R152, 0x7f, RZ, 0xc0, !PT ;  /* 0x0000007f98ff7812 */ /* 0x008fe4000782c0ff */
[----:B------:R-:W-:Y:S01]  /*1680*/  R2UR UR20, R0 ;  /* 0x00000000001472ca */ /* 0x000fe200000e0000 */
[----:B------:R-:W-:Y:S01]  /*1690*/  ULOP3.LUT UR12, UR56, 0x10000, URZ, 0xfc, !UPT ;  /* 0x00010000380c7892 */ /* 0x000fe2000f8efc3f */
[----:B------:R-:W-:Y:S01]  /*16a0*/  WARPGROUP.ARRIVE ;  /* 0x00000000000079c5 */ /* 0x000fe20000000000 */
[----:B------:R-:W-:Y:S01]  /*16b0*/  UMOV UR17, 0x40000040 ;  /* 0x4000004000117882 */ /* 0x000fe20000000000 */
[----:B------:R-:W-:Y:S01]  /*16c0*/  UMOV UR19, 0x40000040 ;  /* 0x4000004000137882 */ /* 0x000fe20000000000 */
[----:B------:R-:W-:Y:S01]  /*16d0*/  UIADD3 UR7, UR12, 0x2, URZ ;  /* 0x000000020c077890 */ /* 0x000fe2000fffe03f */
[----:B------:R-:W-:Y:S01]  /*16e0*/  VIADD R5, R228, UR55 ;  /* 0x00000037e4057c36 */ /* 0x000fe20008000000 */
[----:B------:R-:W-:Y:S01]  /*16f0*/  UIADD3 UR11, UR12, 0x4, URZ ;  /* 0x000000040c0b7890 */ /* 0x000fe2000fffe03f */
[----:B------:R-:W-:Y:S01]  /*1700*/  IMAD.U32 R6, RZ, RZ, UR54 ;  /* 0x00000036ff067e24 */ /* 0x000fe2000f8e00ff */
[----:B------:R-:W-:Y:S01]  /*1710*/  UMOV UR16, UR12 ;  /* 0x0000000c00107c82 */ /* 0x000fe20008000000 */
[----:B------:R-:W-:Y:S01]  /*1720*/  UIADD3 UR14, UR12, 0x6, URZ ;  /* 0x000000060c0e7890 */ /* 0x000fe2000fffe03f */
[----:B------:R-:W-:Y:S01]  /*1730*/  P2R R7, PR, RZ, 0x1 ;  /* 0x00000001ff077803 */ /* 0x000fe20000000000 */
[----:B------:R-:W-:Y:S01]  /*1740*/  UMOV UR15, 0x40000040 ;  /* 0x40000040000f7882 */ /* 0x000fe20000000000 */
[----:B------:R-:W-:Y:S01]  /*1750*/  UIMAD UR20, UR49, 0x700, UR20 ;  /* 0x00000700311478a4 */ /* 0x000fe2000f8e0214 */
[----:B------:R-:W-:Y:S01]  /*1760*/  IMAD R5, R6, -0xe0, R5 ;  /* 0xffffff2006057824 */ /* 0x000fe200078e0205 */
[----:B------:R-:W-:-:S02]  /*1770*/  UISETP.GE.AND UP0, UPT, UR55, 0xe1, UPT ;  /* 0x000000e13700788c */ /* 0x000fc4000bf06270 */
[----:B------:R-:W-:Y:S02]  /*1780*/  UIADD3 UR4, UR20, 0x300, URZ ;  /* 0x0000030014047890 */ /* 0x000fe4000fffe03f */
[----:B------:R-:W-:Y:S01]  /*1790*/  UIADD3 UR5, UR20, 0x400, URZ ;  /* 0x0000040014057890 */ /* 0x000fe2000fffe03f */
[C---:B------:R-:W-:Y:S01]  /*17a0*/  ISETP.GT.AND P2, PT, R5.reuse, RZ, PT ;  /* 0x000000ff0500720c */ /* 0x040fe20003f44270 */
[----:B------:R-:W-:Y:S01]  /*17b0*/  UMOV UR18, UR20 ;  /* 0x0000001400127c82 */ /* 0x000fe20008000000 */
[----:B------:R-:W-:Y:S01]  /*17c0*/  UIADD3 UR6, UR20, 0x500, URZ ;  /* 0x0000050014067890 */ /* 0x000fe2000fffe03f */
[----:B------:R-:W-:Y:S01]  /*17d0*/  QGMMA.64x32x32.F32.E4M3.E4M3 R136, gdesc[UR16], RZ, !UPT, gsb0 ;  /* 0x00600000108879f3 */ /* 0x000fe2000c0008ff */
[----:B------:R-:W-:Y:S01]  /*17e0*/  UIADD3 UR18, UR20, 0x100, URZ ;  /* 0x0000010014127890 */ /* 0x000fe2000fffe03f */
[C---:B------:R-:W-:Y:S01]  /*17f0*/  ISETP.GT.AND P5, PT, R5.reuse, 0x1, PT ;  /* 0x000000010500780c */ /* 0x040fe20003fa4270 */
[----:B------:R-:W-:Y:S01]  /*1800*/  UMOV UR19, 0x40000040 ;  /* 0x4000004000137882 */ /* 0x000fe20000000000 */
[----:B------:R-:W-:Y:S01]  /*1810*/  UIADD3 UR8, UR20, 0x2, URZ ;  /* 0x0000000214087890 */ /* 0x000fe2000fffe03f */
[C---:B------:R-:W-:Y:S01]  /*1820*/  ISETP.GT.AND P4, PT, R5.reuse, 0x8, PT ;  /* 0x000000080500780c */ /* 0x040fe20003f84270 */
[----:B------:R-:W-:Y:S01]  /*1830*/  UIADD3 UR9, UR20, 0x402, URZ ;  /* 0x0000040214097890 */ /* 0x000fe2000fffe03f */
[C---:B------:R-:W-:Y:S01]  /*1840*/  ISETP.GT.AND P1, PT, R5.reuse, 0x9, PT ;  /* 0x000000090500780c */ /* 0x040fe20003f24270 */
[----:B------:R-:W-:Y:S01]  /*1850*/  UIADD3 UR10, UR20, 0x502, URZ ;  /* 0x00000502140a7890 */ /* 0x000fe2000fffe03f */
[C---:B------:R-:W-:Y:S01]  /*1860*/  ISETP.GT.AND P3, PT, R5.reuse, 0x10, PT ;  /* 0x000000100500780c */ /* 0x040fe20003f64270 */
[----:B------:R-:W-:Y:S01]  /*1870*/  UIADD3 UR13, UR20, 0x4, URZ ;  /* 0x00000004140d7890 */ /* 0x000fe2000fffe03f */
[C---:B------:R-:W-:Y:S01]  /*1880*/  ISETP.GT.AND P0, PT, R5.reuse, 0xb9, PT ;  /* 0x000000b90500780c */ /* 0x040fe20003f04270 */
[----:B------:R-:W-:Y:S01]  /*1890*/  UIADD3 UR12, UR20, 0x504, URZ ;  /* 0x00000504140c7890 */ /* 0x000fe2000fffe03f */
[----:B------:R-:W-:Y:S01]  /*18a0*/  ISETP.GT.AND P6, PT, R5, 0xc0, PT ;  /* 0x000000c00500780c */ /* 0x000fe20003fc4270 */
[----:B------:R-:W-:-:S02]  /*18b0*/  WARPGROUP.DEPBAR.LE gsb0, 0x0 ;  /* 0x00008000000079c5 */ /* 0x000fc40000010000 */
[----:B------:R-:W-:-:S06]  /*18c0*/  WARPGROUP.ARRIVE ;  /* 0x00000000000079c5 */ /* 0x000fcc0000000000 */
[----:B------:R-:W-:Y:S01]  /*18d0*/  QGMMA.64x32x32.F32.E4M3.E4M3 R120, gdesc[UR16], RZ, !UPT, gsb0 ;  /* 0x00600000107879f3 */ /* 0x000fe2000c0008ff */
[----:B------:R-:W-:Y:S01]  /*18e0*/  UIADD3 UR18, UR20, 0x200, URZ ;  /* 0x0000020014127890 */ /* 0x000fe2000fffe03f */
[----:B------:R-:W-:Y:S01]  /*18f0*/  UMOV UR19, 0x40000040 ;  /* 0x4000004000137882 */ /* 0x000fe20000000000 */
[----:B------:R-:W-:Y:S02]  /*1900*/  WARPGROUP.DEPBAR.LE gsb0, 0x0 ;  /* 0x00008000000079c5 */ /* 0x000fe40000010000 */
[----:B------:R-:W-:-:S06]  /*1910*/  WARPGROUP.ARRIVE ;  /* 0x00000000000079c5 */ /* 0x000fcc0000000000 */
[----:B------:R-:W-:Y:S01]  /*1920*/  QGMMA.64x32x32.F32.E4M3.E4M3 R104, gdesc[UR16], RZ, !UPT, gsb0 ;  /* 0x00600000106879f3 */ /* 0x000fe2000c0008ff */
[----:B------:R-:W-:Y:S01]  /*1930*/  UMOV UR18, UR4 ;  /* 0x0000000400127c82 */ /* 0x000fe20008000000 */
[----:B------:R-:W-:Y:S01]  /*1940*/  UMOV UR19, 0x40000040 ;  /* 0x4000004000137882 */ /* 0x000fe20000000000 */
[----:B------:R-:W-:Y:S01]  /*1950*/  UIADD3 UR4, UR20, 0x600, URZ ;  /* 0x0000060014047890 */ /* 0x000fe2000fffe03f */
[----:B------:R-:W-:Y:S02]  /*1960*/  WARPGROUP.DEPBAR.LE gsb0, 0x0 ;  /* 0x00008000000079c5 */ /* 0x000fe40000010000 */
[----:B------:R-:W-:-:S06]  /*1970*/  WARPGROUP.ARRIVE ;  /* 0x00000000000079c5 */ /* 0x000fcc0000000000 */
[----:B------:R-:W-:Y:S01]  /*1980*/  QGMMA.64x32x32.F32.E4M3.E4M3 R88, gdesc[UR16], RZ, !UPT, gsb0 ;  /* 0x00600000105879f3 */ /* 0x000fe2000c0008ff */
[----:B------:R-:W-:Y:S01]  /*1990*/  UMOV UR18, UR5 ;  /* 0x0000000500127c82 */ /* 0x000fe20008000000 */
[----:B------:R-:W-:Y:S01]  /*19a0*/  UMOV UR19, 0x40000040 ;  /* 0x4000004000137882 */ /* 0x000fe20000000000 */
[----:B------:R-:W-:Y:S01]  /*19b0*/  UMOV UR5, 0x40000040 ;  /* 0x4000004000057882 */ /* 0x000fe20000000000 */
[----:B------:R-:W-:Y:S02]  /*19c0*/  WARPGROUP.DEPBAR.LE gsb0, 0x0 ;  /* 0x00008000000079c5 */ /* 0x000fe40000010000 */
[----:B------:R-:W-:-:S06]  /*19d0*/  WARPGROUP.ARRIVE ;  /* 0x00000000000079c5 */ /* 0x000fcc0000000000 */
[----:B------:R-:W-:Y:S01]  /*19e0*/  QGMMA.64x32x32.F32.E4M3.E4M3 R56, gdesc[UR16], RZ, !UPT, gsb0 ;  /* 0x00600000103879f3 */ /* 0x000fe2000c0008ff */
[----:B------:R-:W-:Y:S01]  /*19f0*/  UMOV UR18, UR6 ;  /* 0x0000000600127c82 */ /* 0x000fe20008000000 */
[----:B------:R-:W-:Y:S01]  /*1a00*/  UMOV UR19, 0x40000040 ;  /* 0x4000004000137882 */ /* 0x000fe20000000000 */
[----:B------:R-:W-:Y:S01]  /*1a10*/  UMOV UR6, UR8 ;  /* 0x0000000800067c82 */ /* 0x000fe20008000000 */
[----:B------:R-:W-:Y:S01]  /*1a20*/  UIADD3 UR8, UR20, 0x302, URZ ;  /* 0x0000030214087890 */ /* 0x000fe2000fffe03f */
[----:B------:R-:W-:Y:S02]  /*1a30*/  WARPGROUP.DEPBAR.LE gsb0, 0x0 ;  /* 0x00008000000079c5 */ /* 0x000fe40000010000 */
[----:B------:R-:W-:-:S06]  /*1a40*/  WARPGROUP.ARRIVE ;  /* 0x00000000000079c5 */ /* 0x000fcc0000000000 */
[----:B------:R-:W-:Y:S01]  /*1a50*/  QGMMA.64x32x32.F32.E4M3.E4M3 R40, gdesc[UR16], RZ, !UPT, gsb0 ;  /* 0x00600000102879f3 */ /* 0x000fe2000c0008ff */
[----:B------:R-:W-:Y:S01]  /*1a60*/  UMOV UR18, UR4 ;  /* 0x0000000400127c82 */ /* 0x000fe20008000000 */
[----:B------:R-:W-:Y:S01]  /*1a70*/  UMOV UR19, 0x40000040 ;  /* 0x4000004000137882 */ /* 0x000fe20000000000 */
[----:B------:R-:W-:Y:S01]  /*1a80*/  UMOV UR4, UR7 ;  /* 0x0000000700047c82 */ /* 0x000fe20008000000 */
[----:B------:R-:W-:Y:S01]  /*1a90*/  UMOV UR7, 0x40000040 ;  /* 0x4000004000077882 */ /* 0x000fe20000000000 */
[----:B------:R-:W-:Y:S02]  /*1aa0*/  WARPGROUP.DEPBAR.LE gsb0, 0x0 ;  /* 0x00008000000079c5 */ /* 0x000fe40000010000 */
[----:B------:R-:W-:-:S06]  /*1ab0*/  WARPGROUP.ARRIVE ;  /* 0x00000000000079c5 */ /* 0x000fcc0000000000 */
[----:B------:R-:W-:Y:S03]  /*1ac0*/  QGMMA.64x32x32.F32.E4M3.E4M3 R24, gdesc[UR16], RZ, !UPT, gsb0 ;  /* 0x00600000101879f3 */ /* 0x000fe6000c0008ff */
[----:B------:R-:W-:Y:S02]  /*1ad0*/  WARPGROUP.DEPBAR.LE gsb0, 0x0 ;  /* 0x00008000000079c5 */ /* 0x000fe40000010000 */
[----:B------:R-:W-:-:S06]  /*1ae0*/  WARPGROUP.ARRIVE ;  /* 0x00000000000079c5 */ /* 0x000fcc0000000000 */
[----:B------:R-:W-:Y:S01]  /*1af0*/  QGMMA.64x32x32.F32.E4M3.E4M3 R136, gdesc[UR4], R136, gsb0 ;  /* 0x00600000048879f3 */ /* 0x000fe20008000888 */
[----:B------:R-:W-:Y:S01]  /*1b00*/  UIADD3 UR6, UR20, 0x102, URZ ;  /* 0x0000010214067890 */ /* 0x000fe2000fffe03f */
[----:B------:R-:W-:Y:S01]  /*1b10*/  UMOV UR7, 0x40000040 ;  /* 0x4000004000077882 */ /* 0x000fe20000000000 */
        /* <DEDUP_REMOVED lines=8> */
[----:B------:R-:W-:Y:S01]  /*1ba0*/  UMOV UR6, UR8 ;  /* 0x0000000800067c82 */ /* 0x000fe20008000000 */
[----:B------:R-:W-:Y:S01]  /*1bb0*/  UMOV UR7, 0x40000040 ;  /* 0x4000004000077882 */ /* 0x000fe20000000000 */
[----:B------:R-:W-:Y:S01]  /*1bc0*/  UIADD3 UR8, UR20, 0x602, URZ ;  /* 0x0000060214087890 */ /* 0x000fe2000fffe03f */
[----:B------:R-:W-:Y:S02]  /*1bd0*/  WARPGROUP.DEPBAR.LE gsb0, 0x0 ;  /* 0x00008000000079c5 */ /* 0x000fe40000010000 */
[----:B------:R-:W-:-:S06]  /*1be0*/  WARPGROUP.ARRIVE ;  /* 0x00000000000079c5 */ /* 0x000fcc0000000000 */
[----:B------:R-:W-:Y:S01]  /*1bf0*/  QGMMA.64x32x32.F32.E4M3.E4M3 R88, gdesc[UR4], R88, gsb0 ;  /* 0x00600000045879f3 */ /* 0x000fe20008000858 */
[----:B------:R-:W-:Y:S01]  /*1c00*/  UMOV UR6, UR9 ;  /* 0x0000000900067c82 */ /* 0x000fe20008000000 */
[----:B------:R-:W-:Y:S01]  /*1c10*/  UMOV UR7, 0x40000040 ;  /* 0x4000004000077882 */ /* 0x000fe20000000000 */
[----:B------:R-:W-:Y:S01]  /*1c20*/  UMOV UR9, 0x40000040 ;  /* 0x4000004000097882 */ /* 0x000fe20000000000 */
[----:B------:R-:W-:Y:S02]  /*1c30*/  WARPGROUP.DEPBAR.LE gsb0, 0x0 ;  /* 0x00008000000079c5 */ /* 0x000fe40000010000 */
[----:B------:R-:W-:-:S06]  /*1c40*/  WARPGROUP.ARRIVE ;  /* 0x00000000000079c5 */ /* 0x000fcc0000000000 */
[----:B------:R-:W-:Y:S01]  /*1c50*/  QGMMA.64x32x32.F32.E4M3.E4M3 R56, gdesc[UR4], R56, gsb0 ;  /* 0x00600000043879f3 */ /* 0x000fe20008000838 */
[----:B------:R-:W-:Y:S01]  /*1c60*/  UMOV UR6, UR10 ;  /* 0x0000000a00067c82 */ /* 0x000fe20008000000 */
[----:B------:R-:W-:Y:S01]  /*1c70*/  UMOV UR7, 0x40000040 ;  /* 0x4000004000077882 */ /* 0x000fe20000000000 */
[----:B------:R-:W-:Y:S01]  /*1c80*/  UMOV UR10, UR13 ;  /* 0x0000000d000a7c82 */ /* 0x000fe20008000000 */
        /* <DEDUP_REMOVED lines=11> */
[----:B------:R-:W-:Y:S02]  /*1d40*/  UIADD3 UR6, UR20, 0x304, URZ ;  /* 0x0000030414067890 */ /* 0x000fe4000fffe03f */
[----:B------:R-:W-:Y:S01]  /*1d50*/  UIADD3 UR7, UR20, 0x404, URZ ;  /* 0x0000040414077890 */ /* 0x000fe2000fffe03f */
        /* <DEDUP_REMOVED lines=27> */
[----:B------:R-:W-:Y:S01]  /*1f10*/  UMOV UR12, UR14 ;  /* 0x0000000e000c7c82 */ /* 0x000fe20008000000 */
[----:B------:R-:W-:Y:S01]  /*1f20*/  UMOV UR14, UR7 ;  /* 0x00000007000e7c82 */ /* 0x000fe20008000000 */
        /* <DEDUP_REMOVED lines=9> */
[----:B------:R-:W-:Y:S03]  /*1fc0*/  QGMMA.64x32x32.F32.E4M3.E4M3 R24, gdesc[UR8], R24, gsb0 ;  /* 0x00600000081879f3 */ /* 0x000fe60008000818 */
[----:B------:R-:W-:Y:S02]  /*1fd0*/  WARPGROUP.DEPBAR.LE gsb0, 0x0 ;  /* 0x00008000000079c5 */ /* 0x000fe40000010000 */
[----:B------:R-:W-:-:S06]  /*1fe0*/  WARPGROUP.ARRIVE ;  /* 0x00000000000079c5 */ /* 0x000fcc0000000000 */
[----:B------:R-:W-:Y:S01]  /*1ff0*/  QGMMA.64x32x32.F32.E4M3.E4M3 R136, gdesc[UR12], R136, gsb0 ;  /* 0x006000000c8879f3 */ /* 0x000fe20008000888 */
[----:B------:R-:W-:Y:S01]  /*2000*/  UIADD3 UR14, UR20, 0x106, URZ ;  /* 0x00000106140e7890 */ /* 0x000fe2000fffe03f */
[----:B------:R-:W-:Y:S01]  /*2010*/  UMOV UR15, 0x40000040 ;  /* 0x40000040000f7882 */ /* 0x000fe20000000000 */
[----:B------:R-:W-:Y:S02]  /*2020*/  WARPGROUP.DEPBAR.LE gsb0, 0x0 ;  /* 0x00008000000079c5 */ /* 0x000fe40000010000 */
[----:B------:R-:W-:Y:S01]  /*2030*/  WARPGROUP.ARRIVE ;  /* 0x00000000000079c5 */ /* 0x000fe20000000000 */
[----:B------:R-:W-:Y:S02]  /*2040*/  FSEL R138, R138, -INF , P2 ;  /* 0xff8000008a8a7808 */ /* 0x000fe40001000000 */
[----:B------:R-:W-:Y:S02]  /*2050*/  FSEL R139, R139, -INF , P5 ;  /* 0xff8000008b8b7808 */ /* 0x000fe40002800000 */
[----:B------:R-:W-:Y:S01]  /*2060*/  FSEL R142, R142, -INF , P4 ;  /* 0xff8000008e8e7808 */ /* 0x000fe20002000000 */
[----:B------:R-:W-:Y:S01]  /*2070*/  QGMMA.64x32x32.F32.E4M3.E4M3 R120, gdesc[UR12], R120, gsb0 ;  /* 0x006000000c7879f3 */ /* 0x000fe20008000878 */
[----:B------:R-:W-:Y:S01]  /*2080*/  UIADD3 UR14, UR20, 0x206, URZ ;  /* 0x00000206140e7890 */ /* 0x000fe2000fffe03f */
[----:B-12---:R-:W-:Y:S01]  /*2090*/  FMNMX.FTZ R3, R138, R139, !PT ;  /* 0x0000008b8a037209 */ /* 0x006fe20007810000 */
[----:B------:R-:W-:Y:S01]  /*20a0*/  UMOV UR15, 0x40000040 ;  /* 0x40000040000f7882 */ /* 0x000fe20000000000 */
[----:B------:R-:W-:-:S02]  /*20b0*/  FSEL R143, R143, -INF , P1 ;  /* 0xff8000008f8f7808 */ /* 0x000fc40000800000 */
[----:B------:R-:W-:Y:S02]  /*20c0*/  FMNMX.FTZ R6, R142, R3, !PT ;  /* 0x000000038e067209 */ /* 0x000fe40007810000 */
[----:B------:R-:W-:Y:S02]  /*20d0*/  FSEL R136, R136, -INF , P2 ;  /* 0xff80000088887808 */ /* 0x000fe40001000000 */
[----:B------:R-:W-:Y:S02]  /*20e0*/  ISETP.GT.AND P2, PT, R5, 0x11, PT ;  /* 0x000000110500780c */ /* 0x000fe40003f44270 */
[----:B------:R-:W-:Y:S02]  /*20f0*/  FSEL R146, R146, -INF , P3 ;  /* 0xff80000092927808 */ /* 0x000fe40001800000 */
[----:B------:R-:W-:Y:S02]  /*2100*/  FMNMX.FTZ R3, R143, R6, !PT ;  /* 0x000000068f037209 */ /* 0x000fe40007810000 */
[----:B------:R-:W-:-:S02]  /*2110*/  FSEL R137, R137, -INF , P5 ;  /* 0xff80000089897808 */ /* 0x000fc40002800000 */
[----:B------:R-:W-:Y:S02]  /*2120*/  ISETP.GT.AND P5, PT, R5, 0x18, PT ;  /* 0x000000180500780c */ /* 0x000fe40003fa4270 */
[----:B------:R-:W-:Y:S02]  /*2130*/  FSEL R147, R147, -INF , P2 ;  /* 0xff80000093937808 */ /* 0x000fe40001000000 */
[----:B------:R-:W-:Y:S02]  /*2140*/  FMNMX.FTZ R6, R146, R3, !PT ;  /* 0x0000000392067209 */ /* 0x000fe40007810000 */
[----:B------:R-:W-:Y:S02]  /*2150*/  FSEL R140, R140, -INF , P4 ;  /* 0xff8000008c8c7808 */ /* 0x000fe40002000000 */
[----:B------:R-:W-:Y:S02]  /*2160*/  ISETP.GT.AND P4, PT, R5, 0x19, PT ;  /* 0x000000190500780c */ /* 0x000fe40003f84270 */
[----:B------:R-:W-:-:S02]  /*2170*/  FSEL R150, R150, -INF , P5 ;  /* 0xff80000096967808 */ /* 0x000fc40002800000 */
[----:B------:R-:W-:Y:S02]  /*2180*/  FMNMX.FTZ R3, R147, R6, !PT ;  /* 0x0000000693037209 */ /* 0x000fe40007810000 */
[----:B------:R-:W-:Y:S02]  /*2190*/  FSEL R145, R145, -INF , P2 ;  /* 0xff80000091917808 */ /* 0x000fe40001000000 */
[----:B------:R-:W-:Y:S02]  /*21a0*/  FSEL R151, R151, -INF , P4 ;  /* 0xff80000097977808 */ /* 0x000fe40002000000 */
[----:B------:R-:W-:Y:S02]  /*21b0*/  ISETP.GT.AND P2, PT, R5, 0x20, PT ;  /* 0x000000200500780c */ /* 0x000fe40003f44270 */
[----:B------:R-:W-:Y:S02]  /*21c0*/  FMNMX.FTZ R6, R150, R3, !PT ;  /* 0x0000000396067209 */ /* 0x000fe40007810000 */
[----:B------:R-:W-:-:S02]  /*21d0*/  FSEL R148, R148, -INF , P5 ;  /* 0xff80000094947808 */ /* 0x000fc40002800000 */
[----:B------:R-:W-:Y:S02]  /*21e0*/  ISETP.GT.AND P5, PT, R5, 0x21, PT ;  /* 0x000000210500780c */ /* 0x000fe40003fa4270 */
[----:B------:R-:W-:Y:S02]  /*21f0*/  FMNMX.FTZ R3, R151, R6, !PT ;  /* 0x0000000697037209 */ /* 0x000fe40007810000 */
[----:B------:R-:W-:Y:S02]  /*2200*/  FSEL R149, R149, -INF , P4 ;  /* 0xff80000095957808 */ /* 0x000fe40002000000 */
[----:B------:R-:W-:Y:S02]  /*2210*/  ISETP.GT.AND P4, PT, R5, 0x28, PT ;  /* 0x000000280500780c */ /* 0x000fe40003f84270 */
[----:B------:R-:W-:Y:S02]  /*2220*/  FSEL R141, R141, -INF , P1 ;  /* 0xff8000008d8d7808 */ /* 0x000fe40000800000 */
[----:B------:R-:W-:-:S02]  /*2230*/  ISETP.GT.AND P1, PT, R5, 0x29, PT ;  /* 0x000000290500780c */ /* 0x000fc40003f24270 */
[----:B------:R-:W-:Y:S02]  /*2240*/  FSEL R144, R144, -INF , P3 ;  /* 0xff80000090907808 */ /* 0x000fe40001800000 */
[----:B------:R-:W-:Y:S01]  /*2250*/  ISETP.GT.AND P3, PT, R5, 0x30, PT ;  /* 0x000000300500780c */ /* 0x000fe20003f64270 */
[----:B------:R-:W-:Y:S02]  /*2260*/  WARPGROUP.DEPBAR.LE gsb0, 0x0 ;  /* 0x00008000000079c5 */ /* 0x000fe40000010000 */
[----:B------:R-:W-:Y:S01]  /*2270*/  WARPGROUP.ARRIVE ;  /* 0x00000000000079c5 */ /* 0x000fe20000000000 */
[----:B------:R-:W-:Y:S02]  /*2280*/  FSEL R122, R122, -INF , P2 ;  /* 0xff8000007a7a7808 */ /* 0x000fe40001000000 */
[----:B------:R-:W-:Y:S02]  /*2290*/  FSEL R123, R123, -INF , P5 ;  /* 0xff8000007b7b7808 */ /* 0x000fe40002800000 */
[----:B------:R-:W-:Y:S01]  /*22a0*/  FMNMX.FTZ R6, R122, R3, !PT ;  /* 0x000000037a067209 */ /* 0x000fe20007810000 */
[----:B------:R-:W-:Y:S01]  /*22b0*/  QGMMA.64x32x32.F32.E4M3.E4M3 R104, gdesc[UR12], R104, gsb0 ;  /* 0x006000000c6879f3 */ /* 0x000fe20008000868 */
[----:B------:R-:W-:Y:S01]  /*22c0*/  UIADD3 UR14, UR20, 0x306, URZ ;  /* 0x00000306140e7890 */ /* 0x000fe2000fffe03f */
[----:B------:R-:W-:Y:S01]  /*22d0*/  FSEL R126, R126, -INF , P4 ;  /* 0xff8000007e7e7808 */ /* 0x000fe20002000000 */
[----:B------:R-:W-:Y:S01]  /*22e0*/  UMOV UR15, 0x40000040 ;  /* 0x40000040000f7882 */ /* 0x000fe20000000000 */
[----:B------:R-:W-:Y:S01]  /*22f0*/  FMNMX.FTZ R3, R123, R6, !PT ;  /* 0x000000067b037209 */ /* 0x000fe20007810000 */
[----:B------:R-:W-:Y:S01]  /*2300*/  UIADD3 UR20, UR20, 0x606, URZ ;  /* 0x0000060614147890 */ /* 0x000fe2000fffe03f */
        /* <DEDUP_REMOVED lines=33> */
[----:B------:R-:W-:Y:S01]  /*2520*/  UMOV UR14, UR6 ;  /* 0x00000006000e7c82 */ /* 0x000fe20008000000 */
[----:B------:R-:W-:Y:S01]  /*2530*/  UMOV UR15, 0x40000040 ;  /* 0x40000040000f7882 */ /* 0x000fe20000000000 */
[----:B------:R-:W-:-:S02]  /*2540*/  FSEL R110, R110, -INF , P4 ;  /* 0xff8000006e6e7808 */ /* 0x000fc40002000000 */
[----:B------:R-:W-:Y:S02]  /*2550*/  FMNMX.FTZ R3, R107, R6, !PT ;  /* 0x000000066b037209 */ /* 0x000fe40007810000 */
[----:B------:R-:W-:Y:S02]  /*2560*/  FSEL R111, R111, -INF , P1 ;  /* 0xff8000006f6f7808 */ /* 0x000fe40000800000 */
[----:B------:R-:W-:Y:S02]  /*2570*/  FMNMX.FTZ R6, R110, R3, !PT ;  /* 0x000000036e067209 */ /* 0x000fe40007810000 */
[----:B------:R-:W-:Y:S02]  /*2580*/  FSEL R104, R104, -INF , P2 ;  /* 0xff80000068687808 */ /* 0x000fe40001000000 */
[----:B------:R-:W-:Y:S02]  /*2590*/  ISETP.GT.AND P2, PT, R5, 0x51, PT ;  /* 0x000000510500780c */ /* 0x000fe40003f44270 */
        /* <DEDUP_REMOVED lines=11> */
[----:B------:R-:W-:Y:S02]  /*2650*/  FSEL R119, R119, -INF , P4 ;  /* 0xff80000077777808 */ /* 0x000fe40002000000 */
[----:B------:R-:W-:-:S02]  /*2660*/  ISETP.GT.AND P3, PT, R5, 0x60, PT ;  /* 0x000000600500780c */ /* 0x000fc40003f64270 */
[----:B------:R-:W-:Y:S02]  /*2670*/  FMNMX.FTZ R6, R118, R3, !PT ;  /* 0x0000000376067209 */ /* 0x000fe40007810000 */
[----:B------:R-:W-:Y:S02]  /*2680*/  FSEL R109, R109, -INF , P1 ;  /* 0xff8000006d6d7808 */ /* 0x000fe40000800000 */
[----:B------:R-:W-:Y:S02]  /*2690*/  ISETP.GT.AND P1, PT, R5, 0x61, PT ;  /* 0x000000610500780c */ /* 0x000fe40003f24270 */
[----:B------:R-:W-:Y:S02]  /*26a0*/  FMNMX.FTZ R3, R119, R6, !PT ;  /* 0x0000000677037209 */ /* 0x000fe40007810000 */
[----:B------:R-:W-:Y:S02]  /*26b0*/  FSEL R113, R113, -INF , P2 ;  /* 0xff80000071717808 */ /* 0x000fe40001000000 */
[----:B------:R-:W-:-:S02]  /*26c0*/  ISETP.GT.AND P2, PT, R5, 0x68, PT ;  /* 0x000000680500780c */ /* 0x000fc40003f44270 */
[----:B------:R-:W-:Y:S02]  /*26d0*/  FSEL R116, R116, -INF , P5 ;  /* 0xff80000074747808 */ /* 0x000fe40002800000 */
[----:B------:R-:W-:Y:S02]  /*26e0*/  ISETP.GT.AND P5, PT, R5, 0x69, PT ;  /* 0x000000690500780c */ /* 0x000fe40003fa4270 */
[----:B------:R-:W-:Y:S02]  /*26f0*/  FSEL R117, R117, -INF , P4 ;  /* 0xff80000075757808 */ /* 0x000fe40002000000 */
[----:B------:R-:W-:Y:S01]  /*2700*/  ISETP.GT.AND P4, PT, R5, 0x70, PT ;  /* 0x000000700500780c */ /* 0x000fe20003f84270 */
[----:B------:R-:W-:Y:S02]  /*2710*/  WARPGROUP.DEPBAR.LE gsb0, 0x0 ;  /* 0x00008000000079c5 */ /* 0x000fe40000010000 */
[----:B------:R-:W-:Y:S01]  /*2720*/  WARPGROUP.ARRIVE ;  /* 0x00000000000079c5 */ /* 0x000fe20000000000 */
[----:B------:R-:W-:-:S02]  /*2730*/  FSEL R90, R90, -INF , P3 ;  /* 0xff8000005a5a7808 */ /* 0x000fc40001800000 */
[----:B------:R-:W-:Y:S02]  /*2740*/  FSEL R91, R91, -INF , P1 ;  /* 0xff8000005b5b7808 */ /* 0x000fe40000800000 */
[----:B------:R-:W-:Y:S01]  /*2750*/  FMNMX.FTZ R6, R90, R3, !PT ;  /* 0x000000035a067209 */ /* 0x000fe20007810000 */
[----:B------:R-:W-:Y:S01]  /*2760*/  QGMMA.64x32x32.F32.E4M3.E4M3 R56, gdesc[UR12], R56, gsb0 ;  /* 0x006000000c3879f3 */ /* 0x000fe20008000838 */
[----:B------:R-:W-:Y:S01]  /*2770*/  UMOV UR14, UR7 ;  /* 0x00000007000e7c82 */ /* 0x000fe20008000000 */
[----:B------:R-:W-:Y:S01]  /*2780*/  UMOV UR15, 0x40000040 ;  /* 0x40000040000f7882 */ /* 0x000fe20000000000 */
[----:B------:R-:W-:Y:S02]  /*2790*/  FSEL R94, R94, -INF , P2 ;  /* 0xff8000005e5e7808 */ /* 0x000fe40001000000 */
[----:B------:R-:W-:Y:S02]  /*27a0*/  FMNMX.FTZ R3, R91, R6, !PT ;  /* 0x000000065b037209 */ /* 0x000fe40007810000 */
        /* <DEDUP_REMOVED lines=20> */
[----:B------:R-:W-:Y:S02]  /*28f0*/  FMNMX.FTZ R3, R103, R6, !PT ;  /* 0x0000000667037209 */ /* 0x000fe40007810000 */
[----:B------:R-:W-:Y:S02]  /*2900*/  FSEL R97, R97, -INF , P3 ;  /* 0xff80000061617808 */ /* 0x000fe40001800000 */
[C---:B------:R-:W-:Y:S02]  /*2910*/  ISETP.GT.AND P3, PT, R5.reuse, 0x88, PT ;  /* 0x000000880500780c */ /* 0x040fe40003f64270 */
        /* <DEDUP_REMOVED lines=47> */
[----:B------:R-:W-:Y:S02]  /*2c10*/  FSEL R72, R46, -INF , P5 ;  /* 0xff8000002e487808 */ /* 0x000fe40002800000 */
[----:B------:R-:W-:Y:S02]  /*2c20*/  FMNMX.FTZ R3, R43, R8, !PT ;  /* 0x000000082b037209 */ /* 0x000fe40007810000 */
[----:B------:R-:W-:Y:S02]  /*2c30*/  FSEL R47, R47, -INF , P4 ;  /* 0xff8000002f2f7808 */ /* 0x000fe40002000000 */
[----:B------:R-:W-:-:S02]  /*2c40*/  FMNMX.FTZ R8, R72, R3, !PT ;  /* 0x0000000348087209 */ /* 0x000fc40007810000 */
[----:B------:R-:W-:Y:S02]  /*2c50*/  FSEL R40, R40, -INF , P1 ;  /* 0xff80000028287808 */ /* 0x000fe40000800000 */
[----:B------:R-:W-:Y:S02]  /*2c60*/  ISETP.GT.AND P1, PT, R5, 0xb1, PT ;  /* 0x000000b10500780c */ /* 0x000fe40003f24270 */
[----:B------:R-:W-:Y:S02]  /*2c70*/  FSEL R50, R50, -INF , P3 ;  /* 0xff80000032327808 */ /* 0x000fe40001800000 */
[----:B------:R-:W-:Y:S02]  /*2c80*/  FMNMX.FTZ R3, R47, R8, !PT ;  /* 0x000000082f037209 */ /* 0x000fe40007810000 */
[----:B------:R-:W-:Y:S02]  /*2c90*/  FSEL R41, R41, -INF , P2 ;  /* 0xff80000029297808 */ /* 0x000fe40001000000 */
[----:B------:R-:W-:-:S02]  /*2ca0*/  ISETP.GT.AND P2, PT, R5, 0xb8, PT ;  /* 0x000000b80500780c */ /* 0x000fc40003f44270 */
[----:B------:R-:W-:Y:S02]  /*2cb0*/  FSEL R51, R51, -INF , P1 ;  /* 0xff80000033337808 */ /* 0x000fe40000800000 */
[----:B------:R-:W-:Y:S02]  /*2cc0*/  FMNMX.FTZ R8, R50, R3, !PT ;  /* 0x0000000332087209 */ /* 0x000fe40007810000 */
[----:B------:R-:W-:Y:S02]  /*2cd0*/  FSEL R54, R54, -INF , P2 ;  /* 0xff80000036367808 */ /* 0x000fe40001000000 */
[----:B------:R-:W-:Y:S02]  /*2ce0*/  FMNMX.FTZ R3, R51, R8, !PT ;  /* 0x0000000833037209 */ /* 0x000fe40007810000 */
[----:B------:R-:W-:Y:S02]  /*2cf0*/  FSEL R55, R55, -INF , P0 ;  /* 0xff80000037377808 */ /* 0x000fe40000000000 */
[----:B------:R-:W-:-:S02]  /*2d00*/  FMNMX.FTZ R8, R54, R3, !PT ;  /* 0x0000000336087209 */ /* 0x000fc40007810000 */
[----:B------:R-:W-:Y:S02]  /*2d10*/  ISETP.GT.AND P0, PT, R5, 0xc1, PT ;  /* 0x000000c10500780c */ /* 0x000fe40003f04270 */
[----:B------:R-:W-:Y:S02]  /*2d20*/  FMNMX.FTZ R8, R55, R8, !PT ;  /* 0x0000000837087209 */ /* 0x000fe40007810000 */
[----:B------:R-:W-:Y:S02]  /*2d30*/  FSEL R49, R49, -INF , P1 ;  /* 0xff80000031317808 */ /* 0x000fe40000800000 */
[C---:B------:R-:W-:Y:S02]  /*2d40*/  ISETP.GT.AND P1, PT, R5.reuse, 0xc8, PT ;  /* 0x000000c80500780c */ /* 0x040fe40003f24270 */
[----:B------:R-:W-:Y:S02]  /*2d50*/  FSEL R52, R52, -INF , P2 ;  /* 0xff80000034347808 */ /* 0x000fe40001000000 */
[----:B------:R-:W-:-:S02]  /*2d60*/  ISETP.GT.AND P2, PT, R5, 0xc9, PT ;  /* 0x000000c90500780c */ /* 0x000fc40003f44270 */
[----:B------:R-:W-:Y:S02]  /*2d70*/  FSEL R48, R48, -INF , P3 ;  /* 0xff80000030307808 */ /* 0x000fe40001800000 */
[----:B------:R-:W-:Y:S02]  /*2d80*/  ISETP.GT.AND P3, PT, R5, 0xd0, PT ;  /* 0x000000d00500780c */ /* 0x000fe40003f64270 */
[----:B------:R-:W-:Y:S02]  /*2d90*/  FSEL R45, R45, -INF , P4 ;  /* 0xff8000002d2d7808 */ /* 0x000fe40002000000 */
[C---:B------:R-:W-:Y:S02]  /*2da0*/  ISETP.GT.AND P4, PT, R5.reuse, 0xd1, PT ;  /* 0x000000d10500780c */ /* 0x040fe40003f84270 */
[----:B------:R-:W-:Y:S02]  /*2db0*/  FSEL R44, R44, -INF , P5 ;  /* 0xff8000002c2c7808 */ /* 0x000fe40002800000 */
[----:B------:R-:W-:-:S02]  /*2dc0*/  ISETP.GT.AND P5, PT, R5, 0xd8, PT ;  /* 0x000000d80500780c */ /* 0x000fc40003fa4270 */
[----:B------:R-:W-:Y:S02]  /*2dd0*/  P2R R11, PR, RZ, 0x4 ;  /* 0x00000004ff0b7803 */ /* 0x000fe40000000000 */
[----:B------:R-:W-:Y:S01]  /*2de0*/  P2R R12, PR, RZ, 0x2 ;  /* 0x00000002ff0c7803 */ /* 0x000fe20000000000 */
[----:B------:R-:W-:Y:S02]  /*2df0*/  WARPGROUP.DEPBAR.LE gsb0, 0x0 ;  /* 0x00008000000079c5 */ /* 0x000fe40000010000 */
[----:B------:R-:W-:Y:S02]  /*2e00*/  FSEL R73, R26, -INF , P6 ;  /* 0xff8000001a497808 */ /* 0x000fe40003000000 */
[----:B------:R-:W-:Y:S02]  /*2e10*/  FSEL R78, R27, -INF , P0 ;  /* 0xff8000001b4e7808 */ /* 0x000fe40000000000 */
[----:B------:R-:W-:Y:S02]  /*2e20*/  FMNMX.FTZ R3, R73, R8, !PT ;  /* 0x0000000849037209 */ /* 0x000fe40007810000 */
[----:B------:R-:W-:-:S02]  /*2e30*/  FSEL R84, R30, -INF , P1 ;  /* 0xff8000001e547808 */ /* 0x000fc40000800000 */
[----:B------:R-:W-:Y:S02]  /*2e40*/  FMNMX.FTZ R3, R78, R3, !PT ;  /* 0x000000034e037209 */ /* 0x000fe40007810000 */
[----:B------:R-:W-:Y:S02]  /*2e50*/  FSEL R82, R31, -INF , P2 ;  /* 0xff8000001f527808 */ /* 0x000fe40001000000 */
[----:B------:R-:W-:Y:S02]  /*2e60*/  FMNMX.FTZ R3, R84, R3, !PT ;  /* 0x0000000354037209 */ /* 0x000fe40007810000 */
[----:B------:R-:W-:Y:S02]  /*2e70*/  FSEL R80, R34, -INF , P3 ;  /* 0xff80000022507808 */ /* 0x000fe40001800000 */
[----:B------:R-:W-:Y:S02]  /*2e80*/  FMNMX.FTZ R3, R82, R3, !PT ;  /* 0x0000000352037209 */ /* 0x000fe40007810000 */
[----:B------:R-:W-:-:S02]  /*2e90*/  FSEL R74, R35, -INF , P4 ;  /* 0xff800000234a7808 */ /* 0x000fc40002000000 */
[----:B------:R-:W-:Y:S02]  /*2ea0*/  FMNMX.FTZ R3, R80, R3, !PT ;  /* 0x0000000350037209 */ /* 0x000fe40007810000 */
[----:B------:R-:W-:Y:S02]  /*2eb0*/  FMNMX.FTZ R31, R136, R137, !PT ;  /* 0x00000089881f7209 */ /* 0x000fe40007810000 */
[----:B------:R-:W-:Y:S02]  /*2ec0*/  FSEL R77, R38, -INF , P5 ;  /* 0xff800000264d7808 */ /* 0x000fe40002800000 */
[----:B------:R-:W-:Y:S02]  /*2ed0*/  FMNMX.FTZ R8, R74, R3, !PT ;  /* 0x000000034a087209 */ /* 0x000fe40007810000 */
[----:B------:R-:W-:Y:S02]  /*2ee0*/  ISETP.GT.AND P6, PT, R5, 0xd9, PT ;  /* 0x000000d90500780c */ /* 0x000fe40003fc4270 */
[----:B------:R-:W-:-:S02]  /*2ef0*/  FMNMX.FTZ R38, R140, R31, !PT ;  /* 0x0000001f8c267209 */ /* 0x000fc40007810000 */
[----:B------:R-:W-:Y:S02]  /*2f00*/  FSEL R76, R39, -INF , P6 ;  /* 0xff800000274c7808 */ /* 0x000fe40003000000 */
[----:B------:R-:W-:Y:S02]  /*2f10*/  FMNMX.FTZ R3, R77, R8, !PT ;  /* 0x000000084d037209 */ /* 0x000fe40007810000 */
[----:B------:R-:W-:Y:S02]  /*2f20*/  FMNMX.FTZ R31, R141, R38, !PT ;  /* 0x000000268d1f7209 */ /* 0x000fe40007810000 */
[----:B------:R-:W-:Y:S02]  /*2f30*/  FMNMX.FTZ R8, R76, R3, !PT ;  /* 0x000000034c087209 */ /* 0x000fe40007810000 */
[----:B------:R-:W-:Y:S02]  /*2f40*/  FMNMX.FTZ R38, R144, R31, !PT ;  /* 0x0000001f90267209 */ /* 0x000fe40007810000 */
[----:B------:R-:W-:Y:S01]  /*2f50*/  ISETP.GT.AND P1, PT, R5, 0xb9, PT ;  /* 0x000000b90500780c */ /* 0x000fe20003f24270 */
[----:B------:R-:W1:Y:S01]  /*2f60*/  SHFL.BFLY PT, R3, R8, 0x2, 0x1f ;  /* 0x0c401f0008037f89 */ /* 0x000e6200000e0000 */
[----:B------:R-:W-:-:S02]  /*2f70*/  FMNMX.FTZ R35, R145, R38, !PT ;  /* 0x0000002691237209 */ /* 0x000fc40007810000 */
[----:B------:R-:W-:Y:S02]  /*2f80*/  P2R R13, PR, RZ, 0x1 ;  /* 0x00000001ff0d7803 */ /* 0x000fe40000000000 */
[----:B------:R-:W-:Y:S02]  /*2f90*/  FMNMX.FTZ R42, R148, R35, !PT ;  /* 0x00000023942a7209 */ /* 0x000fe40007810000 */
[----:B------:R-:W-:Y:S02]  /*2fa0*/  ISETP.GT.AND P0, PT, R5, 0xc0, PT ;  /* 0x000000c00500780c */ /* 0x000fe40003f04270 */
[----:B------:R-:W-:Y:S02]  /*2fb0*/  FMNMX.FTZ R35, R149, R42, !PT ;  /* 0x0000002a95237209 */ /* 0x000fe40007810000 */
[----:B------:R-:W-:Y:S02]  /*2fc0*/  FSEL R53, R53, -INF , P1 ;  /* 0xff80000035357808 */ /* 0x000fe40000800000 */
[----:B------:R-:W-:-:S02]  /*2fd0*/  FMNMX.FTZ R42, R120, R35, !PT ;  /* 0x00000023782a7209 */ /* 0x000fc40007810000 */
[----:B------:R-:W-:Y:S02]  /*2fe0*/  FSEL R24, R24, -INF , P0 ;  /* 0xff80000018187808 */ /* 0x000fe40000000000 */
[----:B------:R-:W-:Y:S02]  /*2ff0*/  FMNMX.FTZ R39, R121, R42, !PT ;  /* 0x0000002a79277209 */ /* 0x000fe40007810000 */
[----:B------:R-:W-:Y:S02]  /*3000*/  ISETP.NE.AND P0, PT, R13, RZ, PT ;  /* 0x000000ff0d00720c */ /* 0x000fe40003f05270 */
[----:B------:R-:W-:Y:S02]  /*3010*/  FMNMX.FTZ R46, R124, R39, !PT ;  /* 0x000000277c2e7209 */ /* 0x000fe40007810000 */
[----:B------:R-:W-:Y:S02]  /*3020*/  ISETP.NE.AND P1, PT, R12, RZ, PT ;  /* 0x000000ff0c00720c */ /* 0x000fe40003f25270 */
[----:B-1----:R-:W-:-:S02]  /*3030*/  FMNMX.FTZ R9, R8, R3, !PT ;  /* 0x0000000308097209 */ /* 0x002fc40007810000 */
[----:B------:R-:W-:Y:S02]  /*3040*/  FMNMX.FTZ R39, R125, R46, !PT ;  /* 0x0000002e7d277209 */ /* 0x000fe40007810000 */
[----:B------:R-:W-:Y:S01]  /*3050*/  FSEL R25, R25, -INF , P0 ;  /* 0xff80000019197808 */ /* 0x000fe20000000000 */
[----:B------:R-:W1:Y:S01]  /*3060*/  SHFL.BFLY PT, R10, R9, 0x1, 0x1f ;  /* 0x0c201f00090a7f89 */ /* 0x000e6200000e0000 */
[----:B------:R-:W-:Y:S02]  /*3070*/  FMNMX.FTZ R46, R128, R39, !PT ;  /* 0x00000027802e7209 */ /* 0x000fe40007810000 */
[----:B------:R-:W-:Y:S02]  /*3080*/  FSEL R28, R28, -INF , P1 ;  /* 0xff8000001c1c7808 */ /* 0x000fe40000800000 */
[----:B------:R-:W-:Y:S02]  /*3090*/  FMNMX.FTZ R75, R129, R46, !PT ;  /* 0x0000002e814b7209 */ /* 0x000fe40007810000 */
[----:B------:R-:W-:-:S02]  /*30a0*/  ISETP.NE.AND P0, PT, R7, RZ, PT ;  /* 0x000000ff0700720c */ /* 0x000fc40003f05270 */
[----:B------:R-:W-:-:S04]  /*30b0*/  FMNMX.FTZ R86, R132, R75, !PT ;  /* 0x0000004b84567209 */ /* 0x000fc80007810000 */
[----:B------:R-:W-:-:S04]  /*30c0*/  FMNMX.FTZ R75, R133, R86, !PT ;  /* 0x00000056854b7209 */ /* 0x000fc80007810000 */
[----:B------:R-:W-:-:S04]  /*30d0*/  FMNMX.FTZ R86, R104, R75, !PT ;  /* 0x0000004b68567209 */ /* 0x000fc80007810000 */
[----:B------:R-:W-:Y:S02]  /*30e0*/  FMNMX.FTZ R79, R105, R86, !PT ;  /* 0x00000056694f7209 */ /* 0x000fe40007810000 */
[----:B-1----:R-:W-:Y:S01]  /*30f0*/  FMNMX.FTZ R3, R9, R10, !PT ;  /* 0x0000000a09037209 */ /* 0x002fe20007810000 */
[----:B------:R-:W-:Y:S01]  /*3100*/  IMAD.U32 R10, RZ, RZ, UR40 ;  /* 0x00000028ff0a7e24 */ /* 0x000fe2000f8e00ff */
[----:B------:R-:W-:Y:S02]  /*3110*/  FMNMX.FTZ R86, R108, R79, !PT ;  /* 0x0000004f6c567209 */ /* 0x000fe40007810000 */
[C---:B------:R-:W-:Y:S01]  /*3120*/  FSETP.NEU.FTZ.AND P2, PT, R3.reuse, -INF , PT ;  /* 0xff8000000300780b */ /* 0x040fe20003f5d000 */
[----:B------:R-:W-:-:S01]  /*3130*/  FFMA.FTZ R81, R3, R10, -8 ;  /* 0xc100000003517423 */ /* 0x000fc2000001000a */
[----:B------:R-:W-:-:S04]  /*3140*/  FMNMX.FTZ R79, R109, R86, !PT ;  /* 0x000000566d4f7209 */ /* 0x000fc80007810000 */
[----:B------:R-:W-:Y:S02]  /*3150*/  FMNMX.FTZ R86, R112, R79, !PT ;  /* 0x0000004f70567209 */ /* 0x000fe40007810000 */
[----:B------:R-:W-:Y:S02]  /*3160*/  FSEL R81, R81, RZ, P2 ;  /* 0x000000ff51517208 */ /* 0x000fe40001000000 */
[----:B------:R-:W-:Y:S02]  /*3170*/  FMNMX.FTZ R83, R113, R86, !PT ;  /* 0x0000005671537209 */ /* 0x000fe40007810000 */
[----:B------:R-:W-:Y:S01]  /*3180*/  ISETP.NE.AND P2, PT, R11, RZ, PT ;  /* 0x000000ff0b00720c */ /* 0x000fe20003f45270 */
[--C-:B------:R-:W-:Y:S01]  /*3190*/  FFMA.FTZ R38, R107, UR40, -R81.reuse ;  /* 0x000000286b267c23 */ /* 0x100fe20008010851 */
[----:B------:R-:W-:-:S01]  /*31a0*/  FFMA.FTZ R107, R90, UR40, -R81 ;  /* 0x000000285a6b7c23 */ /* 0x000fc20008010851 */
[----:B------:R-:W-:Y:S01]  /*31b0*/  FMNMX.FTZ R90, R116, R83, !PT ;  /* 0x00000053745a7209 */ /* 0x000fe20007810000 */
[----:B------:R-:W-:-:S01]  /*31c0*/  FFMA.FTZ R86, R91, UR40, -R81 ;  /* 0x000000285b567c23 */ /* 0x000fc20008010851 */
[--C-:B------:R-:W-:Y:S01]  /*31d0*/  FFMA.FTZ R85, R94, UR40, -R81.reuse ;  /* 0x000000285e557c23 */ /* 0x100fe20008010851 */
[----:B------:R1:W-:Y:S01]  /*31e0*/  MUFU.EX2 R79, R107 ;  /* 0x0000006b004f7308 */ /* 0x0003e20000000800 */
[----:B------:R-:W-:Y:S01]  /*31f0*/  FMNMX.FTZ R83, R117, R90, !PT ;  /* 0x0000005a75537209 */ /* 0x000fe20007810000 */
[--C-:B------:R-:W-:Y:S01]  /*3200*/  FFMA.FTZ R94, R95, UR40, -R81.reuse ;  /* 0x000000285f5e7c23 */ /* 0x100fe20008010851 */
[----:B------:R-:W-:-:S01]  /*3210*/  FFMA.FTZ R110, R110, UR40, -R81 ;  /* 0x000000286e6e7c23 */ /* 0x000fc20008010851 */
[--C-:B------:R-:W-:Y:S01]  /*3220*/  FFMA.FTZ R5, R138, UR40, -R81.reuse ;  /* 0x000000288a057c23 */ /* 0x100fe20008010851 */
[----:B------:R-:W-:Y:S01]  /*3230*/  FMNMX.FTZ R90, R88, R83, !PT ;  /* 0x00000053585a7209 */ /* 0x000fe20007810000 */
[--C-:B------:R-:W-:Y:S01]  /*3240*/  FFMA.FTZ R8, R139, UR40, -R81.reuse ;  /* 0x000000288b087c23 */ /* 0x100fe20008010851 */
[----:B------:R-:W-:-:S01]  /*3250*/  FFMA.FTZ R7, R142, UR40, -R81 ;  /* 0x000000288e077c23 */ /* 0x000fc20008010851 */
[----:B------:R2:W-:Y:S01]  /*3260*/  MUFU.EX2 R35, R110 ;  /* 0x0000006e00237308 */ /* 0x0005e20000000800 */
[----:B------:R-:W-:Y:S01]  /*3270*/  FMNMX.FTZ R83, R89, R90, !PT ;  /* 0x0000005a59537209 */ /* 0x000fe20007810000 */
[--C-:B-1----:R-:W-:Y:S01]  /*3280*/  FFMA.FTZ R107, R98, UR40, -R81.reuse ;  /* 0x00000028626b7c23 */ /* 0x102fe20008010851 */
[----:B------:R-:W-:-:S01]  /*3290*/  FFMA.FTZ R42, R111, UR40, -R81 ;  /* 0x000000286f2a7c23 */ /* 0x000fc20008010851 */
[--C-:B------:R-:W-:Y:S01]  /*32a0*/  FFMA.FTZ R118, R118, UR40, -R81.reuse ;  /* 0x0000002876767c23 */ /* 0x100fe20008010851 */
[----:B------:R-:W-:Y:S01]  /*32b0*/  FMNMX.FTZ R90, R92, R83, !PT ;  /* 0x000000535c5a7209 */ /* 0x000fe20007810000 */
[--C-:B------:R-:W-:Y:S01]  /*32c0*/  FFMA.FTZ R12, R143, UR40, -R81.reuse ;  /* 0x000000288f0c7c23 */ /* 0x100fe20008010851 */
[----:B------:R-:W-:-:S01]  /*32d0*/  FFMA.FTZ R106, R106, UR40, -R81 ;  /* 0x000000286a6a7c23 */ /* 0x000fc20008010851 */
[----:B------:R-:W-:Y:S01]  /*32e0*/  MUFU.EX2 R5, R5 ;  /* 0x0000000500057308 */ /* 0x000fe20000000800 */
[----:B------:R-:W-:Y:S01]  /*32f0*/  FMNMX.FTZ R83, R93, R90, !PT ;  /* 0x0000005a5d537209 */ /* 0x000fe20007810000 */
[--C-:B--2---:R-:W-:Y:S01]  /*3300*/  FFMA.FTZ R110, R70, UR40, -R81.reuse ;  /* 0x00000028466e7c23 */ /* 0x104fe20008010851 */
[----:B------:R-:W-:-:S01]  /*3310*/  FFMA.FTZ R114, R114, UR40, -R81 ;  /* 0x0000002872727c23 */ /* 0x000fc20008010851 */
[--C-:B------:R-:W-:Y:S01]  /*3320*/  FFMA.FTZ R9, R146, UR40, -R81.reuse ;  /* 0x0000002892097c23 */ /* 0x100fe20008010851 */
[----:B------:R-:W-:Y:S01]  /*3330*/  FMNMX.FTZ R90, R96, R83, !PT ;  /* 0x00000053605a7209 */ /* 0x000fe20007810000 */
[--C-:B------:R-:W-:Y:S01]  /*3340*/  FFMA.FTZ R10, R147, UR40, -R81.reuse ;  /* 0x00000028930a7c23 */ /* 0x100fe20008010851 */
[----:B------:R-:W-:-:S01]  /*3350*/  FFMA.FTZ R11, R150, UR40, -R81 ;  /* 0x00000028960b7c23 */ /* 0x000fc20008010851 */
        /* <DEDUP_REMOVED lines=8> */
[----:B------:R-:W2:Y:S01]  /*33e0*/  MUFU.EX2 R8, R8 ;  /* 0x0000000800087308 */ /* 0x000ea20000000800 */
        /* <DEDUP_REMOVED lines=9> */
[--C-:B------:R-:W-:Y:S01]  /*3480*/  FFMA.FTZ R98, R103, UR40, -R81.reuse ;  /* 0x0000002867627c23 */ /* 0x100fe20008010851 */
        /* <DEDUP_REMOVED lines=13> */
[----:B------:R-:W1:Y:S01]  /*3560*/  MUFU.EX2 R7, R7 ;  /* 0x0000000700077308 */ /* 0x000e620000000800 */
[----:B------:R-:W-:Y:S01]  /*3570*/  FMNMX.FTZ R95, R65, R102, !PT ;  /* 0x00000066415f7209 */ /* 0x000fe20007810000 */
[--C-:B------:R-:W-:Y:S01]  /*3580*/  FFMA.FTZ R74, R74, UR40, -R81.reuse ;  /* 0x000000284a4a7c23 */ /* 0x100fe20008010851 */
[----:B------:R-:W-:-:S01]  /*3590*/  FFMA.FTZ R76, R76, UR40, -R81 ;  /* 0x000000284c4c7c23 */ /* 0x000fc20008010851 */
[----:B--2---:R-:W-:Y:S01]  /*35a0*/  FADD.FTZ R130, R5, R8 ;  /* 0x0000000805827221 */ /* 0x004fe20000010000 */
[----:B------:R-:W-:-:S03]  /*35b0*/  FMNMX.FTZ R102, R68, R95, !PT ;  /* 0x0000005f44667209 */ /* 0x000fc60007810000 */
[----:B------:R2:W-:Y:S01]  /*35c0*/  MUFU.EX2 R31, R106 ;  /* 0x0000006a001f7308 */ /* 0x0005e20000000800 */
[----:B------:R-:W-:-:S04]  /*35d0*/  FMNMX.FTZ R95, R69, R102, !PT ;  /* 0x00000066455f7209 */ /* 0x000fc80007810000 */
[----:B------:R-:W-:-:S03]  /*35e0*/  FMNMX.FTZ R102, R40, R95, !PT ;  /* 0x0000005f28667209 */ /* 0x000fc60007810000 */
[----:B------:R-:W3:Y:S01]  /*35f0*/  MUFU.EX2 R12, R12 ;  /* 0x0000000c000c7308 */ /* 0x000ee20000000800 */
[----:B------:R-:W-:Y:S01]  /*3600*/  FMNMX.FTZ R95, R41, R102, !PT ;  /* 0x00000066295f7209 */ /* 0x000fe20007810000 */
[----:B--2---:R-:W-:Y:S01]  /*3610*/  FFMA.FTZ R106, R119, UR40, -R81 ;  /* 0x00000028776a7c23 */ /* 0x004fe20008010851 */
[----:B-1----:R-:W-:-:S02]  /*3620*/  FADD.FTZ R127, R7, R130 ;  /* 0x00000082077f7221 */ /* 0x002fc40000010000 */
[----:B------:R-:W-:-:S03]  /*3630*/  FMNMX.FTZ R102, R44, R95, !PT ;  /* 0x0000005f2c667209 */ /* 0x000fc60007810000 */
[----:B------:R1:W-:Y:S01]  /*3640*/  MUFU.EX2 R95, R103 ;  /* 0x00000067005f7308 */ /* 0x0003e20000000800 */
[----:B------:R-:W-:-:S04]  /*3650*/  FMNMX.FTZ R63, R45, R102, !PT ;  /* 0x000000662d3f7209 */ /* 0x000fc80007810000 */
[----:B------:R-:W-:-:S03]  /*3660*/  FMNMX.FTZ R66, R48, R63, !PT ;  /* 0x0000003f30427209 */ /* 0x000fc60007810000 */
[----:B------:R2:W-:Y:S01]  /*3670*/  MUFU.EX2 R63, R107 ;  /* 0x0000006b003f7308 */ /* 0x0005e20000000800 */
[----:B------:R-:W-:Y:S01]  /*3680*/  FMNMX.FTZ R99, R49, R66, !PT ;  /* 0x0000004231637209 */ /* 0x000fe20007810000 */
[--C-:B------:R-:W-:Y:S01]  /*3690*/  FFMA.FTZ R66, R67, UR40, -R81.reuse ;  /* 0x0000002843427c23 */ /* 0x100fe20008010851 */
[----:B-1----:R-:W-:Y:S01]  /*36a0*/  FSEL R103, R37, -INF , P6 ;  /* 0xff80000025677808 */ /* 0x002fe20003000000 */
[--C-:B------:R-:W-:Y:S01]  /*36b0*/  FFMA.FTZ R37, R50, UR40, -R81.reuse ;  /* 0x0000002832257c23 */ /* 0x100fe20008010851 */
[----:B------:R-:W-:Y:S01]  /*36c0*/  FMNMX.FTZ R102, R52, R99, !PT ;  /* 0x0000006334667209 */ /* 0x000fe20007810000 */
[--C-:B------:R-:W-:Y:S01]  /*36d0*/  FFMA.FTZ R50, R51, UR40, -R81.reuse ;  /* 0x0000002833327c23 */ /* 0x100fe20008010851 */
[----:B------:R-:W-:-:S01]  /*36e0*/  FFMA.FTZ R51, R84, UR40, -R81 ;  /* 0x0000002854337c23 */ /* 0x000fc20008010851 */
[----:B------:R-:W-:Y:S01]  /*36f0*/  MUFU.EX2 R39, R114 ;  /* 0x0000007200277308 */ /* 0x000fe20000000800 */
[----:B------:R-:W-:Y:S01]  /*3700*/  FMNMX.FTZ R67, R53, R102, !PT ;  /* 0x0000006635437209 */ /* 0x000fe20007810000 */
[----:B--2---:R-:W-:Y:S01]  /*3710*/  FFMA.FTZ R107, R71, UR40, -R81 ;  /* 0x00000028476b7c23 */ /* 0x004fe20008010851 */
[----:B------:R-:W-:Y:S01]  /*3720*/  FSEL R71, R32, -INF , P3 ;  /* 0xff80000020477808 */ /* 0x000fe20001800000 */
[----:B---3--:R-:W-:Y:S01]  /*3730*/  FADD.FTZ R130, R12, R127 ;  /* 0x0000007f0c827221 */ /* 0x008fe20000010000 */
[----:B------:R-:W-:-:S02]  /*3740*/  FMNMX.FTZ R70, R24, R67, !PT ;  /* 0x0000004318467209 */ /* 0x000fc40007810000 */
[----:B------:R-:W-:Y:S01]  /*3750*/  F2FP.SATFINITE.E4M3.F32.PACK_AB_MERGE_C R201, R12, R7, RZ ;  /* 0x000000070cc9723e */ /* 0x000fe200048070ff */
[----:B------:R1:W-:Y:S01]  /*3760*/  MUFU.EX2 R32, R107 ;  /* 0x0000006b00207308 */ /* 0x0003e20000000800 */
[----:B------:R-:W-:Y:S02]  /*3770*/  FMNMX.FTZ R99, R25, R70, !PT ;  /* 0x0000004619637209 */ /* 0x000fe40007810000 */
[----:B------:R-:W-:Y:S01]  /*3780*/  FSEL R70, R29, -INF , P2 ;  /* 0xff8000001d467808 */ /* 0x000fe20001000000 */
[----:B------:R-:W-:-:S01]  /*3790*/  FFMA.FTZ R29, R6, UR40, -R81 ;  /* 0x00000028061d7c23 */ /* 0x000fc20008010851 */
[----:B------:R-:W-:Y:S02]  /*37a0*/  FMNMX.FTZ R99, R28, R99, !PT ;  /* 0x000000631c637209 */ /* 0x000fe40007810000 */
[----:B------:R-:W-:Y:S01]  /*37b0*/  LOP3.LUT P2, RZ, R152, 0x7f, RZ, 0xc0, !PT ;  /* 0x0000007f98ff7812 */ /* 0x000fe2000784c0ff */
[----:B------:R-:W-:Y:S01]  /*37c0*/  MUFU.EX2 R67, R110 ;  /* 0x0000006e00437308 */ /* 0x000fe20000000800 */
[----:B------:R-:W-:-:S02]  /*37d0*/  FMNMX.FTZ R102, R70, R99, !PT ;  /* 0x0000006346667209 */ /* 0x000fc40007810000 */
[----:B------:R-:W-:Y:S02]  /*37e0*/  FSEL R99, R33, -INF , P4 ;  /* 0xff80000021637808 */ /* 0x000fe40002000000 */
[----:B------:R-:W-:Y:S02]  /*37f0*/  FMNMX.FTZ R6, R71, R102, !PT ;  /* 0x0000006647067209 */ /* 0x000fe40007810000 */
[----:B------:R-:W-:Y:S01]  /*3800*/  FSEL R102, R36, -INF , P5 ;  /* 0xff80000024667808 */ /* 0x000fe20002800000 */
[----:B------:R-:W-:-:S01]  /*3810*/  FFMA.FTZ R36, R43, UR40, -R81 ;  /* 0x000000282b247c23 */ /* 0x000fc20008010851 */
[----:B------:R-:W-:Y:S01]  /*3820*/  FMNMX.FTZ R33, R99, R6, !PT ;  /* 0x0000000663217209 */ /* 0x000fe20007810000 */
[----:B------:R-:W-:-:S01]  /*3830*/  FFMA.FTZ R43, R54, UR40, -R81 ;  /* 0x00000028362b7c23 */ /* 0x000fc20008010851 */
[--C-:B------:R-:W-:Y:S01]  /*3840*/  FFMA.FTZ R54, R55, UR40, -R81.reuse ;  /* 0x0000002837367c23 */ /* 0x100fe20008010851 */
[----:B------:R-:W-:-:S01]  /*3850*/  FFMA.FTZ R55, R80, UR40, -R81 ;  /* 0x0000002850377c23 */ /* 0x000fc20008010851 */
[----:B------:R-:W-:Y:S01]  /*3860*/  FMNMX.FTZ R6, R102, R33, !PT ;  /* 0x0000002166067209 */ /* 0x000fe20007810000 */
[----:B------:R-:W-:-:S01]  /*3870*/  FFMA.FTZ R33, R72, UR40, -R81 ;  /* 0x0000002848217c23 */ /* 0x000fc20008010851 */
[--C-:B------:R-:W-:Y:S01]  /*3880*/  FFMA.FTZ R72, R47, UR40, -R81.reuse ;  /* 0x000000282f487c23 */ /* 0x100fe20008010851 */
[----:B------:R-:W-:-:S01]  /*3890*/  FFMA.FTZ R47, R73, UR40, -R81 ;  /* 0x00000028492f7c23 */ /* 0x000fc20008010851 */
[----:B------:R-:W-:Y:S01]  /*38a0*/  FMNMX.FTZ R6, R103, R6, !PT ;  /* 0x0000000667067209 */ /* 0x000fe20007810000 */
[----:B------:R-:W-:-:S01]  /*38b0*/  FFMA.FTZ R73, R77, UR40, -R81 ;  /* 0x000000284d497c23 */ /* 0x000fc20008010851 */
[----:B------:R-:W2:Y:S01]  /*38c0*/  MUFU.EX2 R9, R9 ;  /* 0x0000000900097308 */ /* 0x000ea20000000800 */
[----:B------:R-:W-:Y:S01]  /*38d0*/  @!P2 VIADD R4, R4, 0x2e840 ;  /* 0x0002e8400404a836 */ /* 0x000fe20000000000 */
[----:B------:R-:W-:Y:S01]  /*38e0*/  F2FP.SATFINITE.E4M3.F32.PACK_AB_MERGE_C R201, R8, R5, R201 ;  /* 0x0000000508c9723e */ /* 0x000fe200048070c9 */
[----:B-1----:R-:W1:Y:S03]  /*38f0*/  SHFL.BFLY PT, R107, R6, 0x2, 0x1f ;  /* 0x0c401f00066b7f89 */ /* 0x002e6600000e0000 */
[----:B------:R-:W-:-:S02]  /*3900*/  @!P2 PRMT R4, RZ, 0x654, R4 ;  /* 0x00000654ff04a816 */ /* 0x000fc40000000004 */
[----:B------:R-:W3:Y:S02]  /*3910*/  MUFU.EX2 R10, R10 ;  /* 0x0000000a000a7308 */ /* 0x000ee40000000800 */
[----:B------:R4:W-:Y:S06]  /*3920*/  @!P2 SYNCS.ARRIVE.TRANS64.RED.A1T0 RZ, [R4+URZ], RZ ;  /* 0x000000ff04ffa9a7 */ /* 0x0009ec000810043f */
[----:B------:R-:W5:Y:S01]  /*3930*/  MUFU.EX2 R11, R11 ;  /* 0x0000000b000b7308 */ /* 0x000f620000000800 */
[----:B--2---:R-:W-:-:S07]  /*3940*/  FADD.FTZ R127, R9, R130 ;  /* 0x00000082097f7221 */ /* 0x004fce0000010000 */
[----:B------:R-:W4:Y:S01]  /*3950*/  MUFU.EX2 R20, R20 ;  /* 0x0000001400147308 */ /* 0x000f220000000800 */
[----:B---3--:R-:W-:-:S01]  /*3960*/  FADD.FTZ R130, R10, R127 ;  /* 0x0000007f0a827221 */ /* 0x008fc20000010000 */
[----:B-1----:R-:W-:-:S05]  /*3970*/  FMNMX.FTZ R107, R6, R107, !PT ;  /* 0x0000006b066b7209 */ /* 0x002fca0007810000 */
[----:B------:R-:W1:Y:S01]  /*3980*/  SHFL.BFLY PT, R6, R107, 0x1, 0x1f ;  /* 0x0c201f006b067f89 */ /* 0x000e6200000e0000 */
[----:B------:R-:W2:Y:S01]  /*3990*/  MUFU.EX2 R13, R13 ;  /* 0x0000000d000d7308 */ /* 0x000ea20000000800 */
[----:B-----5:R-:W-:-:S07]  /*39a0*/  FADD.FTZ R127, R11, R130 ;  /* 0x000000820b7f7221 */ /* 0x020fce0000010000 */
[----:B------:R-:W-:Y:S01]  /*39b0*/  MUFU.EX2 R14, R14 ;  /* 0x0000000e000e7308 */ /* 0x000fe20000000800 */
[----:B----4-:R-:W-:-:S01]  /*39c0*/  FADD.FTZ R4, R20, R127 ;  /* 0x0000007f14047221 */ /* 0x010fc20000010000 */
[----:B------:R-:W-:-:S04]  /*39d0*/  F2FP.SATFINITE.E4M3.F32.PACK_AB_MERGE_C R203, R20, R11, RZ ;  /* 0x0000000b14cb723e */ /* 0x000fc800048070ff */
[----:B------:R-:W-:Y:S02]  /*39e0*/  F2FP.SATFINITE.E4M3.F32.PACK_AB_MERGE_C R203, R10, R9, R203 ;  /* 0x000000090acb723e */ /* 0x000fe400048070cb */
[----:B------:R-:W-:Y:S01]  /*39f0*/  MUFU.EX2 R21, R21 ;  /* 0x0000001500157308 */ /* 0x000fe20000000800 */
[----:B--2---:R-:W-:-:S01]  /*3a00*/  FADD.FTZ R127, R13, R4 ;  /* 0x000000040d7f7221 */ /* 0x004fc20000010000 */
[----:B-1----:R-:W-:Y:S01]  /*3a10*/  FMNMX.FTZ R6, R107, R6, !PT ;  /* 0x000000066b067209 */ /* 0x002fe20007810000 */
[----:B------:R-:W-:-:S05]  /*3a20*/  IMAD.U32 R107, RZ, RZ, UR40 ;  /* 0x00000028ff6b7e24 */ /* 0x000fca000f8e00ff */
[----:B------:R-:W-:Y:S01]  /*3a30*/  MUFU.EX2 R30, R30 ;  /* 0x0000001e001e7308 */ /* 0x000fe20000000800 */
[C---:B------:R-:W-:Y:S01]  /*3a40*/  FSETP.NEU.FTZ.AND P1, PT, R6.reuse, -INF , PT ;  /* 0xff8000000600780b */ /* 0x040fe20003f3d000 */
[----:B------:R-:W-:-:S05]  /*3a50*/  FFMA.FTZ R110, R6, R107, -8 ;  /* 0xc1000000066e7423 */ /* 0x000fca000001006b */
[----:B------:R-:W-:Y:S01]  /*3a60*/  FSEL R110, R110, RZ, P1 ;  /* 0x000000ff6e6e7208 */ /* 0x000fe20000800000 */
[----:B------:R-:W-:Y:S01]  /*3a70*/  MUFU.EX2 R15, R15 ;  /* 0x0000000f000f7308 */ /* 0x000fe20000000800 */
[----:B------:R-:W-:-:S03]  /*3a80*/  PLOP3.LUT P1, PT, PT, PT, UP0, 0x80, 0x0 ;  /* 0x000000000000781c */ /* 0x000fc60003f2f008 */
[--C-:B------:R-:W-:Y:S01]  /*3a90*/  FFMA.FTZ R77, R136, UR40, -R110.reuse ;  /* 0x00000028884d7c23 */ /* 0x100fe2000801086e */
[----:B------:R-:W-:-:S01]  /*3aa0*/  FFMA.FTZ R80, R137, UR40, -R110 ;  /* 0x0000002889507c23 */ /* 0x000fc2000801086e */
[--C-:B------:R-:W-:Y:S01]  /*3ab0*/  FFMA.FTZ R111, R140, UR40, -R110.reuse ;  /* 0x000000288c6f7c23 */ /* 0x100fe2000801086e */
[----:B------:R-:W-:-:S01]  /*3ac0*/  FFMA.FTZ R118, R141, UR40, -R110 ;  /* 0x000000288d767c23 */ /* 0x000fc2000801086e */
[--C-:B------:R-:W-:Y:S01]  /*3ad0*/  FFMA.FTZ R81, R144, UR40, -R110.reuse ;  /* 0x0000002890517c23 */ /* 0x100fe2000801086e */
[----:B------:R-:W-:-:S01]  /*3ae0*/  FFMA.FTZ R114, R121, UR40, -R110 ;  /* 0x0000002879727c23 */ /* 0x000fc2000801086e */
[----:B------:R-:W-:Y:S01]  /*3af0*/  MUFU.EX2 R77, R77 ;  /* 0x0000004d004d7308 */ /* 0x000fe20000000800 */
[----:B------:R-:W-:-:S01]  /*3b00*/  FFMA.FTZ R121, R124, UR40, -R110 ;  /* 0x000000287c797c23 */ /* 0x000fc2000801086e */
[--C-:B------:R-:W-:Y:S01]  /*3b10*/  FFMA.FTZ R84, R145, UR40, -R110.reuse ;  /* 0x0000002891547c23 */ /* 0x100fe2000801086e */
[----:B------:R-:W-:-:S01]  /*3b20*/  FFMA.FTZ R124, R125, UR40, -R110 ;  /* 0x000000287d7c7c23 */ /* 0x000fc2000801086e */
[--C-:B------:R-:W-:Y:S01]  /*3b30*/  FFMA.FTZ R125, R108, UR40, -R110.reuse ;  /* 0x000000286c7d7c23 */ /* 0x100fe2000801086e */
[----:B------:R-:W-:-:S01]  /*3b40*/  FFMA.FTZ R108, R112, UR40, -R110 ;  /* 0x00000028706c7c23 */ /* 0x000fc2000801086e */
[--C-:B------:R-:W-:Y:S01]  /*3b50*/  FFMA.FTZ R112, R116, UR40, -R110.reuse ;  /* 0x0000002874707c23 */ /* 0x100fe2000801086e */
[----:B------:R-:W-:-:S01]  /*3b60*/  FFMA.FTZ R119, R148, UR40, -R110 ;  /* 0x0000002894777c23 */ /* 0x000fc2000801086e */
[----:B------:R-:W1:Y:S01]  /*3b70*/  MUFU.EX2 R80, R80 ;  /* 0x0000005000507308 */ /* 0x000e620000000800 */
[----:B------:R-:W-:-:S01]  /*3b80*/  FFMA.FTZ R115, R128, UR40, -R110 ;  /* 0x0000002880737c23 */ /* 0x000fc2000801086e */
[--C-:B------:R-:W-:Y:S01]  /*3b90*/  FFMA.FTZ R116, R92, UR40, -R110.reuse ;  /* 0x000000285c747c23 */ /* 0x100fe2000801086e */
[----:B------:R-:W-:-:S01]  /*3ba0*/  FFMA.FTZ R128, R109, UR40, -R110 ;  /* 0x000000286d807c23 */ /* 0x000fc2000801086e */
[--C-:B------:R-:W-:Y:S01]  /*3bb0*/  FFMA.FTZ R92, R96, UR40, -R110.reuse ;  /* 0x00000028605c7c23 */ /* 0x100fe2000801086e */
[----:B------:R-:W-:-:S01]  /*3bc0*/  FFMA.FTZ R109, R113, UR40, -R110 ;  /* 0x00000028716d7c23 */ /* 0x000fc2000801086e */
[--C-:B------:R-:W-:Y:S01]  /*3bd0*/  FFMA.FTZ R96, R100, UR40, -R110.reuse ;  /* 0x0000002864607c23 */ /* 0x100fe2000801086e */
[----:B------:R-:W-:-:S01]  /*3be0*/  FFMA.FTZ R113, R117, UR40, -R110 ;  /* 0x0000002875717c23 */ /* 0x000fc2000801086e */
[----:B------:R-:W2:Y:S01]  /*3bf0*/  MUFU.EX2 R111, R111 ;  /* 0x0000006f006f7308 */ /* 0x000ea20000000800 */
[----:B------:R-:W-:-:S01]  /*3c00*/  FFMA.FTZ R122, R149, UR40, -R110 ;  /* 0x00000028957a7c23 */ /* 0x000fc2000801086e */
[--C-:B------:R-:W-:Y:S01]  /*3c10*/  FFMA.FTZ R117, R93, UR40, -R110.reuse ;  /* 0x000000285d757c23 */ /* 0x100fe2000801086e */
[----:B------:R-:W-:-:S01]  /*3c20*/  FFMA.FTZ R93, R97, UR40, -R110 ;  /* 0x00000028615d7c23 */ /* 0x000fc2000801086e */
[--C-:B------:R-:W-:Y:S01]  /*3c30*/  FFMA.FTZ R97, R101, UR40, -R110.reuse ;  /* 0x0000002865617c23 */ /* 0x100fe2000801086e */
[----:B------:R-:W-:-:S01]  /*3c40*/  FFMA.FTZ R107, R120, UR40, -R110 ;  /* 0x00000028786b7c23 */ /* 0x000fc2000801086e */
[--C-:B------:R-:W-:Y:S01]  /*3c50*/  FFMA.FTZ R120, R129, UR40, -R110.reuse ;  /* 0x0000002881787c23 */ /* 0x100fe2000801086e */
[----:B------:R-:W-:-:S01]  /*3c60*/  FFMA.FTZ R123, R132, UR40, -R110 ;  /* 0x00000028847b7c23 */ /* 0x000fc2000801086e */
[----:B------:R-:W3:Y:S01]  /*3c70*/  MUFU.EX2 R118, R118 ;  /* 0x0000007600767308 */ /* 0x000ee20000000800 */
[----:B-1----:R-:W-:-:S01]  /*3c80*/  FADD.FTZ R100, R77, R80 ;  /* 0x000000504d647221 */ /* 0x002fc20000010000 */
[--C-:B------:R-:W-:Y:S01]  /*3c90*/  FFMA.FTZ R4, R64, UR40, -R110.reuse ;  /* 0x0000002840047c23 */ /* 0x100fe2000801086e */
[----:B------:R-:W-:-:S01]  /*3ca0*/  FFMA.FTZ R126, R133, UR40, -R110 ;  /* 0x00000028857e7c23 */ /* 0x000fc2000801086e */
[--C-:B------:R-:W-:Y:S01]  /*3cb0*/  FFMA.FTZ R104, R104, UR40, -R110.reuse ;  /* 0x0000002868687c23 */ /* 0x100fe2000801086e */
[----:B------:R-:W-:-:S01]  /*3cc0*/  FFMA.FTZ R105, R105, UR40, -R110 ;  /* 0x0000002869697c23 */ /* 0x000fc2000801086e */
[--C-:B------:R-:W-:Y:S01]  /*3cd0*/  FFMA.FTZ R65, R65, UR40, -R110.reuse ;  /* 0x0000002841417c23 */ /* 0x100fe2000801086e */
[----:B------:R-:W-:-:S01]  /*3ce0*/  FFMA.FTZ R88, R88, UR40, -R110 ;  /* 0x0000002858587c23 */ /* 0x000fc2000801086e */
[----:B------:R-:W1:Y:S01]  /*3cf0*/  MUFU.EX2 R81, R81 ;  /* 0x0000005100517308 */ /* 0x000e620000000800 */
[----:B--2---:R-:W-:-:S01]  /*3d00*/  FADD.FTZ R101, R111, R100 ;  /* 0x000000646f657221 */ /* 0x004fc20000010000 */
[--C-:B------:R-:W-:Y:S01]  /*3d10*/  FFMA.FTZ R89, R89, UR40, -R110.reuse ;  /* 0x0000002859597c23 */ /* 0x100fe2000801086e */
[----:B------:R-:W-:-:S01]  /*3d20*/  FFMA.FTZ R56, R56, UR40, -R110 ;  /* 0x0000002838387c23 */ /* 0x000fc2000801086e */
[--C-:B------:R-:W-:Y:S01]  /*3d30*/  FFMA.FTZ R57, R57, UR40, -R110.reuse ;  /* 0x0000002839397c23 */ /* 0x100fe2000801086e */
[----:B------:R-:W-:-:S01]  /*3d40*/  FFMA.FTZ R60, R60, UR40, -R110 ;  /* 0x000000283c3c7c23 */ /* 0x000fc2000801086e */
[--C-:B------:R-:W-:Y:S01]  /*3d50*/  FFMA.FTZ R61, R61, UR40, -R110.reuse ;  /* 0x000000283d3d7c23 */ /* 0x100fe2000801086e */
[----:B------:R-:W-:-:S01]  /*3d60*/  FFMA.FTZ R68, R68, UR40, -R110 ;  /* 0x0000002844447c23 */ /* 0x000fc2000801086e */
[----:B------:R-:W2:Y:S01]  /*3d70*/  MUFU.EX2 R84, R84 ;  /* 0x0000005400547308 */ /* 0x000ea20000000800 */
[----:B---3--:R-:W-:-:S01]  /*3d80*/  FADD.FTZ R100, R118, R101 ;  /* 0x0000006576647221 */ /* 0x008fc20000010000 */
        /* <DEDUP_REMOVED lines=18> */
[----:B------:R-:W-:Y:S01]  /*3eb0*/  FFMA.FTZ R103, R103, UR40, -R110 ;  /* 0x0000002867677c23 */ /* 0x000fe2000801086e */
[----:B------:R-:W-:-:S02]  /*3ec0*/  F2FP.SATFINITE.E4M3.F32.PACK_AB_MERGE_C R205, R30, R21, RZ ;  /* 0x000000151ecd723e */ /* 0x000fc400048070ff */
[----:B------:R-:W-:Y:S01]  /*3ed0*/  F2FP.SATFINITE.E4M3.F32.PACK_AB_MERGE_C R111, R118, R111, RZ ;  /* 0x0000006f766f723e */ /* 0x000fe200048070ff */
[----:B------:R-:W2:Y:S01]  /*3ee0*/  MUFU.EX2 R107, R107 ;  /* 0x0000006b006b7308 */ /* 0x000ea20000000800 */
[----:B---3--:R-:W-:-:S01]  /*3ef0*/  FADD.FTZ R101, R119, R100 ;  /* 0x0000006477657221 */ /* 0x008fc20000010000 */
[----:B------:R-:W-:Y:S02]  /*3f00*/  F2FP.SATFINITE.E4M3.F32.PACK_AB_MERGE_C R205, R14, R13, R205 ;  /* 0x0000000d0ecd723e */ /* 0x000fe400048070cd */
[----:B------:R-:W-:Y:S01]  /*3f10*/  F2FP.SATFINITE.E4M3.F32.PACK_AB_MERGE_C R200, R80, R77, R111 ;  /* 0x0000004d50c8723e */ /* 0x000fe2000480706f */
[--C-:B------:R-:W-:Y:S02]  /*3f20*/  IMAD.MOV.U32 R80, RZ, RZ, R87.reuse ;  /* 0x000000ffff507224 */ /* 0x100fe400078e0057 */
[----:B------:R-:W-:Y:S01]  /*3f30*/  IMAD.MOV.U32 R77, RZ, RZ, R87 ;  /* 0x000000ffff4d7224 */ /* 0x000fe200078e0057 */
[----:B------:R-:W3:Y:S01]  /*3f40*/  MUFU.EX2 R114, R114 ;  /* 0x0000007200727308 */ /* 0x000ee20000000800 */
[----:B-1----:R-:W-:-:S01]  /*3f50*/  FADD.FTZ R100, R122, R101 ;  /* 0x000000657a647221 */ /* 0x002fc20000010000 */
[----:B------:R-:W-:-:S04]  /*3f60*/  F2FP.SATFINITE.E4M3.F32.PACK_AB_MERGE_C R119, R122, R119, RZ ;  /* 0x000000777a77723e */ /* 0x000fc800048070ff */
[----:B------:R-:W-:Y:S01]  /*3f70*/  F2FP.SATFINITE.E4M3.F32.PACK_AB_MERGE_C R202, R84, R81, R119 ;  /* 0x0000005154ca723e */ /* 0x000fe20004807077 */
[----:B------:R-:W-:Y:S01]  /*3f80*/  IMAD.MOV.U32 R84, RZ, RZ, R87 ;  /* 0x000000ffff547224 */ /* 0x000fe200078e0057 */
[----:B------:R-:W1:Y:S01]  /*3f90*/  MUFU.EX2 R121, R121 ;  /* 0x0000007900797308 */ /* 0x000e620000000800 */
[----:B--2---:R-:W-:-:S01]  /*3fa0*/  FADD.FTZ R101, R107, R100 ;  /* 0x000000646b657221 */ /* 0x004fc20000010000 */
[----:B------:R-:W-:Y:S01]  /*3fb0*/  FADD.FTZ R100, R14, R127 ;  /* 0x0000007f0e647221 */ /* 0x000fe20000010000 */
[----:B------:R-:W-:-:S03]  /*3fc0*/  IMAD.MOV.U32 R81, RZ, RZ, R87 ;  /* 0x000000ffff517224 */ /* 0x000fc600078e0057 */
[----:B------:R-:W-:Y:S02]  /*3fd0*/  FADD.FTZ R127, R21, R100 ;  /* 0x00000064157f7221 */ /* 0x000fe40000010000 */
[----:B------:R-:W2:Y:S01]  /*3fe0*/  MUFU.EX2 R124, R124 ;  /* 0x0000007c007c7308 */ /* 0x000ea20000000800 */
[----:B---3--:R-:W-:-:S01]  /*3ff0*/  FADD.FTZ R64, R114, R101 ;  /* 0x0000006572407221 */ /* 0x008fc20000010000 */
[----:B------:R-:W-:Y:S01]  /*4000*/  FADD.FTZ R130, R30, R127 ;  /* 0x0000007f1e827221 */ /* 0x000fe20000010000 */
[----:B------:R-:W-:-:S05]  /*4010*/  IMAD.MOV.U32 R30, RZ, RZ, R87 ;  /* 0x000000ffff1e7224 */ /* 0x000fca00078e0057 */
[----:B------:R-:W3:Y:S01]  /*4020*/  MUFU.EX2 R115, R115 ;  /* 0x0000007300737308 */ /* 0x000ee20000000800 */
[----:B-1----:R-:W-:-:S01]  /*4030*/  FADD.FTZ R101, R121, R64 ;  /* 0x0000004079657221 */ /* 0x002fc20000010000 */
[----:B------:R-:W-:-:S06]  /*4040*/  FFMA.FTZ R64, R41, UR40, -R110 ;  /* 0x0000002829407c23 */ /* 0x000fcc000801086e */
[----:B------:R-:W1:Y:S01]  /*4050*/  MUFU.EX2 R26, R26 ;  /* 0x0000001a001a7308 */ /* 0x000e620000000800 */
[----:B--2---:R-:W-:-:S01]  /*4060*/  FADD.FTZ R100, R124, R101 ;  /* 0x000000657c647221 */ /* 0x004fc20000010000 */
[----:B------:R-:W-:Y:S01]  /*4070*/  FADD.FTZ R101, R15, R130 ;  /* 0x000000820f657221 */ /* 0x000fe20000010000 */
[----:B------:R-:W-:-:S04]  /*4080*/  F2FP.SATFINITE.E4M3.F32.PACK_AB_MERGE_C R121, R124, R121, RZ ;  /* 0x000000797c79723e */ /* 0x000fc800048070ff */
[----:B------:R-:W-:Y:S01]  /*4090*/  F2FP.SATFINITE.E4M3.F32.PACK_AB_MERGE_C R204, R114, R107, R121 ;  /* 0x0000006b72cc723e */ /* 0x000fe20004807079 */
[----:B------:R-:W2:Y:S01]  /*40a0*/  MUFU.EX2 R120, R120 ;  /* 0x0000007800787308 */ /* 0x000ea20000000800 */
[----:B---3--:R-:W-:-:S07]  /*40b0*/  FADD.FTZ R41, R115, R100 ;  /* 0x0000006473297221 */ /* 0x008fce0000010000 */
[----:B------:R-:W3:Y:S01]  /*40c0*/  MUFU.EX2 R27, R27 ;  /* 0x0000001b001b7308 */ /* 0x000ee20000000800 */
[----:B-1----:R-:W-:-:S07]  /*40d0*/  FADD.FTZ R130, R26, R101 ;  /* 0x000000651a827221 */ /* 0x002fce0000010000 */
[----:B------:R-:W1:Y:S01]  /*40e0*/  MUFU.EX2 R123, R123 ;  /* 0x0000007b007b7308 */ /* 0x000e620000000800 */
[----:B--2---:R-:W-:-:S07]  /*40f0*/  FADD.FTZ R100, R120, R41 ;  /* 0x0000002978647221 */ /* 0x004fce0000010000 */
[----:B------:R-:W2:Y:S01]  /*4100*/  MUFU.EX2 R34, R34 ;  /* 0x0000002200227308 */ /* 0x000ea20000000800 */
[----:B---3--:R-:W-:-:S07]  /*4110*/  FADD.FTZ R127, R27, R130 ;  /* 0x000000821b7f7221 */ /* 0x008fce0000010000 */
[----:B------:R-:W3:Y:S01]  /*4120*/  MUFU.EX2 R126, R126 ;  /* 0x0000007e007e7308 */ /* 0x000ee20000000800 */
[----:B-1----:R-:W-:-:S07]  /*4130*/  FADD.FTZ R101, R123, R100 ;  /* 0x000000647b657221 */ /* 0x002fce0000010000 */
[----:B------:R-:W1:Y:S01]  /*4140*/  MUFU.EX2 R104, R104 ;  /* 0x0000006800687308 */ /* 0x000e620000000800 */
[----:B--2---:R-:W-:-:S01]  /*4150*/  FADD.FTZ R100, R34, R127 ;  /* 0x0000007f22647221 */ /* 0x004fc20000010000 */
[----:B------:R-:W-:Y:S01]  /*4160*/  F2FP.SATFINITE.E4M3.F32.PACK_AB_MERGE_C R207, R34, R27, RZ ;  /* 0x0000001b22cf723e */ /* 0x000fe200048070ff */
[----:B------:R-:W-:Y:S02]  /*4170*/  IMAD.MOV.U32 R34, RZ, RZ, R87 ;  /* 0x000000ffff227224 */ /* 0x000fe400078e0057 */
[----:B------:R-:W-:Y:S01]  /*4180*/  FADD.FTZ R127, R31, R100 ;  /* 0x000000641f7f7221 */ /* 0x000fe20000010000 */
[----:B------:R-:W-:-:S01]  /*4190*/  FFMA.FTZ R100, R24, UR40, -R110 ;  /* 0x0000002818647c23 */ /* 0x000fc2000801086e */
[----:B------:R-:W-:Y:S01]  /*41a0*/  F2FP.SATFINITE.E4M3.F32.PACK_AB_MERGE_C R207, R26, R15, R207 ;  /* 0x0000000f1acf723e */ /* 0x000fe200048070cf */
[----:B------:R-:W2:Y:S01]  /*41b0*/  MUFU.EX2 R38, R38 ;  /* 0x0000002600267308 */ /* 0x000ea20000000800 */
[----:B---3--:R-:W-:-:S01]  /*41c0*/  FADD.FTZ R101, R126, R101 ;  /* 0x000000657e657221 */ /* 0x008fc20000010000 */
[----:B------:R-:W-:Y:S01]  /*41d0*/  F2FP.SATFINITE.E4M3.F32.PACK_AB_MERGE_C R123, R126, R123, RZ ;  /* 0x0000007b7e7b723e */ /* 0x000fe200048070ff */
[----:B------:R-:W-:-:S02]  /*41e0*/  IMAD.MOV.U32 R27, RZ, RZ, R87 ;  /* 0x000000ffff1b7224 */ /* 0x000fc400078e0057 */
[----:B------:R-:W-:Y:S01]  /*41f0*/  IMAD.MOV.U32 R26, RZ, RZ, R87 ;  /* 0x000000ffff1a7224 */ /* 0x000fe200078e0057 */
[----:B------:R-:W-:Y:S02]  /*4200*/  F2FP.SATFINITE.E4M3.F32.PACK_AB_MERGE_C R206, R120, R115, R123 ;  /* 0x0000007378ce723e */ /* 0x000fe4000480707b */
[----:B------:R-:W3:Y:S01]  /*4210*/  MUFU.EX2 R105, R105 ;  /* 0x0000006900697308 */ /* 0x000ee20000000800 */
[----:B-1----:R-:W-:-:S07]  /*4220*/  FADD.FTZ R24, R104, R101 ;  /* 0x0000006568187221 */ /* 0x002fce0000010000 */
[----:B------:R-:W-:Y:S01]  /*4230*/  MUFU.EX2 R125, R125 ;  /* 0x0000007d007d7308 */ /* 0x000fe20000000800 */
[----:B--2---:R-:W-:-:S04]  /*4240*/  FADD.FTZ R130, R38, R127 ;  /* 0x0000007f26827221 */ /* 0x004fc80000010000 */
[----:B------:R-:W-:-:S03]  /*4250*/  FADD.FTZ R101, R35, R130 ;  /* 0x0000008223657221 */ /* 0x000fc60000010000 */
[----:B------:R-:W1:Y:S01]  /*4260*/  MUFU.EX2 R42, R42 ;  /* 0x0000002a002a7308 */ /* 0x000e620000000800 */
[----:B---3--:R-:W-:-:S07]  /*4270*/  FADD.FTZ R24, R105, R24 ;  /* 0x0000001869187221 */ /* 0x008fce0000010000 */
[----:B------:R-:W-:Y:S08]  /*4280*/  MUFU.EX2 R128, R128 ;  /* 0x0000008000807308 */ /* 0x000ff00000000800 */
[----:B------:R-:W-:Y:S01]  /*4290*/  MUFU.EX2 R108, R108 ;  /* 0x0000006c006c7308 */ /* 0x000fe20000000800 */
[----:B-1----:R-:W-:-:S01]  /*42a0*/  FADD.FTZ R130, R42, R101 ;  /* 0x000000652a827221 */ /* 0x002fc20000010000 */
[----:B------:R-:W-:Y:S01]  /*42b0*/  F2FP.SATFINITE.E4M3.F32.PACK_AB_MERGE_C R209, R42, R35, RZ ;  /* 0x000000232ad1723e */ /* 0x000fe200048070ff */
[----:B------:R-:W-:-:S02]  /*42c0*/  IMAD.MOV.U32 R42, RZ, RZ, R87 ;  /* 0x000000ffff2a7224 */ /* 0x000fc400078e0057 */
[----:B------:R-:W-:Y:S01]  /*42d0*/  FADD.FTZ R101, R39, R130 ;  /* 0x0000008227657221 */ /* 0x000fe20000010000 */
[----:B------:R-:W-:Y:S01]  /*42e0*/  F2FP.SATFINITE.E4M3.F32.PACK_AB_MERGE_C R209, R38, R31, R209 ;  /* 0x0000001f26d1723e */ /* 0x000fe200048070d1 */
[--C-:B------:R-:W-:Y:S01]  /*42f0*/  IMAD.MOV.U32 R38, RZ, RZ, R87.reuse ;  /* 0x000000ffff267224 */ /* 0x100fe200078e0057 */
[----:B------:R-:W1:Y:S01]  /*4300*/  MUFU.EX2 R46, R46 ;  /* 0x0000002e002e7308 */ /* 0x000e620000000800 */
[--C-:B------:R-:W-:Y:S02]  /*4310*/  IMAD.MOV.U32 R35, RZ, RZ, R87.reuse ;  /* 0x000000ffff237224 */ /* 0x100fe400078e0057 */
[----:B------:R-:W-:-:S05]  /*4320*/  IMAD.MOV.U32 R31, RZ, RZ, R87 ;  /* 0x000000ffff1f7224 */ /* 0x000fca00078e0057 */
[----:B------:R-:W2:Y:S08]  /*4330*/  MUFU.EX2 R109, R109 ;  /* 0x0000006d006d7308 */ /* 0x000eb00000000800 */
[----:B------:R-:W3:Y:S01]  /*4340*/  MUFU.EX2 R112, R112 ;  /* 0x0000007000707308 */ /* 0x000ee20000000800 */
[----:B-1----:R-:W-:-:S04]  /*4350*/  FADD.FTZ R110, R46, R101 ;  /* 0x000000652e6e7221 */ /* 0x002fc80000010000 */
[----:B------:R-:W-:-:S03]  /*4360*/  FADD.FTZ R101, R75, R110 ;  /* 0x0000006e4b657221 */ /* 0x000fc60000010000 */
[----:B------:R1:W-:Y:S08]  /*4370*/  MUFU.EX2 R41, R65 ;  /* 0x0000004100297308 */ /* 0x0003f00000000800 */
[----:B------:R-:W4:Y:S01]  /*4380*/  MUFU.EX2 R106, R106 ;  /* 0x0000006a006a7308 */ /* 0x000f220000000800 */
[----:B-1----:R-:W-:-:S01]  /*4390*/  FADD.FTZ R65, R125, R24 ;  /* 0x000000187d417221 */ /* 0x002fc20000010000 */
[----:B------:R-:W-:-:S03]  /*43a0*/  F2FP.SATFINITE.E4M3.F32.PACK_AB_MERGE_C R125, R128, R125, RZ ;  /* 0x0000007d807d723e */ /* 0x000fc600048070ff */
[----:B------:R-:W-:Y:S01]  /*43b0*/  FADD.FTZ R65, R128, R65 ;  /* 0x0000004180417221 */ /* 0x000fe20000010000 */
[----:B------:R-:W-:Y:S02]  /*43c0*/  F2FP.SATFINITE.E4M3.F32.PACK_AB_MERGE_C R208, R105, R104, R125 ;  /* 0x0000006869d0723e */ /* 0x000fe4000480707d */
[----:B------:R-:W1:Y:S01]  /*43d0*/  MUFU.EX2 R113, R113 ;  /* 0x0000007100717308 */ /* 0x000e620000000800 */
[----:B------:R-:W-:-:S04]  /*43e0*/  FADD.FTZ R130, R108, R65 ;  /* 0x000000416c827221 */ /* 0x000fc80000010000 */
[----:B--2---:R-:W-:-:S03]  /*43f0*/  FADD.FTZ R65, R109, R130 ;  /* 0x000000826d417221 */ /* 0x004fc60000010000 */
[----:B------:R-:W2:Y:S01]  /*4400*/  MUFU.EX2 R88, R88 ;  /* 0x0000005800587308 */ /* 0x000ea20000000800 */
[----:B---3--:R-:W-:-:S01]  /*4410*/  FADD.FTZ R12, R112, R65 ;  /* 0x00000041700c7221 */ /* 0x008fc20000010000 */
[C---:B----4-:R-:W-:Y:S01]  /*4420*/  FADD.FTZ R20, R106.reuse, R101 ;  /* 0x000000656a147221 */ /* 0x050fe20000010000 */
[----:B------:R-:W-:Y:S01]  /*4430*/  F2FP.SATFINITE.E4M3.F32.PACK_AB_MERGE_C R211, R106, R75, RZ ;  /* 0x0000004b6ad3723e */ /* 0x000fe200048070ff */
[----:B------:R-:W-:Y:S02]  /*4440*/  IMAD.MOV.U32 R75, RZ, RZ, R87 ;  /* 0x000000ffff4b7224 */ /* 0x000fe400078e0057 */
[----:B------:R-:W-:-:S01]  /*4450*/  FADD.FTZ R21, R79, R20 ;  /* 0x000000144f157221 */ /* 0x000fc20000010000 */
[----:B------:R-:W-:Y:S01]  /*4460*/  F2FP.SATFINITE.E4M3.F32.PACK_AB_MERGE_C R211, R46, R39, R211 ;  /* 0x000000272ed3723e */ /* 0x000fe200048070d3 */
[----:B------:R-:W3:Y:S01]  /*4470*/  MUFU.EX2 R86, R86 ;  /* 0x0000005600567308 */ /* 0x000ee20000000800 */
[----:B-1----:R-:W-:-:S01]  /*4480*/  FADD.FTZ R11, R113, R12 ;  /* 0x0000000c710b7221 */ /* 0x002fc20000010000 */
[----:B------:R-:W-:Y:S01]  /*4490*/  F2FP.SATFINITE.E4M3.F32.PACK_AB_MERGE_C R112, R113, R112, RZ ;  /* 0x000000707170723e */ /* 0x000fe200048070ff */
[----:B------:R-:W-:-:S02]  /*44a0*/  IMAD.MOV.U32 R65, RZ, RZ, R87 ;  /* 0x000000ffff417224 */ /* 0x000fc400078e0057 */
[--C-:B------:R-:W-:Y:S01]  /*44b0*/  IMAD.MOV.U32 R46, RZ, RZ, R87.reuse ;  /* 0x000000ffff2e7224 */ /* 0x100fe200078e0057 */
[----:B------:R-:W-:Y:S01]  /*44c0*/  F2FP.SATFINITE.E4M3.F32.PACK_AB_MERGE_C R210, R109, R108, R112 ;  /* 0x0000006c6dd2723e */ /* 0x000fe20004807070 */
[----:B------:R-:W-:Y:S01]  /*44d0*/  IMAD.MOV.U32 R39, RZ, RZ, R87 ;  /* 0x000000ffff277224 */ /* 0x000fe200078e0057 */
[----:B------:R-:W1:Y:S01]  /*44e0*/  MUFU.EX2 R89, R89 ;  /* 0x0000005900597308 */ /* 0x000e620000000800 */
[----:B--2---:R-:W-:-:S07]  /*44f0*/  FADD.FTZ R12, R88, R11 ;  /* 0x0000000b580c7221 */ /* 0x004fce0000010000 */
        /* <DEDUP_REMOVED lines=9> */
[C---:B-1----:R-:W-:Y:S01]  /*4590*/  F2FP.SATFINITE.E4M3.F32.PACK_AB_MERGE_C R213, R94.reuse, R85, RZ ;  /* 0x000000555ed5723e */ /* 0x042fe200048070ff */
[----:B------:R-:W-:Y:S01]  /*45a0*/  FADD.FTZ R94, R94, R21 ;  /* 0x000000155e5e7221 */ /* 0x000fe20000010000 */
[----:B------:R-:W-:Y:S02]  /*45b0*/  IMAD.MOV.U32 R85, RZ, RZ, R87 ;  /* 0x000000ffff557224 */ /* 0x000fe400078e0057 */
[----:B------:R-:W-:Y:S01]  /*45c0*/  F2FP.SATFINITE.E4M3.F32.PACK_AB_MERGE_C R213, R86, R79, R213 ;  /* 0x0000004f56d5723e */ /* 0x000fe200048070d5 */
[----:B------:R-:W-:-:S01]  /*45d0*/  FADD.FTZ R21, R83, R94 ;  /* 0x0000005e53157221 */ /* 0x000fc20000010000 */
[----:B------:R-:W-:Y:S01]  /*45e0*/  IMAD.MOV.U32 R86, RZ, RZ, R87 ;  /* 0x000000ffff567224 */ /* 0x000fe200078e0057 */
[----:B------:R-:W1:Y:S01]  /*45f0*/  MUFU.EX2 R90, R90 ;  /* 0x0000005a005a7308 */ /* 0x000e620000000800 */
[----:B--2---:R-:W-:-:S01]  /*4600*/  FADD.FTZ R11, R117, R12 ;  /* 0x0000000c750b7221 */ /* 0x004fc20000010000 */
[----:B------:R-:W-:Y:S01]  /*4610*/  F2FP.SATFINITE.E4M3.F32.PACK_AB_MERGE_C R116, R117, R116, RZ ;  /* 0x000000747574723e */ /* 0x000fe200048070ff */
[----:B------:R-:W-:-:S03]  /*4620*/  IMAD.MOV.U32 R79, RZ, RZ, R87 ;  /* 0x000000ffff4f7224 */ /* 0x000fc600078e0057 */
[----:B------:R-:W-:Y:S02]  /*4630*/  F2FP.SATFINITE.E4M3.F32.PACK_AB_MERGE_C R212, R89, R88, R116 ;  /* 0x0000005859d4723e */ /* 0x000fe40004807074 */
[----:B------:R-:W2:Y:S01]  /*4640*/  MUFU.EX2 R93, R93 ;  /* 0x0000005d005d7308 */ /* 0x000ea20000000800 */
[----:B---3--:R-:W-:-:S07]  /*4650*/  FADD.FTZ R12, R92, R11 ;  /* 0x0000000b5c0c7221 */ /* 0x008fce0000010000 */
[----:B------:R-:W3:Y:S01]  /*4660*/  MUFU.EX2 R96, R96 ;  /* 0x0000006000607308 */ /* 0x000ee20000000800 */
[----:B-1----:R-:W-:-:S04]  /*4670*/  FADD.FTZ R20, R90, R21 ;  /* 0x000000155a147221 */ /* 0x002fc80000010000 */
[----:B------:R-:W-:-:S03]  /*4680*/  FADD.FTZ R21, R91, R20 ;  /* 0x000000145b157221 */ /* 0x000fc60000010000 */
[----:B------:R-:W1:Y:S01]  /*4690*/  MUFU.EX2 R98, R98 ;  /* 0x0000006200627308 */ /* 0x000e620000000800 */
[----:B--2---:R-:W-:-:S07]  /*46a0*/  FADD.FTZ R11, R93, R12 ;  /* 0x0000000c5d0b7221 */ /* 0x004fce0000010000 */
[----:B------:R-:W2:Y:S01]  /*46b0*/  MUFU.EX2 R97, R97 ;  /* 0x0000006100617308 */ /* 0x000ea20000000800 */
[----:B---3--:R-:W-:-:S07]  /*46c0*/  FADD.FTZ R12, R96, R11 ;  /* 0x0000000b600c7221 */ /* 0x008fce0000010000 */
[----:B------:R-:W3:Y:S01]  /*46d0*/  MUFU.EX2 R58, R58 ;  /* 0x0000003a003a7308 */ /* 0x000ee20000000800 */
[----:B-1----:R-:W-:-:S01]  /*46e0*/  FADD.FTZ R21, R98, R21 ;  /* 0x0000001562157221 */ /* 0x002fc20000010000 */
[----:B------:R-:W-:-:S04]  /*46f0*/  F2FP.SATFINITE.E4M3.F32.PACK_AB_MERGE_C R91, R98, R91, RZ ;  /* 0x0000005b625b723e */ /* 0x000fc800048070ff */
[----:B------:R-:W-:Y:S01]  /*4700*/  F2FP.SATFINITE.E4M3.F32.PACK_AB_MERGE_C R215, R90, R83, R91 ;  /* 0x000000535ad7723e */ /* 0x000fe2000480705b */
[----:B------:R-:W-:Y:S01]  /*4710*/  IMAD.MOV.U32 R83, RZ, RZ, R87 ;  /* 0x000000ffff537224 */ /* 0x000fe200078e0057 */
[----:B------:R-:W1:Y:S01]  /*4720*/  MUFU.EX2 R56, R56 ;  /* 0x0000003800387308 */ /* 0x000e620000000800 */
[C---:B--2---:R-:W-:Y:S01]  /*4730*/  F2FP.SATFINITE.E4M3.F32.PACK_AB_MERGE_C R96, R97.reuse, R96, RZ ;  /* 0x000000606160723e */ /* 0x044fe200048070ff */
[----:B------:R-:W-:-:S03]  /*4740*/  FADD.FTZ R97, R97, R12 ;  /* 0x0000000c61617221 */ /* 0x000fc60000010000 */
[----:B------:R-:W-:-:S03]  /*4750*/  F2FP.SATFINITE.E4M3.F32.PACK_AB_MERGE_C R214, R93, R92, R96 ;  /* 0x0000005c5dd6723e */ /* 0x000fc60004807060 */
        /* <DEDUP_REMOVED lines=9> */
[----:B-1----:R-:W-:-:S01]  /*47f0*/  FADD.FTZ R10, R62, R9 ;  /* 0x000000093e0a7221 */ /* 0x002fc20000010000 */
[----:B------:R-:W-:-:S03]  /*4800*/  F2FP.SATFINITE.E4M3.F32.PACK_AB_MERGE_C R62, R95, R62, RZ ;  /* 0x0000003e5f3e723e */ /* 0x000fc600048070ff */
[----:B------:R-:W-:Y:S01]  /*4810*/  FADD.FTZ R10, R95, R10 ;  /* 0x0000000a5f0a7221 */ /* 0x000fe20000010000 */
[----:B------:R-:W-:Y:S01]  /*4820*/  F2FP.SATFINITE.E4M3.F32.PACK_AB_MERGE_C R217, R59, R58, R62 ;  /* 0x0000003a3bd9723e */ /* 0x000fe2000480703e */
[----:B------:R-:W-:Y:S01]  /*4830*/  IMAD.MOV.U32 R62, RZ, RZ, R87 ;  /* 0x000000ffff3e7224 */ /* 0x000fe200078e0057 */
[----:B------:R-:W1:Y:S01]  /*4840*/  MUFU.EX2 R4, R4 ;  /* 0x0000000400047308 */ /* 0x000e620000000800 */
[----:B--2---:R-:W-:-:S01]  /*4850*/  FADD.FTZ R8, R60, R5 ;  /* 0x000000053c087221 */ /* 0x004fc20000010000 */
[----:B------:R-:W-:Y:S01]  /*4860*/  FADD.FTZ R5, R63, R10 ;  /* 0x0000000a3f057221 */ /* 0x000fe20000010000 */
[--C-:B------:R-:W-:Y:S02]  /*4870*/  IMAD.MOV.U32 R59, RZ, RZ, R87.reuse ;  /* 0x000000ffff3b7224 */ /* 0x100fe400078e0057 */
[----:B------:R-:W-:-:S03]  /*4880*/  IMAD.MOV.U32 R58, RZ, RZ, R87 ;  /* 0x000000ffff3a7224 */ /* 0x000fc600078e0057 */
[----:B------:R-:W2:Y:S01]  /*4890*/  MUFU.EX2 R66, R66 ;  /* 0x0000004200427308 */ /* 0x000ea20000000800 */
[C---:B---3--:R-:W-:Y:S01]  /*48a0*/  F2FP.SATFINITE.E4M3.F32.PACK_AB_MERGE_C R60, R61.reuse, R60, RZ ;  /* 0x0000003c3d3c723e */ /* 0x048fe200048070ff */
[----:B------:R-:W-:-:S03]  /*48b0*/  FADD.FTZ R61, R61, R8 ;  /* 0x000000083d3d7221 */ /* 0x000fc60000010000 */
[----:B------:R-:W-:Y:S01]  /*48c0*/  F2FP.SATFINITE.E4M3.F32.PACK_AB_MERGE_C R216, R57, R56, R60 ;  /* 0x0000003839d8723e */ /* 0x000fe2000480703c */
[----:B------:R-:W-:Y:S02]  /*48d0*/  IMAD.MOV.U32 R60, RZ, RZ, R87 ;  /* 0x000000ffff3c7224 */ /* 0x000fe400078e0057 */
[----:B------:R-:W3:Y:S01]  /*48e0*/  MUFU.EX2 R68, R68 ;  /* 0x0000004400447308 */ /* 0x000ee20000000800 */
[----:B-1----:R-:W-:-:S01]  /*48f0*/  FADD.FTZ R8, R4, R61 ;  /* 0x0000003d04087221 */ /* 0x002fc20000010000 */
[--C-:B------:R-:W-:Y:S02]  /*4900*/  IMAD.MOV.U32 R61, RZ, RZ, R87.reuse ;  /* 0x000000ffff3d7224 */ /* 0x100fe400078e0057 */
[--C-:B------:R-:W-:Y:S02]  /*4910*/  IMAD.MOV.U32 R57, RZ, RZ, R87.reuse ;  /* 0x000000ffff397224 */ /* 0x100fe400078e0057 */
[----:B------:R-:W-:Y:S02]  /*4920*/  IMAD.MOV.U32 R56, RZ, RZ, R87 ;  /* 0x000000ffff387224 */ /* 0x000fe400078e0057 */
[----:B------:R-:W1:Y:S01]  /*4930*/  MUFU.EX2 R69, R69 ;  /* 0x0000004500457308 */ /* 0x000e620000000800 */
[----:B--2---:R-:W-:-:S01]  /*4940*/  FADD.FTZ R10, R66, R5 ;  /* 0x00000005420a7221 */ /* 0x004fc20000010000 */
[----:B------:R-:W-:-:S03]  /*4950*/  FADD.FTZ R5, R41, R8 ;  /* 0x0000000829057221 */ /* 0x000fc60000010000 */
[----:B------:R-:W-:Y:S01]  /*4960*/  FADD.FTZ R9, R67, R10 ;  /* 0x0000000a43097221 */ /* 0x000fe20000010000 */
[----:B------:R-:W-:Y:S02]  /*4970*/  F2FP.SATFINITE.E4M3.F32.PACK_AB_MERGE_C R67, R32, R67, RZ ;  /* 0x000000432043723e */ /* 0x000fe400048070ff */
[----:B------:R-:W2:Y:S01]  /*4980*/  MUFU.EX2 R29, R29 ;  /* 0x0000001d001d7308 */ /* 0x000ea20000000800 */
[----:B---3--:R-:W-:-:S01]  /*4990*/  FADD.FTZ R8, R68, R5 ;  /* 0x0000000544087221 */ /* 0x008fc20000010000 */
[----:B------:R-:W-:Y:S01]  /*49a0*/  FADD.FTZ R32, R32, R9 ;  /* 0x0000000920207221 */ /* 0x000fe20000010000 */
[----:B------:R-:W-:Y:S01]  /*49b0*/  F2FP.SATFINITE.E4M3.F32.PACK_AB_MERGE_C R219, R66, R63, R67 ;  /* 0x0000003f42db723e */ /* 0x000fe20004807043 */
[--C-:B------:R-:W-:Y:S02]  /*49c0*/  IMAD.MOV.U32 R67, RZ, RZ, R87.reuse ;  /* 0x000000ffff437224 */ /* 0x100fe400078e0057 */
[--C-:B------:R-:W-:Y:S02]  /*49d0*/  IMAD.MOV.U32 R66, RZ, RZ, R87.reuse ;  /* 0x000000ffff427224 */ /* 0x100fe400078e0057 */
[----:B------:R3:W4:Y:S01]  /*49e0*/  MUFU.EX2 R24, R40 ;  /* 0x0000002800187308 */ /* 0x0007220000000800 */
[C---:B-1----:R-:W-:Y:S01]  /*49f0*/  F2FP.SATFINITE.E4M3.F32.PACK_AB_MERGE_C R68, R69.reuse, R68, RZ ;  /* 0x000000444544723e */ /* 0x042fe200048070ff */
[----:B------:R-:W-:Y:S01]  /*4a00*/  FADD.FTZ R69, R69, R8 ;  /* 0x0000000845457221 */ /* 0x000fe20000010000 */
[----:B------:R-:W-:-:S02]  /*4a10*/  IMAD.MOV.U32 R63, RZ, RZ, R87 ;  /* 0x000000ffff3f7224 */ /* 0x000fc400078e0057 */
[----:B------:R-:W-:Y:S01]  /*4a20*/  F2FP.SATFINITE.E4M3.F32.PACK_AB_MERGE_C R218, R41, R4, R68 ;  /* 0x0000000429da723e */ /* 0x000fe20004807044 */
[----:B------:R-:W-:Y:S02]  /*4a30*/  IMAD.MOV.U32 R68, RZ, RZ, R87 ;  /* 0x000000ffff447224 */ /* 0x000fe400078e0057 */
[----:B------:R-:W1:Y:S01]  /*4a40*/  MUFU.EX2 R36, R36 ;  /* 0x0000002400247308 */ /* 0x000e620000000800 */
[----:B--2---:R-:W-:-:S01]  /*4a50*/  FADD.FTZ R5, R29, R32 ;  /* 0x000000201d057221 */ /* 0x004fc20000010000 */
[--C-:B------:R-:W-:Y:S02]  /*4a60*/  IMAD.MOV.U32 R41, RZ, RZ, R87.reuse ;  /* 0x000000ffff297224 */ /* 0x100fe400078e0057 */
[--C-:B---3--:R-:W-:Y:S02]  /*4a70*/  IMAD.MOV.U32 R40, RZ, RZ, R87.reuse ;  /* 0x000000ffff287224 */ /* 0x108fe400078e0057 */
[----:B------:R-:W-:Y:S02]  /*4a80*/  IMAD.MOV.U32 R32, RZ, RZ, R87 ;  /* 0x000000ffff207224 */ /* 0x000fe400078e0057 */
[----:B------:R2:W3:Y:S01]  /*4a90*/  MUFU.EX2 R7, R64 ;  /* 0x0000004000077308 */ /* 0x0004e20000000800 */
[----:B----4-:R-:W-:-:S01]  /*4aa0*/  FADD.FTZ R8, R24, R69 ;  /* 0x0000004518087221 */ /* 0x010fc20000010000 */
[----:B------:R-:W-:-:S06]  /*4ab0*/  IMAD.MOV.U32 R69, RZ, RZ, R87 ;  /* 0x000000ffff457224 */ /* 0x000fcc00078e0057 */
[----:B------:R-:W-:Y:S01]  /*4ac0*/  MUFU.EX2 R33, R33 ;  /* 0x0000002100217308 */ /* 0x000fe20000000800 */
[----:B-1----:R-:W-:-:S01]  /*4ad0*/  FADD.FTZ R10, R36, R5 ;  /* 0x00000005240a7221 */ /* 0x002fc20000010000 */
[----:B--2---:R-:W-:-:S06]  /*4ae0*/  IMAD.MOV.U32 R64, RZ, RZ, R87 ;  /* 0x000000ffff407224 */ /* 0x004fcc00078e0057 */
[----:B------:R-:W1:Y:S01]  /*4af0*/  MUFU.EX2 R72, R72 ;  /* 0x0000004800487308 */ /* 0x000e620000000800 */
[----:B---3--:R-:W-:-:S07]  /*4b00*/  FADD.FTZ R9, R7, R8 ;  /* 0x0000000807097221 */ /* 0x008fce0000010000 */
[----:B------:R-:W2:Y:S08]  /*4b10*/  MUFU.EX2 R44, R44 ;  /* 0x0000002c002c7308 */ /* 0x000eb00000000800 */
[----:B------:R-:W3:Y:S01]  /*4b20*/  MUFU.EX2 R45, R45 ;  /* 0x0000002d002d7308 */ /* 0x000ee20000000800 */
[----:B-1----:R-:W-:Y:S01]  /*4b30*/  F2FP.SATFINITE.E4M3.F32.PACK_AB_MERGE_C R11, R72, R33, RZ ;  /* 0x00000021480b723e */ /* 0x002fe200048070ff */
[----:B------:R-:W-:-:S03]  /*4b40*/  FADD.FTZ R33, R33, R10 ;  /* 0x0000000a21217221 */ /* 0x000fc60000010000 */
[----:B------:R-:W-:Y:S01]  /*4b50*/  F2FP.SATFINITE.E4M3.F32.PACK_AB_MERGE_C R221, R36, R29, R11 ;  /* 0x0000001d24dd723e */ /* 0x000fe2000480700b */
[----:B------:R-:W-:-:S01]  /*4b60*/  FADD.FTZ R72, R72, R33 ;  /* 0x0000002148487221 */ /* 0x000fc20000010000 */
[----:B------:R-:W-:Y:S01]  /*4b70*/  IMAD.MOV.U32 R36, RZ, RZ, R87 ;  /* 0x000000ffff247224 */ /* 0x000fe200078e0057 */
[----:B------:R-:W-:Y:S01]  /*4b80*/  MUFU.EX2 R43, R43 ;  /* 0x0000002b002b7308 */ /* 0x000fe20000000800 */
[----:B--2---:R-:W-:-:S01]  /*4b90*/  FADD.FTZ R8, R44, R9 ;  /* 0x000000092c087221 */ /* 0x004fc20000010000 */
[--C-:B------:R-:W-:Y:S02]  /*4ba0*/  IMAD.MOV.U32 R33, RZ, RZ, R87.reuse ;  /* 0x000000ffff217224 */ /* 0x100fe400078e0057 */
[----:B------:R-:W-:-:S04]  /*4bb0*/  IMAD.MOV.U32 R29, RZ, RZ, R87 ;  /* 0x000000ffff1d7224 */ /* 0x000fc800078e0057 */
[----:B------:R-:W1:Y:S01]  /*4bc0*/  MUFU.EX2 R54, R54 ;  /* 0x0000003600367308 */ /* 0x000e620000000800 */
[C---:B---3--:R-:W-:Y:S01]  /*4bd0*/  F2FP.SATFINITE.E4M3.F32.PACK_AB_MERGE_C R44, R45.reuse, R44, RZ ;  /* 0x0000002c2d2c723e */ /* 0x048fe200048070ff */
[----:B------:R-:W-:-:S03]  /*4be0*/  FADD.FTZ R45, R45, R8 ;  /* 0x000000082d2d7221 */ /* 0x000fc60000010000 */
[----:B------:R-:W-:Y:S01]  /*4bf0*/  F2FP.SATFINITE.E4M3.F32.PACK_AB_MERGE_C R220, R7, R24, R44 ;  /* 0x0000001807dc723e */ /* 0x000fe2000480702c */
[--C-:B------:R-:W-:Y:S02]  /*4c00*/  IMAD.MOV.U32 R44, RZ, RZ, R87.reuse ;  /* 0x000000ffff2c7224 */ /* 0x100fe400078e0057 */
[----:B------:R-:W2:Y:S01]  /*4c10*/  MUFU.EX2 R37, R37 ;  /* 0x0000002500257308 */ /* 0x000ea20000000800 */
[----:B------:R-:W-:-:S07]  /*4c20*/  IMAD.MOV.U32 R24, RZ, RZ, R87 ;  /* 0x000000ffff187224 */ /* 0x000fce00078e0057 */
[----:B------:R-:W3:Y:S01]  /*4c30*/  MUFU.EX2 R48, R48 ;  /* 0x0000003000307308 */ /* 0x000ee20000000800 */
[----:B-1----:R-:W-:-:S07]  /*4c40*/  F2FP.SATFINITE.E4M3.F32.PACK_AB_MERGE_C R10, R54, R43, RZ ;  /* 0x0000002b360a723e */ /* 0x002fce00048070ff */
[----:B------:R-:W1:Y:S01]  /*4c50*/  MUFU.EX2 R50, R50 ;  /* 0x0000003200327308 */ /* 0x000e620000000800 */
[----:B--2---:R-:W-:-:S01]  /*4c60*/  FADD.FTZ R9, R37, R72 ;  /* 0x0000004825097221 */ /* 0x004fc20000010000 */
[----:B------:R-:W-:-:S06]  /*4c70*/  IMAD.MOV.U32 R72, RZ, RZ, R87 ;  /* 0x000000ffff487224 */ /* 0x000fcc00078e0057 */
[----:B------:R-:W2:Y:S01]  /*4c80*/  MUFU.EX2 R49, R49 ;  /* 0x0000003100317308 */ /* 0x000ea20000000800 */
[----:B---3--:R-:W-:-:S01]  /*4c90*/  FADD.FTZ R8, R48, R45 ;  /* 0x0000002d30087221 */ /* 0x008fc20000010000 */
[----:B------:R-:W-:-:S06]  /*4ca0*/  IMAD.MOV.U32 R45, RZ, RZ, R87 ;  /* 0x000000ffff2d7224 */ /* 0x000fcc00078e0057 */
[----:B------:R-:W3:Y:S01]  /*4cb0*/  MUFU.EX2 R52, R52 ;  /* 0x0000003400347308 */ /* 0x000ee20000000800 */
[C---:B-1----:R-:W-:Y:S01]  /*4cc0*/  F2FP.SATFINITE.E4M3.F32.PACK_AB_MERGE_C R223, R50.reuse, R37, R10 ;  /* 0x0000002532df723e */ /* 0x042fe2000480700a */
[----:B------:R-:W-:Y:S01]  /*4cd0*/  FADD.FTZ R50, R50, R9 ;  /* 0x0000000932327221 */ /* 0x000fe20000010000 */
[----:B------:R-:W-:-:S03]  /*4ce0*/  IMAD.MOV.U32 R37, RZ, RZ, R87 ;  /* 0x000000ffff257224 */ /* 0x000fc600078e0057 */
[----:B------:R-:W-:Y:S01]  /*4cf0*/  FADD.FTZ R43, R43, R50 ;  /* 0x000000322b2b7221 */ /* 0x000fe20000010000 */
[----:B------:R-:W-:Y:S01]  /*4d00*/  IMAD.MOV.U32 R50, RZ, RZ, R87 ;  /* 0x000000ffff327224 */ /* 0x000fe200078e0057 */
[----:B------:R-:W1:Y:S01]  /*4d10*/  MUFU.EX2 R53, R53 ;  /* 0x0000003500357308 */ /* 0x000e620000000800 */
[----:B--2---:R-:W-:-:S01]  /*4d20*/  FADD.FTZ R9, R49, R8 ;  /* 0x0000000831097221 */ /* 0x004fc20000010000 */
[----:B------:R-:W-:Y:S01]  /*4d30*/  FADD.FTZ R54, R54, R43 ;  /* 0x0000002b36367221 */ /* 0x000fe20000010000 */
[----:B------:R-:W-:-:S05]  /*4d40*/  IMAD.MOV.U32 R43, RZ, RZ, R87 ;  /* 0x000000ffff2b7224 */ /* 0x000fca00078e0057 */
[----:B------:R-:W-:Y:S01]  /*4d50*/  MUFU.EX2 R51, R51 ;  /* 0x0000003300337308 */ /* 0x000fe20000000800 */
[----:B---3--:R-:W-:-:S07]  /*4d60*/  FADD.FTZ R10, R52, R9 ;  /* 0x00000009340a7221 */ /* 0x008fce0000010000 */
[----:B------:R-:W2:Y:S01]  /*4d70*/  MUFU.EX2 R82, R82 ;  /* 0x0000005200527308 */ /* 0x000ea20000000800 */
[C---:B-1----:R-:W-:Y:S01]  /*4d80*/  F2FP.SATFINITE.E4M3.F32.PACK_AB_MERGE_C R52, R53.reuse, R52, RZ ;  /* 0x000000343534723e */ /* 0x042fe200048070ff */
[----:B------:R-:W-:-:S03]  /*4d90*/  FADD.FTZ R53, R53, R10 ;  /* 0x0000000a35357221 */ /* 0x000fc60000010000 */
[----:B------:R-:W-:Y:S01]  /*4da0*/  F2FP.SATFINITE.E4M3.F32.PACK_AB_MERGE_C R222, R49, R48, R52 ;  /* 0x0000003031de723e */ /* 0x000fe20004807034 */
[--C-:B------:R-:W-:Y:S02]  /*4db0*/  IMAD.MOV.U32 R52, RZ, RZ, R87.reuse ;  /* 0x000000ffff347224 */ /* 0x100fe400078e0057 */
[----:B------:R-:W1:Y:S01]  /*4dc0*/  MUFU.EX2 R47, R47 ;  /* 0x0000002f002f7308 */ /* 0x000e620000000800 */
[--C-:B------:R-:W-:Y:S02]  /*4dd0*/  IMAD.MOV.U32 R49, RZ, RZ, R87.reuse ;  /* 0x000000ffff317224 */ /* 0x100fe400078e0057 */
[----:B------:R-:W-:-:S05]  /*4de0*/  IMAD.MOV.U32 R48, RZ, RZ, R87 ;  /* 0x000000ffff307224 */ /* 0x000fca00078e0057 */
[----:B------:R-:W3:Y:S01]  /*4df0*/  MUFU.EX2 R100, R100 ;  /* 0x0000006400647308 */ /* 0x000ee20000000800 */
[----:B--2---:R-:W-:-:S07]  /*4e00*/  F2FP.SATFINITE.E4M3.F32.PACK_AB_MERGE_C R11, R82, R51, RZ ;  /* 0x00000033520b723e */ /* 0x004fce00048070ff */
[----:B------:R-:W2:Y:S01]  /*4e10*/  MUFU.EX2 R78, R78 ;  /* 0x0000004e004e7308 */ /* 0x000ea20000000800 */
[----:B-1----:R-:W-:-:S01]  /*4e20*/  FADD.FTZ R9, R47, R54 ;  /* 0x000000362f097221 */ /* 0x002fc20000010000 */
[----:B------:R-:W-:-:S06]  /*4e30*/  IMAD.MOV.U32 R54, RZ, RZ, R87 ;  /* 0x000000ffff367224 */ /* 0x000fcc00078e0057 */
[----:B------:R-:W1:Y:S01]  /*4e40*/  MUFU.EX2 R25, R25 ;  /* 0x0000001900197308 */ /* 0x000e620000000800 */
[----:B---3--:R-:W-:-:S01]  /*4e50*/  FADD.FTZ R10, R100, R53 ;  /* 0x00000035640a7221 */ /* 0x008fc20000010000 */
[----:B------:R-:W-:-:S06]  /*4e60*/  IMAD.MOV.U32 R53, RZ, RZ, R87 ;  /* 0x000000ffff357224 */ /* 0x000fcc00078e0057 */
[----:B------:R-:W3:Y:S01]  /*4e70*/  MUFU.EX2 R28, R28 ;  /* 0x0000001c001c7308 */ /* 0x000ee20000000800 */
[C---:B--2---:R-:W-:Y:S01]  /*4e80*/  F2FP.SATFINITE.E4M3.F32.PACK_AB_MERGE_C R225, R78.reuse, R47, R11 ;  /* 0x0000002f4ee1723e */ /* 0x044fe2000480700b */
[----:B------:R-:W-:Y:S01]  /*4e90*/  FADD.FTZ R78, R78, R9 ;  /* 0x000000094e4e7221 */ /* 0x000fe20000010000 */
[----:B------:R-:W-:-:S03]  /*4ea0*/  IMAD.MOV.U32 R47, RZ, RZ, R87 ;  /* 0x000000ffff2f7224 */ /* 0x000fc600078e0057 */
[----:B------:R-:W-:Y:S01]  /*4eb0*/  FADD.FTZ R51, R51, R78 ;  /* 0x0000004e33337221 */ /* 0x000fe20000010000 */
[----:B------:R-:W-:Y:S01]  /*4ec0*/  IMAD.MOV.U32 R78, RZ, RZ, R87 ;  /* 0x000000ffff4e7224 */ /* 0x000fe200078e0057 */
[----:B------:R2:W4:Y:S01]  /*4ed0*/  MUFU.EX2 R5, R70 ;  /* 0x0000004600057308 */ /* 0x0005220000000800 */
[----:B-1----:R-:W-:-:S01]  /*4ee0*/  FADD.FTZ R9, R25, R10 ;  /* 0x0000000a19097221 */ /* 0x002fc20000010000 */
[----:B------:R-:W-:Y:S01]  /*4ef0*/  FADD.FTZ R82, R82, R51 ;  /* 0x0000003352527221 */ /* 0x000fe20000010000 */
[----:B------:R-:W-:-:S05]  /*4f00*/  IMAD.MOV.U32 R51, RZ, RZ, R87 ;  /* 0x000000ffff337224 */ /* 0x000fca00078e0057 */
[----:B------:R-:W-:Y:S01]  /*4f10*/  MUFU.EX2 R73, R73 ;  /* 0x0000004900497308 */ /* 0x000fe20000000800 */
[----:B---3--:R-:W-:-:S01]  /*4f20*/  FADD.FTZ R10, R28, R9 ;  /* 0x000000091c0a7221 */ /* 0x008fc20000010000 */
[----:B--2---:R-:W-:-:S06]  /*4f30*/  IMAD.MOV.U32 R70, RZ, RZ, R87 ;  /* 0x000000ffff467224 */ /* 0x004fcc00078e0057 */
[----:B------:R-:W1:Y:S01]  /*4f40*/  MUFU.EX2 R76, R76 ;  /* 0x0000004c004c7308 */ /* 0x000e620000000800 */
[----:B----4-:R-:W-:-:S01]  /*4f50*/  FADD.FTZ R10, R5, R10 ;  /* 0x0000000a050a7221 */ /* 0x010fc20000010000 */
[----:B------:R-:W-:-:S04]  /*4f60*/  F2FP.SATFINITE.E4M3.F32.PACK_AB_MERGE_C R28, R5, R28, RZ ;  /* 0x0000001c051c723e */ /* 0x000fc800048070ff */
[----:B------:R-:W-:Y:S01]  /*4f70*/  F2FP.SATFINITE.E4M3.F32.PACK_AB_MERGE_C R224, R25, R100, R28 ;  /* 0x0000006419e0723e */ /* 0x000fe2000480701c */
[--C-:B------:R-:W-:Y:S01]  /*4f80*/  IMAD.MOV.U32 R28, RZ, RZ, R87.reuse ;  /* 0x000000ffff1c7224 */ /* 0x100fe200078e0057 */
        /* <DEDUP_REMOVED lines=8> */
[----:B---3--:R-:W-:-:S07]  /*5010*/  FADD.FTZ R5, R71, R10 ;  /* 0x0000000a47057221 */ /* 0x008fce0000010000 */
[----:B------:R-:W3:Y:S01]  /*5020*/  MUFU.EX2 R102, R102 ;  /* 0x0000006600667308 */ /* 0x000ee20000000800 */
[C---:B-1----:R-:W-:Y:S01]  /*5030*/  F2FP.SATFINITE.E4M3.F32.PACK_AB_MERGE_C R227, R74.reuse, R55, R4 ;  /* 0x000000374ae3723e */ /* 0x042fe20004807004 */
[----:B------:R-:W-:Y:S01]  /*5040*/  FADD.FTZ R74, R74, R9 ;  /* 0x000000094a4a7221 */ /* 0x000fe20000010000 */
[----:B------:R-:W-:-:S03]  /*5050*/  IMAD.MOV.U32 R55, RZ, RZ, R87 ;  /* 0x000000ffff377224 */ /* 0x000fc600078e0057 */
[----:B------:R-:W-:Y:S01]  /*5060*/  FADD.FTZ R73, R73, R74 ;  /* 0x0000004a49497221 */ /* 0x000fe20000010000 */
[----:B------:R-:W-:Y:S01]  /*5070*/  IMAD.MOV.U32 R74, RZ, RZ, R87 ;  /* 0x000000ffff4a7224 */ /* 0x000fe200078e0057 */
[----:B------:R-:W1:Y:S01]  /*5080*/  MUFU.EX2 R103, R103 ;  /* 0x0000006700677308 */ /* 0x000e620000000800 */
[----:B--2---:R-:W-:-:S04]  /*5090*/  FADD.FTZ R5, R8, R5 ;  /* 0x0000000508057221 */ /* 0x004fc80000010000 */
[----:B---3--:R-:W-:Y:S01]  /*50a0*/  FADD.FTZ R4, R102, R5 ;  /* 0x0000000566047221 */ /* 0x008fe20000010000 */
[----:B------:R-:W-:-:S01]  /*50b0*/  FADD.FTZ R5, R76, R73 ;  /* 0x000000494c057221 */ /* 0x000fc20000010000 */
[--C-:B------:R-:W-:Y:S02]  /*50c0*/  IMAD.MOV.U32 R76, RZ, RZ, R87.reuse ;  /* 0x000000ffff4c7224 */ /* 0x100fe400078e0057 */
[----:B------:R-:W-:Y:S01]  /*50d0*/  IMAD.MOV.U32 R73, RZ, RZ, R87 ;  /* 0x000000ffff497224 */ /* 0x000fe200078e0057 */
[C---:B-1----:R-:W-:Y:S01]  /*50e0*/  F2FP.SATFINITE.E4M3.F32.PACK_AB_MERGE_C R7, R103.reuse, R102, RZ ;  /* 0x000000666707723e */ /* 0x042fe200048070ff */
[----:B------:R-:W-:-:S03]  /*50f0*/  FADD.FTZ R4, R103, R4 ;  /* 0x0000000467047221 */ /* 0x000fc60000010000 */
[----:B------:R-:W-:Y:S01]  /*5100*/  F2FP.SATFINITE.E4M3.F32.PACK_AB_MERGE_C R226, R8, R71, R7 ;  /* 0x0000004708e2723e */ /* 0x000fe20004807007 */
[----:B------:R-:W-:Y:S01]  /*5110*/  IMAD.MOV.U32 R71, RZ, RZ, R87 ;  /* 0x000000ffff477224 */ /* 0x000fe200078e0057 */
[----:B------:R-:W-:Y:S06]  /*5120*/  @!P1 BRA `(.L_x_15) ;  /* 0x0000003800109947 */ /* 0x000fec0003800000 */
[----:B------:R-:W-:Y:S01]  /*5130*/  IMAD.MOV.U32 R8, RZ, RZ, R3 ;  /* 0x000000ffff087224 */ /* 0x000fe200078e0003 */
[----:B------:R-:W-:Y:S01]  /*5140*/  CS2R R86, SRZ ;  /* 0x0000000000567805 */ /* 0x000fe2000001ff00 */
[----:B------:R-:W-:Y:S01]  /*5150*/  IMAD.MOV.U32 R7, RZ, RZ, R6 ;  /* 0x000000ffff077224 */ /* 0x000fe200078e0006 */
[----:B------:R-:W-:Y:S02]  /*5160*/  CS2R R84, SRZ ;  /* 0x0000000000547805 */ /* 0x000fe4000001ff00 */
[----:B------:R-:W-:Y:S02]  /*5170*/  CS2R R82, SRZ ;  /* 0x0000000000527805 */ /* 0x000fe4000001ff00 */
[----:B------:R-:W-:Y:S02]  /*5180*/  CS2R R80, SRZ ;  /* 0x0000000000507805 */ /* 0x000fe4000001ff00 */
[----:B------:R-:W-:Y:S02]  /*5190*/  CS2R R78, SRZ ;  /* 0x00000000004e7805 */ /* 0x000fe4000001ff00 */
[----:B------:R-:W-:-:S02]  /*51a0*/  CS2R R76, SRZ ;  /* 0x00000000004c7805 */ /* 0x000fc4000001ff00 */
[----:B------:R-:W-:Y:S02]  /*51b0*/  CS2R R74, SRZ ;  /* 0x00000000004a7805 */ /* 0x000fe4000001ff00 */
        /* <DEDUP_REMOVED lines=24> */
[----:B------:R-:W-:Y:S01]  /*5340*/  CS2R R24, SRZ ;  /* 0x0000000000187805 */ /* 0x000fe2000001ff00 */
[----:B------:R-:W-:Y:S01]  /*5350*/  UIADD3 UR54, UR54, -0x2, URZ ;  /* 0xfffffffe36367890 */ /* 0x000fe2000fffe03f */
[----:B------:R-:W-:Y:S01]  /*5360*/  UMOV UR56, UR36 ;  /* 0x0000002400387c82 */ /* 0x000fe20008000000 */
[----:B------:R-:W-:-:S10]  /*5370*/  UMOV UR55, UR49 ;  /* 0x0000003100377c82 */ /* 0x000fd40008000000 */
.L_x_25:
[----:B------:R-:W-:Y:S01]  /*5380*/  ISETP.NE.AND P2, PT, RZ, UR41, PT ;  /* 0x00000029ff007c0c */ /* 0x000fe2000bf45270 */
[----:B------:R-:W-:-:S04]  /*5390*/  UISETP.NE.AND UP0, UPT, UR55, 0x1, UPT ;  /* 0x000000013700788c */ /* 0x000fc8000bf05270 */
[----:B------:R-:W-:-:S04]  /*53a0*/  USEL UR36, URZ, 0x1, UP0 ;  /* 0x000000013f247887 */ /* 0x000fc80008000000 */
[----:B------:R-:W-:-:S04]  /*53b0*/  ULOP3.LUT UR36, UR56, UR36, URZ, 0x3c, !UPT ;  /* 0x0000002438247292 */ /* 0x000fc8000f8e3c3f */
[----:B------:R-:W-:Y:S08]  /*53c0*/  @P2 BRA `(.L_x_16) ;  /* 0x0000000000382947 */ /* 0x000ff00003800000 */
[----:B------:R-:W-:Y:S05]  /*53d0*/  @!P0 BRA `(.L_x_17) ;  /* 0x0000000000048947 */ /* 0x000fea0003800000 */
[----:B------:R-:W-:Y:S01]  /*53e0*/  BPT.TRAP 0x1 ;  /* 0x000000040000795c */ /* 0x000fe20000300000 */
.L_x_17:
[----:B------:R-:W-:Y:S01]  /*53f0*/  UIADD3 UR6, UR55, 0x1, URZ ;  /* 0x0000000137067890 */ /* 0x000fe2000fffe03f */
[----:B------:R-:W-:-:S03]  /*5400*/  IMAD.U32 R3, RZ, RZ, UR36 ;  /* 0x00000024ff037e24 */ /* 0x000fc6000f8e00ff */
[----:B------:R-:W-:Y:S02]  /*5410*/  UISETP.NE.AND UP0, UPT, UR6, 0x2, UPT ;  /* 0x000000020600788c */ /* 0x000fe4000bf05270 */
[----:B------:R-:W-:Y:S02]  /*5420*/  SHF.L.U32 R3, R3, 0x1f, RZ ;  /* 0x0000001f03037819 */ /* 0x000fe400000006ff */
[----:B------:R-:W-:-:S04]  /*5430*/  USEL UR6, UR6, URZ, UP0 ;  /* 0x0000003f06067287 */ /* 0x000fc80008000000 */
[----:B------:R-:W-:-:S09]  /*5440*/  ULEA UR6, UR6, UR38, 0x3 ;  /* 0x0000002606067291 */ /* 0x000fd2000f8e183f */
[----:B------:R1:W2:Y:S01]  /*5450*/  SYNCS.PHASECHK.TRANS64.TRYWAIT P1, [UR6+0x2e830], R3 ;  /* 0x02e83003ff0075a7 */ /* 0x0002a20008020146 */
[----:B------:R-:W-:Y:S05]  /*5460*/  @!P0 BRA `(.L_x_18) ;  /* 0x0000000000048947 */ /* 0x000fea0003800000 */
[----:B------:R-:W-:Y:S01]  /*5470*/  BPT.TRAP 0x1 ;  /* 0x000000040000795c */ /* 0x000fe20000300000 */
.L_x_18:
[----:B--2---:R-:W-:Y:S05]  /*5480*/  @P1 BRA `(.L_x_16) ;  /* 0x0000000000081947 */ /* 0x004fea0003800000 */
[----:B------:R-:W2:Y:S02]  /*5490*/  SYNCS.PHASECHK.TRANS64.TRYWAIT P1, [UR6+0x2e830], R3 ;  /* 0x02e83003ff0075a7 */ /* 0x000ea40008020146 */
[----:B--2---:R-:W-:Y:S05]  /*54a0*/  @!P1 BRA `(.L_x_19) ;  /* 0x0000007c00f49947 */ /* 0x004fea0003800000 */
.L_x_16:
[----:B-12---:R-:W-:Y:S01]  /*54b0*/  VIADD R3, R18, 0x8 ;  /* 0x0000000812037836 */ /* 0x006fe20000000000 */
[----:B------:R-:W-:Y:S01]  /*54c0*/  R2UR UR57, R0 ;  /* 0x00000000003972ca */ /* 0x000fe200000e0000 */
[----:B------:R-:W-:Y:S01]  /*54d0*/  UIADD3 UR49, UR55, 0x1, URZ ;  /* 0x0000000137317890 */ /* 0x000fe2000fffe03f */
[----:B------:R-:W-:Y:S02]  /*54e0*/  UMOV UR19, 0x40000040 ;  /* 0x4000004000137882 */ /* 0x000fe40000000000 */
[----:B------:R1:W-:Y:S01]  /*54f0*/  BAR.SYNC.DEFER_BLOCKING R3, 0x100 ;  /* 0x000400030000751d */ /* 0x0003e20000010000 */
[----:B------:R-:W-:-:S04]  /*5500*/  UISETP.NE.AND UP0, UPT, UR49, 0x2, UPT ;  /* 0x000000023100788c */ /* 0x000fc8000bf05270 */
[----:B------:R-:W-:Y:S01]  /*5510*/  USEL UR49, UR49, URZ, UP0 ;  /* 0x0000003f31317287 */ /* 0x000fe20008000000 */
[----:B------:R-:W-:Y:S01]  /*5520*/  UMOV UR20, UR16 ;  /* 0x0000001000147c82 */ /* 0x000fe20008000000 */
[----:B------:R-:W-:Y:S02]  /*5530*/  UMOV UR21, UR17 ;  /* 0x0000001100157c82 */ /* 0x000fe40008000000 */
[----:B------:R-:W-:Y:S01]  /*5540*/  UIMAD UR57, UR49, 0x700, UR57 ;  /* 0x00000700313978a4 */ /* 0x000fe2000f8e0239 */
[----:B------:R-:W-:Y:S01]  /*5550*/  UMOV UR23, 0x40000040 ;  /* 0x4000004000177882 */ /* 0x000fe20000000000 */
[----:B------:R-:W-:Y:S02]  /*5560*/  UMOV UR24, UR16 ;  /* 0x0000001000187c82 */ /* 0x000fe40008000000 */
[----:B------:R-:W-:Y:S02]  /*5570*/  UIADD3 UR22, UR57, 0x100, URZ ;  /* 0x0000010039167890 */ /* 0x000fe4000fffe03f */
[----:B------:R-:W-:-:S02]  /*5580*/  UIADD3 UR26, UR57, 0x200, URZ ;  /* 0x00000200391a7890 */ /* 0x000fc4000fffe03f */
[----:B------:R-:W-:Y:S01]  /*5590*/  UMOV UR18, UR57 ;  /* 0x0000003900127c82 */ /* 0x000fe20008000000 */
[----:B------:R-:W-:Y:S01]  /*55a0*/  UMOV UR25, UR17 ;  /* 0x0000001100197c82 */ /* 0x000fe20008000000 */
[----:B------:R-:W-:Y:S01]  /*55b0*/  UMOV UR27, 0x40000040 ;  /* 0x40000040001b7882 */ /* 0x000fe20000000000 */
[----:B------:R-:W-:Y:S01]  /*55c0*/  UIADD3 UR30, UR57, 0x300, URZ ;  /* 0x00000300391e7890 */ /* 0x000fe2000fffe03f */
[----:B------:R-:W-:Y:S01]  /*55d0*/  UMOV UR28, UR16 ;  /* 0x00000010001c7c82 */ /* 0x000fe20008000000 */
[----:B------:R-:W-:Y:S01]  /*55e0*/  UMOV UR29, UR17 ;  /* 0x00000011001d7c82 */ /* 0x000fe20008000000 */
[----:B------:R-:W-:Y:S01]  /*55f0*/  WARPGROUP.ARRIVE ;  /* 0x00000000000079c5 */ /* 0x000fe20000000000 */
[----:B------:R-:W-:Y:S01]  /*5600*/  UMOV UR31, 0x40000040 ;  /* 0x40000040001f7882 */ /* 0x000fe20000000000 */
[----:B------:R-:W-:Y:S01]  /*5610*/  UIADD3 UR34, UR57, 0x400, URZ ;  /* 0x0000040039227890 */ /* 0x000fe2000fffe03f */
[----:B------:R-:W-:Y:S01]  /*5620*/  UMOV UR32, UR16 ;  /* 0x0000001000207c82 */ /* 0x000fe20008000000 */
[----:B------:R-:W-:-:S02]  /*5630*/  UMOV UR33, UR17 ;  /* 0x0000001100217c82 */ /* 0x000fc40008000000 */
[----:B------:R-:W-:Y:S01]  /*5640*/  QGMMA.64x32x32.F32.E4M3.E4M3 R184, gdesc[UR16], RZ, !UPT, gsb0 ;  /* 0x0060000010b879f3 */ /* 0x000fe2000c0008ff */
[----:B------:R-:W-:Y:S01]  /*5650*/  UMOV UR35, 0x40000040 ;  /* 0x4000004000237882 */ /* 0x000fe20000000000 */
[----:B------:R-:W-:Y:S01]  /*5660*/  UIADD3 UR18, UR57, 0x500, URZ ;  /* 0x0000050039127890 */ /* 0x000fe2000fffe03f */
[----:B------:R-:W-:Y:S01]  /*5670*/  UMOV UR19, 0x40000040 ;  /* 0x4000004000137882 */ /* 0x000fe20000000000 */
[----:B------:R-:W-:Y:S01]  /*5680*/  UIADD3 UR6, UR57, 0x600, URZ ;  /* 0x0000060039067890 */ /* 0x000fe2000fffe03f */
[----:B------:R-:W-:Y:S01]  /*5690*/  UMOV UR7, 0x40000040 ;  /* 0x4000004000077882 */ /* 0x000fe20000000000 */
[----:B------:R-:W-:Y:S01]  /*56a0*/  UIADD3 UR10, UR57, 0x602, URZ ;  /* 0x00000602390a7890 */ /* 0x000fe2000fffe03f */
[----:B------:R-:W-:Y:S01]  /*56b0*/  UMOV UR11, 0x40000040 ;  /* 0x40000040000b7882 */ /* 0x000fe20000000000 */
[----:B------:R-:W-:Y:S01]  /*56c0*/  UIADD3 UR14, UR57, 0x6, URZ ;  /* 0x00000006390e7890 */ /* 0x000fe2000fffe03f */
[----:B------:R-:W-:Y:S01]  /*56d0*/  UMOV UR15, 0x40000040 ;  /* 0x40000040000f7882 */ /* 0x000fe20000000000 */
[----:B------:R-:W-:-:S02]  /*56e0*/  WARPGROUP.DEPBAR.LE gsb0, 0x0 ;  /* 0x00008000000079c5 */ /* 0x000fc40000010000 */
[----:B------:R-:W-:-:S06]  /*56f0*/  WARPGROUP.ARRIVE ;  /* 0x00000000000079c5 */ /* 0x000fcc0000000000 */
[----:B------:R-:W-:Y:S01]  /*5700*/  QGMMA.64x32x32.F32.E4M3.E4M3 R168, gdesc[UR20], RZ, !UPT, gsb0 ;  /* 0x0060000014a879f3 */ /* 0x000fe2000c0008ff */
[----:B------:R-:W-:Y:S01]  /*5710*/  UIADD3 UR22, UR57, 0x102, URZ ;  /* 0x0000010239167890 */ /* 0x000fe2000fffe03f */
[----:B------:R-:W-:Y:S01]  /*5720*/  UMOV UR20, UR4 ;  /* 0x0000000400147c82 */ /* 0x000fe20008000000 */
[----:B------:R-:W-:Y:S01]  /*5730*/  UMOV UR21, UR5 ;  /* 0x0000000500157c82 */ /* 0x000fe20008000000 */
[----:B------:R-:W-:Y:S01]  /*5740*/  UMOV UR23, 0x40000040 ;  /* 0x4000004000177882 */ /* 0x000fe20000000000 */
[----:B------:R-:W-:Y:S02]  /*5750*/  WARPGROUP.DEPBAR.LE gsb0, 0x0 ;  /* 0x00008000000079c5 */ /* 0x000fe40000010000 */
        /* <DEDUP_REMOVED lines=38> */
[----:B------:R-:W-:Y:S01]  /*59c0*/  UMOV UR20, UR8 ;  /* 0x0000000800147c82 */ /* 0x000fe20008000000 */
[----:B------:R-:W-:Y:S01]  /*59d0*/  UMOV UR21, UR9 ;  /* 0x0000000900157c82 */ /* 0x000fe20008000000 */
        /* <DEDUP_REMOVED lines=31> */
[----:B------:R-:W-:Y:S02]  /*5bd0*/  UIADD3 UR6, UR57, 0x604, URZ ;  /* 0x0000060439067890 */ /* 0x000fe4000fffe03f */
        /* <DEDUP_REMOVED lines=46> */
[----:B------:R-:W-:Y:S01]  /*5ec0*/  UIADD3 UR57, UR57, 0x606, URZ ;  /* 0x0000060639397890 */ /* 0x000fe2000fffe03f */
[----:B------:R-:W-:Y:S02]  /*5ed0*/  WARPGROUP.DEPBAR.LE gsb0, 0x0 ;  /* 0x00008000000079c5 */ /* 0x000fe40000010000 */
[----:B------:R-:W-:-:S06]  /*5ee0*/  WARPGROUP.ARRIVE ;  /* 0x00000000000079c5 */ /* 0x000fcc0000000000 */
[----:B------:R-:W-:Y:S03]  /*5ef0*/  QGMMA.64x32x32.F32.E4M3.E4M3 R168, gdesc[UR20], R168, gsb0 ;  /* 0x0060000014a879f3 */ /* 0x000fe600080008a8 */
        /* <DEDUP_REMOVED lines=18> */
[----:B-1----:R-:W-:Y:S05]  /*6020*/  @P2 BRA `(.L_x_20) ;  /* 0x00000000002c2947 */ /* 0x002fea0003800000 */
[----:B------:R-:W-:Y:S05]  /*6030*/  @!P0 BRA `(.L_x_21) ;  /* 0x0000000000048947 */ /* 0x000fea0003800000 */
[----:B------:R-:W-:Y:S01]  /*6040*/  BPT.TRAP 0x1 ;  /* 0x000000040000795c */ /* 0x000fe20000300000 */
.L_x_21:
[----:B------:R-:W-:Y:S01]  /*6050*/  ULEA UR6, UR55, UR38, 0x3 ;  /* 0x0000002637067291 */ /* 0x000fe2000f8e183f */
[----:B------:R-:W-:-:S05]  /*6060*/  IMAD.U32 R3, RZ, RZ, UR56 ;  /* 0x00000038ff037e24 */ /* 0x000fca000f8e00ff */
[----:B------:R-:W-:-:S04]  /*6070*/  SHF.L.U32 R3, R3, 0x1f, RZ ;  /* 0x0000001f03037819 */ /* 0x000fc800000006ff */
[----:B------:R1:W2:Y:S01]  /*6080*/  SYNCS.PHASECHK.TRANS64.TRYWAIT P1, [UR6+0x2e850], R3 ;  /* 0x02e85003ff0075a7 */ /* 0x0002a20008020146 */
[----:B------:R-:W-:Y:S05]  /*6090*/  @!P0 BRA `(.L_x_22) ;  /* 0x0000000000048947 */ /* 0x000fea0003800000 */
[----:B------:R-:W-:Y:S01]  /*60a0*/  BPT.TRAP 0x1 ;  /* 0x000000040000795c */ /* 0x000fe20000300000 */
.L_x_22:
[----:B--2---:R-:W-:Y:S05]  /*60b0*/  @P1 BRA `(.L_x_20) ;  /* 0x0000000000081947 */ /* 0x004fea0003800000 */
[----:B------:R-:W2:Y:S02]  /*60c0*/  SYNCS.PHASECHK.TRANS64.TRYWAIT P1, [UR6+0x2e850], R3 ;  /* 0x02e85003ff0075a7 */ /* 0x000ea40008020146 */
[----:B--2---:R-:W-:Y:S05]  /*60d0*/  @!P1 BRA `(.L_x_23) ;  /* 0x0000007400009947 */ /* 0x004fea0003800000 */
.L_x_20:
[----:B------:R-:W-:Y:S01]  /*60e0*/  UIADD3 UR6, UR38, 0x400, URZ ;  /* 0x0000040026067890 */ /* 0x000fe2000fffe03f */
[----:B------:R-:W-:Y:S01]  /*60f0*/  WARPGROUP.ARRIVE ;  /* 0x00000000000079c5 */ /* 0x000fe20000000000 */
[----:B------:R-:W-:Y:S01]  /*6100*/  UMOV UR7, 0xc0000010 ;  /* 0xc000001000077882 */ /* 0x000fe20000000000 */
[----:B--2---:R-:W-:Y:S01]  /*6110*/  FMNMX.FTZ R6, R184, R7, !PT ;  /* 0x00000007b8067209 */ /* 0x004fe20007810000 */
[----:B------:R-:W-:Y:S01]  /*6120*/  USHF.R.U32.HI UR6, URZ, 0x4, UR6 ;  /* 0x000000043f067899 */ /* 0x000fe20008011606 */
[----:B------:R-:W-:Y:S02]  /*6130*/  FMNMX.FTZ R10, R186, R8, !PT ;  /* 0x00000008ba0a7209 */ /* 0x000fe40007810000 */
[----:B------:R-:W2:Y:S01]  /*6140*/  S2R R229, SR_TID.X ;  /* 0x0000000000e57919 */ /* 0x000ea20000002100 */
[----:B-1----:R-:W-:Y:S01]  /*6150*/  FMNMX.FTZ R3, R185, R6, !PT ;  /* 0x00000006b9037209 */ /* 0x002fe20007810000 */
[----:B------:R-:W-:Y:S01]  /*6160*/  ULOP3.LUT UR6, UR6, 0x3fff, URZ, 0xc0, !UPT ;  /* 0x00003fff06067892 */ /* 0x000fe2000f8ec03f */
[----:B------:R-:W-:-:S02]  /*6170*/  FMNMX.FTZ R9, R187, R10, !PT ;  /* 0x0000000abb097209 */ /* 0x000fc40007810000 */
[----:B------:R-:W-:Y:S01]  /*6180*/  FMNMX.FTZ R6, R188, R3, !PT ;  /* 0x00000003bc067209 */ /* 0x000fe20007810000 */
[----:B------:R-:W-:Y:S01]  /*6190*/  ULOP3.LUT UR6, UR6, 0x10000, URZ, 0xfc, !UPT ;  /* 0x0001000006067892 */ /* 0x000fe2000f8efc3f */
[----:B------:R-:W-:Y:S02]  /*61a0*/  FMNMX.FTZ R10, R190, R9, !PT ;  /* 0x00000009be0a7209 */ /* 0x000fe40007810000 */
[----:B------:R-:W-:Y:S01]  /*61b0*/  FMNMX.FTZ R3, R189, R6, !PT ;  /* 0x00000006bd037209 */ /* 0x000fe20007810000 */
[----:B------:R-:W-:Y:S01]  /*61c0*/  UIMAD UR10, UR55, 0x700, UR6 ;  /* 0x00000700370a78a4 */ /* 0x000fe2000f8e0206 */
[----:B------:R-:W-:Y:S02]  /*61d0*/  FMNMX.FTZ R9, R191, R10, !PT ;  /* 0x0000000abf097209 */ /* 0x000fe40007810000 */
[----:B------:R-:W-:Y:S02]  /*61e0*/  FMNMX.FTZ R6, R192, R3, !PT ;  /* 0x00000003c0067209 */ /* 0x000fe40007810000 */
[----:B------:R-:W-:-:S02]  /*61f0*/  FMNMX.FTZ R10, R194, R9, !PT ;  /* 0x00000009c20a7209 */ /* 0x000fc40007810000 */
[----:B------:R-:W-:Y:S01]  /*6200*/  UMOV UR6, UR10 ;  /* 0x0000000a00067c82 */ /* 0x000fe20008000000 */
[----:B------:R-:W-:Y:S01]  /*6210*/  FMNMX.FTZ R3, R193, R6, !PT ;  /* 0x00000006c1037209 */ /* 0x000fe20007810000 */
[----:B------:R-:W-:Y:S01]  /*6220*/  QGMMA.64x128x32.F32.E4M3.E4M3 R24, R200, gdesc[UR4], R24, gsb0 ;  /* 0x01e00004c8187df3 */ /* 0x000fe20008000818 */
[----:B------:R-:W-:Y:S01]  /*6230*/  UIADD3 UR6, UR10, 0x100, URZ ;  /* 0x000001000a067890 */ /* 0x000fe2000fffe03f */
[----:B------:R-:W-:Y:S01]  /*6240*/  FMNMX.FTZ R9, R195, R10, !PT ;  /* 0x0000000ac3097209 */ /* 0x000fe20007810000 */
[----:B------:R-:W-:Y:S01]  /*6250*/  UMOV UR7, 0xc0000010 ;  /* 0xc000001000077882 */ /* 0x000fe20000000000 */
[----:B------:R-:W-:Y:S02]  /*6260*/  FMNMX.FTZ R6, R196, R3, !PT ;  /* 0x00000003c4067209 */ /* 0x000fe40007810000 */
[----:B------:R-:W-:Y:S02]  /*6270*/  FMNMX.FTZ R10, R198, R9, !PT ;  /* 0x00000009c60a7209 */ /* 0x000fe40007810000 */
[----:B------:R-:W-:-:S02]  /*6280*/  FMNMX.FTZ R3, R197, R6, !PT ;  /* 0x00000006c5037209 */ /* 0x000fc40007810000 */
[----:B------:R-:W-:Y:S02]  /*6290*/  FMNMX.FTZ R9, R199, R10, !PT ;  /* 0x0000000ac7097209 */ /* 0x000fe40007810000 */
[----:B------:R-:W-:Y:S02]  /*62a0*/  FMNMX.FTZ R6, R168, R3, !PT ;  /* 0x00000003a8067209 */ /* 0x000fe40007810000 */
[----:B------:R-:W-:Y:S02]  /*62b0*/  FMNMX.FTZ R10, R170, R9, !PT ;  /* 0x00000009aa0a7209 */ /* 0x000fe40007810000 */
        /* <DEDUP_REMOVED lines=62> */
[----:B------:R-:W-:Y:S01]  /*66a0*/  FMNMX.FTZ R6, R104, R3, !PT ;  /* 0x0000000368067209 */ /* 0x000fe20007810000 */
[----:B------:R-:W-:-:S02]  /*66b0*/  WARPGROUP.DEPBAR.LE gsb0, 0x0 ;  /* 0x00008000000079c5 */ /* 0x000fc40000010000 */
[----:B------:R-:W-:Y:S01]  /*66c0*/  WARPGROUP.ARRIVE ;  /* 0x00000000000079c5 */ /* 0x000fe20000000000 */
[----:B------:R-:W-:Y:S02]  /*66d0*/  FMNMX.FTZ R3, R105, R6, !PT ;  /* 0x0000000669037209 */ /* 0x000fe40007810000 */
[----:B------:R-:W-:Y:S02]  /*66e0*/  FMNMX.FTZ R10, R106, R9, !PT ;  /* 0x000000096a0a7209 */ /* 0x000fe40007810000 */
[----:B------:R-:W-:Y:S01]  /*66f0*/  FMNMX.FTZ R6, R108, R3, !PT ;  /* 0x000000036c067209 */ /* 0x000fe20007810000 */
[----:B------:R-:W-:Y:S01]  /*6700*/  QGMMA.64x128x32.F32.E4M3.E4M3 R24, R204, gdesc[UR4], R24, gsb0 ;  /* 0x01e00004cc187df3 */ /* 0x000fe20008000818 */
[----:B------:R-:W-:Y:S01]  /*6710*/  UIADD3 UR6, UR10, 0x200, URZ ;  /* 0x000002000a067890 */ /* 0x000fe2000fffe03f */
[----:B------:R-:W-:Y:S01]  /*6720*/  FMNMX.FTZ R9, R107, R10, !PT ;  /* 0x0000000a6b097209 */ /* 0x000fe20007810000 */
[----:B------:R-:W-:Y:S01]  /*6730*/  UMOV UR7, 0xc0000010 ;  /* 0xc000001000077882 */ /* 0x000fe20000000000 */
        /* <DEDUP_REMOVED lines=26> */
[----:B--2---:R-:W-:Y:S01]  /*68e0*/  LOP3.LUT P1, RZ, R229, 0x7f, RZ, 0xc0, !PT ;  /* 0x0000007fe5ff7812 */ /* 0x004fe2000782c0ff */
[----:B------:R-:W1:Y:S01]  /*68f0*/  SHFL.BFLY PT, R6, R3, 0x2, 0x1f ;  /* 0x0c401f0003067f89 */ /* 0x000e6200000e0000 */
[----:B------:R-:W-:-:S05]  /*6900*/  FMNMX.FTZ R10, R103, R10, !PT ;  /* 0x0000000a670a7209 */ /* 0x000fca0007810000 */
[----:B------:R-:W2:Y:S01]  /*6910*/  SHFL.BFLY PT, R11, R10, 0x2, 0x1f ;  /* 0x0c401f000a0b7f89 */ /* 0x000ea200000e0000 */
[----:B-1----:R-:W-:-:S05]  /*6920*/  FMNMX.FTZ R9, R3, R6, !PT ;  /* 0x0000000603097209 */ /* 0x002fca0007810000 */
[----:B------:R-:W1:Y:S01]  /*6930*/  SHFL.BFLY PT, R6, R9, 0x1, 0x1f ;  /* 0x0c201f0009067f89 */ /* 0x000e6200000e0000 */
[----:B--2---:R-:W-:-:S05]  /*6940*/  FMNMX.FTZ R11, R10, R11, !PT ;  /* 0x0000000b0a0b7209 */ /* 0x004fca0007810000 */
[----:B------:R-:W2:Y:S01]  /*6950*/  SHFL.BFLY PT, R12, R11, 0x1, 0x1f ;  /* 0x0c201f000b0c7f89 */ /* 0x000ea200000e0000 */
[----:B-1----:R-:W-:Y:S01]  /*6960*/  FMNMX.FTZ R6, R9, R6, !PT ;  /* 0x0000000609067209 */ /* 0x002fe20007810000 */
[----:B------:R-:W-:-:S04]  /*6970*/  IMAD.U32 R9, RZ, RZ, UR40 ;  /* 0x00000028ff097e24 */ /* 0x000fc8000f8e00ff */
[C---:B------:R-:W-:Y:S01]  /*6980*/  FFMA.FTZ R9, R6.reuse, R9, -8 ;  /* 0xc100000006097423 */ /* 0x040fe20000010009 */
[----:B--2---:R-:W-:Y:S01]  /*6990*/  FMNMX.FTZ R3, R11, R12, !PT ;  /* 0x0000000c0b037209 */ /* 0x004fe20007810000 */
[----:B------:R-:W-:Y:S02]  /*69a0*/  FADD.FTZ R7, -R6, R7 ;  /* 0x0000000706077221 */ /* 0x000fe40000010100 */
[----:B------:R-:W-:-:S01]  /*69b0*/  FFMA.FTZ R10, R184, UR40, -R9 ;  /* 0x00000028b80a7c23 */ /* 0x000fc20008010809 */
[----:B------:R-:W-:Y:S02]  /*69c0*/  IMAD.U32 R184, RZ, RZ, UR40 ;  /* 0x00000028ffb87e24 */ /* 0x000fe4000f8e00ff */
[----:B------:R-:W-:-:S01]  /*69d0*/  FFMA.FTZ R11, R185, UR40, -R9 ;  /* 0x00000028b90b7c23 */ /* 0x000fc20008010809 */
[--C-:B------:R-:W-:Y:S01]  /*69e0*/  FFMA.FTZ R12, R188, UR40, -R9.reuse ;  /* 0x00000028bc0c7c23 */ /* 0x100fe20008010809 */
        /* <DEDUP_REMOVED lines=19> */
[----:B------:R-:W-:-:S02]  /*6b20*/  WARPGROUP.DEPBAR.LE gsb0, 0x0 ;  /* 0x00008000000079c5 */ /* 0x000fc40000010000 */
[----:B------:R-:W-:Y:S01]  /*6b30*/  WARPGROUP.ARRIVE ;  /* 0x00000000000079c5 */ /* 0x000fe20000000000 */
[--C-:B------:R-:W-:Y:S01]  /*6b40*/  FFMA.FTZ R164, R164, UR40, -R9.reuse ;  /* 0x00000028a4a47c23 */ /* 0x100fe20008010809 */
[----:B------:R-:W-:-:S01]  /*6b50*/  FFMA.FTZ R165, R165, UR40, -R9 ;  /* 0x00000028a5a57c23 */ /* 0x000fc20008010809 */
[--C-:B------:R-:W-:Y:S01]  /*6b60*/  FFMA.FTZ R136, R136, UR40, -R9.reuse ;  /* 0x0000002888887c23 */ /* 0x100fe20008010809 */
[----:B------:R-:W-:-:S01]  /*6b70*/  FFMA.FTZ R137, R137, UR40, -R9 ;  /* 0x0000002889897c23 */ /* 0x000fc20008010809 */
[--C-:B------:R-:W-:Y:S01]  /*6b80*/  FFMA.FTZ R140, R140, UR40, -R9.reuse ;  /* 0x000000288c8c7c23 */ /* 0x100fe20008010809 */
[----:B------:R-:W-:Y:S01]  /*6b90*/  QGMMA.64x128x32.F32.E4M3.E4M3 R24, R208, gdesc[UR4], R24, gsb0 ;  /* 0x01e00004d0187df3 */ /* 0x000fe20008000818 */
[----:B------:R-:W-:Y:S01]  /*6ba0*/  UIADD3 UR6, UR10, 0x300, URZ ;  /* 0x000003000a067890 */ /* 0x000fe2000fffe03f */
[--C-:B------:R-:W-:Y:S01]  /*6bb0*/  FFMA.FTZ R141, R141, UR40, -R9.reuse ;  /* 0x000000288d8d7c23 */ /* 0x100fe20008010809 */
[----:B------:R-:W-:Y:S01]  /*6bc0*/  UMOV UR7, 0xc0000010 ;  /* 0xc000001000077882 */ /* 0x000fe20000000000 */
        /* <DEDUP_REMOVED lines=28> */
[C---:B------:R-:W-:Y:S01]  /*6d90*/  FADD.FTZ R8, -R3.reuse, R8 ;  /* 0x0000000803087221 */ /* 0x040fe20000010100 */
[----:B------:R-:W-:-:S01]  /*6da0*/  FFMA.FTZ R101, R3, R184, -8 ;  /* 0xc100000003657423 */ /* 0x000fc200000100b8 */
[----:B------:R-:W-:Y:S01]  /*6db0*/  FMUL.FTZ R7, R7, UR40 ;  /* 0x0000002807077c20 */ /* 0x000fe20008410000 */
[----:B------:R-:W-:Y:S01]  /*6dc0*/  MUFU.EX2 R10, R10 ;  /* 0x0000000a000a7308 */ /* 0x000fe20000000800 */
[----:B------:R-:W-:Y:S01]  /*6dd0*/  FMUL.FTZ R8, R8, UR40 ;  /* 0x0000002808087c20 */ /* 0x000fe20008410000 */
        /* <DEDUP_REMOVED lines=23> */
[----:B-1----:R-:W-:-:S01]  /*6f50*/  FFMA.FTZ R4, R7, R4, R10 ;  /* 0x0000000407047223 */ /* 0x002fc2000001000a */
        /* <DEDUP_REMOVED lines=15> */
[----:B--2---:R-:W-:-:S01]  /*7050*/  FFMA.FTZ R5, R8, R5, R185 ;  /* 0x0000000508057223 */ /* 0x004fc200000100b9 */
[--C-:B------:R-:W-:Y:S01]  /*7060*/  FFMA.FTZ R123, R123, UR40, -R101.reuse ;  /* 0x000000287b7b7c23 */ /* 0x100fe20008010865 */
[----:B------:R-:W-:-:S01]  /*7070*/  FFMA.FTZ R126, R126, UR40, -R101 ;  /* 0x000000287e7e7c23 */ /* 0x000fc20008010865 */
[--C-:B------:R-:W-:Y:S01]  /*7080*/  FFMA.FTZ R127, R127, UR40, -R101.reuse ;  /* 0x000000287f7f7c23 */ /* 0x100fe20008010865 */
[----:B------:R-:W-:-:S01]  /*7090*/  FFMA.FTZ R130, R130, UR40, -R101 ;  /* 0x0000002882827c23 */ /* 0x000fc20008010865 */
[--C-:B------:R-:W-:Y:S01]  /*70a0*/  FFMA.FTZ R131, R131, UR40, -R101.reuse ;  /* 0x0000002883837c23 */ /* 0x100fe20008010865 */
[----:B------:R-:W-:-:S01]  /*70b0*/  FFMA.FTZ R134, R134, UR40, -R101 ;  /* 0x0000002886867c23 */ /* 0x000fc20008010865 */
[----:B------:R-:W2:Y:S01]  /*70c0*/  MUFU.EX2 R12, R12 ;  /* 0x0000000c000c7308 */ /* 0x000ea20000000800 */
        /* <DEDUP_REMOVED lines=16> */
[----:B--2---:R-:W-:-:S07]  /*71d0*/  FADD.FTZ R4, R12, R193 ;  /* 0x000000c10c047221 */ /* 0x004fce0000010000 */
[----:B------:R-:W2:Y:S01]  /*71e0*/  MUFU.EX2 R187, R187 ;  /* 0x000000bb00bb7308 */ /* 0x000ea20000000800 */
[----:B-1----:R-:W-:-:S07]  /*71f0*/  FADD.FTZ R192, R186, R5 ;  /* 0x00000005bac07221 */ /* 0x002fce0000010000 */
[----:B------:R-:W1:Y:S01]  /*7200*/  MUFU.EX2 R14, R14 ;  /* 0x0000000e000e7308 */ /* 0x000e620000000800 */
[----:B---3--:R-:W-:-:S07]  /*7210*/  FADD.FTZ R5, R13, R4 ;  /* 0x000000040d057221 */ /* 0x008fce0000010000 */
[----:B------:R-:W3:Y:S01]  /*7220*/  MUFU.EX2 R188, R188 ;  /* 0x000000bc00bc7308 */ /* 0x000ee20000000800 */
[----:B--2---:R-:W-:-:S07]  /*7230*/  FADD.FTZ R193, R187, R192 ;  /* 0x000000c0bbc17221 */ /* 0x004fce0000010000 */
[----:B------:R-:W2:Y:S01]  /*7240*/  MUFU.EX2 R15, R15 ;  /* 0x0000000f000f7308 */ /* 0x000ea20000000800 */
[----:B-1----:R-:W-:-:S07]  /*7250*/  FADD.FTZ R4, R14, R5 ;  /* 0x000000050e047221 */ /* 0x002fce0000010000 */
[----:B------:R-:W1:Y:S01]  /*7260*/  MUFU.EX2 R189, R189 ;  /* 0x000000bd00bd7308 */ /* 0x000e620000000800 */
[----:B---3--:R-:W-:-:S01]  /*7270*/  FADD.FTZ R192, R188, R193 ;  /* 0x000000c1bcc07221 */ /* 0x008fc20000010000 */
[----:B------:R-:W-:Y:S02]  /*7280*/  WARPGROUP.DEPBAR.LE gsb0, 0x0 ;  /* 0x00008000000079c5 */ /* 0x000fe40000010000 */
[----:B------:R-:W-:-:S04]  /*7290*/  WARPGROUP.ARRIVE ;  /* 0x00000000000079c5 */ /* 0x000fc80000000000 */
[----:B------:R-:W3:Y:S01]  /*72a0*/  MUFU.EX2 R20, R20 ;  /* 0x0000001400147308 */ /* 0x000ee20000000800 */
[----:B--2---:R-:W-:-:S01]  /*72b0*/  FADD.FTZ R5, R15, R4 ;  /* 0x000000040f057221 */ /* 0x004fc20000010000 */
[----:B------:R-:W-:Y:S01]  /*72c0*/  QGMMA.64x128x32.F32.E4M3.E4M3 R24, R212, gdesc[UR4], R24, gsb0 ;  /* 0x01e00004d4187df3 */ /* 0x000fe20008000818 */
[----:B------:R-:W-:Y:S01]  /*72d0*/  UIADD3 UR6, UR10, 0x400, URZ ;  /* 0x000004000a067890 */ /* 0x000fe2000fffe03f */
[----:B------:R-:W-:-:S04]  /*72e0*/  UMOV UR7, 0xc0000010 ;  /* 0xc000001000077882 */ /* 0x000fc80000000000 */
        /* <DEDUP_REMOVED lines=35> */
[----:B------:R-:W-:Y:S02]  /*7520*/  WARPGROUP.DEPBAR.LE gsb0, 0x0 ;  /* 0x00008000000079c5 */ /* 0x000fe40000010000 */
[----:B------:R-:W-:Y:S01]  /*7530*/  WARPGROUP.ARRIVE ;  /* 0x00000000000079c5 */ /* 0x000fe20000000000 */
[----:B--2---:R-:W-:-:S04]  /*7540*/  FADD.FTZ R4, R180, R5 ;  /* 0x00000005b4047221 */ /* 0x004fc80000010000 */
[----:B------:R-:W2:Y:S01]  /*7550*/  MUFU.EX2 R183, R183 ;  /* 0x000000b700b77308 */ /* 0x000ea20000000800 */
[----:B------:R-:W-:Y:S01]  /*7560*/  QGMMA.64x128x32.F32.E4M3.E4M3 R24, R216, gdesc[UR4], R24, gsb0 ;  /* 0x01e00004d8187df3 */ /* 0x000fe20008000818 */
[----:B------:R-:W-:Y:S01]  /*7570*/  UIADD3 UR6, UR10, 0x500, URZ ;  /* 0x000005000a067890 */ /* 0x000fe2000fffe03f */
[----:B-1----:R-:W-:Y:S01]  /*7580*/  FADD.FTZ R192, R182, R193 ;  /* 0x000000c1b6c07221 */ /* 0x002fe20000010000 */
[----:B------:R-:W-:-:S04]  /*7590*/  UMOV UR7, 0xc0000010 ;  /* 0xc000001000077882 */ /* 0x000fc80000000000 */
        /* <DEDUP_REMOVED lines=33> */
[----:B--2---:R-:W-:-:S01]  /*77b0*/  FADD.FTZ R5, R165, R4 ;  /* 0x00000004a5057221 */ /* 0x004fc20000010000 */
[----:B------:R-:W-:Y:S02]  /*77c0*/  WARPGROUP.DEPBAR.LE gsb0, 0x0 ;  /* 0x00008000000079c5 */ /* 0x000fe40000010000 */
[----:B------:R-:W-:-:S04]  /*77d0*/  WARPGROUP.ARRIVE ;  /* 0x00000000000079c5 */ /* 0x000fc80000000000 */
[----:B------:R-:W2:Y:S01]  /*77e0*/  MUFU.EX2 R138, R138 ;  /* 0x0000008a008a7308 */ /* 0x000ea20000000800 */
[----:B-1----:R-:W-:-:S01]  /*77f0*/  FADD.FTZ R193, R167, R192 ;  /* 0x000000c0a7c17221 */ /* 0x002fc20000010000 */
[----:B------:R-:W-:Y:S01]  /*7800*/  QGMMA.64x128x32.F32.E4M3.E4M3 R24, R220, gdesc[UR4], R24, gsb0 ;  /* 0x01e00004dc187df3 */ /* 0x000fe20008000818 */
[----:B------:R-:W-:Y:S01]  /*7810*/  UIADD3 UR6, UR10, 0x600, URZ ;  /* 0x000006000a067890 */ /* 0x000fe2000fffe03f */
[----:B---3--:R-:W-:-:S04]  /*7820*/  FADD.FTZ R4, R136, R5 ;  /* 0x0000000588047221 */ /* 0x008fc80000010000 */
[----:B------:R-:W1:Y:S01]  /*7830*/  MUFU.EX2 R137, R137 ;  /* 0x0000008900897308 */ /* 0x000e620000000800 */
[----:B------:R-:W-:-:S07]  /*7840*/  UMOV UR7, 0xc0000010 ;  /* 0xc000001000077882 */ /* 0x000fce0000000000 */
        /* <DEDUP_REMOVED lines=33> */
[----:B-1----:R-:W-:-:S01]  /*7a60*/  FADD.FTZ R192, R122, R193 ;  /* 0x000000c17ac07221 */ /* 0x002fc20000010000 */
[----:B------:R-:W-:Y:S02]  /*7a70*/  WARPGROUP.DEPBAR.LE gsb0, 0x0 ;  /* 0x00008000000079c5 */ /* 0x000fe40000010000 */
[----:B------:R-:W-:-:S04]  /*7a80*/  WARPGROUP.ARRIVE ;  /* 0x00000000000079c5 */ /* 0x000fc80000000000 */
[----:B------:R-:W1:Y:S01]  /*7a90*/  MUFU.EX2 R124, R124 ;  /* 0x0000007c007c7308 */ /* 0x000e620000000800 */
[----:B---3--:R-:W-:-:S01]  /*7aa0*/  FADD.FTZ R5, R121, R4 ;  /* 0x0000000479057221 */ /* 0x008fc20000010000 */
[----:B------:R-:W-:Y:S06]  /*7ab0*/  QGMMA.64x128x32.F32.E4M3.E4M3 R24, R224, gdesc[UR4], R24, gsb0 ;  /* 0x01e00004e0187df3 */ /* 0x000fec0008000818 */
        /* <DEDUP_REMOVED lines=30> */
[--C-:B------:R-:W-:Y:S01]  /*7ca0*/  FFMA.FTZ R193, R95, UR40, -R101.reuse ;  /* 0x000000285fc17c23 */ /* 0x100fe20008010865 */
[----:B------:R-:W-:-:S05]  /*7cb0*/  FFMA.FTZ R95, R98, UR40, -R101 ;  /* 0x00000028625f7c23 */ /* 0x000fca0008010865 */
[----:B------:R-:W3:Y:S01]  /*7cc0*/  MUFU.EX2 R108, R108 ;  /* 0x0000006c006c7308 */ /* 0x000ee20000000800 */
[----:B--2---:R-:W-:-:S07]  /*7cd0*/  FADD.FTZ R5, R105, R4 ;  /* 0x0000000469057221 */ /* 0x004fce0000010000 */
[----:B------:R-:W2:Y:S01]  /*7ce0*/  MUFU.EX2 R110, R110 ;  /* 0x0000006e006e7308 */ /* 0x000ea20000000800 */
[----:B-1----:R-:W-:-:S07]  /*7cf0*/  FADD.FTZ R195, R107, R192 ;  /* 0x000000c06bc37221 */ /* 0x002fce0000010000 */
[----:B------:R-:W1:Y:S01]  /*7d00*/  MUFU.EX2 R109, R109 ;  /* 0x0000006d006d7308 */ /* 0x000e620000000800 */
[----:B---3--:R-:W-:-:S01]  /*7d10*/  FADD.FTZ R4, R108, R5 ;  /* 0x000000056c047221 */ /* 0x008fc20000010000 */
[----:B------:R-:W-:-:S06]  /*7d20*/  WARPGROUP.DEPBAR.LE gsb0, 0x0 ;  /* 0x00008000000079c5 */ /* 0x000fcc0000010000 */
[----:B------:R-:W3:Y:S01]  /*7d30*/  MUFU.EX2 R111, R111 ;  /* 0x0000006f006f7308 */ /* 0x000ee20000000800 */
[----:B--2---:R-:W-:-:S07]  /*7d40*/  FADD.FTZ R192, R110, R195 ;  /* 0x000000c36ec07221 */ /* 0x004fce0000010000 */
[----:B------:R-:W2:Y:S01]  /*7d50*/  MUFU.EX2 R112, R112 ;  /* 0x0000007000707308 */ /* 0x000ea20000000800 */
[----:B-1----:R-:W-:-:S01]  /*7d60*/  FADD.FTZ R5, R109, R4 ;  /* 0x000000046d057221 */ /* 0x002fc20000010000 */
[----:B------:R-:W-:-:S06]  /*7d70*/  IADD3 R4, -R18, 0xb, RZ ;  /* 0x0000000b12047810 */ /* 0x000fcc0007ffe1ff */
        /* <DEDUP_REMOVED lines=8> */
[----:B------:R-:W-:Y:S01]  /*7e00*/  FFMA.FTZ R98, R99, UR40, -R101 ;  /* 0x0000002863627c23 */ /* 0x000fe20008010865 */
[----:B------:R-:W-:-:S05]  /*7e10*/  IMAD.U32 R99, RZ, RZ, UR49 ;  /* 0x00000031ff637e24 */ /* 0x000fca000f8e00ff */
        /* <DEDUP_REMOVED lines=10> */
[----:B------:R-:W-:Y:S01]  /*7ec0*/  @!P1 LEA R194, R99, UR38, 0x3 ;  /* 0x0000002663c29c11 */ /* 0x000fe2000f8e18ff */
[----:B------:R-:W-:-:S01]  /*7ed0*/  FFMA.FTZ R99, R102, UR40, -R101 ;  /* 0x0000002866637c23 */ /* 0x000fc20008010865 */
[----:B------:R1:W-:Y:S06]  /*7ee0*/  BAR.ARV R4, 0x100 ;  /* 0x000400040000751d */ /* 0x0003ec0000002000 */
[----:B------:R-:W4:Y:S01]  /*7ef0*/  MUFU.EX2 R89, R89 ;  /* 0x0000005900597308 */ /* 0x000f220000000800 */
[----:B---3--:R-:W-:-:S01]  /*7f00*/  FADD.FTZ R102, R88, R5 ;  /* 0x0000000558667221 */ /* 0x008fc20000010000 */
[----:B-1----:R-:W-:-:S02]  /*7f10*/  @!P1 VIADD R4, R194, 0x2e840 ;  /* 0x0002e840c2049836 */ /* 0x002fc40000000000 */
[----:B------:R-:W-:-:S01]  /*7f20*/  FFMA.FTZ R101, R103, UR40, -R101 ;  /* 0x0000002867657c23 */ /* 0x000fc20008010865 */
[----:B--2---:R-:W-:-:S03]  /*7f30*/  FADD.FTZ R192, R90, R195 ;  /* 0x000000c35ac07221 */ /* 0x004fc60000010000 */
[----:B------:R-:W1:Y:S01]  /*7f40*/  MUFU.EX2 R91, R91 ;  /* 0x0000005b005b7308 */ /* 0x000e620000000800 */
[----:B------:R-:W-:-:S04]  /*7f50*/  @!P1 PRMT R4, RZ, 0x654, R4 ;  /* 0x00000654ff049816 */ /* 0x000fc80000000004 */
[----:B------:R2:W-:Y:S03]  /*7f60*/  @!P1 SYNCS.ARRIVE.TRANS64.RED.A1T0 RZ, [R4+URZ], RZ ;  /* 0x000000ff04ff99a7 */ /* 0x0005e6000810043f */
[----:B------:R-:W3:Y:S01]  /*7f70*/  MUFU.EX2 R92, R92 ;  /* 0x0000005c005c7308 */ /* 0x000ee20000000800 */
[----:B----4-:R-:W-:-:S07]  /*7f80*/  FADD.FTZ R5, R89, R102 ;  /* 0x0000006659057221 */ /* 0x010fce0000010000 */
[----:B------:R-:W4:Y:S01]  /*7f90*/  MUFU.EX2 R94, R94 ;  /* 0x0000005e005e7308 */ /* 0x000f220000000800 */
[----:B-1----:R-:W-:-:S07]  /*7fa0*/  FADD.FTZ R195, R91, R192 ;  /* 0x000000c05bc37221 */ /* 0x002fce0000010000 */
[----:B------:R-:W1:Y:S01]  /*7fb0*/  MUFU.EX2 R93, R93 ;  /* 0x0000005d005d7308 */ /* 0x000e620000000800 */
[----:B---3--:R-:W-:-:S07]  /*7fc0*/  FADD.FTZ R102, R92, R5 ;  /* 0x000000055c667221 */ /* 0x008fce0000010000 */
[----:B------:R-:W3:Y:S01]  /*7fd0*/  MUFU.EX2 R193, R193 ;  /* 0x000000c100c17308 */ /* 0x000ee20000000800 */
[----:B----4-:R-:W-:-:S07]  /*7fe0*/  FADD.FTZ R192, R94, R195 ;  /* 0x000000c35ec07221 */ /* 0x010fce0000010000 */
        /* <DEDUP_REMOVED lines=16> */
[----:B--2---:R-:W-:-:S03]  /*80f0*/  FADD.FTZ R4, R9, R102 ;  /* 0x0000006609047221 */ /* 0x004fc60000010000 */
[----:B-1----:R-:W-:Y:S01]  /*8100*/  FADD.FTZ R5, R194, R5 ;  /* 0x00000005c2057221 */ /* 0x002fe20000010000 */
[----:B------:R-:W-:Y:S06]  /*8110*/  @!P0 BRA `(.L_x_24) ;  /* 0x0000000000048947 */ /* 0x000fec0003800000 */
[----:B------:R-:W-:Y:S01]  /*8120*/  BPT.TRAP 0x1 ;  /* 0x000000040000795c */ /* 0x000fe20000300000 */
.L_x_24:
[----:B------:R-:W-:Y:S01]  /*8130*/  ULEA UR6, UR55, UR38, 0x3 ;  /* 0x0000002637067291 */ /* 0x000fe2000f8e183f */
[----:B------:R-:W-:Y:S01]  /*8140*/  ISETP.LT.AND P1, PT, RZ, UR54, PT ;  /* 0x00000036ff007c0c */ /* 0x000fe2000bf21270 */
[----:B------:R-:W-:Y:S01]  /*8150*/  UIADD3 UR7, UR54, -0x1, URZ ;  /* 0xffffffff36077890 */ /* 0x000fe2000fffe03f */
[----:B------:R-:W-:Y:S01]  /*8160*/  F2FP.SATFINITE.E4M3.F32.PACK_AB_MERGE_C R12, R13, R12, RZ ;  /* 0x0000000c0d0c723e */ /* 0x000fe200048070ff */
[----:B------:R-:W-:Y:S01]  /*8170*/  UIADD3 UR6, UR6, 0x2e860, URZ ;  /* 0x0002e86006067890 */ /* 0x000fe2000fffe03f */
[----:B------:R-:W-:Y:S01]  /*8180*/  F2FP.SATFINITE.E4M3.F32.PACK_AB_MERGE_C R186, R187, R186, RZ ;  /* 0x000000babbba723e */ /* 0x000fe200048070ff */
[----:B------:R-:W-:Y:S01]  /*8190*/  UMOV UR56, UR36 ;  /* 0x0000002400387c82 */ /* 0x000fe20008000000 */
[----:B------:R-:W-:Y:S01]  /*81a0*/  F2FP.SATFINITE.E4M3.F32.PACK_AB_MERGE_C R20, R21, R20, RZ ;  /* 0x000000141514723e */ /* 0x000fe200048070ff */
[----:B------:R-:W-:Y:S01]  /*81b0*/  UPRMT UR6, UR37, 0x654, UR6 ;  /* 0x0000065425067896 */ /* 0x000fe20008000006 */
[----:B------:R-:W-:Y:S01]  /*81c0*/  F2FP.SATFINITE.E4M3.F32.PACK_AB_MERGE_C R190, R191, R190, RZ ;  /* 0x000000bebfbe723e */ /* 0x000fe200048070ff */
[----:B------:R-:W-:Y:S01]  /*81d0*/  UMOV UR54, UR7 ;  /* 0x0000000700367c82 */ /* 0x000fe20008000000 */
[----:B------:R-:W-:Y:S01]  /*81e0*/  F2FP.SATFINITE.E4M3.F32.PACK_AB_MERGE_C R172, R173, R172, RZ ;  /* 0x000000acadac723e */ /* 0x000fe200048070ff */
[----:B------:R-:W-:Y:S01]  /*81f0*/  UMOV UR55, UR49 ;  /* 0x0000003100377c82 */ /* 0x000fe20008000000 */
[----:B------:R-:W-:Y:S01]  /*8200*/  F2FP.SATFINITE.E4M3.F32.PACK_AB_MERGE_C R174, R175, R174, RZ ;  /* 0x000000aeafae723e */ /* 0x000fe200048070ff */
[-C--:B------:R-:W-:Y:S01]  /*8210*/  FMUL.FTZ R24, R24, R7.reuse ;  /* 0x0000000718187220 */ /* 0x080fe20000410000 */
[----:B------:R-:W-:Y:S01]  /*8220*/  F2FP.SATFINITE.E4M3.F32.PACK_AB_MERGE_C R180, R181, R180, RZ ;  /* 0x000000b4b5b4723e */ /* 0x000fe200048070ff */
[-C--:B------:R-:W-:Y:S01]  /*8230*/  FMUL.FTZ R25, R25, R7.reuse ;  /* 0x0000000719197220 */ /* 0x080fe20000410000 */
[----:B------:R-:W-:Y:S01]  /*8240*/  F2FP.SATFINITE.E4M3.F32.PACK_AB_MERGE_C R182, R183, R182, RZ ;  /* 0x000000b6b7b6723e */ /* 0x000fe200048070ff */
[----:B------:R-:W-:Y:S01]  /*8250*/  SYNCS.ARRIVE.TRANS64.RED.A1T0 RZ, [UR6], RZ ;  /* 0x000000ffffff79a7 */ /* 0x000fe20008100406 */
[----:B------:R-:W-:Y:S01]  /*8260*/  F2FP.SATFINITE.E4M3.F32.PACK_AB_MERGE_C R156, R157, R156, RZ ;  /* 0x0000009c9d9c723e */ /* 0x000fe200048070ff */
[-C--:B------:R-:W-:Y:S01]  /*8270*/  FMUL.FTZ R28, R28, R7.reuse ;  /* 0x000000071c1c7220 */ /* 0x080fe20000410000 */
        /* <DEDUP_REMOVED lines=35> */
[----:B------:R-:W-:Y:S01]  /*84b0*/  FMUL.FTZ R64, R64, R7 ;  /* 0x0000000740407220 */ /* 0x000fe20000410000 */
[----:B------:R-:W-:Y:S01]  /*84c0*/  F2FP.SATFINITE.E4M3.F32.PACK_AB_MERGE_C R99, R194, R99, RZ ;  /* 0x00000063c263723e */ /* 0x000fe200048070ff */
[-C--:B------:R-:W-:Y:S01]  /*84d0*/  FMUL.FTZ R65, R65, R7.reuse ;  /* 0x0000000741417220 */ /* 0x080fe20000410000 */
        /* <DEDUP_REMOVED lines=9> */
[----:B------:R-:W-:Y:S01]  /*8570*/  FMUL.FTZ R85, R85, R7 ;  /* 0x0000000755557220 */ /* 0x000fe20000410000 */
        /* <DEDUP_REMOVED lines=32> */
[----:B------:R-:W-:Y:S01]  /*8780*/  F2FP.SATFINITE.E4M3.F32.PACK_AB_MERGE_C R200, R11, R10, R12 ;  /* 0x0000000a0bc8723e */ /* 0x000fe2000480700c */
[----:B------:R-:W-:Y:S01]  /*8790*/  IMAD.MOV.U32 R8, RZ, RZ, R3 ;  /* 0x000000ffff087224 */ /* 0x000fe200078e0003 */
[----:B------:R-:W-:Y:S01]  /*87a0*/  F2FP.SATFINITE.E4M3.F32.PACK_AB_MERGE_C R201, R184, R185, R186 ;  /* 0x000000b9b8c9723e */ /* 0x000fe200048070ba */
[----:B------:R-:W-:Y:S01]  /*87b0*/  IMAD.MOV.U32 R7, RZ, RZ, R6 ;  /* 0x000000ffff077224 */ /* 0x000fe200078e0006 */
[----:B------:R-:W-:-:S02]  /*87c0*/  F2FP.SATFINITE.E4M3.F32.PACK_AB_MERGE_C R202, R15, R14, R20 ;  /* 0x0000000e0fca723e */ /* 0x000fc40004807014 */
[----:B------:R-:W-:Y:S02]  /*87d0*/  F2FP.SATFINITE.E4M3.F32.PACK_AB_MERGE_C R203, R189, R188, R190 ;  /* 0x000000bcbdcb723e */ /* 0x000fe400048070be */
[----:B------:R-:W-:Y:S02]  /*87e0*/  F2FP.SATFINITE.E4M3.F32.PACK_AB_MERGE_C R204, R169, R168, R172 ;  /* 0x000000a8a9cc723e */ /* 0x000fe400048070ac */
[----:B------:R-:W-:Y:S02]  /*87f0*/  F2FP.SATFINITE.E4M3.F32.PACK_AB_MERGE_C R205, R171, R170, R174 ;  /* 0x000000aaabcd723e */ /* 0x000fe400048070ae */
[----:B------:R-:W-:Y:S02]  /*8800*/  F2FP.SATFINITE.E4M3.F32.PACK_AB_MERGE_C R206, R177, R176, R180 ;  /* 0x000000b0b1ce723e */ /* 0x000fe400048070b4 */
[----:B------:R-:W-:Y:S02]  /*8810*/  F2FP.SATFINITE.E4M3.F32.PACK_AB_MERGE_C R207, R179, R178, R182 ;  /* 0x000000b2b3cf723e */ /* 0x000fe400048070b6 */
        /* <DEDUP_REMOVED lines=19> */
[----:B------:R-:W-:Y:S01]  /*8950*/  F2FP.SATFINITE.E4M3.F32.PACK_AB_MERGE_C R227, R98, R95, R99 ;  /* 0x0000005f62e3723e */ /* 0x000fe20004807063 */
[----:B------:R-:W-:Y:S06]  /*8960*/  @P1 BRA `(.L_x_25) ;  /* 0xffffffc800841947 */ /* 0x000fec000383ffff */
.L_x_15:
[----:B------:R-:W-:Y:S06]  /*8970*/  BAR.ARV 0x8, 0x120 ;  /* 0x0204800000007b1d */ /* 0x000fec0000002000 */
[----:B------:R-:W-:Y:S05]  /*8980*/  @!P0 BRA `(.L_x_26) ;  /* 0x0000000000048947 */ /* 0x000fea0003800000 */
[----:B------:R-:W-:Y:S01]  /*8990*/  BPT.TRAP 0x1 ;  /* 0x000000040000795c */ /* 0x000fe20000300000 */
.L_x_26:
[----:B------:R-:W-:Y:S01]  /*89a0*/  ULEA UR4, UR49, UR38, 0x3 ;  /* 0x0000002631047291 */ /* 0x000fe2000f8e183f */
[----:B------:R-:W-:-:S05]  /*89b0*/  IMAD.U32 R0, RZ, RZ, UR36 ;  /* 0x00000024ff007e24 */ /* 0x000fca000f8e00ff */
[----:B------:R-:W-:-:S04]  /*89c0*/  SHF.L.U32 R0, R0, 0x1f, RZ ;  /* 0x0000001f00007819 */ /* 0x000fc800000006ff */
[----:B------:R1:W2:Y:S01]  /*89d0*/  SYNCS.PHASECHK.TRANS64.TRYWAIT P1, [UR4+0x2e850], R0 ;  /* 0x02e85000ff0075a7 */ /* 0x0002a20008020144 */
[----:B------:R-:W-:Y:S05]  /*89e0*/  @!P0 BRA `(.L_x_27) ;  /* 0x0000000000048947 */ /* 0x000fea0003800000 */
[----:B------:R-:W-:Y:S01]  /*89f0*/  BPT.TRAP 0x1 ;  /* 0x000000040000795c */ /* 0x000fe20000300000 */
.L_x_27:
[----:B--2---:R-:W-:Y:S05]  /*8a00*/  @P1 BRA `(.L_x_28) ;  /* 0x0000000000081947 */ /* 0x004fea0003800000 */
[----:B------:R-:W2:Y:S02]  /*8a10*/  SYNCS.PHASECHK.TRANS64.TRYWAIT P1, [UR4+0x2e850], R0 ;  /* 0x02e85000ff0075a7 */ /* 0x000ea40008020144 */
[----:B--2---:R-:W-:Y:S05]  /*8a20*/  @!P1 BRA `(.L_x_29) ;  /* 0x0000004800c49947 */ /* 0x004fea0003800000 */
.L_x_28:
[----:B------:R-:W-:Y:S01]  /*8a30*/  UIADD3 UR5, UR38, 0x400, URZ ;  /* 0x0000040026057890 */ /* 0x000fe2000fffe03f */
[----:B------:R-:W-:Y:S01]  /*8a40*/  WARPGROUP.ARRIVE ;  /* 0x00000000000079c5 */ /* 0x000fe20000000000 */
[----:B------:R-:W-:Y:S01]  /*8a50*/  UMOV UR7, 0xc0000010 ;  /* 0xc000001000077882 */ /* 0x000fe20000000000 */
[----:B--2---:R-:W-:Y:S01]  /*8a60*/  IMAD.MOV.U32 R7, RZ, RZ, 0x3f800000 ;  /* 0x3f800000ff077424 */ /* 0x004fe200078e00ff */
[----:B------:R-:W-:-:S04]  /*8a70*/  USHF.R.U32.HI UR5, URZ, 0x4, UR5 ;  /* 0x000000043f057899 */ /* 0x000fc80008011605 */
[----:B------:R-:W-:-:S04]  /*8a80*/  ULOP3.LUT UR5, UR5, 0x3fff, URZ, 0xc0, !UPT ;  /* 0x00003fff05057892 */ /* 0x000fc8000f8ec03f */
[----:B------:R-:W-:-:S04]  /*8a90*/  ULOP3.LUT UR5, UR5, 0x10000, URZ, 0xfc, !UPT ;  /* 0x0001000005057892 */ /* 0x000fc8000f8efc3f */
[----:B------:R-:W-:-:S07]  /*8aa0*/  UIMAD UR5, UR49, 0x700, UR5 ;  /* 0x00000700310578a4 */ /* 0x000fce000f8e0205 */
[----:B------:R-:W-:Y:S02]  /*8ab0*/  UMOV UR6, UR5 ;  /* 0x0000000500067c82 */ /* 0x000fe40008000000 */
[----:B------:R-:W-:Y:S01]  /*8ac0*/  QGMMA.64x128x32.F32.E4M3.E4M3 R24, R200, gdesc[UR4], R24, gsb0 ;  /* 0x01e00004c8187df3 */ /* 0x000fe20008000818 */
[----:B------:R-:W-:Y:S01]  /*8ad0*/  UIADD3 UR6, UR5, 0x100, URZ ;  /* 0x0000010005067890 */ /* 0x000fe2000fffe03f */
[----:B------:R-:W-:Y:S01]  /*8ae0*/  UMOV UR7, 0xc0000010 ;  /* 0xc000001000077882 */ /* 0x000fe20000000000 */
[----:B------:R-:W-:Y:S02]  /*8af0*/  WARPGROUP.DEPBAR.LE gsb0, 0x0 ;  /* 0x00008000000079c5 */ /* 0x000fe40000010000 */
[----:B------:R-:W-:-:S07]  /*8b00*/  WARPGROUP.ARRIVE ;  /* 0x00000000000079c5 */ /* 0x000fce0000000000 */
        /* <DEDUP_REMOVED lines=11> */
[----:B------:R-:W-:Y:S02]  /*8bc0*/  ULDC.64 UR6, c[0x0][0x9a0] ;  /* 0x0002680000067ab9 */ /* 0x000fe40000000a00 */
[----:B------:R-:W-:-:S04]  /*8bd0*/  UISETP.NE.U32.AND UP0, UPT, UR6, URZ, UPT ;  /* 0x0000003f0600728c */ /* 0x000fc8000bf05070 */
[----:B------:R-:W-:-:S06]  /*8be0*/  UISETP.NE.AND.EX UP0, UPT, UR7, URZ, UPT, UP0 ;  /* 0x0000003f0700728c */ /* 0x000fcc000bf05300 */
[----:B------:R-:W-:-:S05]  /*8bf0*/  PLOP3.LUT P1, PT, PT, PT, UP0, 0x80, 0x0 ;  /* 0x000000000000781c */ /* 0x000fca0003f2f008 */
[----:B------:R-:W-:Y:S01]  /*8c00*/  @UP0 USHF.R.S32.HI UR10, URZ, 0x1f, UR44 ;  /* 0x0000001f3f0a0899 */ /* 0x000fe2000801142c */
[----:B------:R-:W-:-:S03]  /*8c10*/  @UP0 ULDC.64 UR12, c[0x0][0x9c8] ;  /* 0x00027200000c0ab9 */ /* 0x000fc60000000a00 */
[----:B------:R-:W-:Y:S02]  /*8c20*/  @UP0 UIMAD UR10, UR10, UR12, URZ ;  /* 0x0000000c0a0a02a4 */ /* 0x000fe4000f8e023f */
[----:B------:R-:W-:Y:S02]  /*8c30*/  @UP0 UIMAD.WIDE.U32 UR8, UR44, UR12, URZ ;  /* 0x0000000c2c0802a5 */ /* 0x000fe4000f8e003f */
[----:B------:R-:W-:Y:S02]  /*8c40*/  @UP0 UIMAD UR11, UR44, UR13, UR10 ;  /* 0x0000000d2c0b02a4 */ /* 0x000fe4000f8e020a */
[----:B------:R-:W-:Y:S02]  /*8c50*/  @UP0 USHF.R.S32.HI UR10, URZ, 0x1f, UR42 ;  /* 0x0000001f3f0a0899 */ /* 0x000fe4000801142a */
[----:B------:R-:W-:Y:S01]  /*8c60*/  @UP0 UIADD3 UR9, UR9, UR11, URZ ;  /* 0x0000000b09090290 */ /* 0x000fe2000fffe03f */
[----:B------:R-:W-:Y:S02]  /*8c70*/  @UP0 ULDC.64 UR12, c[0x0][0x9d0] ;  /* 0x00027400000c0ab9 */ /* 0x000fe40000000a00 */
[----:B------:R-:W-:-:S02]  /*8c80*/  @UP0 UIMAD UR10, UR10, UR12, URZ ;  /* 0x0000000c0a0a02a4 */ /* 0x000fc4000f8e023f */
[----:B------:R-:W-:Y:S02]  /*8c90*/  @UP0 UIMAD.WIDE.U32 UR8, UR42, UR12, UR8 ;  /* 0x0000000c2a0802a5 */ /* 0x000fe4000f8e0008 */
[----:B------:R-:W-:Y:S02]  /*8ca0*/  @UP0 UIMAD UR10, UR42, UR13, UR10 ;  /* 0x0000000d2a0a02a4 */ /* 0x000fe4000f8e020a */
[----:B------:R-:W-:Y:S02]  /*8cb0*/  @UP0 ULEA UR6, UP1, UR8, UR6, 0x2 ;  /* 0x0000000608060291 */ /* 0x000fe4000f82103f */
[----:B------:R-:W-:-:S04]  /*8cc0*/  @UP0 UIADD3 UR9, UR9, UR10, URZ ;  /* 0x0000000a09090290 */ /* 0x000fc8000fffe03f */
[----:B------:R-:W-:Y:S01]  /*8cd0*/  IMAD.U32 R8, RZ, RZ, UR6 ;  /* 0x00000006ff087e24 */ /* 0x000fe2000f8e00ff */
[----:B------:R-:W-:Y:S02]  /*8ce0*/  @UP0 ULEA.HI.X UR7, UR8, UR7, UR9, 0x2, UP1 ;  /* 0x0000000708070291 */ /* 0x000fe400088f1409 */
[----:B------:R-:W-:-:S04]  /*8cf0*/  UIADD3 UR6, UR5, 0x400, URZ ;  /* 0x0000040005067890 */ /* 0x000fc8000fffe03f */
[----:B------:R-:W-:Y:S01]  /*8d00*/  IMAD.U32 R9, RZ, RZ, UR7 ;  /* 0x00000007ff097e24 */ /* 0x000fe2000f8e00ff */
[----:B------:R-:W-:-:S04]  /*8d10*/  UMOV UR7, 0xc0000010 ;  /* 0xc000001000077882 */ /* 0x000fc80000000000 */
[----:B------:R2:W3:Y:S01]  /*8d20*/  @P1 LDG.E R7, desc[UR50][R8.64] ;  /* 0x0000003208071981 */ /* 0x0004e2000c1e1900 */
[----:B------:R-:W-:Y:S02]  /*8d30*/  WARPGROUP.DEPBAR.LE gsb0, 0x0 ;  /* 0x00008000000079c5 */ /* 0x000fe40000010000 */
[----:B------:R-:W-:-:S06]  /*8d40*/  WARPGROUP.ARRIVE ;  /* 0x00000000000079c5 */ /* 0x000fcc0000000000 */
[----:B------:R-:W-:Y:S01]  /*8d50*/  QGMMA.64x128x32.F32.E4M3.E4M3 R24, R216, gdesc[UR4], R24, gsb0 ;  /* 0x01e00004d8187df3 */ /* 0x000fe20008000818 */
[----:B------:R-:W-:Y:S01]  /*8d60*/  UIADD3 UR6, UR5, 0x500, URZ ;  /* 0x0000050005067890 */ /* 0x000fe2000fffe03f */
[----:B------:R-:W-:Y:S01]  /*8d70*/  UMOV UR7, 0xc0000010 ;  /* 0xc000001000077882 */ /* 0x000fe20000000000 */
[----:B------:R-:W4:Y:S04]  /*8d80*/  SHFL.BFLY PT, R11, R4, 0x2, 0x1f ;  /* 0x0c401f00040b7f89 */ /* 0x000f2800000e0000 */
[----:B------:R-:W5:Y:S01]  /*8d90*/  SHFL.BFLY PT, R10, R5, 0x2, 0x1f ;  /* 0x0c401f00050a7f89 */ /* 0x000f6200000e0000 */
[----:B------:R-:W-:Y:S02]  /*8da0*/  WARPGROUP.DEPBAR.LE gsb0, 0x0 ;  /* 0x00008000000079c5 */ /* 0x000fe40000010000 */
[----:B------:R-:W-:-:S06]  /*8db0*/  WARPGROUP.ARRIVE ;  /* 0x00000000000079c5 */ /* 0x000fcc0000000000 */
[----:B------:R-:W-:Y:S01]  /*8dc0*/  QGMMA.64x128x32.F32.E4M3.E4M3 R24, R220, gdesc[UR4], R24, gsb0 ;  /* 0x01e00004dc187df3 */ /* 0x000fe20008000818 */
[----:B------:R-:W-:Y:S01]  /*8dd0*/  UIADD3 UR6, UR5, 0x600, URZ ;  /* 0x0000060005067890 */ /* 0x000fe2000fffe03f */
[----:B------:R-:W-:Y:S01]  /*8de0*/  UMOV UR7, 0xc0000010 ;  /* 0xc000001000077882 */ /* 0x000fe20000000000 */
[----:B----4-:R-:W-:-:S01]  /*8df0*/  FADD.FTZ R11, R11, R4 ;  /* 0x000000040b0b7221 */ /* 0x010fc20000010000 */
[----:B-----5:R-:W-:-:S04]  /*8e00*/  FADD.FTZ R10, R10, R5 ;  /* 0x000000050a0a7221 */ /* 0x020fc80000010000 */
[----:B-1----:R-:W1:Y:S04]  /*8e10*/  SHFL.BFLY PT, R0, R11, 0x1, 0x1f ;  /* 0x0c201f000b007f89 */ /* 0x002e6800000e0000 */
[----:B--2---:R-:W2:Y:S01]  /*8e20*/  SHFL.BFLY PT, R9, R10, 0x1, 0x1f ;  /* 0x0c201f000a097f89 */ /* 0x004ea200000e0000 */
[----:B------:R-:W-:Y:S02]  /*8e30*/  IMAD.MOV.U32 R8, RZ, RZ, RZ ;  /* 0x000000ffff087224 */ /* 0x000fe400078e00ff */
[----:B-1----:R-:W-:Y:S01]  /*8e40*/  FADD.FTZ R13, R11, R0 ;  /* 0x000000000b0d7221 */ /* 0x002fe20000010000 */
[----:B--2---:R-:W-:-:S04]  /*8e50*/  FADD.FTZ R15, R10, R9 ;  /* 0x000000090a0f7221 */ /* 0x004fc80000010000 */
[C---:B------:R-:W-:Y:S01]  /*8e60*/  FSETP.NE.FTZ.AND P1, PT, R13.reuse, RZ, PT ;  /* 0x000000ff0d00720b */ /* 0x040fe20003f35000 */
[----:B------:R-:W-:Y:S01]  /*8e70*/  FMUL.FTZ R14, R13, 0.00390625 ;  /* 0x3b8000000d0e7820 */ /* 0x000fe20000410000 */
[----:B------:R-:W-:-:S04]  /*8e80*/  FMUL.FTZ R20, R15, 0.00390625 ;  /* 0x3b8000000f147820 */ /* 0x000fc80000410000 */
[----:B------:R-:W-:Y:S02]  /*8e90*/  FSETP.NE.FTZ.AND P2, PT, R14, RZ, PT ;  /* 0x000000ff0e00720b */ /* 0x000fe40003f55000 */
[----:B------:R-:W-:-:S05]  /*8ea0*/  FSETP.NE.FTZ.AND P3, PT, R20, RZ, PT ;  /* 0x000000ff1400720b */ /* 0x000fca0003f75000 */
[----:B------:R1:W-:Y:S01]  /*8eb0*/  @P1 MUFU.RCP R8, R13 ;  /* 0x0000000d00081308 */ /* 0x0003e20000001000 */
[----:B------:R-:W-:Y:S01]  /*8ec0*/  FSETP.NE.FTZ.AND P1, PT, R15, RZ, PT ;  /* 0x000000ff0f00720b */ /* 0x000fe20003f35000 */
[----:B------:R-:W-:Y:S01]  /*8ed0*/  IMAD.MOV.U32 R12, RZ, RZ, RZ ;  /* 0x000000ffff0c7224 */ /* 0x000fe200078e00ff */
[----:B------:R-:W-:Y:S02]  /*8ee0*/  WARPGROUP.DEPBAR.LE gsb0, 0x0 ;  /* 0x00008000000079c5 */ /* 0x000fe40000010000 */
[----:B------:R-:W-:-:S06]  /*8ef0*/  WARPGROUP.ARRIVE ;  /* 0x00000000000079c5 */ /* 0x000fcc0000000000 */
[----:B------:R-:W-:Y:S01]  /*8f00*/  QGMMA.64x128x32.F32.E4M3.E4M3 R24, R224, gdesc[UR4], R24, gsb0 ;  /* 0x01e00004e0187df3 */ /* 0x000fe20008000818 */
[----:B------:R-:W2:Y:S08]  /*8f10*/  @P2 MUFU.LG2 R9, R14 ;  /* 0x0000000e00092308 */ /* 0x000eb00000000c00 */
[----:B------:R-:W4:Y:S08]  /*8f20*/  @P3 MUFU.LG2 R11, R20 ;  /* 0x00000014000b3308 */ /* 0x000f300000000c00 */
[----:B------:R-:W5:Y:S01]  /*8f30*/  @P1 MUFU.RCP R12, R15 ;  /* 0x0000000f000c1308 */ /* 0x000f620000001000 */
[----:B------:R-:W-:-:S02]  /*8f40*/  IMAD.U32 R10, RZ, RZ, UR40 ;  /* 0x00000028ff0a7e24 */ /* 0x000fc4000f8e00ff */
[----:B------:R-:W-:Y:S02]  /*8f50*/  IMAD.U32 R5, RZ, RZ, UR40 ;  /* 0x00000028ff057e24 */ /* 0x000fe4000f8e00ff */
[----:B-1----:R-:W-:Y:S01]  /*8f60*/  @P3 FMUL.FTZ R13, R10, 0.69314718246459960938 ;  /* 0x3f3172180a0d3820 */ /* 0x002fe20000410000 */
[----:B--2---:R-:W-:Y:S01]  /*8f70*/  @P2 FMUL.FTZ R10, R9, 0.69314718246459960938 ;  /* 0x3f317218090a2820 */ /* 0x004fe20000410000 */
[----:B------:R-:W-:Y:S01]  /*8f80*/  @P2 FMUL.FTZ R5, R5, 0.69314718246459960938 ;  /* 0x3f31721805052820 */ /* 0x000fe20000410000 */
[----:B----4-:R-:W-:Y:S01]  /*8f90*/  @P3 FMUL.FTZ R14, R11, 0.69314718246459960938 ;  /* 0x3f3172180b0e3820 */ /* 0x010fe20000410000 */
[----:B------:R-:W-:Y:S02]  /*8fa0*/  IMAD.MOV.U32 R4, RZ, RZ, -0x800000 ;  /* 0xff800000ff047424 */ /* 0x000fe400078e00ff */
[----:B------:R-:W-:Y:S01]  /*8fb0*/  @P2 FFMA.FTZ R4, R5, R6, R10 ;  /* 0x0000000605042223 */ /* 0x000fe2000001000a */
[----:B------:R-:W-:Y:S02]  /*8fc0*/  IMAD.MOV.U32 R0, RZ, RZ, -0x800000 ;  /* 0xff800000ff007424 */ /* 0x000fe400078e00ff */
[----:B------:R-:W-:Y:S01]  /*8fd0*/  @P3 FFMA.FTZ R0, R13, R3, R14 ;  /* 0x000000030d003223 */ /* 0x000fe2000001000e */
[-C--:B---3--:R-:W-:Y:S01]  /*8fe0*/  FMUL.FTZ R11, R8, R7.reuse ;  /* 0x00000007080b7220 */ /* 0x088fe20000410000 */
[----:B-----5:R-:W-:Y:S01]  /*8ff0*/  FMUL.FTZ R88, R12, R7 ;  /* 0x000000070c587220 */ /* 0x020fe20000410000 */
[----:B------:R-:W-:-:S02]  /*9000*/  WARPGROUP.DEPBAR.LE gsb0, 0x0 ;  /* 0x00008000000079c5 */ /* 0x000fc40000010000 */
[----:B------:R-:W-:Y:S05]  /*9010*/  @!P0 BRA `(.L_x_30) ;  /* 0x0000000000048947 */ /* 0x000fea0003800000 */
[----:B------:R-:W-:Y:S01]  /*9020*/  BPT.TRAP 0x1 ;  /* 0x000000040000795c */ /* 0x000fe20000300000 */
.L_x_30:
[----:B------:R-:W1:Y:S01]  /*9030*/  S2R R89, SR_TID.X ;  /* 0x0000000000597919 */ /* 0x000e620000002100 */
[----:B------:R-:W-:Y:S01]  /*9040*/  ULDC.64 UR6, c[0x4][0x38] ;  /* 0x01000e0000067ab9 */ /* 0x000fe20000000a00 */
        /* <DEDUP_REMOVED lines=9> */
[----:B------:R-:W-:Y:S01]  /*90e0*/  UIADD3 UR42, -UR45, URZ, URZ ;  /* 0x0000003f2d2a7290 */ /* 0x000fe2000fffe13f */
[----:B------:R-:W-:Y:S01]  /*90f0*/  FMUL.FTZ R12, R27, R88 ;  /* 0x000000581b0c7220 */ /* 0x000fe20000410000 */
[----:B------:R-:W-:Y:S01]  /*9100*/  USHF.R.S32.HI UR5, URZ, 0x1f, UR43 ;  /* 0x0000001f3f057899 */ /* 0x000fe2000801142b */
[----:B------:R-:W2:Y:S01]  /*9110*/  LDC.64 R92, c[0x0][0xb78] ;  /* 0x0002de00ff5c7b82 */ /* 0x000ea20000000a00 */
[----:B------:R-:W-:Y:S01]  /*9120*/  ULDC UR8, c[0x0][0xda8] ;  /* 0x00036a0000087ab9 */ /* 0x000fe20000000800 */
[----:B-1----:R-:W-:-:S05]  /*9130*/  IMAD.SHL.U32 R3, R89, 0x4, RZ ;  /* 0x0000000459037824 */ /* 0x002fca00078e00ff */
[----:B------:R-:W-:-:S04]  /*9140*/  LOP3.LUT R3, R3, 0xc, RZ, 0xc0, !PT ;  /* 0x0000000c03037812 */ /* 0x000fc800078ec0ff */
[----:B------:R-:W-:-:S05]  /*9150*/  IADD3 R6, P0, R3, UR6, RZ ;  /* 0x0000000603067c10 */ /* 0x000fca000ff1e0ff */
[----:B------:R-:W-:Y:S02]  /*9160*/  IMAD.X R7, RZ, RZ, UR7, P0 ;  /* 0x00000007ff077e24 */ /* 0x000fe400080e06ff */
[-C--:B------:R-:W-:Y:S01]  /*9170*/  FMUL.FTZ R24, R33, R11.reuse ;  /* 0x0000000b21187220 */ /* 0x080fe20000410000 */
[-C--:B------:R-:W-:Y:S01]  /*9180*/  FMUL.FTZ R25, R39, R88.reuse ;  /* 0x0000005827197220 */ /* 0x080fe20000410000 */
[-C--:B------:R-:W-:Y:S01]  /*9190*/  FMUL.FTZ R29, R40, R11.reuse ;  /* 0x0000000b281d7220 */ /* 0x080fe20000410000 */
[----:B------:R-:W-:Y:S01]  /*91a0*/  FMUL.FTZ R38, R50, R88 ;  /* 0x0000005832267220 */ /* 0x000fe20000410000 */
[----:B------:R1:W3:Y:S01]  /*91b0*/  LDG.E.CONSTANT R3, desc[UR50][R6.64] ;  /* 0x0000003206037981 */ /* 0x0002e2000c1e9900 */
[-C--:B------:R-:W-:Y:S01]  /*91c0*/  FMUL.FTZ R33, R41, R11.reuse ;  /* 0x0000000b29217220 */ /* 0x080fe20000410000 */
[-C--:B------:R-:W-:Y:S01]  /*91d0*/  FMUL.FTZ R40, R53, R11.reuse ;  /* 0x0000000b35287220 */ /* 0x080fe20000410000 */
[-C--:B------:R-:W-:Y:S01]  /*91e0*/  FMUL.FTZ R41, R49, R11.reuse ;  /* 0x0000000b31297220 */ /* 0x080fe20000410000 */
[----:B------:R-:W-:Y:S01]  /*91f0*/  F2FP.BF16.F32.PACK_AB R13, R13, R14 ;  /* 0x0000000e0d0d723e */ /* 0x000fe200000010ff */
[-C--:B------:R-:W-:Y:S01]  /*9200*/  FMUL.FTZ R32, R45, R11.reuse ;  /* 0x0000000b2d207220 */ /* 0x080fe20000410000 */
[----:B------:R-:W-:Y:S01]  /*9210*/  F2FP.BF16.F32.PACK_AB R24, R21, R24 ;  /* 0x000000181518723e */ /* 0x000fe200000010ff */
[----:B------:R-:W-:Y:S01]  /*9220*/  FMUL.FTZ R37, R48, R11 ;  /* 0x0000000b30257220 */ /* 0x000fe20000410000 */
[----:B------:R-:W-:Y:S01]  /*9230*/  F2FP.BF16.F32.PACK_AB R41, R40, R41 ;  /* 0x000000292829723e */ /* 0x000fe200000010ff */
[-C--:B------:R-:W-:Y:S01]  /*9240*/  FMUL.FTZ R49, R57, R11.reuse ;  /* 0x0000000b39317220 */ /* 0x080fe20000410000 */
[-C--:B-1----:R-:W-:Y:S01]  /*9250*/  FMUL.FTZ R6, R30, R88.reuse ;  /* 0x000000581e067220 */ /* 0x082fe20000410000 */
[-C--:B------:R-:W-:Y:S01]  /*9260*/  FMUL.FTZ R7, R26, R88.reuse ;  /* 0x000000581a077220 */ /* 0x080fe20000410000 */
[-C--:B------:R-:W-:Y:S01]  /*9270*/  FMUL.FTZ R26, R35, R88.reuse ;  /* 0x00000058231a7220 */ /* 0x080fe20000410000 */
[----:B------:R-:W-:Y:S01]  /*9280*/  FMUL.FTZ R35, R54, R88 ;  /* 0x0000005836237220 */ /* 0x000fe20000410000 */
[----:B------:R-:W-:Y:S01]  /*9290*/  F2FP.BF16.F32.PACK_AB R10, R9, R10 ;  /* 0x0000000a090a723e */ /* 0x000fe200000010ff */
[----:B------:R-:W-:Y:S01]  /*92a0*/  FMUL.FTZ R28, R44, R11 ;  /* 0x0000000b2c1c7220 */ /* 0x000fe20000410000 */
[----:B------:R-:W-:Y:S01]  /*92b0*/  F2FP.BF16.F32.PACK_AB R6, R6, R7 ;  /* 0x000000070606723e */ /* 0x000fe200000010ff */
[-C--:B------:R-:W-:Y:S01]  /*92c0*/  FMUL.FTZ R36, R52, R11.reuse ;  /* 0x0000000b34247220 */ /* 0x080fe20000410000 */
[----:B------:R-:W-:Y:S01]  /*92d0*/  LOP3.LUT P0, R7, R89, 0x3, RZ, 0xc0, !PT ;  /* 0x0000000359077812 */ /* 0x000fe2000780c0ff */
[-C--:B------:R-:W-:Y:S01]  /*92e0*/  FMUL.FTZ R45, R56, R11.reuse ;  /* 0x0000000b382d7220 */ /* 0x080fe20000410000 */
[----:B------:R-:W-:Y:S01]  /*92f0*/  F2FP.BF16.F32.PACK_AB R26, R25, R26 ;  /* 0x0000001a191a723e */ /* 0x000fe200000010ff */
[-C--:B------:R-:W-:Y:S01]  /*9300*/  FMUL.FTZ R48, R61, R11.reuse ;  /* 0x0000000b3d307220 */ /* 0x080fe20000410000 */
[----:B------:R-:W-:Y:S01]  /*9310*/  ISETP.EQ.OR P0, PT, R7, 0x3, !P0 ;  /* 0x000000030700780c */ /* 0x000fe20004702670 */
[-C--:B------:R-:W-:Y:S01]  /*9320*/  FMUL.FTZ R57, R65, R11.reuse ;  /* 0x0000000b41397220 */ /* 0x080fe20000410000 */
[----:B------:R-:W-:Y:S01]  /*9330*/  IADD3 R25, P6, R16, 0x20, RZ ;  /* 0x0000002010197810 */ /* 0x000fe20007fde0ff */
[-C--:B------:R-:W-:Y:S01]  /*9340*/  FMUL.FTZ R44, R60, R11.reuse ;  /* 0x0000000b3c2c7220 */ /* 0x080fe20000410000 */
[----:B------:R-:W-:Y:S01]  /*9350*/  F2FP.BF16.F32.PACK_AB R35, R35, R38 ;  /* 0x000000262323723e */ /* 0x000fe200000010ff */
[-C--:B------:R-:W-:Y:S01]  /*9360*/  FMUL.FTZ R52, R68, R11.reuse ;  /* 0x0000000b44347220 */ /* 0x080fe20000410000 */
[----:B------:R-:W-:Y:S01]  /*9370*/  SEL R38, R13, R24, P0 ;  /* 0x000000180d267207 */ /* 0x000fe20000000000 */
[----:B------:R-:W-:Y:S01]  /*9380*/  FMUL.FTZ R53, R64, R11 ;  /* 0x0000000b40357220 */ /* 0x000fe20000410000 */
[----:B------:R-:W-:Y:S01]  /*9390*/  SEL R40, R24, R13, P0 ;  /* 0x0000000d18287207 */ /* 0x000fe20000000000 */
[-C--:B------:R-:W-:Y:S01]  /*93a0*/  FMUL.FTZ R56, R69, R11.reuse ;  /* 0x0000000b45387220 */ /* 0x080fe20000410000 */
[----:B------:R-:W-:Y:S01]  /*93b0*/  LOP3.LUT R24, R25, 0x380, RZ, 0xc0, !PT ;  /* 0x0000038019187812 */ /* 0x000fe200078ec0ff */
[-C--:B------:R-:W-:Y:S01]  /*93c0*/  FMUL.FTZ R61, R72, R11.reuse ;  /* 0x0000000b483d7220 */ /* 0x080fe20000410000 */
[----:B------:R-:W-:Y:S01]  /*93d0*/  IADD3 R9, P5, R16, 0x4040, RZ ;  /* 0x0000404010097810 */ /* 0x000fe20007fbe0ff */
[-C--:B------:R-:W-:Y:S01]  /*93e0*/  FMUL.FTZ R65, R73, R11.reuse ;  /* 0x0000000b49417220 */ /* 0x080fe20000410000 */
[-C--:B------:R-:W-:Y:S01]  /*93f0*/  FMUL.FTZ R60, R76, R11.reuse ;  /* 0x0000000b4c3c7220 */ /* 0x080fe20000410000 */
[-C--:B------:R-:W-:Y:S01]  /*9400*/  FMUL.FTZ R64, R77, R11.reuse ;  /* 0x0000000b4d407220 */ /* 0x080fe20000410000 */
[-C--:B------:R-:W-:Y:S01]  /*9410*/  FMUL.FTZ R68, R84, R11.reuse ;  /* 0x0000000b54447220 */ /* 0x080fe20000410000 */
[-C--:B------:R-:W-:Y:S01]  /*9420*/  FMUL.FTZ R69, R80, R11.reuse ;  /* 0x0000000b50457220 */ /* 0x080fe20000410000 */
[-C--:B------:R-:W-:Y:S01]  /*9430*/  FMUL.FTZ R72, R85, R11.reuse ;  /* 0x0000000b55487220 */ /* 0x080fe20000410000 */
[----:B------:R-:W-:Y:S01]  /*9440*/  FMUL.FTZ R73, R81, R11 ;  /* 0x0000000b51497220 */ /* 0x000fe20000410000 */
[----:B------:R-:W-:Y:S01]  /*9450*/  F2FP.BF16.F32.PACK_AB R5, R5, R8 ;  /* 0x000000080505723e */ /* 0x000fe200000010ff */
[-C--:B------:R-:W-:Y:S01]  /*9460*/  FMUL.FTZ R11, R31, R88.reuse ;  /* 0x000000581f0b7220 */ /* 0x080fe20000410000 */
[-C--:B------:R-:W-:Y:S01]  /*9470*/  FMUL.FTZ R27, R46, R88.reuse ;  /* 0x000000582e1b7220 */ /* 0x080fe20000410000 */
[----:B------:R-:W-:Y:S01]  /*9480*/  FMUL.FTZ R30, R42, R88 ;  /* 0x000000582a1e7220 */ /* 0x000fe20000410000 */
[----:B------:R-:W-:Y:S01]  /*9490*/  F2FP.BF16.F32.PACK_AB R15, R15, R20 ;  /* 0x000000140f0f723e */ /* 0x000fe200000010ff */
[----:B------:R-:W-:Y:S01]  /*94a0*/  ULDC.64 UR6, c[0x0][0xb70] ;  /* 0x0002dc0000067ab9 */ /* 0x000fe20000000a00 */
[----:B------:R-:W-:Y:S01]  /*94b0*/  SHF.R.U64 R24, R24, 0x3, RZ ;  /* 0x0000000318187819 */ /* 0x000fe200000012ff */
[----:B------:R-:W-:Y:S01]  /*94c0*/  UIMAD UR42, UR8, UR42, UR48 ;  /* 0x0000002a082a72a4 */ /* 0x000fe2000f8e0230 */
[----:B------:R-:W-:Y:S01]  /*94d0*/  LOP3.LUT R8, R9, 0x380, RZ, 0xc0, !PT ;  /* 0x0000038009087812 */ /* 0x000fe200078ec0ff */
[-C--:B------:R-:W-:Y:S01]  /*94e0*/  FMUL.FTZ R42, R51, R88.reuse ;  /* 0x00000058332a7220 */ /* 0x080fe20000410000 */
[-C--:B------:R-:W-:Y:S01]  /*94f0*/  FMUL.FTZ R46, R58, R88.reuse ;  /* 0x000000583a2e7220 */ /* 0x080fe20000410000 */
[----:B------:R-:W-:Y:S01]  /*9500*/  IADD3 R21, P1, R16, 0x40, RZ ;  /* 0x0000004010157810 */ /* 0x000fe20007f3e0ff */
[-C--:B------:R-:W-:Y:S01]  /*9510*/  FMUL.FTZ R31, R47, R88.reuse ;  /* 0x000000582f1f7220 */ /* 0x080fe20000410000 */
[-C--:B------:R-:W-:Y:S01]  /*9520*/  FMUL.FTZ R34, R43, R88.reuse ;  /* 0x000000582b227220 */ /* 0x080fe20000410000 */
[-C--:B------:R-:W-:Y:S01]  /*9530*/  FMUL.FTZ R50, R59, R88.reuse ;  /* 0x000000583b327220 */ /* 0x080fe20000410000 */
[-C--:B------:R-:W-:Y:S01]  /*9540*/  FMUL.FTZ R51, R70, R88.reuse ;  /* 0x0000005846337220 */ /* 0x080fe20000410000 */
[-C--:B------:R-:W-:Y:S01]  /*9550*/  FMUL.FTZ R58, R67, R88.reuse ;  /* 0x00000058433a7220 */ /* 0x080fe20000410000 */
[----:B------:R-:W-:Y:S01]  /*9560*/  UIMAD UR5, UR5, UR6, URZ ;  /* 0x00000006050572a4 */ /* 0x000fe2000f8e023f */
[-C--:B------:R-:W-:Y:S01]  /*9570*/  FMUL.FTZ R43, R62, R88.reuse ;  /* 0x000000583e2b7220 */ /* 0x080fe20000410000 */
[-C--:B------:R-:W-:Y:S01]  /*9580*/  FMUL.FTZ R47, R63, R88.reuse ;  /* 0x000000583f2f7220 */ /* 0x080fe20000410000 */
[-C--:B------:R-:W-:Y:S01]  /*9590*/  FMUL.FTZ R59, R78, R88.reuse ;  /* 0x000000584e3b7220 */ /* 0x080fe20000410000 */
[-C--:B------:R-:W-:Y:S01]  /*95a0*/  FMUL.FTZ R67, R86, R88.reuse ;  /* 0x0000005856437220 */ /* 0x080fe20000410000 */
[----:B------:R-:W-:Y:S01]  /*95b0*/  FMUL.FTZ R70, R82, R88 ;  /* 0x0000005852467220 */ /* 0x000fe20000410000 */
[----:B------:R-:W-:Y:S01]  /*95c0*/  SEL R76, R15, R26, P0 ;  /* 0x0000001a0f4c7207 */ /* 0x000fe20000000000 */
[----:B------:R-:W-:Y:S01]  /*95d0*/  USHF.L.U32 UR42, UR42, 0x7, URZ ;  /* 0x000000072a2a7899 */ /* 0x000fe2000800063f */
[----:B------:R-:W-:Y:S01]  /*95e0*/  SEL R78, R26, R15, P0 ;  /* 0x0000000f1a4e7207 */ /* 0x000fe20000000000 */
[----:B------:R-:W-:Y:S01]  /*95f0*/  UIMAD.WIDE.U32 UR10, UR43, UR6, URZ ;  /* 0x000000062b0a72a5 */ /* 0x000fe2000f8e003f */
[----:B------:R-:W-:Y:S01]  /*9600*/  LOP3.LUT R24, R24, R25, RZ, 0x3c, !PT ;  /* 0x0000001918187212 */ /* 0x000fe200078e3cff */
[--C-:B------:R-:W-:Y:S01]  /*9610*/  IMAD.X R25, RZ, RZ, R17.reuse, P6 ;  /* 0x000000ffff197224 */ /* 0x100fe200030e0611 */
[----:B------:R-:W-:Y:S01]  /*9620*/  SHF.R.U64 R8, R8, 0x3, RZ ;  /* 0x0000000308087819 */ /* 0x000fe200000012ff */
[----:B------:R-:W-:Y:S01]  /*9630*/  UIMAD UR5, UR43, UR7, UR5 ;  /* 0x000000072b0572a4 */ /* 0x000fe2000f8e0205 */
[----:B------:R-:W-:Y:S01]  /*9640*/  F2FP.BF16.F32.PACK_AB R11, R11, R12 ;  /* 0x0000000c0b0b723e */ /* 0x000fe200000010ff */
[-C--:B------:R-:W-:Y:S01]  /*9650*/  FMUL.FTZ R54, R66, R88.reuse ;  /* 0x0000005842367220 */ /* 0x080fe20000410000 */
[----:B------:R-:W-:Y:S01]  /*9660*/  IADD3 R15, P2, R16, 0x60, RZ ;  /* 0x00000060100f7810 */ /* 0x000fe20007f5e0ff */
[----:B------:R-:W-:Y:S01]  /*9670*/  UIADD3 UR5, UR11, UR5, URZ ;  /* 0x000000050b057290 */ /* 0x000fe2000fffe03f */
[----:B------:R-:W-:Y:S01]  /*9680*/  LOP3.LUT R20, R21, 0x380, RZ, 0xc0, !PT ;  /* 0x0000038015147812 */ /* 0x000fe200078ec0ff */
[-C--:B------:R-:W-:Y:S01]  /*9690*/  FMUL.FTZ R62, R74, R88.reuse ;  /* 0x000000584a3e7220 */ /* 0x080fe20000410000 */
[----:B------:R-:W-:Y:S01]  /*96a0*/  IADD3 R7, P6, R16, 0x4060, RZ ;  /* 0x0000406010077810 */ /* 0x000fe20007fde0ff */
[----:B------:R-:W-:Y:S01]  /*96b0*/  FMUL.FTZ R63, R79, R88 ;  /* 0x000000584f3f7220 */ /* 0x000fe20000410000 */
[----:B------:R-:W-:Y:S01]  /*96c0*/  F2FP.BF16.F32.PACK_AB R43, R43, R46 ;  /* 0x0000002e2b2b723e */ /* 0x000fe200000010ff */
[----:B------:R-:W-:Y:S01]  /*96d0*/  FMUL.FTZ R66, R75, R88 ;  /* 0x000000584b427220 */ /* 0x000fe20000410000 */
[----:B------:R-:W-:Y:S01]  /*96e0*/  F2FP.BF16.F32.PACK_AB R50, R47, R50 ;  /* 0x000000322f32723e */ /* 0x000fe200000010ff */
[----:B------:R-:W-:Y:S01]  /*96f0*/  FMUL.FTZ R39, R55, R88 ;  /* 0x0000005837277220 */ /* 0x000fe20000410000 */
[----:B------:R-:W-:Y:S01]  /*9700*/  F2FP.BF16.F32.PACK_AB R67, R67, R70 ;  /* 0x000000464343723e */ /* 0x000fe200000010ff */
[-C--:B------:R-:W-:Y:S01]  /*9710*/  FMUL.FTZ R55, R71, R88.reuse ;  /* 0x0000005847377220 */ /* 0x080fe20000410000 */
[----:B------:R-:W-:Y:S01]  /*9720*/  F2FP.BF16.F32.PACK_AB R73, R72, R73 ;  /* 0x000000494849723e */ /* 0x000fe200000010ff */
[-C--:B------:R-:W-:Y:S01]  /*9730*/  FMUL.FTZ R71, R87, R88.reuse ;  /* 0x0000005857477220 */ /* 0x080fe20000410000 */
[----:B------:R-:W-:Y:S01]  /*9740*/  LOP3.LUT R8, R8, R9, RZ, 0x3c, !PT ;  /* 0x0000000908087212 */ /* 0x000fe200078e3cff */
[----:B------:R-:W-:Y:S01]  /*9750*/  IMAD.X R9, RZ, RZ, R17, P5 ;  /* 0x000000ffff097224 */ /* 0x000fe200028e0611 */
[----:B------:R-:W-:Y:S01]  /*9760*/  F2FP.BF16.F32.PACK_AB R60, R60, R61 ;  /* 0x0000003d3c3c723e */ /* 0x000fe200000010ff */
[----:B------:R-:W-:Y:S01]  /*9770*/  VIADD R61, R23, UR42 ;  /* 0x0000002a173d7c36 */ /* 0x000fe20008000000 */
[----:B------:R-:W-:Y:S01]  /*9780*/  SEL R70, R6, R11, P0 ;  /* 0x0000000b06467207 */ /* 0x000fe20000000000 */
[----:B------:R-:W-:Y:S01]  /*9790*/  FMUL.FTZ R74, R83, R88 ;  /* 0x00000058534a7220 */ /* 0x000fe20000410000 */
[----:B------:R-:W-:Y:S01]  /*97a0*/  SEL R72, R11, R6, P0 ;  /* 0x000000060b487207 */ /* 0x000fe20000000000 */
[----:B------:R-:W-:Y:S01]  /*97b0*/  UIADD3 UR4, UR4, 0x2e860, URZ ;  /* 0x0002e86004047890 */ /* 0x000fe2000fffe03f */
[----:B------:R-:W-:Y:S01]  /*97c0*/  LOP3.LUT R14, R15, 0x380, RZ, 0xc0, !PT ;  /* 0x000003800f0e7812 */ /* 0x000fe200078ec0ff */
[----:B------:R-:W-:Y:S01]  /*97d0*/  USHF.R.S32.HI UR6, URZ, 0x1f, UR44 ;  /* 0x0000001f3f067899 */ /* 0x000fe2000801142c */
[----:B------:R-:W-:Y:S01]  /*97e0*/  SHF.R.U64 R20, R20, 0x3, RZ ;  /* 0x0000000314147819 */ /* 0x000fe200000012ff */
[----:B------:R-:W-:Y:S01]  /*97f0*/  UPRMT UR4, UR37, 0x654, UR4 ;  /* 0x0000065425047896 */ /* 0x000fe20008000004 */
[----:B------:R-:W-:-:S02]  /*9800*/  LOP3.LUT R6, R7, 0x380, RZ, 0xc0, !PT ;  /* 0x0000038007067812 */ /* 0x000fc400078ec0ff */
[----:B------:R-:W-:Y:S02]  /*9810*/  F2FP.BF16.F32.PACK_AB R27, R27, R30 ;  /* 0x0000001e1b1b723e */ /* 0x000fe400000010ff */
[----:B------:R-:W-:Y:S02]  /*9820*/  F2FP.BF16.F32.PACK_AB R33, R32, R33 ;  /* 0x000000212021723e */ /* 0x000fe400000010ff */
[----:B------:R-:W-:Y:S02]  /*9830*/  SEL R84, R43, R50, P0 ;  /* 0x000000322b547207 */ /* 0x000fe40000000000 */
[----:B------:R-:W-:Y:S01]  /*9840*/  SEL R30, R5, R10, P0 ;  /* 0x0000000a051e7207 */ /* 0x000fe20000000000 */
[----:B------:R-:W-:Y:S01]  /*9850*/  SYNCS.ARRIVE.TRANS64.RED.A1T0 RZ, [UR4], RZ ;  /* 0x000000ffffff79a7 */ /* 0x000fe20008100404 */
[----:B------:R-:W-:Y:S01]  /*9860*/  SEL R32, R10, R5, P0 ;  /* 0x000000050a207207 */ /* 0x000fe20000000000 */
[----:B------:R-:W-:Y:S01]  /*9870*/  VIADD R5, R61, 0x8 ;  /* 0x000000083d057836 */ /* 0x000fe20000000000 */
[----:B------:R-:W-:-:S02]  /*9880*/  SEL R50, R50, R43, P0 ;  /* 0x0000002b32327207 */ /* 0x000fc40000000000 */
[----:B------:R-:W-:Y:S02]  /*9890*/  SHF.R.U64 R14, R14, 0x3, RZ ;  /* 0x000000030e0e7819 */ /* 0x000fe400000012ff */
[----:B------:R-:W-:Y:S01]  /*98a0*/  LOP3.LUT R20, R20, R21, RZ, 0x3c, !PT ;  /* 0x0000001514147212 */ /* 0x000fe200078e3cff */
[----:B------:R-:W-:Y:S01]  /*98b0*/  IMAD.X R21, RZ, RZ, R17, P1 ;  /* 0x000000ffff157224 */ /* 0x000fe200008e0611 */
[C---:B------:R-:W-:Y:S02]  /*98c0*/  IADD3 R11, P4, R16.reuse, 0x4020, RZ ;  /* 0x00004020100b7810 */ /* 0x040fe40007f9e0ff */
[----:B------:R-:W-:Y:S02]  /*98d0*/  IADD3 R13, P3, R16, 0x4000, RZ ;  /* 0x00004000100d7810 */ /* 0x000fe40007f7e0ff */
[----:B------:R-:W-:Y:S02]  /*98e0*/  SHF.R.U64 R6, R6, 0x3, RZ ;  /* 0x0000000306067819 */ /* 0x000fe400000012ff */
[----:B------:R-:W-:Y:S01]  /*98f0*/  MOV R43, R8 ;  /* 0x00000008002b7202 */ /* 0x000fe20000000f00 */
[----:B------:R-:W-:Y:S01]  /*9900*/  IMAD.U32 R9, RZ, RZ, UR11 ;  /* 0x0000000bff097e24 */ /* 0x000fe2000f8e00ff */
[----:B------:R-:W-:Y:S01]  /*9910*/  LOP3.LUT P1, RZ, R2, 0x3, RZ, 0xc0, !PT ;  /* 0x0000000302ff7812 */ /* 0x000fe2000782c0ff */
[----:B------:R-:W-:Y:S01]  /*9920*/  IMAD.U32 R9, RZ, RZ, UR5 ;  /* 0x00000005ff097e24 */ /* 0x000fe2000f8e00ff */
[----:B------:R-:W-:Y:S01]  /*9930*/  F2FP.BF16.F32.PACK_AB R34, R31, R34 ;  /* 0x000000221f22723e */ /* 0x000fe200000010ff */
[----:B------:R-:W-:Y:S01]  /*9940*/  ULDC UR5, c[0x0][0xa88] ;  /* 0x0002a20000057ab9 */ /* 0x000fe20000000800 */
[----:B------:R-:W-:Y:S01]  /*9950*/  F2FP.BF16.F32.PACK_AB R59, R59, R62 ;  /* 0x0000003e3b3b723e */ /* 0x000fe200000010ff */
[----:B------:R-:W-:Y:S01]  /*9960*/  IMAD.U32 R8, RZ, RZ, UR10 ;  /* 0x0000000aff087e24 */ /* 0x000fe2000f8e00ff */
[----:B------:R-:W-:-:S02]  /*9970*/  F2FP.BF16.F32.PACK_AB R66, R63, R66 ;  /* 0x000000423f42723e */ /* 0x000fc400000010ff */
[----:B------:R-:W-:Y:S01]  /*9980*/  LOP3.LUT R14, R14, R15, RZ, 0x3c, !PT ;  /* 0x0000000f0e0e7212 */ /* 0x000fe200078e3cff */
[--C-:B------:R-:W-:Y:S01]  /*9990*/  IMAD.X R15, RZ, RZ, R17.reuse, P2 ;  /* 0x000000ffff0f7224 */ /* 0x100fe200010e0611 */
[----:B------:R-:W-:Y:S02]  /*99a0*/  LOP3.LUT R10, R11, 0x380, RZ, 0xc0, !PT ;  /* 0x000003800b0a7812 */ /* 0x000fe400078ec0ff */
[----:B------:R-:W-:Y:S02]  /*99b0*/  LOP3.LUT R12, R13, 0x380, RZ, 0xc0, !PT ;  /* 0x000003800d0c7812 */ /* 0x000fe400078ec0ff */
[----:B------:R-:W-:Y:S01]  /*99c0*/  LOP3.LUT R6, R6, R7, RZ, 0x3c, !PT ;  /* 0x0000000706067212 */ /* 0x000fe200078e3cff */
[----:B------:R-:W-:Y:S01]  /*99d0*/  IMAD.X R7, RZ, RZ, R17, P6 ;  /* 0x000000ffff077224 */ /* 0x000fe200030e0611 */
[----:B------:R-:W-:Y:S02]  /*99e0*/  ISETP.GE.OR P2, PT, R5, UR5, P1 ;  /* 0x0000000505007c0c */ /* 0x000fe40008f46670 */
[----:B------:R-:W-:-:S02]  /*99f0*/  F2FP.BF16.F32.PACK_AB R44, R44, R45 ;  /* 0x0000002d2c2c723e */ /* 0x000fc400000010ff */
[----:B------:R-:W-:Y:S02]  /*9a00*/  F2FP.BF16.F32.PACK_AB R49, R48, R49 ;  /* 0x000000313031723e */ /* 0x000fe400000010ff */
[----:B------:R-:W-:Y:S02]  /*9a10*/  SEL R80, R27, R34, P0 ;  /* 0x000000221b507207 */ /* 0x000fe40000000000 */
[----:B------:R-:W-:Y:S02]  /*9a20*/  SEL R34, R34, R27, P0 ;  /* 0x0000001b22227207 */ /* 0x000fe40000000000 */
[----:B------:R-:W-:Y:S02]  /*9a30*/  SEL R88, R59, R66, P0 ;  /* 0x000000423b587207 */ /* 0x000fe40000000000 */
[----:B------:R-:W-:Y:S02]  /*9a40*/  SHF.R.U64 R10, R10, 0x3, RZ ;  /* 0x000000030a0a7819 */ /* 0x000fe400000012ff */
[----:B------:R-:W-:-:S02]  /*9a50*/  SEL R66, R66, R59, P0 ;  /* 0x0000003b42427207 */ /* 0x000fc40000000000 */
[----:B------:R-:W-:Y:S02]  /*9a60*/  SHF.R.U64 R12, R12, 0x3, RZ ;  /* 0x000000030c0c7819 */ /* 0x000fe400000012ff */
[----:B------:R-:W-:Y:S02]  /*9a70*/  LOP3.LUT R27, R16, 0x380, RZ, 0xc0, !PT ;  /* 0x00000380101b7812 */ /* 0x000fe400078ec0ff */
[----:B------:R-:W-:Y:S02]  /*9a80*/  F2FP.BF16.F32.PACK_AB R28, R28, R29 ;  /* 0x0000001d1c1c723e */ /* 0x000fe400000010ff */
[----:B------:R-:W-:Y:S02]  /*9a90*/  F2FP.BF16.F32.PACK_AB R51, R51, R54 ;  /* 0x000000363333723e */ /* 0x000fe400000010ff */
[----:B------:R-:W-:Y:S02]  /*9aa0*/  MOV R59, R20 ;  /* 0x00000014003b7202 */ /* 0x000fe40000000f00 */
[----:B------:R-:W-:-:S02]  /*9ab0*/  SEL R54, R44, R49, P0 ;  /* 0x000000312c367207 */ /* 0x000fc40000000000 */
[----:B------:R-:W-:Y:S01]  /*9ac0*/  MOV R20, R6 ;  /* 0x0000000600147202 */ /* 0x000fe20000000f00 */
[----:B--2---:R-:W-:Y:S01]  /*9ad0*/  IMAD R6, R92, UR6, RZ ;  /* 0x000000065c067c24 */ /* 0x004fe2000f8e02ff */
[----:B------:R-:W-:Y:S02]  /*9ae0*/  F2FP.BF16.F32.PACK_AB R36, R36, R37 ;  /* 0x000000252424723e */ /* 0x000fe400000010ff */
[----:B------:R-:W-:Y:S02]  /*9af0*/  F2FP.BF16.F32.PACK_AB R42, R39, R42 ;  /* 0x0000002a272a723e */ /* 0x000fe400000010ff */
[----:B------:R-:W-:Y:S02]  /*9b00*/  SEL R44, R49, R44, P0 ;  /* 0x0000002c312c7207 */ /* 0x000fe40000000000 */
[----:B------:R-:W-:Y:S01]  /*9b10*/  LOP3.LUT R10, R10, R11, RZ, 0x3c, !PT ;  /* 0x0000000b0a0a7212 */ /* 0x000fe200078e3cff */
[----:B------:R-:W-:Y:S01]  /*9b20*/  IMAD.X R11, RZ, RZ, R17, P4 ;  /* 0x000000ffff0b7224 */ /* 0x000fe200020e0611 */
[----:B------:R-:W-:-:S02]  /*9b30*/  F2FP.BF16.F32.PACK_AB R52, R52, R53 ;  /* 0x000000353434723e */ /* 0x000fc400000010ff */
[----:B------:R-:W-:Y:S02]  /*9b40*/  F2FP.BF16.F32.PACK_AB R57, R56, R57 ;  /* 0x000000393839723e */ /* 0x000fe400000010ff */
[----:B------:R-:W-:Y:S02]  /*9b50*/  F2FP.BF16.F32.PACK_AB R58, R55, R58 ;  /* 0x0000003a373a723e */ /* 0x000fe400000010ff */
[----:B------:R-:W-:Y:S02]  /*9b60*/  F2FP.BF16.F32.PACK_AB R65, R64, R65 ;  /* 0x000000414041723e */ /* 0x000fe400000010ff */
[----:B------:R-:W-:Y:S02]  /*9b70*/  F2FP.BF16.F32.PACK_AB R68, R68, R69 ;  /* 0x000000454444723e */ /* 0x000fe400000010ff */
[----:B------:R-:W-:Y:S02]  /*9b80*/  F2FP.BF16.F32.PACK_AB R74, R71, R74 ;  /* 0x0000004a474a723e */ /* 0x000fe400000010ff */
[----:B------:R-:W-:Y:S01]  /*9b90*/  LOP3.LUT R12, R12, R13, RZ, 0x3c, !PT ;  /* 0x0000000d0c0c7212 */ /* 0x000fe200078e3cff */
[----:B------:R-:W-:Y:S01]  /*9ba0*/  IMAD.X R13, RZ, RZ, R17, P3 ;  /* 0x000000ffff0d7224 */ /* 0x000fe200018e0611 */
[----:B------:R-:W-:-:S02]  /*9bb0*/  SHF.R.U64 R27, R27, 0x3, RZ ;  /* 0x000000031b1b7819 */ /* 0x000fc400000012ff */
[----:B------:R-:W-:Y:S02]  /*9bc0*/  SEL R46, R28, R33, P0 ;  /* 0x000000211c2e7207 */ /* 0x000fe40000000000 */
[----:B------:R-:W-:Y:S02]  /*9bd0*/  SEL R28, R33, R28, P0 ;  /* 0x0000001c211c7207 */ /* 0x000fe40000000000 */
[----:B------:R-:W-:Y:S02]  /*9be0*/  SEL R48, R36, R41, P0 ;  /* 0x0000002924307207 */ /* 0x000fe40000000000 */
[----:B------:R-:W-:Y:S02]  /*9bf0*/  SEL R82, R35, R42, P0 ;  /* 0x0000002a23527207 */ /* 0x000fe40000000000 */
[----:B------:R-:W-:Y:S02]  /*9c00*/  SEL R36, R41, R36, P0 ;  /* 0x0000002429247207 */ /* 0x000fe40000000000 */
[----:B------:R-:W-:-:S02]  /*9c10*/  SEL R56, R52, R57, P0 ;  /* 0x0000003934387207 */ /* 0x000fc40000000000 */
[----:B------:R-:W-:Y:S02]  /*9c20*/  SEL R62, R60, R65, P0 ;  /* 0x000000413c3e7207 */ /* 0x000fe40000000000 */
[----:B------:R-:W-:Y:S02]  /*9c30*/  SEL R64, R68, R73, P0 ;  /* 0x0000004944407207 */ /* 0x000fe40000000000 */
[----:B------:R-:W-:Y:S02]  /*9c40*/  SEL R42, R42, R35, P0 ;  /* 0x000000232a2a7207 */ /* 0x000fe40000000000 */
[----:B------:R-:W-:Y:S02]  /*9c50*/  SEL R86, R51, R58, P0 ;  /* 0x0000003a33567207 */ /* 0x000fe40000000000 */
[----:B------:R-:W-:Y:S02]  /*9c60*/  SEL R90, R67, R74, P0 ;  /* 0x0000004a435a7207 */ /* 0x000fe40000000000 */
[----:B------:R-:W-:Y:S01]  /*9c70*/  LOP3.LUT R26, R27, R16, RZ, 0x3c, !PT ;  /* 0x000000101b1a7212 */ /* 0x000fe200078e3cff */
[----:B------:R-:W-:Y:S01]  /*9c80*/  IMAD.MOV.U32 R27, RZ, RZ, R17 ;  /* 0x000000ffff1b7224 */ /* 0x000fe200078e0011 */
[----:B------:R-:W-:-:S02]  /*9c90*/  SEL R58, R58, R51, P0 ;  /* 0x000000333a3a7207 */ /* 0x000fc40000000000 */
[----:B------:R-:W-:Y:S02]  /*9ca0*/  MOV R49, R10 ;  /* 0x0000000a00317202 */ /* 0x000fe40000000f00 */
[----:B------:R-:W-:Y:S02]  /*9cb0*/  SEL R52, R57, R52, P0 ;  /* 0x0000003439347207 */ /* 0x000fe40000000000 */
[----:B------:R-:W-:Y:S02]  /*9cc0*/  SEL R60, R65, R60, P0 ;  /* 0x0000003c413c7207 */ /* 0x000fe40000000000 */
[----:B------:R-:W-:Y:S01]  /*9cd0*/  MOV R51, R12 ;  /* 0x0000000c00337202 */ /* 0x000fe20000000f00 */
[----:B------:R-:W-:Y:S01]  /*9ce0*/  IMAD R12, R93, UR44, R6 ;  /* 0x0000002c5d0c7c24 */ /* 0x000fe2000f8e0206 */
[----:B------:R-:W-:Y:S02]  /*9cf0*/  SEL R68, R73, R68, P0 ;  /* 0x0000004449447207 */ /* 0x000fe40000000000 */
[----:B------:R-:W-:-:S02]  /*9d00*/  SEL R74, R74, R67, P0 ;  /* 0x000000434a4a7207 */ /* 0x000fc40000000000 */
[----:B------:R-:W-:Y:S02]  /*9d10*/  MOV R57, R14 ;  /* 0x0000000e00397202 */ /* 0x000fe40000000f00 */
[----:B------:R-:W-:Y:S02]  /*9d20*/  MOV R26, R26 ;  /* 0x0000001a001a7202 */ /* 0x000fe40000000f00 */
[----:B------:R-:W-:Y:S02]  /*9d30*/  MOV R24, R24 ;  /* 0x0000001800187202 */ /* 0x000fe40000000f00 */
[----:B------:R-:W-:Y:S01]  /*9d40*/  ISETP.GE.OR P1, PT, R61, UR5, P1 ;  /* 0x000000053d007c0c */ /* 0x000fe20008f26670 */
[----:B------:R-:W-:Y:S01]  /*9d50*/  ULDC.64 UR4, c[0x0][0xb40] ;  /* 0x0002d00000047ab9 */ /* 0x000fe20000000a00 */
[----:B---3--:R-:W-:Y:S01]  /*9d60*/  LOP3.LUT R5, R3, 0x2, RZ, 0x3c, !PT ;  /* 0x0000000203057812 */ /* 0x008fe200078e3cff */
[----:B------:R-:W-:Y:S04]  /*9d70*/  SHFL.IDX PT, R30, R30, R3, 0x1c1f ;  /* 0x001c1f031e1e7589 */ /* 0x000fe800000e0000 */
[----:B------:R-:W-:Y:S04]  /*9d80*/  SHFL.IDX PT, R7, R32, R5, 0x1c1f ;  /* 0x001c1f0520077589 */ /* 0x000fe800000e0000 */
[----:B------:R-:W-:Y:S04]  /*9d90*/  SHFL.IDX PT, R70, R70, R3, 0x1c1f ;  /* 0x001c1f0346467589 */ /* 0x000fe800000e0000 */
[----:B------:R-:W1:Y:S04]  /*9da0*/  SHFL.IDX PT, R31, R72, R5, 0x1c1f ;  /* 0x001c1f05481f7589 */ /* 0x000e6800000e0000 */
[----:B------:R-:W-:Y:S04]  /*9db0*/  SHFL.IDX PT, R54, R54, R3, 0x1c1f ;  /* 0x001c1f0336367589 */ /* 0x000fe800000e0000 */
[----:B------:R-:W-:Y:S04]  /*9dc0*/  SHFL.IDX PT, R21, R44, R5, 0x1c1f ;  /* 0x001c1f052c157589 */ /* 0x000fe800000e0000 */
[----:B------:R-:W-:Y:S04]  /*9dd0*/  SHFL.IDX PT, R38, R38, R3, 0x1c1f ;  /* 0x001c1f0326267589 */ /* 0x000fe800000e0000 */
[----:B------:R-:W-:Y:S04]  /*9de0*/  SHFL.IDX PT, R76, R76, R3, 0x1c1f ;  /* 0x001c1f034c4c7589 */ /* 0x000fe800000e0000 */
[----:B------:R-:W-:Y:S04]  /*9df0*/  SHFL.IDX PT, R11, R40, R5, 0x1c1f ;  /* 0x001c1f05280b7589 */ /* 0x000fe800000e0000 */
[----:B------:R-:W2:Y:S01]  /*9e00*/  SHFL.IDX PT, R39, R78, R5, 0x1c1f ;  /* 0x001c1f054e277589 */ /* 0x000ea200000e0000 */
[----:B-1----:R-:W-:-:S02]  /*9e10*/  SEL R29, R70, R31, P0 ;  /* 0x0000001f461d7207 */ /* 0x002fc40000000000 */
[----:B------:R-:W-:Y:S01]  /*9e20*/  SEL R31, R31, R70, P0 ;  /* 0x000000461f1f7207 */ /* 0x000fe20000000000 */
[----:B------:R-:W-:Y:S04]  /*9e30*/  SHFL.IDX PT, R46, R46, R3, 0x1c1f ;  /* 0x001c1f032e2e7589 */ /* 0x000fe800000e0000 */
[----:B------:R-:W-:Y:S04]  /*9e40*/  SHFL.IDX PT, R80, R80, R3, 0x1c1f ;  /* 0x001c1f0350507589 */ /* 0x000fe800000e0000 */
[----:B------:R1:W3:Y:S04]  /*9e50*/  SHFL.IDX PT, R13, R28, R5, 0x1c1f ;  /* 0x001c1f051c0d7589 */ /* 0x0002e800000e0000 */
[----:B------:R-:W4:Y:S04]  /*9e60*/  SHFL.IDX PT, R47, R34, R5, 0x1c1f ;  /* 0x001c1f05222f7589 */ /* 0x000f2800000e0000 */
[----:B------:R-:W-:Y:S01]  /*9e70*/  SHFL.IDX PT, R48, R48, R3, 0x1c1f ;  /* 0x001c1f0330307589 */ /* 0x000fe200000e0000 */
[----:B-1----:R-:W-:-:S03]  /*9e80*/  SEL R28, R30, R7, P0 ;  /* 0x000000071e1c7207 */ /* 0x002fc60000000000 */
[----:B------:R-:W-:Y:S01]  /*9e90*/  SHFL.IDX PT, R82, R82, R3, 0x1c1f ;  /* 0x001c1f0352527589 */ /* 0x000fe200000e0000 */
[----:B------:R-:W-:Y:S01]  /*9ea0*/  SEL R30, R7, R30, P0 ;  /* 0x0000001e071e7207 */ /* 0x000fe20000000000 */
[----:B------:R-:W-:Y:S01]  /*9eb0*/  IMAD.WIDE.U32 R6, R92, UR44, R8 ;  /* 0x0000002c5c067c25 */ /* 0x000fe2000f8e0008 */
[----:B--2---:R-:W-:Y:S01]  /*9ec0*/  SEL R37, R76, R39, P0 ;  /* 0x000000274c257207 */ /* 0x004fe20000000000 */
[----:B------:R-:W-:Y:S01]  /*9ed0*/  SHFL.IDX PT, R84, R84, R3, 0x1c1f ;  /* 0x001c1f0354547589 */ /* 0x000fe200000e0000 */
[----:B------:R-:W-:-:S03]  /*9ee0*/  SEL R39, R39, R76, P0 ;  /* 0x0000004c27277207 */ /* 0x000fc60000000000 */
[----:B------:R1:W2:Y:S04]  /*9ef0*/  SHFL.IDX PT, R15, R36, R5, 0x1c1f ;  /* 0x001c1f05240f7589 */ /* 0x0002a800000e0000 */
[----:B------:R-:W5:Y:S01]  /*9f00*/  SHFL.IDX PT, R35, R42, R5, 0x1c1f ;  /* 0x001c1f052a237589 */ /* 0x000f6200000e0000 */
[----:B---3--:R-:W-:Y:S02]  /*9f10*/  SEL R44, R46, R13, P0 ;  /* 0x0000000d2e2c7207 */ /* 0x008fe40000000000 */
[----:B------:R-:W-:Y:S01]  /*9f20*/  SEL R46, R13, R46, P0 ;  /* 0x0000002e0d2e7207 */ /* 0x000fe20000000000 */
[----:B------:R-:W3:Y:S01]  /*9f30*/  SHFL.IDX PT, R55, R50, R5, 0x1c1f ;  /* 0x001c1f0532377589 */ /* 0x000ee200000e0000 */
[----:B----4-:R-:W-:Y:S02]  /*9f40*/  SEL R45, R80, R47, P0 ;  /* 0x0000002f502d7207 */ /* 0x010fe40000000000 */
[----:B-1----:R-:W-:Y:S01]  /*9f50*/  SEL R36, R38, R11, P0 ;  /* 0x0000000b26247207 */ /* 0x002fe20000000000 */
[----:B------:R-:W-:Y:S01]  /*9f60*/  BAR.SYNC.DEFER_BLOCKING 0x1, 0x100 ;  /* 0x0044000000007b1d */ /* 0x000fe20000010000 */
[----:B------:R-:W-:-:S02]  /*9f70*/  SEL R38, R11, R38, P0 ;  /* 0x000000260b267207 */ /* 0x000fc40000000000 */
[----:B------:R-:W-:-:S03]  /*9f80*/  SEL R47, R47, R80, P0 ;  /* 0x000000502f2f7207 */ /* 0x000fc60000000000 */
[----:B------:R-:W-:Y:S04]  /*9f90*/  SHFL.IDX PT, R56, R56, R3, 0x1c1f ;  /* 0x001c1f0338387589 */ /* 0x000fe800000e0000 */
[----:B------:R-:W-:Y:S01]  /*9fa0*/  SHFL.IDX PT, R62, R62, R3, 0x1c1f ;  /* 0x001c1f033e3e7589 */ /* 0x000fe200000e0000 */
[----:B--2---:R-:W-:Y:S02]  /*9fb0*/  SEL R8, R48, R15, P0 ;  /* 0x0000000f30087207 */ /* 0x004fe40000000000 */
[----:B------:R-:W-:Y:S01]  /*9fc0*/  SEL R10, R15, R48, P0 ;  /* 0x000000300f0a7207 */ /* 0x000fe20000000000 */
[----:B------:R-:W-:Y:S01]  /*9fd0*/  SHFL.IDX PT, R64, R64, R3, 0x1c1f ;  /* 0x001c1f0340407589 */ /* 0x000fe200000e0000 */
[----:B-----5:R-:W-:Y:S02]  /*9fe0*/  SEL R9, R82, R35, P0 ;  /* 0x0000002352097207 */ /* 0x020fe40000000000 */
[----:B------:R-:W-:Y:S01]  /*9ff0*/  SEL R11, R35, R82, P0 ;  /* 0x00000052230b7207 */ /* 0x000fe20000000000 */
[----:B------:R-:W-:Y:S01]  /*a000*/  SHFL.IDX PT, R86, R86, R3, 0x1c1f ;  /* 0x001c1f0356567589 */ /* 0x000fe200000e0000 */
[----:B---3--:R-:W-:-:S02]  /*a010*/  SEL R53, R84, R55, P0 ;  /* 0x0000003754357207 */ /* 0x008fc40000000000 */
[----:B------:R-:W-:Y:S01]  /*a020*/  SEL R55, R55, R84, P0 ;  /* 0x0000005437377207 */ /* 0x000fe20000000000 */
[----:B------:R-:W-:Y:S04]  /*a030*/  SHFL.IDX PT, R88, R88, R3, 0x1c1f ;  /* 0x001c1f0358587589 */ /* 0x000fe800000e0000 */
[----:B------:R-:W-:Y:S04]  /*a040*/  SHFL.IDX PT, R90, R90, R3, 0x1c1f ;  /* 0x001c1f035a5a7589 */ /* 0x000fe800000e0000 */
[----:B------:R1:W2:Y:S04]  /*a050*/  SHFL.IDX PT, R25, R52, R5, 0x1c1f ;  /* 0x001c1f0534197589 */ /* 0x0002a800000e0000 */
[----:B------:R-:W3:Y:S04]  /*a060*/  SHFL.IDX PT, R27, R60, R5, 0x1c1f ;  /* 0x001c1f053c1b7589 */ /* 0x000ee800000e0000 */
[----:B------:R-:W4:Y:S01]  /*a070*/  SHFL.IDX PT, R3, R58, R5, 0x1c1f ;  /* 0x001c1f053a037589 */ /* 0x000f2200000e0000 */
[----:B-1----:R-:W-:-:S03]  /*a080*/  SEL R52, R54, R21, P0 ;  /* 0x0000001536347207 */ /* 0x002fc60000000000 */
[----:B------:R-:W1:Y:S01]  /*a090*/  SHFL.IDX PT, R63, R66, R5, 0x1c1f ;  /* 0x001c1f05423f7589 */ /* 0x000e6200000e0000 */
[----:B------:R-:W-:Y:S02]  /*a0a0*/  SEL R54, R21, R54, P0 ;  /* 0x0000003615367207 */ /* 0x000fe40000000000 */
[----:B------:R-:W-:Y:S01]  /*a0b0*/  IADD3 R21, P3, R61, R6, RZ ;  /* 0x000000063d157210 */ /* 0x000fe20007f7e0ff */
[----:B------:R-:W5:Y:S04]  /*a0c0*/  SHFL.IDX PT, R33, R68, R5, 0x1c1f ;  /* 0x001c1f0544217589 */ /* 0x000f6800000e0000 */
[----:B------:R4:W5:Y:S04]  /*a0d0*/  SHFL.IDX PT, R41, R74, R5, 0x1c1f ;  /* 0x001c1f054a297589 */ /* 0x00096800000e0000 */
[----:B------:R1:W-:Y:S01]  /*a0e0*/  STSM.16.M88.4 [R26], R28 ;  /* 0x0000001c1a007844 */ /* 0x0003e20000000200 */
[----:B--2---:R-:W-:-:S02]  /*a0f0*/  SEL R14, R25, R56, P0 ;  /* 0x00000038190e7207 */ /* 0x004fc40000000000 */
[----:B---3--:R-:W-:Y:S01]  /*a100*/  SEL R60, R62, R27, P0 ;  /* 0x0000001b3e3c7207 */ /* 0x008fe20000000000 */
[----:B------:R5:W-:Y:S01]  /*a110*/  STSM.16.M88.4 [R24], R36 ;  /* 0x0000002418007844 */ /* 0x000be20000000200 */
[----:B----4-:R-:W-:Y:S02]  /*a120*/  SHF.R.S32.HI R5, RZ, 0x1f, R61 ;  /* 0x0000001fff057819 */ /* 0x010fe4000001143d */
[----:B------:R-:W-:Y:S01]  /*a130*/  SEL R13, R86, R3, P0 ;  /* 0x00000003560d7207 */ /* 0x000fe20000000000 */
[----:B------:R-:W-:Y:S01]  /*a140*/  STSM.16.M88.4 [R59], R44 ;  /* 0x0000002c3b007844 */ /* 0x000fe20000000200 */
[----:B------:R-:W-:Y:S02]  /*a150*/  SEL R15, R3, R86, P0 ;  /* 0x00000056030f7207 */ /* 0x000fe40000000000 */
[----:B-1----:R-:W-:Y:S01]  /*a160*/  SEL R61, R88, R63, P0 ;  /* 0x0000003f583d7207 */ /* 0x002fe20000000000 */
[----:B------:R-:W-:Y:S01]  /*a170*/  STSM.16.M88.4 [R57], R8 ;  /* 0x0000000839007844 */ /* 0x000fe20000000200 */
[----:B------:R-:W-:-:S02]  /*a180*/  SEL R62, R27, R62, P0 ;  /* 0x0000003e1b3e7207 */ /* 0x000fc40000000000 */
[----:B------:R-:W-:Y:S01]  /*a190*/  IADD3.X R28, R5, R7, R12, P3, !PT ;  /* 0x00000007051c7210 */ /* 0x000fe20001ffe40c */
[----:B------:R-:W-:Y:S01]  /*a1a0*/  STSM.16.M88.4 [R51], R52 ;  /* 0x0000003433007844 */ /* 0x000fe20000000200 */
[----:B------:R-:W-:Y:S02]  /*a1b0*/  SEL R12, R56, R25, P0 ;  /* 0x00000019380c7207 */ /* 0x000fe40000000000 */
[----:B------:R-:W-:Y:S01]  /*a1c0*/  SEL R63, R63, R88, P0 ;  /* 0x000000583f3f7207 */ /* 0x000fe20000000000 */
[----:B------:R-:W1:Y:S01]  /*a1d0*/  SHFL.IDX PT, R3, R22, RZ, 0x1f ;  /* 0x00001fff16037589 */ /* 0x000e6200000e0000 */
[----:B-----5:R-:W-:Y:S02]  /*a1e0*/  SEL R24, R64, R33, P0 ;  /* 0x0000002140187207 */ /* 0x020fe40000000000 */
[----:B------:R-:W-:Y:S01]  /*a1f0*/  SEL R26, R33, R64, P0 ;  /* 0x00000040211a7207 */ /* 0x000fe20000000000 */
[----:B------:R2:W-:Y:S01]  /*a200*/  STSM.16.M88.4 [R49], R12 ;  /* 0x0000000c31007844 */ /* 0x0005e20000000200 */
[----:B------:R-:W-:-:S02]  /*a210*/  SEL R25, R90, R41, P0 ;  /* 0x000000295a197207 */ /* 0x000fc40000000000 */
[----:B------:R-:W-:Y:S01]  /*a220*/  SEL R27, R41, R90, P0 ;  /* 0x0000005a291b7207 */ /* 0x000fe20000000000 */
[----:B------:R2:W-:Y:S01]  /*a230*/  STSM.16.M88.4 [R43], R60 ;  /* 0x0000003c2b007844 */ /* 0x0005e20000000200 */
[C---:B------:R-:W-:Y:S01]  /*a240*/  LEA R6, P3, R21.reuse, UR4, 0x2 ;  /* 0x0000000415067c11 */ /* 0x040fe2000f8610ff */
[----:B------:R-:W-:Y:S02]  /*a250*/  ULDC UR4, c[0x0][0xc] ;  /* 0x0000030000047ab9 */ /* 0x000fe40000000800 */
[----:B------:R2:W-:Y:S01]  /*a260*/  STSM.16.M88.4 [R20], R24 ;  /* 0x0000001814007844 */ /* 0x0005e20000000200 */
[----:B------:R-:W-:Y:S01]  /*a270*/  LEA.HI.X R7, R21, UR5, R28, 0x2, P3 ;  /* 0x0000000515077c11 */ /* 0x000fe200098f141c */
[----:B------:R-:W-:Y:S01]  /*a280*/  UIADD3 UR48, UR4, UR48, URZ ;  /* 0x0000003004307290 */ /* 0x000fe2000fffe03f */
[----:B------:R3:W-:Y:S06]  /*a290*/  MEMBAR.ALL.CTA ;  /* 0x0000000000007992 */ /* 0x0007ec0000008000 */
[----:B---3--:R-:W3:Y:S02]  /*a2a0*/  FENCE.VIEW.ASYNC.S ;  /* 0x00000000000073c6 */ /* 0x008ee40000000000 */
[----:B---3--:R-:W-:Y:S06]  /*a2b0*/  BAR.ARV 0x1, 0x120 ;  /* 0x0044800000007b1d */ /* 0x008fec0000002000 */
[----:B-1----:R-:W-:Y:S01]  /*a2c0*/  ISETP.NE.AND P0, PT, R3, 0x7, PT ;  /* 0x000000070300780c */ /* 0x002fe20003f05270 */
[----:B------:R2:W-:Y:S04]  /*a2d0*/  @!P1 STG.E desc[UR50][R6.64], R4 ;  /* 0x0000000406009986 */ /* 0x0005e8000c101932 */
[----:B------:R2:W-:Y:S08]  /*a2e0*/  @!P2 STG.E desc[UR50][R6.64+0x20], R0 ;  /* 0x000020000600a986 */ /* 0x0005f0000c101932 */
[----:B------:R-:W-:Y:S05]  /*a2f0*/  @P0 BRA `(.L_x_31) ;  /* 0x0000000000540947 */ /* 0x000fea0003800000 */
[----:B------:R-:W-:Y:S01]  /*a300*/  BAR.SYNC.DEFER_BLOCKING 0x1, 0x120 ;  /* 0x0044800000007b1d */ /* 0x000fe20000010000 */
[----:B------:R-:W-:-:S05]  /*a310*/  ELECT P0, URZ, PT ;  /* 0x00000000003f782f */ /* 0x000fca0003800000 */
[----:B------:R-:W-:Y:S08]  /*a320*/  BSSY B0, `(.L_x_31) ;  /* 0x0000012000007945 */ /* 0x000ff00003800000 */
[----:B------:R-:W-:Y:S05]  /*a330*/  @!P0 BRA `(.L_x_32) ;  /* 0x0000000000408947 */ /* 0x000fea0003800000 */
[----:B------:R-:W-:Y:S02]  /*a340*/  UIADD3 UR4, UP0, UR52, 0x9f0, URZ ;  /* 0x000009f034047890 */ /* 0x000fe4000ff1e03f */
[----:B------:R-:W-:Y:S02]  /*a350*/  UIADD3 UR6, UR38, 0x4000, URZ ;  /* 0x0000400026067890 */ /* 0x000fe4000fffe03f */
[----:B------:R-:W-:Y:S01]  /*a360*/  UIADD3.X UR5, URZ, UR53, URZ, UP0, !UPT ;  /* 0x000000353f057290 */ /* 0x000fe200087fe43f */
[----:B------:R-:W-:Y:S01]  /*a370*/  UMOV UR41, URZ ;  /* 0x0000003f00297c82 */ /* 0x000fe20008000000 */
[----:B------:R-:W-:Y:S01]  /*a380*/  UMOV UR45, URZ ;  /* 0x0000003f002d7c82 */ /* 0x000fe20008000000 */
[----:B------:R-:W-:Y:S01]  /*a390*/  UMOV UR40, UR38 ;  /* 0x0000002600287c82 */ /* 0x000fe20008000000 */
[----:B------:R-:W-:-:S05]  /*a3a0*/  UMOV UR7, 0x40 ;  /* 0x0000004000077882 */ /* 0x000fca0000000000 */
[----:B------:R1:W-:Y:S02]  /*a3b0*/  UTMASTG.5D [UR40], [UR4] ;  /* 0x00000028040073b5 */ /* 0x0003e40008020000 */
[----:B-1----:R-:W-:Y:S01]  /*a3c0*/  UMOV UR40, UR6 ;  /* 0x0000000600287c82 */ /* 0x002fe20008000000 */
[----:B------:R-:W-:Y:S01]  /*a3d0*/  UMOV UR41, UR7 ;  /* 0x0000000700297c82 */ /* 0x000fe20008000000 */
[----:B------:R-:W-:Y:S01]  /*a3e0*/  UIADD3 UR6, UR38, 0x2e820, URZ ;  /* 0x0002e82026067890 */ /* 0x000fe2000fffe03f */
[----:B------:R1:W-:Y:S03]  /*a3f0*/  UTMASTG.5D [UR40], [UR4] ;  /* 0x00000028040073b5 */ /* 0x0003e60008020000 */
[----:B------:R-:W-:Y:S01]  /*a400*/  UPRMT UR6, URZ, 0x654, UR6 ;  /* 0x000006543f067896 */ /* 0x000fe20008000006 */
[----:B------:R0:W-:Y:S01]  /*a410*/  UTMACMDFLUSH ;  /* 0x00000000000079b7 */ /* 0x0001e20000000000 */
[----:B------:R-:W-:-:S07]  /*a420*/  DEPBAR.LE SB0, 0x0 ;  /* 0x000080000000791a */ /* 0x000fce0000000000 */
[----:B-1----:R-:W-:Y:S03]  /*a430*/  SYNCS.ARRIVE.TRANS64.RED.A1T0 RZ, [UR6], RZ ;  /* 0x000000ffffff79a7 */ /* 0x002fe60008100406 */
.L_x_32:
[----:B------:R-:W-:Y:S05]  /*a440*/  BSYNC B0 ;  /* 0x0000000000007941 */ /* 0x000fea0003800000 */
.L_x_31:
[----:B--2---:R-:W1:Y:S01]  /*a450*/  LDC R0, c[0x0][0xda4] ;  /* 0x00036900ff007b82 */ /* 0x004e620000000800 */
[----:B------:R-:W-:Y:S02]  /*a460*/  UIADD3 UR49, UR49, 0x1, URZ ;  /* 0x0000000131317890 */ /* 0x000fe4000fffe03f */
[----:B------:R-:W-:Y:S02]  /*a470*/  UIADD3 UR39, UR39, 0x1, URZ ;  /* 0x0000000127277890 */ /* 0x000fe4000fffe03f */
[----:B------:R-:W-:-:S04]  /*a480*/  UISETP.NE.AND UP0, UPT, UR49, 0x2, UPT ;  /* 0x000000023100788c */ /* 0x000fc8000bf05270 */
[----:B------:R-:W-:Y:S02]  /*a490*/  USEL UR4, URZ, 0x1, UP0 ;  /* 0x000000013f047887 */ /* 0x000fe40008000000 */
[----:B------:R-:W-:Y:S02]  /*a4a0*/  USEL UR49, UR49, URZ, UP0 ;  /* 0x0000003f31317287 */ /* 0x000fe40008000000 */
[----:B------:R-:W-:Y:S01]  /*a4b0*/  ULOP3.LUT UR36, UR36, UR4, URZ, 0x3c, !UPT ;  /* 0x0000000424247292 */ /* 0x000fe2000f8e3c3f */
[----:B-1----:R-:W-:-:S13]  /*a4c0*/  ISETP.LE.AND P0, PT, R0, UR48, PT ;  /* 0x0000003000007c0c */ /* 0x002fda000bf03270 */
[----:B------:R-:W-:Y:S05]  /*a4d0*/  @!P0 BRA `(.L_x_33) ;  /* 0xffffff6800288947 */ /* 0x000fea000383ffff */
[----:B------:R-:W-:Y:S05]  /*a4e0*/  EXIT ;  /* 0x000000000000794d */ /* 0x000fea0003800000 */
.L_x_7:
[----:B------:R-:W-:-:S08]  /*a4f0*/  NOP ;  /* 0x0000000000007918 */ /* 0x000fd00000000000 */
[----:B------:R-:W1:-:S00]  /*a500*/  USETMAXREG.DEALLOC.CTAPOOL 0x18 ;  /* 0x00000018000079c8 */ /* 0x000e4000080e0500 */
[----:B------:R-:W2:Y:S01]  /*a510*/  S2UR UR49, SR_CTAID.X ;  /* 0x00000000003179c3 */ /* 0x000ea20000002500 */
[----:B-1----:R-:W-:Y:S01]  /*a520*/  IMAD.MOV.U32 R0, RZ, RZ, 0x1 ;  /* 0x00000001ff007424 */ /* 0x002fe200078e00ff */
[----:B------:R1:W-:Y:S01]  /*a530*/  STL [R1+0x4], RZ ;  /* 0x000004ff01007387 */ /* 0x0003e20000100800 */
[----:B------:R-:W-:-:S03]  /*a540*/  UMOV UR47, 0x1 ;  /* 0x00000001002f7882 */ /* 0x000fc60000000000 */
[----:B------:R1:W-:Y:S02]  /*a550*/  STL [R1+0x8], R0 ;  /* 0x0000080001007387 */ /* 0x0003e40000100800 */
[----:B------:R-:W2:Y:S02]  /*a560*/  LDC R2, c[0x0][0xda4] ;  /* 0x00036900ff027b82 */ /* 0x000ea40000000800 */
[----:B--2---:R-:W-:-:S13]  /*a570*/  ISETP.LE.AND P0, PT, R2, UR49, PT ;  /* 0x0000003102007c0c */ /* 0x004fda000bf03270 */
[----:B-1----:R-:W-:Y:S05]  /*a580*/  @P0 BRA `(.L_x_34) ;  /* 0x0000002800a80947 */ /* 0x002fea0003800000 */
[----:B------:R-:W1:Y:S01]  /*a590*/  S2R R7, SR_TID.X ;  /* 0x0000000000077919 */ /* 0x000e620000002100 */
[----:B------:R-:W-:Y:S01]  /*a5a0*/  ULDC.64 UR52, c[0x0][0x198] ;  /* 0x0000660000347ab9 */ /* 0x000fe20000000a00 */
[----:B------:R-:W-:Y:S01]  /*a5b0*/  ULOP3.LUT UR43, UR46, 0x1, URZ, 0xfc, !UPT ;  /* 0x000000012e2b7892 */ /* 0x000fe2000f8efc3f */
[----:B------:R-:W2:Y:S01]  /*a5c0*/  S2R R3, SR_TID.X ;  /* 0x0000000000037919 */ /* 0x000ea20000002100 */
[----:B------:R-:W-:Y:S01]  /*a5d0*/  ULOP3.LUT UR48, UR46, 0x2, URZ, 0xfc, !UPT ;  /* 0x000000022e307892 */ /* 0x000fe2000f8efc3f */
[----:B------:R-:W-:Y:S01]  /*a5e0*/  ULDC UR44, c[0x0][0xc] ;  /* 0x00000300002c7ab9 */ /* 0x000fe20000000800 */
[----:B------:R-:W-:Y:S01]  /*a5f0*/  UMOV UR47, URZ ;  /* 0x0000003f002f7c82 */ /* 0x000fe20008000000 */
[C---:B-1----:R-:W-:Y:S01]  /*a600*/  IMAD.SHL.U32 R0, R7.reuse, 0x80, RZ ;  /* 0x0000008007007824 */ /* 0x042fe200078e00ff */
[C---:B------:R-:W-:Y:S01]  /*a610*/  LOP3.LUT P0, RZ, R7.reuse, 0x4, RZ, 0xc0, !PT ;  /* 0x0000000407ff7812 */ /* 0x040fe2000780c0ff */
[----:B------:R-:W-:Y:S01]  /*a620*/  IMAD.SHL.U32 R4, R7, 0x20, RZ ;  /* 0x0000002007047824 */ /* 0x000fe200078e00ff */
[----:B--2---:R-:W-:Y:S01]  /*a630*/  LOP3.LUT R3, R3, 0x7f, RZ, 0xc0, !PT ;  /* 0x0000007f03037812 */ /* 0x004fe200078ec0ff */
[----:B------:R-:W-:Y:S01]  /*a640*/  IMAD.SHL.U32 R5, R7, 0x4, RZ ;  /* 0x0000000407057824 */ /* 0x000fe200078e00ff */
[----:B------:R-:W-:-:S02]  /*a650*/  LOP3.LUT R2, R0, 0x380, RZ, 0xc0, !PT ;  /* 0x0000038000027812 */ /* 0x000fc400078ec0ff */
[----:B------:R-:W-:Y:S02]  /*a660*/  SHF.R.U32.HI R3, RZ, 0x5, R3 ;  /* 0x00000005ff037819 */ /* 0x000fe40000011603 */
[----:B------:R-:W-:-:S03]  /*a670*/  LOP3.LUT R6, R4, 0x60, RZ, 0xc0, !PT ;  /* 0x0000006004067812 */ /* 0x000fc600078ec0ff */
[C---:B------:R-:W-:Y:S02]  /*a680*/  IMAD R2, R3.reuse, 0x10, R2 ;  /* 0x0000001003027824 */ /* 0x040fe400078e0202 */
[----:B------:R-:W-:Y:S02]  /*a690*/  IMAD R6, R3, 0x200, R6 ;  /* 0x0000020003067824 */ /* 0x000fe400078e0206 */
[----:B------:R-:W-:-:S05]  /*a6a0*/  IMAD.SHL.U32 R3, R7, 0x10, RZ ;  /* 0x0000001007037824 */ /* 0x000fca00078e00ff */
[----:B------:R-:W-:Y:S02]  /*a6b0*/  LOP3.LUT R3, R2, 0x70, R3, 0x78, !PT ;  /* 0x0000007002037812 */ /* 0x000fe400078e7803 */
[C---:B------:R-:W-:Y:S02]  /*a6c0*/  LOP3.LUT R2, R4.reuse, 0x80, RZ, 0xc0, !PT ;  /* 0x0000008004027812 */ /* 0x040fe400078ec0ff */
[----:B------:R-:W-:Y:S02]  /*a6d0*/  LOP3.LUT R4, R4, 0x100, RZ, 0xc0, !PT ;  /* 0x0000010004047812 */ /* 0x000fe400078ec0ff */
[----:B------:R-:W-:Y:S02]  /*a6e0*/  LOP3.LUT R2, R2, 0x10, R7, 0xf8, !PT ;  /* 0x0000001002027812 */ /* 0x000fe400078ef807 */
[----:B------:R-:W-:Y:S02]  /*a6f0*/  LOP3.LUT R0, R3, 0xc00, R0, 0xf8, !PT ;  /* 0x00000c0003007812 */ /* 0x000fe400078ef800 */
[----:B------:R-:W-:-:S04]  /*a700*/  LOP3.LUT R5, R2, 0x10, R5, 0x78, !PT ;  /* 0x0000001002057812 */ /* 0x000fc800078e7805 */
[----:B------:R-:W-:-:S05]  /*a710*/  IADD3 R2, R5, R6, R4 ;  /* 0x0000000605027210 */ /* 0x000fca0007ffe004 */
[----:B------:R-:W-:Y:S04]  /*a720*/  STL [R1+0x18], R2 ;  /* 0x0000180201007387 */ /* 0x000fe80000100800 */
[----:B------:R1:W-:Y:S04]  /*a730*/  STL [R1+0x1c], R0 ;  /* 0x00001c0001007387 */ /* 0x0003e80000100800 */
[----:B------:R-:W-:Y:S01]  /*a740*/  STL [R1+0x4], RZ ;  /* 0x000004ff01007387 */ /* 0x000fe20000100800 */
[----:B-1----:R-:W-:-:S05]  /*a750*/  IMAD.MOV.U32 R0, RZ, RZ, 0x40 ;  /* 0x00000040ff007424 */ /* 0x002fca00078e00ff */
[----:B------:R-:W-:-:S05]  /*a760*/  SEL R0, R0, 0xffffffc0, !P0 ;  /* 0xffffffc000007807 */ /* 0x000fca0004000000 */
[----:B------:R1:W-:Y:S02]  /*a770*/  STL [R1+0x20], R0 ;  /* 0x0000200001007387 */ /* 0x0003e40000100800 */
[----:B-1----:R-:W-:-:S05]  /*a780*/  IMAD.MOV.U32 R0, RZ, RZ, 0x1 ;  /* 0x00000001ff007424 */ /* 0x002fca00078e00ff */
[----:B------:R1:W-:Y:S02]  /*a790*/  STL [R1+0x8], R0 ;  /* 0x0000080001007387 */ /* 0x0003e40000100800 */
.L_x_76:
[----:B--2---:R-:W2:Y:S01]  /*a7a0*/  S2UR UR7, SR_CgaCtaId ;  /* 0x00000000000779c3 */ /* 0x004ea20000008800 */
[----:B------:R-:W-:Y:S01]  /*a7b0*/  ULDC UR4, c[0x0][0xda8] ;  /* 0x00036a0000047ab9 */ /* 0x000fe20000000800 */
[----:B------:R-:W-:Y:S01]  /*a7c0*/  ULDC.64 UR8, c[0x0][0x3f8] ;  /* 0x0000fe0000087ab9 */ /* 0x000fe20000000a00 */
[----:B------:R-:W-:Y:S02]  /*a7d0*/  UISETP.NE.AND UP1, UPT, UR4, 0x1, UPT ;  /* 0x000000010400788c */ /* 0x000fe4000bf25270 */
[----:B------:R-:W-:Y:S01]  /*a7e0*/  UISETP.NE.U32.AND UP0, UPT, UR8, URZ, UPT ;  /* 0x0000003f0800728c */ /* 0x000fe2000bf05070 */
[----:B------:R-:W-:Y:S02]  /*a7f0*/  UMOV UR40, 0x400 ;  /* 0x0000040000287882 */ /* 0x000fe40000000000 */
[----:B------:R-:W-:Y:S01]  /*a800*/  ULDC UR8, c[0x0][0xdb4] ;  /* 0x00036d0000087ab9 */ /* 0x000fe20000000800 */
[----:B------:R-:W-:Y:S01]  /*a810*/  UISETP.NE.AND.EX UP0, UPT, UR9, URZ, UPT, UP0 ;  /* 0x0000003f0900728c */ /* 0x000fe2000bf05300 */
[----:B------:R-:W-:Y:S01]  /*a820*/  ULDC UR6, c[0x0][0x404] ;  /* 0x0001010000067ab9 */ /* 0x000fe20000000800 */
[----:B------:R-:W-:-:S02]  /*a830*/  UISETP.NE.AND UP2, UPT, UR8, 0x1, UPT ;  /* 0x000000010800788c */ /* 0x000fc4000bf45270 */
[----:B------:R-:W-:Y:S01]  /*a840*/  USEL UR6, UR6, 0x1, UP0 ;  /* 0x0000000106067887 */ /* 0x000fe20008000000 */
[----:B------:R-:W-:Y:S01]  /*a850*/  @UP1 ULDC UR4, c[0x0][0xdac] ;  /* 0x00036b0000041ab9 */ /* 0x000fe20000000800 */
[----:B------:R-:W-:Y:S01]  /*a860*/  ULDC UR42, c[0x0][0x2e0] ;  /* 0x0000b800002a7ab9 */ /* 0x000fe20000000800 */
[----:B------:R-:W-:Y:S02]  /*a870*/  UIMAD.WIDE.U32 UR4, UR49, UR4, URZ ;  /* 0x00000004310472a5 */ /* 0x000fe4000f8e003f */
[----:B------:R-:W-:Y:S01]  /*a880*/  UIMAD UR42, UR6, UR42, URZ ;  /* 0x0000002a062a72a4 */ /* 0x000fe2000f8e023f */
[----:B------:R-:W-:Y:S02]  /*a890*/  UMOV UR45, UR49 ;  /* 0x00000031002d7c82 */ /* 0x000fe40008000000 */
[----:B------:R-:W-:Y:S01]  /*a8a0*/  @UP1 ULDC UR6, c[0x0][0xdb0] ;  /* 0x00036c0000061ab9 */ /* 0x000fe20000000800 */
[----:B--2---:R-:W-:Y:S02]  /*a8b0*/  ULEA UR40, UR7, UR40, 0x18 ;  /* 0x0000002807287291 */ /* 0x004fe4000f8ec03f */
[----:B------:R-:W-:-:S02]  /*a8c0*/  @UP1 USHF.R.U32.HI UR45, URZ, UR6, UR5 ;  /* 0x000000063f2d1299 */ /* 0x000fc40008011605 */
[----:B------:R-:W-:Y:S01]  /*a8d0*/  UIADD3 UR9, UR40, 0x20400, URZ ;  /* 0x0002040028097890 */ /* 0x000fe2000fffe03f */
[----:B------:R-:W-:Y:S01]  /*a8e0*/  @UP2 ULDC.64 UR10, c[0x0][0xdb8] ;  /* 0x00036e00000a2ab9 */ /* 0x000fe20000000a00 */
[----:B------:R-:W-:Y:S02]  /*a8f0*/  UIADD3 UR5, UR42, 0xdf, URZ ;  /* 0x000000df2a057890 */ /* 0x000fe4000fffe03f */
[----:B------:R-:W-:Y:S02]  /*a900*/  ULOP3.LUT UP0, URZ, UR9, 0x3ff, URZ, 0xc0, !UPT ;  /* 0x000003ff093f7892 */ /* 0x000fe4000f80c03f */
[----:B------:R-:W-:Y:S01]  /*a910*/  UIMAD.WIDE.U32 UR6, UR45, UR10, URZ ;  /* 0x0000000a2d0672a5 */ /* 0x000fe2000f8e003f */
[----:B------:R-:W-:Y:S01]  /*a920*/  UMOV UR4, URZ ;  /* 0x0000003f00047c82 */ /* 0x000fe20008000000 */
[----:B------:R-:W-:Y:S02]  /*a930*/  UMOV UR39, UR45 ;  /* 0x0000002d00277c82 */ /* 0x000fe40008000000 */
[----:B------:R-:W-:Y:S01]  /*a940*/  PLOP3.LUT P0, PT, PT, PT, UP0, 0x80, 0x0 ;  /* 0x000000000000781c */ /* 0x000fe20003f0f008 */
[----:B------:R-:W-:-:S02]  /*a950*/  UIMAD.WIDE UR4, UR5, -0x6db6db6d, UR4 ;  /* 0x92492493050478a5 */ /* 0x000fc4000f8e0204 */
[----:B------:R-:W-:Y:S02]  /*a960*/  @UP2 USHF.R.U32.HI UR39, URZ, UR11, UR7 ;  /* 0x0000000b3f272299 */ /* 0x000fe40008011607 */
[----:B------:R-:W-:Y:S02]  /*a970*/  USHF.R.U32.HI UR41, URZ, 0x1f, UR5 ;  /* 0x0000001f3f297899 */ /* 0x000fe40008011605 */
[----:B------:R-:W-:Y:S02]  /*a980*/  UIADD3 UR38, -UR39, URZ, URZ ;  /* 0x0000003f27267290 */ /* 0x000fe4000fffe13f */
[----:B------:R-:W-:Y:S02]  /*a990*/  ULEA.HI.SX32 UR41, UR5, UR41, 0x19 ;  /* 0x0000002905297291 */ /* 0x000fe4000f8fca3f */
[----:B------:R-:W-:Y:S02]  /*a9a0*/  UIMAD UR38, UR8, UR38, UR45 ;  /* 0x00000026082672a4 */ /* 0x000fe4000f8e022d */
[----:B------:R-:W-:Y:S10]  /*a9b0*/  @!P0 BRA `(.L_x_35) ;  /* 0x0000000000408947 */ /* 0x000ff40003800000 */
[----:B------:R-:W-:Y:S01]  /*a9c0*/  MOV R2, 0x0 ;  /* 0x0000000000027802 */ /* 0x000fe20000000f00 */
[----:B------:R-:W-:Y:S01]  /*a9d0*/  ULDC.64 UR6, c[0x4][0x98] ;  /* 0x0100260000067ab9 */ /* 0x000fe20000000a00 */
[----:B------:R-:W-:Y:S01]  /*a9e0*/  ULDC.64 UR8, c[0x4][0xa0] ;  /* 0x0100280000087ab9 */ /* 0x000fe20000000a00 */
[----:B------:R-:W-:Y:S01]  /*a9f0*/  ULDC.64 UR4, c[0x4][0x8] ;  /* 0x0100020000047ab9 */ /* 0x000fe20000000a00 */
[----:B------:R-:W-:Y:S02]  /*aa00*/  IMAD.U32 R4, RZ, RZ, UR6 ;  /* 0x00000006ff047e24 */ /* 0x000fe4000f8e00ff */
[----:B------:R-:W2:Y:S01]  /*aa10*/  LDC.64 R2, c[0x4][R2] ;  /* 0x0100000002027b82 */ /* 0x000ea20000000a00 */
[----:B------:R-:W-:Y:S02]  /*aa20*/  IMAD.U32 R5, RZ, RZ, UR7 ;  /* 0x00000007ff057e24 */ /* 0x000fe4000f8e00ff */
[----:B------:R-:W-:Y:S02]  /*aa30*/  IMAD.U32 R6, RZ, RZ, UR8 ;  /* 0x00000008ff067e24 */ /* 0x000fe4000f8e00ff */
[----:B------:R-:W-:-:S02]  /*aa40*/  IMAD.U32 R7, RZ, RZ, UR9 ;  /* 0x00000009ff077e24 */ /* 0x000fc4000f8e00ff */
[----:B------:R-:W-:Y:S02]  /*aa50*/  IMAD.U32 R10, RZ, RZ, UR4 ;  /* 0x00000004ff0a7e24 */ /* 0x000fe4000f8e00ff */
[----:B------:R-:W-:Y:S02]  /*aa60*/  IMAD.U32 R11, RZ, RZ, UR5 ;  /* 0x00000005ff0b7e24 */ /* 0x000fe4000f8e00ff */
[----:B------:R-:W-:Y:S02]  /*aa70*/  IMAD.MOV.U32 R8, RZ, RZ, 0x70 ;  /* 0x00000070ff087424 */ /* 0x000fe400078e00ff */
[----:B------:R-:W-:Y:S02]  /*aa80*/  IMAD.MOV.U32 R12, RZ, RZ, 0x1 ;  /* 0x00000001ff0c7424 */ /* 0x000fe400078e00ff */
[----:B------:R-:W-:-:S07]  /*aa90*/  IMAD.MOV.U32 R13, RZ, RZ, RZ ;  /* 0x000000ffff0d7224 */ /* 0x000fce00078e00ff */
[----:B------:R-:W-:-:S07]  /*aaa0*/  LEPC R20, `(.L_x_35) ;  /* 0x000000001014794e */ /* 0x000fce0000000000 */
[----:B-12---:R-:W-:Y:S05]  /*aab0*/  CALL.ABS.NOINC R2 ;  /* 0x0000000002007343 */ /* 0x006fea0003c00000 */
.L_x_35:
[----:B------:R-:W-:-:S06]  /*aac0*/  UIADD3 UR4, UR40, 0xe400, URZ ;  /* 0x0000e40028047890 */ /* 0x000fcc000fffe03f */
[----:B------:R-:W-:-:S05]  /*aad0*/  IMAD.U32 R16, RZ, RZ, UR4 ;  /* 0x00000004ff107e24 */ /* 0x000fca000f8e00ff */
[----:B------:R-:W-:-:S13]  /*aae0*/  LOP3.LUT P0, RZ, R16, 0x3ff, RZ, 0xc0, !PT ;  /* 0x000003ff10ff7812 */ /* 0x000fda000780c0ff */
[----:B------:R-:W-:Y:S05]  /*aaf0*/  @!P0 BRA `(.L_x_36) ;  /* 0x0000000000408947 */ /* 0x000fea0003800000 */
        /* <DEDUP_REMOVED lines=16> */
.L_x_36:
[----:B------:R-:W-:-:S04]  /*ac00*/  UIADD3 UR4, UR40, 0x400, URZ ;  /* 0x0000040028047890 */ /* 0x000fc8000fffe03f */
[----:B------:R-:W-:-:S06]  /*ac10*/  ULOP3.LUT UP0, URZ, UR4, 0x9f, URZ, 0xc0, !UPT ;  /* 0x0000009f043f7892 */ /* 0x000fcc000f80c03f */
[----:B------:R-:W-:-:S13]  /*ac20*/  PLOP3.LUT P0, PT, PT, PT, UP0, 0x80, 0x0 ;  /* 0x000000000000781c */ /* 0x000fda0003f0f008 */
        /* <DEDUP_REMOVED lines=17> */
.L_x_37:
        /* <DEDUP_REMOVED lines=18> */
.L_x_38:
[----:B------:R-:W-:Y:S01]  /*ae60*/  ULDC.64 UR4, c[0x0][0x9f8] ;  /* 0x00027e0000047ab9 */ /* 0x000fe20000000a00 */
[----:B------:R-:W-:Y:S01]  /*ae70*/  IMAD.U32 R5, RZ, RZ, UR39 ;  /* 0x00000027ff057e24 */ /* 0x000fe2000f8e00ff */
[----:B------:R-:W-:Y:S01]  /*ae80*/  ISETP.NE.U32.AND P0, PT, RZ, UR4, PT ;  /* 0x00000004ff007c0c */ /* 0x000fe2000bf05070 */
[----:B------:R-:W-:Y:S01]  /*ae90*/  IMAD.U32 R8, RZ, RZ, UR39 ;  /* 0x00000027ff087e24 */ /* 0x000fe2000f8e00ff */
[----:B-1----:R-:W1:Y:S01]  /*aea0*/  LDC R0, c[0x0][0x428] ;  /* 0x00010a00ff007b82 */ /* 0x002e620000000800 */
[----:B------:R-:W2:Y:S01]  /*aeb0*/  S2R R17, SR_TID.X ;  /* 0x0000000000117919 */ /* 0x000ea20000002100 */
[----:B------:R-:W-:-:S06]  /*aec0*/  ISETP.NE.AND.EX P0, PT, RZ, UR5, PT, P0 ;  /* 0x00000005ff007c0c */ /* 0x000fcc000bf05300 */
[----:B------:R-:W3:Y:S08]  /*aed0*/  LDC R4, c[0x0][0xda8] ;  /* 0x00036a00ff047b82 */ /* 0x000ef00000000800 */
[----:B------:R-:W4:Y:S02]  /*aee0*/  @P0 LDC.64 R2, c[0x0][0x9f8] ;  /* 0x00027e00ff020b82 */ /* 0x000f240000000a00 */
[----:B----4-:R-:W-:-:S05]  /*aef0*/  @P0 IMAD.WIDE R2, R5, 0x4, R2 ;  /* 0x0000000405020825 */ /* 0x010fca00078e0202 */
[----:B------:R4:W5:Y:S01]  /*af00*/  @P0 LDG.E R8, desc[UR50][R2.64] ;  /* 0x0000003202080981 */ /* 0x000962000c1e1900 */
[----:B-1----:R-:W-:Y:S01]  /*af10*/  ISETP.NE.AND P0, PT, R0, 0x1, PT ;  /* 0x000000010000780c */ /* 0x002fe20003f05270 */
[----:B------:R-:W-:Y:S01]  /*af20*/  IMAD R7, RZ, RZ, -UR45 ;  /* 0x8000002dff077e24 */ /* 0x000fe2000f8e02ff */
[----:B--2---:R-:W-:Y:S01]  /*af30*/  LOP3.LUT R16, R17, 0x7f, RZ, 0xc0, !PT ;  /* 0x0000007f11107812 */ /* 0x004fe200078ec0ff */
[----:B------:R-:W-:Y:S01]  /*af40*/  IMAD.U32 R6, RZ, RZ, UR38 ;  /* 0x00000026ff067e24 */ /* 0x000fe2000f8e00ff */
[----:B------:R-:W-:Y:S01]  /*af50*/  UMOV UR36, URZ ;  /* 0x0000003f00247c82 */ /* 0x000fe20008000000 */
[----:B---3--:R-:W-:Y:S01]  /*af60*/  IMAD R7, R4, R7, UR49 ;  /* 0x0000003104077e24 */ /* 0x008fe2000f8e0207 */
[----:B------:R-:W-:Y:S01]  /*af70*/  ISETP.NE.AND P2, PT, R16, RZ, PT ;  /* 0x000000ff1000720c */ /* 0x000fe20003f45270 */
[----:B------:R-:W-:Y:S01]  /*af80*/  UMOV UR6, 0xffffffff ;  /* 0xffffffff00067882 */ /* 0x000fe20000000000 */
[----:B------:R-:W-:Y:S01]  /*af90*/  SHF.R.U32.HI R17, RZ, 0x5, R17 ;  /* 0x00000005ff117819 */ /* 0x000fe20000011611 */
[----:B----4-:R-:W1:Y:S01]  /*afa0*/  LDC.64 R2, c[0x0][0x3f8] ;  /* 0x0000fe00ff027b82 */ /* 0x010e620000000a00 */
[----:B------:R-:W-:-:S02]  /*afb0*/  IMAD.SHL.U32 R7, R7, 0x80, RZ ;  /* 0x0000008007077824 */ /* 0x000fc400078e00ff */
[----:B------:R-:W-:-:S03]  /*afc0*/  LOP3.LUT R17, R17, 0x3, RZ, 0xc0, !PT ;  /* 0x0000000311117812 */ /* 0x000fc600078ec0ff */
[----:B------:R-:W-:Y:S02]  /*afd0*/  R2UR UR37, R7 ;  /* 0x00000000072572ca */ /* 0x000fe400000e0000 */
[----:B------:R-:W2:Y:S02]  /*afe0*/  @P0 LDC R0, c[0x0][0x42c] ;  /* 0x00010b00ff000b82 */ /* 0x000ea40000000800 */
[----:B------:R-:W-:-:S05]  /*aff0*/  VOTEU.ALL UP1, P2 ;  /* 0x00000000003f7886 */ /* 0x000fca0001020000 */
[----:B------:R-:W-:Y:S01]  /*b000*/  @!UP1 UIADD3 UR4, UP0, UR52, 0x270, URZ ;  /* 0x0000027034049890 */ /* 0x000fe2000ff1e03f */
[----:B------:R-:W3:Y:S03]  /*b010*/  @P0 LDC R5, c[0x0][0x430] ;  /* 0x00010c00ff050b82 */ /* 0x000ee60000000800 */
[----:B------:R-:W-:Y:S01]  /*b020*/  @!UP1 UIADD3.X UR5, URZ, UR53, URZ, UP0, !UPT ;  /* 0x000000353f059290 */ /* 0x000fe200087fe43f */
[----:B-1----:R-:W-:-:S04]  /*b030*/  ISETP.NE.U32.AND P1, PT, R2, RZ, PT ;  /* 0x000000ff0200720c */ /* 0x002fc80003f25070 */
[----:B------:R-:W-:-:S04]  /*b040*/  ISETP.NE.AND.EX P1, PT, R3, RZ, PT, P1 ;  /* 0x000000ff0300720c */ /* 0x000fc80003f25310 */
[----:B------:R1:W-:Y:S01]  /*b050*/  @!UP1 UTMAPF.L2.4D [UR36], [UR4] ;  /* 0x00000024040095b8 */ /* 0x0003e20008018000 */
[----:B--2---:R-:W-:-:S05]  /*b060*/  @P0 IMAD.HI.U32 R0, R0, UR38, RZ ;  /* 0x0000002600000c27 */ /* 0x004fca000f8e00ff */
[----:B---3--:R-:W-:-:S05]  /*b070*/  @P0 SHF.R.U32.HI R6, RZ, R5, R0 ;  /* 0x00000005ff060219 */ /* 0x008fca0000011600 */
[----:B------:R1:W-:Y:S01]  /*b080*/  STL [R1+0x10], R6 ;  /* 0x0000100601007387 */ /* 0x0003e20000100800 */
[----:B-----5:R-:W-:-:S03]  /*b090*/  SHF.R.S32.HI R10, RZ, 0x1f, R8 ;  /* 0x0000001fff0a7819 */ /* 0x020fc60000011408 */
[----:B------:R1:W-:Y:S01]  /*b0a0*/  STL [R1+0xc], R8 ;  /* 0x00000c0801007387 */ /* 0x0003e20000100800 */
[----:B------:R-:W-:-:S03]  /*b0b0*/  SEL R0, R8, RZ, !P1 ;  /* 0x000000ff08007207 */ /* 0x000fc60004800000 */
[----:B------:R1:W-:Y:S01]  /*b0c0*/  STL [R1+0x14], R10 ;  /* 0x0000140a01007387 */ /* 0x0003e20000100800 */
[----:B------:R-:W-:Y:S05]  /*b0d0*/  BRA.DIV UR6, `(.L_x_39) ;  /* 0x0000002606307947 */ /* 0x000fea000b800000 */
[----:B------:R2:W3:Y:S02]  /*b0e0*/  SHFL.IDX PT, R14, R17, RZ, 0x1f ;  /* 0x00001fff110e7589 */ /* 0x0004e400000e0000 */
.L_x_92:
[----:B---3--:R-:W-:Y:S02]  /*b0f0*/  ISETP.NE.AND P0, PT, R14, RZ, PT ;  /* 0x000000ff0e00720c */ /* 0x008fe40003f05270 */
[----:B------:R-:W-:-:S11]  /*b100*/  PLOP3.LUT P6, PT, PT, PT, PT, 0x8, 0x0 ;  /* 0x000000000000781c */ /* 0x000fd60003fce170 */
[----:B------:R-:W-:Y:S05]  /*b110*/  @P0 BRA `(.L_x_40) ;  /* 0x0000000400900947 */ /* 0x000fea0003800000 */
[----:B-1----:R-:W-:-:S06]  /*b120*/  UIADD3 UR4, UR41, -0x1, URZ ;  /* 0xffffffff29047890 */ /* 0x002fcc000fffe03f */
[----:B------:R-:W-:Y:S01]  /*b130*/  IMAD.U32 R6, RZ, RZ, UR4 ;  /* 0x00000004ff067e24 */ /* 0x000fe2000f8e00ff */
[----:B------:R-:W-:-:S03]  /*b140*/  UMOV UR4, 0xffffffff ;  /* 0xffffffff00047882 */ /* 0x000fc60000000000 */
[----:B------:R-:W-:Y:S05]  /*b150*/  BRA.DIV UR4, `(.L_x_41) ;  /* 0x0000002604307947 */ /* 0x000fea000b800000 */
[----:B------:R-:W-:-:S13]  /*b160*/  ELECT P6, URZ, PT ;  /* 0x00000000003f782f */ /* 0x000fda00038c0000 */
.L_x_95:
[----:B------:R-:W-:Y:S05]  /*b170*/  @!P6 BRA `(.L_x_42) ;  /* 0x000000040034e947 */ /* 0x000fea0003800000 */
[----:B------:R-:W-:Y:S01]  /*b180*/  IMAD.MOV.U32 R0, RZ, RZ, R8 ;  /* 0x000000ffff007224 */ /* 0x000fe200078e0008 */
[----:B------:R-:W-:Y:S06]  /*b190*/  @!P1 BRA `(.L_x_43) ;  /* 0x0000000000449947 */ /* 0x000fec0003800000 */
[----:B------:R-:W1:Y:S01]  /*b1a0*/  LDC R9, c[0x0][0x41c] ;  /* 0x00010700ff097b82 */ /* 0x000e620000000800 */
[----:B------:R-:W-:Y:S01]  /*b1b0*/  ULDC.64 UR4, c[0x0][0x408] ;  /* 0x0001020000047ab9 */ /* 0x000fe20000000a00 */
[----:B-1----:R-:W-:-:S13]  /*b1c0*/  ISETP.NE.AND P0, PT, R9, 0x1, PT ;  /* 0x000000010900780c */ /* 0x002fda0003f05270 */
[----:B------:R-:W1:Y:S02]  /*b1d0*/  @P0 LDC.64 R4, c[0x0][0x420] ;  /* 0x00010800ff040b82 */ /* 0x000e640000000a00 */
[----:B-1----:R-:W-:-:S04]  /*b1e0*/  @P0 IMAD.HI.U32 R0, R6, R4, RZ ;  /* 0x0000000406000227 */ /* 0x002fc800078e00ff */
[----:B------:R-:W-:Y:S01]  /*b1f0*/  IMAD.MOV.U32 R4, RZ, RZ, R6 ;  /* 0x000000ffff047224 */ /* 0x000fe200078e0006 */
[----:B------:R-:W-:-:S04]  /*b200*/  @P0 SHF.R.U32.HI R4, RZ, R5, R0 ;  /* 0x00000005ff040219 */ /* 0x000fc80000011600 */
[--C-:B------:R-:W-:Y:S01]  /*b210*/  SHF.R.S32.HI R5, RZ, 0x1f, R4.reuse ;  /* 0x0000001fff057819 */ /* 0x100fe20000011404 */
[----:B------:R-:W-:-:S04]  /*b220*/  IMAD.MOV R0, RZ, RZ, -R4 ;  /* 0x000000ffff007224 */ /* 0x000fc800078e0a04 */
[----:B------:R-:W-:Y:S02]  /*b230*/  IMAD R6, R9, R0, R6 ;  /* 0x0000000009067224 */ /* 0x000fe400078e0206 */
[----:B------:R-:W-:Y:S02]  /*b240*/  IMAD R0, R10, UR4, RZ ;  /* 0x000000040a007c24 */ /* 0x000fe4000f8e02ff */
[----:B------:R-:W-:-:S04]  /*b250*/  IMAD.WIDE.U32 R4, R8, UR4, R4 ;  /* 0x0000000408047c25 */ /* 0x000fc8000f8e0004 */
[----:B------:R-:W-:Y:S01]  /*b260*/  IMAD R9, R8, UR5, R0 ;  /* 0x0000000508097c24 */ /* 0x000fe2000f8e0200 */
[----:B------:R-:W-:-:S03]  /*b270*/  LEA R2, P0, R4, R2, 0x2 ;  /* 0x0000000204027211 */ /* 0x000fc600078010ff */
[----:B------:R-:W-:-:S05]  /*b280*/  IMAD.IADD R0, R5, 0x1, R9 ;  /* 0x0000000105007824 */ /* 0x000fca00078e0209 */
[----:B------:R-:W-:-:S05]  /*b290*/  LEA.HI.X R3, R4, R3, R0, 0x2, P0 ;  /* 0x0000000304037211 */ /* 0x000fca00000f1400 */
[----:B------:R1:W5:Y:S02]  /*b2a0*/  LDG.E R0, desc[UR50][R2.64] ;  /* 0x0000003202007981 */ /* 0x000364000c1e1900 */
.L_x_43:
[----:B-1----:R-:W3:Y:S04]  /*b2b0*/  LDL R3, [R1+0x4] ;  /* 0x0000040001037983 */ /* 0x002ee80000100800 */
[----:B------:R-:W4:Y:S01]  /*b2c0*/  LDL R2, [R1+0x8] ;  /* 0x0000080001027983 */ /* 0x000f220000100800 */
[----:B------:R-:W-:Y:S02]  /*b2d0*/  ISETP.NE.AND P0, PT, R16, RZ, PT ;  /* 0x000000ff1000720c */ /* 0x000fe40003f05270 */
[----:B---3--:R-:W-:Y:S02]  /*b2e0*/  LEA R5, R3, UR40, 0x3 ;  /* 0x0000002803057c11 */ /* 0x008fe4000f8e18ff */
[----:B----4-:R-:W-:-:S04]  /*b2f0*/  SHF.L.U32 R2, R2, 0x1f, RZ ;  /* 0x0000001f02027819 */ /* 0x010fc800000006ff */
[----:B------:R-:W1:Y:S02]  /*b300*/  SYNCS.PHASECHK.TRANS64.TRYWAIT P3, [R5+URZ+0x2e880], R2 ;  /* 0x02e88002050075a7 */ /* 0x000e64000806017f */
[----:B-1----:R-:W-:Y:S05]  /*b310*/  @!P3 BRA `(.L_x_44) ;  /* 0x0000002000e0b947 */ /* 0x002fea0003800000 */
.L_x_96:
[----:B------:R-:W-:Y:S05]  /*b320*/  @P0 BRA `(.L_x_45) ;  /* 0x00000000001c0947 */ /* 0x000fea0003800000 */
[----:B------:R-:W3:Y:S02]  /*b330*/  S2R R3, SR_TID.X ;  /* 0x0000000000037919 */ /* 0x000ee40000002100 */
[----:B---3--:R-:W-:Y:S01]  /*b340*/  LOP3.LUT R4, R3, 0x1f, RZ, 0xc0, !PT ;  /* 0x0000001f03047812 */ /* 0x008fe200078ec0ff */
[----:B------:R-:W-:-:S03]  /*b350*/  IMAD.MOV.U32 R3, RZ, RZ, 0x7000 ;  /* 0x00007000ff037424 */ /* 0x000fc600078e00ff */
[----:B------:R-:W-:Y:S01]  /*b360*/  ISETP.NE.AND P3, PT, R4, RZ, PT ;  /* 0x000000ff0400720c */ /* 0x000fe20003f65270 */
[----:B------:R3:W-:-:S12]  /*b370*/  SYNCS.ARRIVE.TRANS64 RZ, [R5+URZ+0x2e870], R3 ;  /* 0x02e8700305ff79a7 */ /* 0x0007d8000800003f */
[----:B---3--:R-:W-:Y:S05]  /*b380*/  @!P3 BRA `(.L_x_45) ;  /* 0x000000000004b947 */ /* 0x008fea0003800000 */
[----:B------:R-:W-:Y:S01]  /*b390*/  BPT.TRAP 0x1 ;  /* 0x000000040000795c */ /* 0x000fe20000300000 */
.L_x_45:
[----:B------:R-:W3:Y:S04]  /*b3a0*/  LDL R8, [R1+0x4] ;  /* 0x0000040001087983 */ /* 0x000ee80000100800 */
[----:B------:R-:W4:Y:S01]  /*b3b0*/  LDL R4, [R1+0x10] ;  /* 0x0000100001047983 */ /* 0x000f220000100800 */
[----:B------:R-:W-:Y:S01]  /*b3c0*/  IMAD.U32 R3, RZ, RZ, UR40 ;  /* 0x00000028ff037e24 */ /* 0x000fe2000f8e00ff */
[----:B------:R-:W-:Y:S01]  /*b3d0*/  R2UR UR9, R5 ;  /* 0x00000000050972ca */ /* 0x000fe200000e0000 */
[----:B------:R-:W-:Y:S01]  /*b3e0*/  IMAD R6, R6, 0xe0, RZ ;  /* 0x000000e006067824 */ /* 0x000fe200078e02ff */
[----:B-----5:R-:W-:Y:S01]  /*b3f0*/  R2UR UR13, R0 ;  /* 0x00000000000d72ca */ /* 0x020fe200000e0000 */
[----:B------:R-:W-:Y:S01]  /*b400*/  UIADD3 UR4, UP0, UR52, 0x470, URZ ;  /* 0x0000047034047890 */ /* 0x000fe2000ff1e03f */
[----:B------:R-:W-:-:S02]  /*b410*/  UMOV UR6, 0x0 ;  /* 0x0000000000067882 */ /* 0x000fc40000000000 */
[----:B------:R-:W-:Y:S01]  /*b420*/  R2UR UR11, R6 ;  /* 0x00000000060b72ca */ /* 0x000fe200000e0000 */
[----:B------:R-:W-:Y:S01]  /*b430*/  UIADD3.X UR5, URZ, UR53, URZ, UP0, !UPT ;  /* 0x000000353f057290 */ /* 0x000fe200087fe43f */
[----:B------:R-:W-:Y:S01]  /*b440*/  UMOV UR7, 0x14f00000 ;  /* 0x14f0000000077882 */ /* 0x000fe20000000000 */
[----:B------:R-:W-:-:S04]  /*b450*/  UMOV UR10, URZ ;  /* 0x0000003f000a7c82 */ /* 0x000fc80008000000 */
[----:B------:R-:W-:Y:S01]  /*b460*/  UIADD3 UR9, UR9, 0x2e870, URZ ;  /* 0x0002e87009097890 */ /* 0x000fe2000fffe03f */
[----:B---3--:R-:W-:Y:S01]  /*b470*/  IMAD R3, R8, 0x7000, R3 ;  /* 0x0000700008037824 */ /* 0x008fe200078e0203 */
[----:B----4-:R-:W-:-:S04]  /*b480*/  R2UR UR12, R4 ;  /* 0x00000000040c72ca */ /* 0x010fc800000e0000 */
[----:B------:R-:W-:-:S13]  /*b490*/  R2UR UR8, R3 ;  /* 0x00000000030872ca */ /* 0x000fda00000e0000 */
[----:B------:R-:W-:-:S09]  /*b4a0*/  UIADD3 UR8, UR8, 0xe400, URZ ;  /* 0x0000e40008087890 */ /* 0x000fd2000fffe03f */
[----:B------:R3:W-:Y:S01]  /*b4b0*/  UTMALDG.4D [UR8], [UR4], desc[UR6] ;  /* 0x00000608040075b4 */ /* 0x0007e20008019000 */
[----:B------:R-:W4:Y:S02]  /*b4c0*/  SYNCS.PHASECHK.TRANS64.TRYWAIT P3, [R5+URZ+0x2e840], R2 ;  /* 0x02e84002050075a7 */ /* 0x000f24000806017f */
[----:B---34-:R-:W-:Y:S05]  /*b4d0*/  @!P3 BRA `(.L_x_46) ;  /* 0x000000200084b947 */ /* 0x018fea0003800000 */
.L_x_97:
[----:B------:R-:W-:Y:S05]  /*b4e0*/  @P0 BRA `(.L_x_47) ;  /* 0x00000000001c0947 */ /* 0x000fea0003800000 */
[----:B------:R-:W4:Y:S01]  /*b4f0*/  S2R R4, SR_TID.X ;  /* 0x0000000000047919 */ /* 0x000f220000002100 */
[----:B-1-3--:R-:W-:-:S04]  /*b500*/  IMAD.MOV.U32 R2, RZ, RZ, 0x7000 ;  /* 0x00007000ff027424 */ /* 0x00afc800078e00ff */
[----:B------:R1:W-:Y:S01]  /*b510*/  SYNCS.ARRIVE.TRANS64 RZ, [R5+URZ+0x2e830], R2 ;  /* 0x02e8300205ff79a7 */ /* 0x0003e2000800003f */
[----:B----4-:R-:W-:-:S04]  /*b520*/  LOP3.LUT R4, R4, 0x1f, RZ, 0xc0, !PT ;  /* 0x0000001f04047812 */ /* 0x010fc800078ec0ff */
[----:B------:R-:W-:-:S13]  /*b530*/  ISETP.NE.AND P0, PT, R4, RZ, PT ;  /* 0x000000ff0400720c */ /* 0x000fda0003f05270 */
[----:B-1----:R-:W-:Y:S05]  /*b540*/  @!P0 BRA `(.L_x_47) ;  /* 0x0000000000048947 */ /* 0x002fea0003800000 */
[----:B------:R-:W-:Y:S01]  /*b550*/  BPT.TRAP 0x1 ;  /* 0x000000040000795c */ /* 0x000fe20000300000 */
.L_x_47:
[----:B-1-3--:R-:W3:Y:S01]  /*b560*/  LDL R2, [R1+0x10] ;  /* 0x0000100001027983 */ /* 0x00aee20000100800 */
[----:B------:R-:W-:Y:S01]  /*b570*/  R2UR UR8, R3 ;  /* 0x00000000030872ca */ /* 0x000fe200000e0000 */
[----:B------:R-:W-:Y:S01]  /*b580*/  UIADD3 UR4, UP0, UR52, 0x370, URZ ;  /* 0x0000037034047890 */ /* 0x000fe2000ff1e03f */
[----:B------:R-:W-:Y:S01]  /*b590*/  R2UR UR9, R5 ;  /* 0x00000000050972ca */ /* 0x000fe200000e0000 */
[----:B------:R-:W-:Y:S01]  /*b5a0*/  UMOV UR6, 0x0 ;  /* 0x0000000000067882 */ /* 0x000fe20000000000 */
[----:B------:R-:W-:Y:S01]  /*b5b0*/  R2UR UR11, R6 ;  /* 0x00000000060b72ca */ /* 0x000fe200000e0000 */
[----:B------:R-:W-:Y:S01]  /*b5c0*/  UIADD3.X UR5, URZ, UR53, URZ, UP0, !UPT ;  /* 0x000000353f057290 */ /* 0x000fe200087fe43f */
[----:B------:R-:W-:Y:S01]  /*b5d0*/  R2UR UR13, R0 ;  /* 0x00000000000d72ca */ /* 0x000fe200000e0000 */
[----:B------:R-:W-:Y:S01]  /*b5e0*/  UMOV UR7, 0x14f00000 ;  /* 0x14f0000000077882 */ /* 0x000fe20000000000 */
[----:B------:R-:W-:-:S05]  /*b5f0*/  UMOV UR10, URZ ;  /* 0x0000003f000a7c82 */ /* 0x000fca0008000000 */
[----:B------:R-:W-:Y:S02]  /*b600*/  UIADD3 UR8, UR8, 0x20400, URZ ;  /* 0x0002040008087890 */ /* 0x000fe4000fffe03f */
[----:B------:R-:W-:Y:S01]  /*b610*/  UIADD3 UR9, UR9, 0x2e830, URZ ;  /* 0x0002e83009097890 */ /* 0x000fe2000fffe03f */
[----:B---3--:R-:W-:-:S13]  /*b620*/  R2UR UR12, R2 ;  /* 0x00000000020c72ca */ /* 0x008fda00000e0000 */
[----:B------:R1:W-:Y:S02]  /*b630*/  UTMALDG.4D [UR8], [UR4], desc[UR6] ;  /* 0x00000608040075b4 */ /* 0x0003e40008019000 */
[----:B-1----:R-:W-:Y:S01]  /*b640*/  NOP ;  /* 0x0000000000007918 */ /* 0x002fe20000000000 */
.L_x_42:
[----:B------:R-:W-:Y:S05]  /*b650*/  WARPSYNC.ALL ;  /* 0x0000000000007948 */ /* 0x000fea0003800000 */
[----:B------:R-:W-:Y:S01]  /*b660*/  ELECT P0, URZ, PT ;  /* 0x00000000003f782f */ /* 0x000fe20003800000 */
[----:B------:R-:W-:Y:S01]  /*b670*/  BAR.SYNC.DEFER_BLOCKING 0x8, 0x120 ;  /* 0x0204800000007b1d */ /* 0x000fe20000010000 */
[----:B------:R-:W-:Y:S02]  /*b680*/  UIADD3 UR4, UP0, UR52, 0x270, URZ ;  /* 0x0000027034047890 */ /* 0x000fe4000ff1e03f */
[----:B------:R-:W-:Y:S02]  /*b690*/  UIADD3 UR8, UR40, 0x1c400, URZ ;  /* 0x0001c40028087890 */ /* 0x000fe4000fffe03f */
[----:B------:R-:W-:-:S02]  /*b6a0*/  UIADD3 UR9, UR40, 0x2e800, URZ ;  /* 0x0002e80028097890 */ /* 0x000fc4000fffe03f */
[----:B------:R-:W-:Y:S01]  /*b6b0*/  UIADD3.X UR5, URZ, UR53, URZ, UP0, !UPT ;  /* 0x000000353f057290 */ /* 0x000fe200087fe43f */
[----:B------:R-:W-:Y:S01]  /*b6c0*/  UMOV UR6, 0x0 ;  /* 0x0000000000067882 */ /* 0x000fe20000000000 */
[----:B------:R-:W-:Y:S01]  /*b6d0*/  UMOV UR7, 0x12f00000 ;  /* 0x12f0000000077882 */ /* 0x000fe20000000000 */
[----:B------:R-:W-:Y:S02]  /*b6e0*/  UMOV UR10, URZ ;  /* 0x0000003f000a7c82 */ /* 0x000fe40008000000 */
[----:B------:R-:W-:Y:S01]  /*b6f0*/  @P0 R2UR UR11, R7 ;  /* 0x00000000070b02ca */ /* 0x000fe200000e0000 */
[----:B------:R-:W-:Y:S01]  /*b700*/  @P0 IMAD.MOV.U32 R2, RZ, RZ, 0x4000 ;  /* 0x00004000ff020424 */ /* 0x000fe200078e00ff */
[----:B------:R-:W-:Y:S01]  /*b710*/  UMOV UR12, UR38 ;  /* 0x00000026000c7c82 */ /* 0x000fe20008000000 */
[----:B------:R-:W-:Y:S02]  /*b720*/  UMOV UR13, UR39 ;  /* 0x00000027000d7c82 */ /* 0x000fe40008000000 */
[----:B------:R3:W-:Y:S08]  /*b730*/  @P0 SYNCS.ARRIVE.TRANS64 RZ, [UR40+0x2e800], R2 ;  /* 0x02e80002ffff09a7 */ /* 0x0007f00008000028 */
[----:B------:R3:W-:Y:S02]  /*b740*/  UTMALDG.4D [UR8], [UR4], desc[UR6] ;  /* 0x00000608040075b4 */ /* 0x0007e40008019000 */
[----:B---3--:R-:W-:Y:S01]  /*b750*/  NOP ;  /* 0x0000000000007918 */ /* 0x008fe20000000000 */
.L_x_40:
[----:B-1----:R-:W-:-:S06]  /*b760*/  ULOP3.LUT UR4, UR47, 0x1, URZ, 0xc, !UPT ;  /* 0x000000012f047892 */ /* 0x002fcc000f8e0c3f */
[----:B------:R-:W-:-:S05]  /*b770*/  IMAD.U32 R2, RZ, RZ, UR4 ;  /* 0x00000004ff027e24 */ /* 0x000fca000f8e00ff */
[----:B------:R-:W-:-:S04]  /*b780*/  SHF.L.U32 R2, R2, 0x1f, RZ ;  /* 0x0000001f02027819 */ /* 0x000fc800000006ff */
[----:B------:R-:W1:Y:S02]  /*b790*/  SYNCS.PHASECHK.TRANS64.TRYWAIT P0, [UR40+0x2e820], R2 ;  /* 0x02e82002ff0075a7 */ /* 0x000e640008000168 */
[----:B-1----:R-:W-:Y:S05]  /*b7a0*/  @!P0 BRA `(.L_x_48) ;  /* 0x0000001c00e48947 */ /* 0x002fea0003800000 */
.L_x_98:
[----:B------:R-:W-:-:S06]  /*b7b0*/  UISETP.GE.AND UP0, UPT, UR42, 0xe1, UPT ;  /* 0x000000e12a00788c */ /* 0x000fcc000bf06270 */
[----:B------:R-:W-:-:S13]  /*b7c0*/  PLOP3.LUT P0, PT, PT, PT, UP0, 0x80, 0x0 ;  /* 0x000000000000781c */ /* 0x000fda0003f0f008 */
[----:B------:R-:W-:Y:S05]  /*b7d0*/  @!P0 BRA `(.L_x_49) ;  /* 0x0000000c00d88947 */ /* 0x000fea0003800000 */
[----:B------:R3:W5:Y:S01]  /*b7e0*/  LDL.LU R6, [R1+0x8] ;  /* 0x0000080001067983 */ /* 0x0007620000300800 */
[----:B------:R-:W-:-:S03]  /*b7f0*/  UIADD3 UR4, UR41, -0x2, URZ ;  /* 0xfffffffe29047890 */ /* 0x000fc6000fffe03f */
[----:B------:R3:W5:Y:S03]  /*b800*/  LDL.LU R7, [R1+0x4] ;  /* 0x0000040001077983 */ /* 0x0007660000300800 */
[----:B------:R-:W-:-:S07]  /*b810*/  IMAD.U32 R21, RZ, RZ, UR4 ;  /* 0x00000004ff157e24 */ /* 0x000fce000f8e00ff */
.L_x_69:
[----:B-1--45:R-:W-:Y:S01]  /*b820*/  VIADD R2, R7, 0x1 ;  /* 0x0000000107027836 */ /* 0x032fe20000000000 */
[----:B------:R-:W-:Y:S04]  /*b830*/  BSSY B0, `(.L_x_50) ;  /* 0x000006c000007945 */ /* 0x000fe80003800000 */
[----:B------:R-:W-:-:S04]  /*b840*/  ISETP.NE.AND P0, PT, R2, 0x2, PT ;  /* 0x000000020200780c */ /* 0x000fc80003f05270 */
[----:B------:R-:W-:Y:S02]  /*b850*/  SEL R3, RZ, 0x1, P0 ;  /* 0x00000001ff037807 */ /* 0x000fe40000000000 */
[----:B------:R-:W-:Y:S02]  /*b860*/  SEL R10, R2, RZ, P0 ;  /* 0x000000ff020a7207 */ /* 0x000fe40000000000 */
[----:B------:R-:W-:-:S05]  /*b870*/  LOP3.LUT R9, R6, R3, RZ, 0x3c, !PT ;  /* 0x0000000306097212 */ /* 0x000fca00078e3cff */
[----:B------:R1:W-:Y:S04]  /*b880*/  STL [R1+0x8], R9 ;  /* 0x0000080901007387 */ /* 0x0003e80000100800 */
[----:B------:R1:W-:Y:S01]  /*b890*/  STL [R1+0x4], R10 ;  /* 0x0000040a01007387 */ /* 0x0003e20000100800 */
[----:B------:R-:W-:Y:S05]  /*b8a0*/  @!P6 BRA `(.L_x_51) ;  /* 0x000000040090e947 */ /* 0x000fea0003800000 */
[----:B------:R-:W-:Y:S01]  /*b8b0*/  IMAD.MOV.U32 R8, RZ, RZ, R21 ;  /* 0x000000ffff087224 */ /* 0x000fe200078e0015 */
[----:B------:R-:W-:Y:S06]  /*b8c0*/  @!P1 BRA `(.L_x_52) ;  /* 0x0000000000509947 */ /* 0x000fec0003800000 */
[----:B------:R-:W4:Y:S01]  /*b8d0*/  LDL R5, [R1+0x14] ;  /* 0x0000140001057983 */ /* 0x000f220000100800 */
[----:B------:R-:W1:Y:S01]  /*b8e0*/  LDC R4, c[0x0][0x41c] ;  /* 0x00010700ff047b82 */ /* 0x000e620000000800 */
[----:B------:R-:W-:Y:S02]  /*b8f0*/  ULDC.64 UR4, c[0x0][0x408] ;  /* 0x0001020000047ab9 */ /* 0x000fe40000000a00 */
[----:B------:R-:W2:Y:S01]  /*b900*/  LDL R11, [R1+0xc] ;  /* 0x00000c00010b7983 */ /* 0x000ea20000100800 */
        /* <DEDUP_REMOVED lines=8> */
[----:B----4-:R-:W-:-:S04]  /*b990*/  IMAD R0, R5, UR4, RZ ;  /* 0x0000000405007c24 */ /* 0x010fc8000f8e02ff */
[C---:B--2---:R-:W-:Y:S02]  /*b9a0*/  IMAD R5, R11.reuse, UR5, R0 ;  /* 0x000000050b057c24 */ /* 0x044fe4000f8e0200 */
[----:B------:R-:W-:Y:S01]  /*b9b0*/  IMAD.WIDE.U32 R2, R11, UR4, R2 ;  /* 0x000000040b027c25 */ /* 0x000fe2000f8e0002 */
[----:B------:R-:W-:-:S03]  /*b9c0*/  ULDC.64 UR4, c[0x0][0x3f8] ;  /* 0x0000fe0000047ab9 */ /* 0x000fc60000000a00 */
[----:B------:R-:W-:Y:S01]  /*b9d0*/  IMAD.IADD R3, R5, 0x1, R3 ;  /* 0x0000000105037824 */ /* 0x000fe200078e0203 */
[----:B------:R-:W-:-:S04]  /*b9e0*/  LEA R4, P0, R2, UR4, 0x2 ;  /* 0x0000000402047c11 */ /* 0x000fc8000f8010ff */
[----:B------:R-:W-:-:S05]  /*b9f0*/  LEA.HI.X R5, R2, UR5, R3, 0x2, P0 ;  /* 0x0000000502057c11 */ /* 0x000fca00080f1403 */
[----:B------:R4:W5:Y:S04]  /*ba00*/  LDG.E R0, desc[UR50][R4.64] ;  /* 0x0000003204007981 */ /* 0x000968000c1e1900 */
.L_x_52:
[----:B------:R-:W2:Y:S01]  /*ba10*/  S2R R2, SR_TID.X ;  /* 0x0000000000027919 */ /* 0x000ea20000002100 */
[----:B-1----:R-:W-:Y:S01]  /*ba20*/  LEA R10, R10, UR40, 0x3 ;  /* 0x000000280a0a7c11 */ /* 0x002fe2000f8e18ff */
[----:B------:R-:W-:Y:S01]  /*ba30*/  BSSY B1, `(.L_x_53) ;  /* 0x0000006000017945 */ /* 0x000fe20003800000 */
[----:B--2---:R-:W-:Y:S02]  /*ba40*/  LOP3.LUT R3, R2, 0x7f, RZ, 0xc0, !PT ;  /* 0x0000007f02037812 */ /* 0x004fe400078ec0ff */
[----:B------:R-:W-:Y:S02]  /*ba50*/  SHF.L.U32 R2, R9, 0x1f, RZ ;  /* 0x0000001f09027819 */ /* 0x000fe400000006ff */
[----:B------:R-:W-:Y:S02]  /*ba60*/  ISETP.NE.AND P3, PT, R3, RZ, PT ;  /* 0x000000ff0300720c */ /* 0x000fe40003f65270 */
[----:B------:R-:W1:Y:S02]  /*ba70*/  SYNCS.PHASECHK.TRANS64.TRYWAIT P0, [R10+URZ+0x2e880], R2 ;  /* 0x02e880020a0075a7 */ /* 0x000e64000800017f */
[----:B-1----:R-:W-:Y:S09]  /*ba80*/  @!P0 BRA `(.L_x_54) ;  /* 0x0000001c00448947 */ /* 0x002ff20003800000 */
.L_x_99:
[----:B------:R-:W-:Y:S05]  /*ba90*/  BSYNC B1 ;  /* 0x0000000000017941 */ /* 0x000fea0003800000 */
.L_x_53:
[----:B------:R-:W-:Y:S04]  /*baa0*/  BSSY B1, `(.L_x_55) ;  /* 0x0000009000017945 */ /* 0x000fe80003800000 */
[----:B------:R-:W-:Y:S05]  /*bab0*/  @P3 BRA `(.L_x_56) ;  /* 0x00000000001c3947 */ /* 0x000fea0003800000 */
[----:B------:R-:W4:Y:S02]  /*bac0*/  S2R R3, SR_TID.X ;  /* 0x0000000000037919 */ /* 0x000f240000002100 */
[----:B----4-:R-:W-:Y:S01]  /*bad0*/  LOP3.LUT R4, R3, 0x1f, RZ, 0xc0, !PT ;  /* 0x0000001f03047812 */ /* 0x010fe200078ec0ff */
[----:B------:R-:W-:-:S03]  /*bae0*/  IMAD.MOV.U32 R3, RZ, RZ, 0x7000 ;  /* 0x00007000ff037424 */ /* 0x000fc600078e00ff */
[----:B------:R-:W-:Y:S01]  /*baf0*/  ISETP.NE.AND P0, PT, R4, RZ, PT ;  /* 0x000000ff0400720c */ /* 0x000fe20003f05270 */
[----:B------:R2:W-:-:S12]  /*bb00*/  SYNCS.ARRIVE.TRANS64 RZ, [R10+URZ+0x2e870], R3 ;  /* 0x02e870030aff79a7 */ /* 0x0005d8000800003f */
[----:B--2---:R-:W-:Y:S05]  /*bb10*/  @!P0 BRA `(.L_x_56) ;  /* 0x0000000000048947 */ /* 0x004fea0003800000 */
[----:B------:R-:W-:Y:S01]  /*bb20*/  BPT.TRAP 0x1 ;  /* 0x000000040000795c */ /* 0x000fe20000300000 */
.L_x_56:
[----:B------:R-:W-:Y:S05]  /*bb30*/  BSYNC B1 ;  /* 0x0000000000017941 */ /* 0x000fea0003800000 */
.L_x_55:
[----:B------:R-:W2:Y:S04]  /*bb40*/  LDL R3, [R1+0x4] ;  /* 0x0000040001037983 */ /* 0x000ea80000100800 */
[----:B----4-:R-:W4:Y:S01]  /*bb50*/  LDL R4, [R1+0x10] ;  /* 0x0000100001047983 */ /* 0x010f220000100800 */
[----:B------:R-:W-:Y:S02]  /*bb60*/  IMAD.MOV.U32 R9, RZ, RZ, RZ ;  /* 0x000000ffff097224 */ /* 0x000fe400078e00ff */
[----:B------:R-:W-:-:S03]  /*bb70*/  IMAD.U32 R5, RZ, RZ, UR40 ;  /* 0x00000028ff057e24 */ /* 0x000fc6000f8e00ff */
[----:B------:R-:W-:Y:S01]  /*bb80*/  R2UR UR10, R9 ;  /* 0x00000000090a72ca */ /* 0x000fe200000e0000 */
[----:B------:R-:W-:Y:S01]  /*bb90*/  UIADD3 UR4, UP0, UR52, 0x470, URZ ;  /* 0x0000047034047890 */ /* 0x000fe2000ff1e03f */
[----:B------:R-:W-:Y:S01]  /*bba0*/  PLOP3.LUT P0, PT, PT, PT, PT, 0x80, 0x0 ;  /* 0x000000000000781c */ /* 0x000fe20003f0f070 */
[----:B------:R-:W-:Y:S01]  /*bbb0*/  IMAD R8, R8, 0xe0, RZ ;  /* 0x000000e008087824 */ /* 0x000fe200078e02ff */
[----:B------:R-:W-:Y:S01]  /*bbc0*/  UMOV UR6, 0x0 ;  /* 0x0000000000067882 */ /* 0x000fe20000000000 */
[----:B------:R-:W-:Y:S01]  /*bbd0*/  UIADD3.X UR5, URZ, UR53, URZ, UP0, !UPT ;  /* 0x000000353f057290 */ /* 0x000fe200087fe43f */
[----:B------:R-:W-:Y:S01]  /*bbe0*/  UMOV UR7, 0x14f00000 ;  /* 0x14f0000000077882 */ /* 0x000fe20000000000 */
[----:B--2---:R-:W-:Y:S02]  /*bbf0*/  IMAD R5, R3, 0x7000, R5 ;  /* 0x0000700003057824 */ /* 0x004fe400078e0205 */
[----:B------:R-:W-:Y:S01]  /*bc00*/  VIADD R3, R10, 0x2e870 ;  /* 0x0002e8700a037836 */ /* 0x000fe20000000000 */
[----:B----4-:R-:W-:Y:S01]  /*bc10*/  R2UR UR12, R4 ;  /* 0x00000000040c72ca */ /* 0x010fe200000e0000 */
[----:B------:R-:W-:-:S14]  /*bc20*/  VIADD R4, R5, 0xe400 ;  /* 0x0000e40005047836 */ /* 0x000fdc0000000000 */
.L_x_57:
[----:B------:R-:W-:-:S13]  /*bc30*/  @P0 ELECT P4, URZ, PT ;  /* 0x00000000003f082f */ /* 0x000fda0003880000 */
[----:B-----5:R-:W-:Y:S02]  /*bc40*/  @P4 R2UR UR13, R0 ;  /* 0x00000000000d42ca */ /* 0x020fe400000e0000 */
[----:B------:R-:W-:Y:S02]  /*bc50*/  @P4 R2UR UR11, R8 ;  /* 0x00000000080b42ca */ /* 0x000fe400000e0000 */
[----:B------:R-:W-:Y:S02]  /*bc60*/  @P4 R2UR UR9, R3 ;  /* 0x00000000030942ca */ /* 0x000fe400000e0000 */
[----:B------:R-:W-:Y:S02]  /*bc70*/  @P4 R2UR UR8, R4 ;  /* 0x00000000040842ca */ /* 0x000fe400000e0000 */
[----:B------:R-:W-:Y:S02]  /*bc80*/  @P4 PLOP3.LUT P0, PT, P4, PT, PT, 0x8, 0x0 ;  /* 0x000000000000481c */ /* 0x000fe4000270e170 */
[----:B------:R-:W-:-:S09]  /*bc90*/  PLOP3.LUT P4, PT, PT, PT, PT, 0x8, 0x0 ;  /* 0x000000000000781c */ /* 0x000fd20003f8e170 */
[----:B------:R2:W-:Y:S02]  /*bca0*/  UTMALDG.4D [UR8], [UR4], desc[UR6] ;  /* 0x00000608040075b4 */ /* 0x0005e40008019000 */
[----:B--2---:R-:W-:Y:S05]  /*bcb0*/  @P0 BRA.U.ANY `(.L_x_57) ;  /* 0xfffffffd00dc0947 */ /* 0x004fea000393ffff */
[----:B------:R-:W2:Y:S01]  /*bcc0*/  SYNCS.PHASECHK.TRANS64.TRYWAIT P0, [R10+URZ+0x2e840], R2 ;  /* 0x02e840020a0075a7 */ /* 0x000ea2000800017f */
[----:B------:R-:W-:Y:S04]  /*bcd0*/  BSSY B1, `(.L_x_58) ;  /* 0x0000002000017945 */ /* 0x000fe80003800000 */
[----:B--2---:R-:W-:Y:S05]  /*bce0*/  @!P0 BRA `(.L_x_59) ;  /* 0x0000001800c08947 */ /* 0x004fea0003800000 */
.L_x_100:
[----:B------:R-:W-:Y:S05]  /*bcf0*/  BSYNC B1 ;  /* 0x0000000000017941 */ /* 0x000fea0003800000 */
.L_x_58:
[----:B------:R-:W-:Y:S01]  /*bd00*/  BSSY B1, `(.L_x_60) ;  /* 0x000000b000017945 */ /* 0x000fe20003800000 */
[----:B-12---:R-:W-:Y:S02]  /*bd10*/  IMAD.MOV.U32 R2, RZ, RZ, 0x0 ;  /* 0x00000000ff027424 */ /* 0x006fe400078e00ff */
[----:B------:R-:W-:Y:S01]  /*bd20*/  IMAD.MOV.U32 R3, RZ, RZ, 0x14f00000 ;  /* 0x14f00000ff037424 */ /* 0x000fe200078e00ff */
[----:B------:R-:W-:Y:S06]  /*bd30*/  @P3 BRA `(.L_x_61) ;  /* 0x00000000001c3947 */ /* 0x000fec0003800000 */
[----:B------:R-:W1:Y:S02]  /*bd40*/  S2R R4, SR_TID.X ;  /* 0x0000000000047919 */ /* 0x000e640000002100 */
[----:B-1----:R-:W-:Y:S01]  /*bd50*/  LOP3.LUT R11, R4, 0x1f, RZ, 0xc0, !PT ;  /* 0x0000001f040b7812 */ /* 0x002fe200078ec0ff */
[----:B------:R-:W-:-:S03]  /*bd60*/  IMAD.MOV.U32 R4, RZ, RZ, 0x7000 ;  /* 0x00007000ff047424 */ /* 0x000fc600078e00ff */
[----:B------:R-:W-:Y:S01]  /*bd70*/  ISETP.NE.AND P0, PT, R11, RZ, PT ;  /* 0x000000ff0b00720c */ /* 0x000fe20003f05270 */
[----:B------:R1:W-:-:S12]  /*bd80*/  SYNCS.ARRIVE.TRANS64 RZ, [R10+URZ+0x2e830], R4 ;  /* 0x02e830040aff79a7 */ /* 0x0003d8000800003f */
[----:B-1----:R-:W-:Y:S05]  /*bd90*/  @!P0 BRA `(.L_x_61) ;  /* 0x0000000000048947 */ /* 0x002fea0003800000 */
[----:B------:R-:W-:Y:S01]  /*bda0*/  BPT.TRAP 0x1 ;  /* 0x000000040000795c */ /* 0x000fe20000300000 */
.L_x_61:
[----:B------:R-:W-:Y:S05]  /*bdb0*/  BSYNC B1 ;  /* 0x0000000000017941 */ /* 0x000fea0003800000 */
.L_x_60:
[----:B------:R-:W2:Y:S01]  /*bdc0*/  LDL R4, [R1+0x10] ;  /* 0x0000100001047983 */ /* 0x000ea20000100800 */
[----:B------:R-:W-:Y:S01]  /*bdd0*/  R2UR UR10, R9 ;  /* 0x00000000090a72ca */ /* 0x000fe200000e0000 */
[----:B------:R-:W-:Y:S01]  /*bde0*/  UIADD3 UR4, UP0, UR52, 0x370, URZ ;  /* 0x0000037034047890 */ /* 0x000fe2000ff1e03f */
[----:B------:R-:W-:Y:S01]  /*bdf0*/  R2UR UR6, R2 ;  /* 0x00000000020672ca */ /* 0x000fe200000e0000 */
[----:B------:R-:W-:Y:S01]  /*be00*/  VIADD R5, R5, 0x20400 ;  /* 0x0002040005057836 */ /* 0x000fe20000000000 */
[----:B------:R-:W-:Y:S01]  /*be10*/  R2UR UR7, R3 ;  /* 0x00000000030772ca */ /* 0x000fe200000e0000 */
[----:B------:R-:W-:Y:S01]  /*be20*/  VIADD R10, R10, 0x2e830 ;  /* 0x0002e8300a0a7836 */ /* 0x000fe20000000000 */
[----:B------:R-:W-:Y:S01]  /*be30*/  PLOP3.LUT P0, PT, PT, PT, PT, 0x80, 0x0 ;  /* 0x000000000000781c */ /* 0x000fe20003f0f070 */
[----:B------:R-:W-:Y:S01]  /*be40*/  UIADD3.X UR5, URZ, UR53, URZ, UP0, !UPT ;  /* 0x000000353f057290 */ /* 0x000fe200087fe43f */
[----:B--2---:R-:W-:-:S15]  /*be50*/  R2UR UR12, R4 ;  /* 0x00000000040c72ca */ /* 0x004fde00000e0000 */
.L_x_62:
[----:B------:R-:W-:-:S13]  /*be60*/  @P0 ELECT P3, URZ, PT ;  /* 0x00000000003f082f */ /* 0x000fda0003860000 */
[----:B------:R-:W-:Y:S02]  /*be70*/  @P3 R2UR UR13, R0 ;  /* 0x00000000000d32ca */ /* 0x000fe400000e0000 */
[----:B------:R-:W-:Y:S02]  /*be80*/  @P3 R2UR UR11, R8 ;  /* 0x00000000080b32ca */ /* 0x000fe400000e0000 */
[----:B------:R-:W-:Y:S02]  /*be90*/  @P3 R2UR UR9, R10 ;  /* 0x000000000a0932ca */ /* 0x000fe400000e0000 */
[----:B------:R-:W-:Y:S02]  /*bea0*/  @P3 R2UR UR8, R5 ;  /* 0x00000000050832ca */ /* 0x000fe400000e0000 */
[----:B------:R-:W-:Y:S02]  /*beb0*/  @P3 PLOP3.LUT P0, PT, P3, PT, PT, 0x8, 0x0 ;  /* 0x000000000000381c */ /* 0x000fe40001f0e170 */
[----:B------:R-:W-:-:S09]  /*bec0*/  PLOP3.LUT P3, PT, PT, PT, PT, 0x8, 0x0 ;  /* 0x000000000000781c */ /* 0x000fd20003f6e170 */
[----:B------:R4:W-:Y:S02]  /*bed0*/  UTMALDG.4D [UR8], [UR4], desc[UR6] ;  /* 0x00000608040075b4 */ /* 0x0009e40008019000 */
[----:B----4-:R-:W-:Y:S05]  /*bee0*/  @P0 BRA.U.ANY `(.L_x_62) ;  /* 0xfffffffd00dc0947 */ /* 0x010fea000393ffff */
.L_x_51:
[----:B------:R-:W-:Y:S05]  /*bef0*/  BSYNC B0 ;  /* 0x0000000000007941 */ /* 0x000fea0003800000 */
.L_x_50:
[----:B------:R-:W-:-:S06]  /*bf00*/  UISETP.NE.AND UP0, UPT, UR43, 0x3, UPT ;  /* 0x000000032b00788c */ /* 0x000fcc000bf05270 */
[----:B------:R-:W-:-:S13]  /*bf10*/  PLOP3.LUT P0, PT, PT, PT, UP0, 0x80, 0x0 ;  /* 0x000000000000781c */ /* 0x000fda0003f0f008 */
[----:B------:R-:W-:Y:S05]  /*bf20*/  @!P0 BRA `(.L_x_63) ;  /* 0x0000000000048947 */ /* 0x000fea0003800000 */
[----:B------:R-:W-:Y:S01]  /*bf30*/  BPT.TRAP 0x1 ;  /* 0x000000040000795c */ /* 0x000fe20000300000 */
.L_x_63:
[----:B------:R-:W-:Y:S01]  /*bf40*/  LOP3.LUT R2, R6, 0x1, RZ, 0x3c, !PT ;  /* 0x0000000106027812 */ /* 0x000fe200078e3cff */
[----:B------:R-:W-:Y:S01]  /*bf50*/  BSSY B0, `(.L_x_64) ;  /* 0x0000008000007945 */ /* 0x000fe20003800000 */
[----:B------:R-:W-:Y:S02]  /*bf60*/  LEA R3, R7, UR40, 0x3 ;  /* 0x0000002807037c11 */ /* 0x000fe4000f8e18ff */
[----:B------:R-:W-:-:S03]  /*bf70*/  SHF.L.U32 R2, R2, 0x1f, RZ ;  /* 0x0000001f02027819 */ /* 0x000fc600000006ff */
[----:B------:R4:W-:Y:S01]  /*bf80*/  STL [R1], R3 ;  /* 0x0000000301007387 */ /* 0x0009e20000100800 */
[----:B------:R4:W5:Y:S02]  /*bf90*/  SYNCS.PHASECHK.TRANS64.TRYWAIT P3, [R3+URZ+0x2e870], R2 ;  /* 0x02e87002030075a7 */ /* 0x000964000806017f */
[----:B----4-:R-:W-:-:S05]  /*bfa0*/  IMAD.U32 R3, RZ, RZ, UR48 ;  /* 0x00000030ff037e24 */ /* 0x010fca000f8e00ff */
[----:B------:R-:W-:Y:S01]  /*bfb0*/  ISETP.NE.AND P0, PT, R3, 0x3, PT ;  /* 0x000000030300780c */ /* 0x000fe20003f05270 */
[----:B-----5:R-:W-:-:S12]  /*bfc0*/  @!P3 BRA `(.L_x_65) ;  /* 0x00000018001cb947 */ /* 0x020fd80003800000 */
.L_x_101:
[----:B------:R-:W-:Y:S05]  /*bfd0*/  BSYNC B0 ;  /* 0x0000000000007941 */ /* 0x000fea0003800000 */
.L_x_64:
[----:B------:R-:W-:Y:S05]  /*bfe0*/  @!P0 BRA `(.L_x_66) ;  /* 0x0000000000048947 */ /* 0x000fea0003800000 */
[----:B------:R-:W-:Y:S01]  /*bff0*/  BPT.TRAP 0x1 ;  /* 0x000000040000795c */ /* 0x000fe20000300000 */
.L_x_66:
[----:B----4-:R-:W4:Y:S01]  /*c000*/  LDL R2, [R1] ;  /* 0x0000000001027983 */ /* 0x010f220000100800 */
[----:B------:R-:W-:-:S04]  /*c010*/  SHF.L.U32 R3, R6, 0x1f, RZ ;  /* 0x0000001f06037819 */ /* 0x000fc800000006ff */
[----:B----4-:R4:W5:Y:S02]  /*c020*/  SYNCS.PHASECHK.TRANS64.TRYWAIT P3, [R2+URZ+0x2e860], R3 ;  /* 0x02e86003020075a7 */ /* 0x010964000806017f */
[----:B----4-:R-:W-:Y:S01]  /*c030*/  IMAD R2, R7, 0x7000, RZ ;  /* 0x0000700007027824 */ /* 0x010fe200078e02ff */
[----:B-----5:R-:W-:Y:S06]  /*c040*/  @!P3 BRA `(.L_x_67) ;  /* 0x000000180014b947 */ /* 0x020fec0003800000 */
.L_x_102:
[----:B----4-:R-:W4:Y:S04]  /*c050*/  LDL R4, [R1+0x1c] ;  /* 0x00001c0001047983 */ /* 0x010f280000100800 */
[----:B-1----:R-:W5:Y:S04]  /*c060*/  LDL R10, [R1+0x20] ;  /* 0x00002000010a7983 */ /* 0x002f680000100800 */
[----:B------:R-:W2:Y:S01]  /*c070*/  LDL R12, [R1+0x18] ;  /* 0x00001800010c7983 */ /* 0x000ea20000100800 */
[----:B------:R-:W-:Y:S05]  /*c080*/  WARPSYNC.ALL ;  /* 0x0000000000007948 */ /* 0x000fea0003800000 */
[----:B----4-:R-:W-:-:S05]  /*c090*/  LOP3.LUT R3, R2, R4, RZ, 0xfc, !PT ;  /* 0x0000000402037212 */ /* 0x010fca00078efcff */
[----:B------:R-:W1:Y:S01]  /*c0a0*/  LDSM.16.MT88.4 R4, [R3+UR40+0xe400] ;  /* 0x00e400280304783b */ /* 0x000e620008004200 */
[----:B------:R-:W-:Y:S01]  /*c0b0*/  VIADD R20, R3, UR40 ;  /* 0x0000002803147c36 */ /* 0x000fe20008000000 */
[----:B--2---:R-:W-:-:S03]  /*c0c0*/  IADD3 R2, R2, UR40, R12 ;  /* 0x0000002802027c10 */ /* 0x004fc6000fffe00c */
[----:B-----5:R-:W-:Y:S01]  /*c0d0*/  IMAD.IADD R20, R10, 0x1, R20 ;  /* 0x000000010a147824 */ /* 0x020fe200078e0214 */
[C-C-:B-1----:R-:W-:Y:S02]  /*c0e0*/  PRMT R8, R4.reuse, 0x6420, R5.reuse ;  /* 0x0000642004087816 */ /* 0x142fe40000000005 */
[----:B------:R-:W-:Y:S02]  /*c0f0*/  PRMT R9, R4, 0x7531, R5 ;  /* 0x0000753104097816 */ /* 0x000fe40000000005 */
[C-C-:B------:R-:W-:Y:S02]  /*c100*/  PRMT R10, R6.reuse, 0x6420, R7.reuse ;  /* 0x00006420060a7816 */ /* 0x140fe40000000007 */
[----:B------:R-:W-:Y:S02]  /*c110*/  PRMT R11, R6, 0x7531, R7 ;  /* 0x00007531060b7816 */ /* 0x000fe40000000007 */
[----:B------:R-:W1:Y:S04]  /*c120*/  LDSM.16.MT88.4 R4, [R20+0xe400] ;  /* 0x00e400001404783b */ /* 0x000e680000004200 */
[----:B------:R1:W-:Y:S02]  /*c130*/  STSM.16.M88.4 [R2+0x400], R8 ;  /* 0x0004000802007844 */ /* 0x0003e40000000200 */
[----:B-1----:R-:W-:-:S02]  /*c140*/  PRMT R8, R4, 0x6420, R5 ;  /* 0x0000642004087816 */ /* 0x002fc40000000005 */
[----:B------:R-:W-:Y:S02]  /*c150*/  PRMT R9, R4, 0x7531, R5 ;  /* 0x0000753104097816 */ /* 0x000fe40000000005 */
[C-C-:B------:R-:W-:Y:S02]  /*c160*/  PRMT R10, R6.reuse, 0x6420, R7.reuse ;  /* 0x00006420060a7816 */ /* 0x140fe40000000007 */
[----:B------:R-:W-:-:S05]  /*c170*/  PRMT R11, R6, 0x7531, R7 ;  /* 0x00007531060b7816 */ /* 0x000fca0000000007 */
[----:B------:R-:W-:Y:S04]  /*c180*/  STSM.16.M88.4 [R2+0xc00], R8 ;  /* 0x000c000802007844 */ /* 0x000fe80000000200 */
[----:B------:R-:W1:Y:S02]  /*c190*/  LDSM.16.MT88.4 R4, [R3+UR40+0xf400] ;  /* 0x00f400280304783b */ /* 0x000e640008004200 */
[C-C-:B-1----:R-:W-:Y:S02]  /*c1a0*/  PRMT R16, R4.reuse, 0x6420, R5.reuse ;  /* 0x0000642004107816 */ /* 0x142fe40000000005 */
[----:B------:R-:W-:Y:S02]  /*c1b0*/  PRMT R17, R4, 0x7531, R5 ;  /* 0x0000753104117816 */ /* 0x000fe40000000005 */
[----:B------:R-:W-:-:S02]  /*c1c0*/  PRMT R18, R6, 0x6420, R7 ;  /* 0x0000642006127816 */ /* 0x000fc40000000007 */
[----:B------:R-:W-:Y:S02]  /*c1d0*/  PRMT R19, R6, 0x7531, R7 ;  /* 0x0000753106137816 */ /* 0x000fe40000000007 */
[----:B------:R-:W1:Y:S04]  /*c1e0*/  LDSM.16.MT88.4 R4, [R20+0xf400] ;  /* 0x00f400001404783b */ /* 0x000e680000004200 */
[----:B------:R-:W-:Y:S01]  /*c1f0*/  STSM.16.M88.4 [R2+0x1400], R16 ;  /* 0x0014001002007844 */ /* 0x000fe20000000200 */
[C-C-:B-1----:R-:W-:Y:S02]  /*c200*/  PRMT R8, R4.reuse, 0x6420, R5.reuse ;  /* 0x0000642004087816 */ /* 0x142fe40000000005 */
[----:B------:R-:W-:Y:S02]  /*c210*/  PRMT R9, R4, 0x7531, R5 ;  /* 0x0000753104097816 */ /* 0x000fe40000000005 */
[----:B------:R-:W-:-:S02]  /*c220*/  PRMT R10, R6, 0x6420, R7 ;  /* 0x00006420060a7816 */ /* 0x000fc40000000007 */
        /* <DEDUP_REMOVED lines=56> */
[----:B------:R2:W-:Y:S01]  /*c5b0*/  STSM.16.M88.4 [R2+0x6400], R12 ;  /* 0x0064000c02007844 */ /* 0x0005e20000000200 */
[C-C-:B-1----:R-:W-:Y:S02]  /*c5c0*/  PRMT R8, R4.reuse, 0x6420, R5.reuse ;  /* 0x0000642004087816 */ /* 0x142fe40000000005 */
[----:B------:R-:W-:Y:S02]  /*c5d0*/  PRMT R9, R4, 0x7531, R5 ;  /* 0x0000753104097816 */ /* 0x000fe40000000005 */
[----:B------:R-:W-:-:S02]  /*c5e0*/  PRMT R10, R6, 0x6420, R7 ;  /* 0x00006420060a7816 */ /* 0x000fc40000000007 */
[----:B------:R-:W-:-:S05]  /*c5f0*/  PRMT R11, R6, 0x7531, R7 ;  /* 0x00007531060b7816 */ /* 0x000fca0000000007 */
[----:B------:R2:W-:Y:S01]  /*c600*/  STSM.16.M88.4 [R2+0x6c00], R8 ;  /* 0x006c000802007844 */ /* 0x0005e20000000200 */
[----:B------:R-:W-:Y:S01]  /*c610*/  @!PT LDS RZ, [RZ] ;  /* 0x00000000fffff984 */ /* 0x000fe20000000800 */
[----:B------:R-:W-:Y:S01]  /*c620*/  @!PT LDS RZ, [RZ] ;  /* 0x00000000fffff984 */ /* 0x000fe20000000800 */
[----:B------:R-:W-:Y:S01]  /*c630*/  @!PT LDS RZ, [RZ] ;  /* 0x00000000fffff984 */ /* 0x000fe20000000800 */
[----:B------:R-:W-:Y:S01]  /*c640*/  @!PT LDS RZ, [RZ] ;  /* 0x00000000fffff984 */ /* 0x000fe20000000800 */
[----:B------:R1:W-:Y:S06]  /*c650*/  MEMBAR.ALL.CTA ;  /* 0x0000000000007992 */ /* 0x0003ec0000008000 */
[----:B-1----:R-:W1:Y:S01]  /*c660*/  FENCE.VIEW.ASYNC.S ;  /* 0x00000000000073c6 */ /* 0x002e620000000000 */
[----:B------:R-:W-:Y:S05]  /*c670*/  @!P0 BRA `(.L_x_68) ;  /* 0x0000000000048947 */ /* 0x000fea0003800000 */
[----:B------:R-:W-:Y:S01]  /*c680*/  BPT.TRAP 0x1 ;  /* 0x000000040000795c */ /* 0x000fe20000300000 */
.L_x_68:
[----:B------:R-:W1:Y:S01]  /*c690*/  LDL.LU R3, [R1] ;  /* 0x0000000001037983 */ /* 0x000e620000300800 */
[C---:B------:R-:W-:Y:S01]  /*c6a0*/  ISETP.GT.AND P0, PT, R21.reuse, RZ, PT ;  /* 0x000000ff1500720c */ /* 0x040fe20003f04270 */
[----:B------:R-:W-:Y:S02]  /*c6b0*/  VIADD R21, R21, 0xffffffff ;  /* 0xffffffff15157836 */ /* 0x000fe40000000000 */
[----:B------:R4:W5:Y:S04]  /*c6c0*/  LDL R6, [R1+0x8] ;  /* 0x0000080001067983 */ /* 0x0009680000100800 */
[----:B------:R4:W5:Y:S01]  /*c6d0*/  LDL R7, [R1+0x4] ;  /* 0x0000040001077983 */ /* 0x0009620000100800 */
[----:B-1----:R4:W-:Y:S01]  /*c6e0*/  SYNCS.ARRIVE.TRANS64.A1T0 RZ, [R3+URZ+0x2e850], RZ ;  /* 0x02e850ff03ff79a7 */ /* 0x0029e2000810003f */
[----:B--2---:R-:W-:-:S05]  /*c6f0*/  @!P2 VIADD R2, R3, 0x2e880 ;  /* 0x0002e8800302a836 */ /* 0x004fca0000000000 */
[----:B------:R-:W-:Y:S01]  /*c700*/  @!P2 PRMT R2, RZ, 0x654, R2 ;  /* 0x00000654ff02a816 */ /* 0x000fe20000000002 */
[----:B------:R-:W-:Y:S06]  /*c710*/  BAR.SYNC.DEFER_BLOCKING 0x2, 0x80 ;  /* 0x0082000000007b1d */ /* 0x000fec0000010000 */
[----:B------:R4:W-:Y:S01]  /*c720*/  @!P2 SYNCS.ARRIVE.TRANS64.RED.A1T0 RZ, [R2+URZ], RZ ;  /* 0x000000ff02ffa9a7 */ /* 0x0009e2000810043f */
[----:B------:R-:W-:Y:S05]  /*c730*/  @P0 BRA `(.L_x_69) ;  /* 0xfffffff000380947 */ /* 0x000fea000383ffff */
.L_x_49:
[----:B------:R-:W-:-:S06]  /*c740*/  UISETP.NE.AND UP0, UPT, UR43, 0x3, UPT ;  /* 0x000000032b00788c */ /* 0x000fcc000bf05270 */
[----:B------:R-:W-:-:S13]  /*c750*/  PLOP3.LUT P0, PT, PT, PT, UP0, 0x80, 0x0 ;  /* 0x000000000000781c */ /* 0x000fda0003f0f008 */
[----:B------:R-:W-:Y:S05]  /*c760*/  @!P0 BRA `(.L_x_70) ;  /* 0x0000000000048947 */ /* 0x000fea0003800000 */
[----:B------:R-:W-:Y:S01]  /*c770*/  BPT.TRAP 0x1 ;  /* 0x000000040000795c */ /* 0x000fe20000300000 */
.L_x_70:
[----:B-1--4-:R-:W4:Y:S04]  /*c780*/  LDL R2, [R1+0x8] ;  /* 0x0000080001027983 */ /* 0x012f280000100800 */
[----:B------:R-:W2:Y:S01]  /*c790*/  LDL R0, [R1+0x4] ;  /* 0x0000040001007983 */ /* 0x000ea20000100800 */
[----:B------:R-:W-:Y:S01]  /*c7a0*/  BSSY B0, `(.L_x_71) ;  /* 0x0000008000007945 */ /* 0x000fe20003800000 */
[----:B----4-:R-:W-:-:S04]  /*c7b0*/  LOP3.LUT R3, R2, 0x1, RZ, 0x3c, !PT ;  /* 0x0000000102037812 */ /* 0x010fc800078e3cff */
[----:B------:R-:W-:Y:S02]  /*c7c0*/  SHF.L.U32 R3, R3, 0x1f, RZ ;  /* 0x0000001f03037819 */ /* 0x000fe400000006ff */
[----:B--2---:R-:W-:-:S04]  /*c7d0*/  LEA R20, R0, UR40, 0x3 ;  /* 0x0000002800147c11 */ /* 0x004fc8000f8e18ff */
[----:B------:R-:W1:Y:S01]  /*c7e0*/  SYNCS.PHASECHK.TRANS64.TRYWAIT P0, [R20+URZ+0x2e870], R3 ;  /* 0x02e87003140075a7 */ /* 0x000e62000800017f */
[----:B------:R-:W-:-:S05]  /*c7f0*/  IMAD.U32 R0, RZ, RZ, UR48 ;  /* 0x00000030ff007e24 */ /* 0x000fca000f8e00ff */
[----:B------:R-:W-:Y:S01]  /*c800*/  ISETP.NE.AND P1, PT, R0, 0x3, PT ;  /* 0x000000030000780c */ /* 0x000fe20003f25270 */
[----:B-1----:R-:W-:-:S12]  /*c810*/  @!P0 BRA `(.L_x_72) ;  /* 0x0000001000388947 */ /* 0x002fd80003800000 */
.L_x_103:
[----:B------:R-:W-:Y:S05]  /*c820*/  BSYNC B0 ;  /* 0x0000000000007941 */ /* 0x000fea0003800000 */
.L_x_71:
[----:B------:R-:W-:Y:S05]  /*c830*/  @!P1 BRA `(.L_x_73) ;  /* 0x0000000000049947 */ /* 0x000fea0003800000 */
[----:B------:R-:W-:Y:S01]  /*c840*/  BPT.TRAP 0x1 ;  /* 0x000000040000795c */ /* 0x000fe20000300000 */
.L_x_73:
[----:B------:R-:W1:Y:S02]  /*c850*/  LDL R0, [R1+0x8] ;  /* 0x0000080001007983 */ /* 0x000e640000100800 */
[----:B-1----:R-:W-:-:S04]  /*c860*/  SHF.L.U32 R3, R0, 0x1f, RZ ;  /* 0x0000001f00037819 */ /* 0x002fc800000006ff */
[----:B------:R-:W1:Y:S02]  /*c870*/  SYNCS.PHASECHK.TRANS64.TRYWAIT P0, [R20+URZ+0x2e860], R3 ;  /* 0x02e86003140075a7 */ /* 0x000e64000800017f */
[----:B-1----:R-:W-:Y:S05]  /*c880*/  @!P0 BRA `(.L_x_74) ;  /* 0x0000001000308947 */ /* 0x002fea0003800000 */
.L_x_104:
[----:B------:R-:W2:Y:S04]  /*c890*/  LDL R0, [R1+0x4] ;  /* 0x0000040001007983 */ /* 0x000ea80000100800 */
[----:B------:R-:W4:Y:S04]  /*c8a0*/  LDL R2, [R1+0x1c] ;  /* 0x00001c0001027983 */ /* 0x000f280000100800 */
[----:B------:R-:W3:Y:S04]  /*c8b0*/  LDL R10, [R1+0x20] ;  /* 0x00002000010a7983 */ /* 0x000ee80000100800 */
[----:B------:R-:W3:Y:S01]  /*c8c0*/  LDL R12, [R1+0x18] ;  /* 0x00001800010c7983 */ /* 0x000ee20000100800 */
[----:B------:R-:W-:Y:S05]  /*c8d0*/  WARPSYNC.ALL ;  /* 0x0000000000007948 */ /* 0x000fea0003800000 */
[----:B--2---:R-:W-:-:S05]  /*c8e0*/  IMAD R0, R0, 0x7000, RZ ;  /* 0x0000700000007824 */ /* 0x004fca00078e02ff */
[----:B----4-:R-:W-:-:S05]  /*c8f0*/  LOP3.LUT R2, R0, R2, RZ, 0xfc, !PT ;  /* 0x0000000200027212 */ /* 0x010fca00078efcff */
[----:B-----5:R-:W2:Y:S01]  /*c900*/  LDSM.16.MT88.4 R4, [R2+UR40+0xe400] ;  /* 0x00e400280204783b */ /* 0x020ea20008004200 */
[----:B-1----:R-:W-:Y:S01]  /*c910*/  VIADD R3, R2, UR40 ;  /* 0x0000002802037c36 */ /* 0x002fe20008000000 */
[----:B---3--:R-:W-:-:S03]  /*c920*/  IADD3 R0, R0, UR40, R12 ;  /* 0x0000002800007c10 */ /* 0x008fc6000fffe00c */
[----:B------:R-:W-:Y:S01]  /*c930*/  IMAD.IADD R3, R10, 0x1, R3 ;  /* 0x000000010a037824 */ /* 0x000fe200078e0203 */
[C-C-:B--2---:R-:W-:Y:S02]  /*c940*/  PRMT R8, R4.reuse, 0x6420, R5.reuse ;  /* 0x0000642004087816 */ /* 0x144fe40000000005 */
        /* <DEDUP_REMOVED lines=90> */
.L_x_75:
[----:B------:R-:W3:Y:S01]  /*cef0*/  LDL.LU R4, [R1+0x4] ;  /* 0x0000040001047983 */ /* 0x000ee20000300800 */
[----:B-1----:R-:W-:Y:S03]  /*cf00*/  SYNCS.ARRIVE.TRANS64.A1T0 RZ, [R20+URZ+0x2e850], RZ ;  /* 0x02e850ff14ff79a7 */ /* 0x002fe6000810003f */
[----:B------:R-:W4:Y:S01]  /*cf10*/  LDL.LU R3, [R1+0x8] ;  /* 0x0000080001037983 */ /* 0x000f220000300800 */
[----:B--2---:R-:W-:Y:S01]  /*cf20*/  @!P2 VIADD R0, R20, 0x2e880 ;  /* 0x0002e8801400a836 */ /* 0x004fe20000000000 */
[----:B------:R-:W-:Y:S02]  /*cf30*/  UIADD3 UR49, UR44, UR49, URZ ;  /* 0x000000312c317290 */ /* 0x000fe4000fffe03f */
[----:B------:R-:W-:Y:S01]  /*cf40*/  UIADD3 UR47, UR47, 0x1, URZ ;  /* 0x000000012f2f7890 */ /* 0x000fe2000fffe03f */
[----:B------:R-:W1:Y:S01]  /*cf50*/  LDC R2, c[0x0][0xda4] ;  /* 0x00036900ff027b82 */ /* 0x000e620000000800 */
[----:B------:R-:W-:-:S07]  /*cf60*/  @!P2 PRMT R0, RZ, 0x654, R0 ;  /* 0x00000654ff00a816 */ /* 0x000fce0000000000 */
[----:B------:R-:W-:Y:S01]  /*cf70*/  BAR.SYNC.DEFER_BLOCKING 0x2, 0x80 ;  /* 0x0082000000007b1d */ /* 0x000fe20000010000 */
[----:B-1----:R-:W-:-:S05]  /*cf80*/  ISETP.LE.AND P1, PT, R2, UR49, PT ;  /* 0x0000003102007c0c */ /* 0x002fca000bf23270 */
[----:B------:R3:W-:Y:S02]  /*cf90*/  @!P2 SYNCS.ARRIVE.TRANS64.RED.A1T0 RZ, [R0+URZ], RZ ;  /* 0x000000ff00ffa9a7 */ /* 0x0007e4000810043f */
[----:B---3--:R-:W-:-:S05]  /*cfa0*/  VIADD R0, R4, 0x1 ;  /* 0x0000000104007836 */ /* 0x008fca0000000000 */
[----:B------:R-:W-:-:S04]  /*cfb0*/  ISETP.NE.AND P0, PT, R0, 0x2, PT ;  /* 0x000000020000780c */ /* 0x000fc80003f05270 */
[----:B------:R-:W-:Y:S02]  /*cfc0*/  SEL R2, RZ, 0x1, P0 ;  /* 0x00000001ff027807 */ /* 0x000fe40000000000 */
[----:B------:R-:W-:Y:S02]  /*cfd0*/  SEL R0, R0, RZ, P0 ;  /* 0x000000ff00007207 */ /* 0x000fe40000000000 */
[----:B----4-:R-:W-:-:S03]  /*cfe0*/  LOP3.LUT R3, R3, R2, RZ, 0x3c, !PT ;  /* 0x0000000203037212 */ /* 0x010fc600078e3cff */
[----:B------:R2:W-:Y:S04]  /*cff0*/  STL [R1+0x4], R0 ;  /* 0x0000040001007387 */ /* 0x0005e80000100800 */
[----:B------:R2:W-:Y:S01]  /*d000*/  STL [R1+0x8], R3 ;  /* 0x0000080301007387 */ /* 0x0005e20000100800 */
[----:B------:R-:W-:Y:S05]  /*d010*/  @!P1 BRA `(.L_x_76) ;  /* 0xffffffd400e09947 */ /* 0x000fea000383ffff */
[----:B------:R-:W-:-:S12]  /*d020*/  ULOP3.LUT UR47, UR47, 0x1, URZ, 0xc, !UPT ;  /* 0x000000012f2f7892 */ /* 0x000fd8000f8e0c3f */
.L_x_34:
[----:B--2---:R-:W1:Y:S01]  /*d030*/  S2R R3, SR_CgaCtaId ;  /* 0x0000000000037919 */ /* 0x004e620000008800 */
[----:B------:R-:W-:-:S04]  /*d040*/  MOV R0, 0x400 ;  /* 0x0000040000007802 */ /* 0x000fc80000000f00 */
[----:B-1----:R-:W-:Y:S01]  /*d050*/  LEA R9, R3, R0, 0x18 ;  /* 0x0000000003097211 */ /* 0x002fe200078ec0ff */
[----:B------:R-:W-:-:S05]  /*d060*/  IMAD.U32 R0, RZ, RZ, UR47 ;  /* 0x0000002fff007e24 */ /* 0x000fca000f8e00ff */
[----:B------:R-:W-:-:S04]  /*d070*/  SHF.L.U32 R0, R0, 0x1f, RZ ;  /* 0x0000001f00007819 */ /* 0x000fc800000006ff */
[----:B------:R-:W1:Y:S02]  /*d080*/  SYNCS.PHASECHK.TRANS64.TRYWAIT P0, [R9+URZ+0x2e820], R0 ;  /* 0x02e82000090075a7 */ /* 0x000e64000800017f */
[----:B-1----:R-:W-:Y:S05]  /*d090*/  @!P0 BRA `(.L_x_77) ;  /* 0x0000000800408947 */ /* 0x002fea0003800000 */
.L_x_105:
[----:B------:R-:W2:Y:S02]  /*d0a0*/  S2R R2, SR_TID.X ;  /* 0x0000000000027919 */ /* 0x000ea40000002100 */
[----:B--2---:R-:W-:-:S04]  /*d0b0*/  SHF.R.U32.HI R2, RZ, 0x5, R2 ;  /* 0x00000005ff027819 */ /* 0x004fc80000011602 */
[----:B------:R-:W-:-:S05]  /*d0c0*/  LOP3.LUT R2, R2, 0x3, RZ, 0xc0, !PT ;  /* 0x0000000302027812 */ /* 0x000fca00078ec0ff */
[----:B-1----:R-:W1:Y:S02]  /*d0d0*/  SHFL.IDX PT, R0, R2, RZ, 0x1f ;  /* 0x00001fff02007589 */ /* 0x002e6400000e0000 */
[----:B-1----:R-:W-:-:S13]  /*d0e0*/  ISETP.NE.AND P0, PT, R0, RZ, PT ;  /* 0x000000ff0000720c */ /* 0x002fda0003f05270 */
[----:B------:R-:W-:Y:S05]  /*d0f0*/  @P0 EXIT ;  /* 0x000000000000094d */ /* 0x000fea0003800000 */
[----:B------:R-:W-:Y:S01]  /*d100*/  ELECT P0, URZ, PT ;  /* 0x00000000003f782f */ /* 0x000fe20003800000 */
[----:B------:R-:W-:-:S12]  /*d110*/  BSSY B0, `(.L_x_78) ;  /* 0x000002a000007945 */ /* 0x000fd80003800000 */
[----:B------:R-:W-:Y:S05]  /*d120*/  @!P0 BRA `(.L_x_79) ;  /* 0x0000000000a08947 */ /* 0x000fea0003800000 */
[----:B------:R-:W-:-:S06]  /*d130*/  ULOP3.LUT UR4, UR46, 0x2, URZ, 0xfc, !UPT ;  /* 0x000000022e047892 */ /* 0x000fcc000f8efc3f */
[----:B------:R-:W-:-:S05]  /*d140*/  IMAD.U32 R0, RZ, RZ, UR4 ;  /* 0x00000004ff007e24 */ /* 0x000fca000f8e00ff */
[----:B------:R-:W-:-:S13]  /*d150*/  ISETP.NE.AND P0, PT, R0, 0x3, PT ;  /* 0x000000030000780c */ /* 0x000fda0003f05270 */
[----:B------:R-:W-:Y:S05]  /*d160*/  @!P0 BRA `(.L_x_80) ;  /* 0x0000000000048947 */ /* 0x000fea0003800000 */
[----:B------:R-:W-:Y:S01]  /*d170*/  BPT.TRAP 0x1 ;  /* 0x000000040000795c */ /* 0x000fe20000300000 */
.L_x_80:
[----:B------:R-:W2:Y:S04]  /*d180*/  LDL R2, [R1+0x4] ;  /* 0x0000040001027983 */ /* 0x000ea80000100800 */
[----:B------:R-:W3:Y:S01]  /*d190*/  LDL.LU R6, [R1+0x8] ;  /* 0x0000080001067983 */ /* 0x000ee20000300800 */
[----:B------:R-:W-:-:S04]  /*d1a0*/  VIADD R0, R9, 0x2e840 ;  /* 0x0002e84009007836 */ /* 0x000fc80000000000 */
[C---:B--2---:R-:W-:Y:S02]  /*d1b0*/  IMAD R5, R2.reuse, 0x8, R0 ;  /* 0x0000000802057824 */ /* 0x044fe400078e0200 */
[----:B------:R-:W-:Y:S01]  /*d1c0*/  VIADD R2, R2, 0x1 ;  /* 0x0000000102027836 */ /* 0x000fe20000000000 */
[----:B---3--:R-:W-:-:S04]  /*d1d0*/  SHF.L.U32 R4, R6, 0x1f, RZ ;  /* 0x0000001f06047819 */ /* 0x008fc800000006ff */
[----:B------:R-:W-:Y:S01]  /*d1e0*/  ISETP.NE.AND P2, PT, R2, 0x2, PT ;  /* 0x000000020200780c */ /* 0x000fe20003f45270 */
[----:B------:R-:W1:Y:S03]  /*d1f0*/  SYNCS.PHASECHK.TRANS64.TRYWAIT P1, [R5+URZ], R4 ;  /* 0x00000004050075a7 */ /* 0x000e66000802017f */
[----:B------:R-:W-:-:S04]  /*d200*/  SEL R3, RZ, 0x1, P2 ;  /* 0x00000001ff037807 */ /* 0x000fc80001000000 */
[----:B------:R-:W-:Y:S02]  /*d210*/  LOP3.LUT R6, R6, R3, RZ, 0x3c, !PT ;  /* 0x0000000306067212 */ /* 0x000fe400078e3cff */
[----:B------:R-:W-:-:S05]  /*d220*/  SEL R3, R2, RZ, P2 ;  /* 0x000000ff02037207 */ /* 0x000fca0001000000 */
[----:B------:R-:W-:Y:S01]  /*d230*/  IMAD R7, R3, 0x8, R0 ;  /* 0x0000000803077824 */ /* 0x000fe200078e0200 */
[----:B------:R-:W-:Y:S01]  /*d240*/  SHF.L.U32 R0, R6, 0x1f, RZ ;  /* 0x0000001f06007819 */ /* 0x000fe200000006ff */
[----:B-1----:R-:W-:Y:S06]  /*d250*/  @!P1 BRA `(.L_x_81) ;  /* 0x0000000400e49947 */ /* 0x002fec0003800000 */
.L_x_106:
[----:B------:R-:W2:Y:S02]  /*d260*/  SYNCS.PHASECHK.TRANS64.TRYWAIT P1, [R7+URZ], R0 ;  /* 0x00000000070075a7 */ /* 0x000ea4000802017f */
[----:B--2---:R-:W-:Y:S05]  /*d270*/  @!P1 BRA `(.L_x_82) ;  /* 0x0000000400f09947 */ /* 0x004fea0003800000 */
.L_x_107:
[----:B------:R-:W-:Y:S05]  /*d280*/  @!P0 BRA `(.L_x_83) ;  /* 0x0000000000048947 */ /* 0x000fea0003800000 */
[----:B------:R-:W-:Y:S01]  /*d290*/  BPT.TRAP 0x1 ;  /* 0x000000040000795c */ /* 0x000fe20000300000 */
.L_x_83:
[----:B------:R-:W1:Y:S02]  /*d2a0*/  LDL.LU R2, [R1+0x4] ;  /* 0x0000040001027983 */ /* 0x000e640000300800 */
[----:B-1----:R-:W-:-:S04]  /*d2b0*/  IMAD R5, R2, 0x8, R9 ;  /* 0x0000000802057824 */ /* 0x002fc800078e0209 */
[----:B------:R-:W1:Y:S02]  /*d2c0*/  SYNCS.PHASECHK.TRANS64.TRYWAIT P1, [R5+URZ+0x2e860], R4 ;  /* 0x02e86004050075a7 */ /* 0x000e64000802017f */
[----:B-1----:R-:W-:Y:S05]  /*d2d0*/  @!P1 BRA `(.L_x_84) ;  /* 0x0000000400ec9947 */ /* 0x002fea0003800000 */
.L_x_108:
[----:B------:R-:W-:Y:S05]  /*d2e0*/  @!P0 BRA `(.L_x_85) ;  /* 0x0000000000048947 */ /* 0x000fea0003800000 */
[----:B------:R-:W-:Y:S01]  /*d2f0*/  BPT.TRAP 0x1 ;  /* 0x000000040000795c */ /* 0x000fe20000300000 */
.L_x_85:
[----:B------:R-:W-:-:S04]  /*d300*/  IMAD R3, R3, 0x8, R9 ;  /* 0x0000000803037824 */ /* 0x000fc800078e0209 */
[----:B------:R-:W3:Y:S02]  /*d310*/  SYNCS.PHASECHK.TRANS64.TRYWAIT P1, [R3+URZ+0x2e860], R0 ;  /* 0x02e86000030075a7 */ /* 0x000ee4000802017f */
[----:B---3--:R-:W-:Y:S05]  /*d320*/  @!P1 BRA `(.L_x_86) ;  /* 0x0000000400ec9947 */ /* 0x008fea0003800000 */
.L_x_109:
[----:B------:R-:W-:Y:S05]  /*d330*/  @!P0 BRA `(.L_x_87) ;  /* 0x0000000000048947 */ /* 0x000fea0003800000 */
[----:B------:R-:W-:Y:S01]  /*d340*/  BPT.TRAP 0x1 ;  /* 0x000000040000795c */ /* 0x000fe20000300000 */
.L_x_87:
[----:B------:R-:W4:Y:S02]  /*d350*/  SYNCS.PHASECHK.TRANS64.TRYWAIT P0, [R5+URZ+0x2e880], R4 ;  /* 0x02e88004050075a7 */ /* 0x000f24000800017f */
[----:B----4-:R-:W-:Y:S05]  /*d360*/  @!P0 BRA `(.L_x_88) ;  /* 0x0000000400f08947 */ /* 0x010fea0003800000 */
.L_x_89:
[----:B------:R1:W1:Y:S02]  /*d370*/  SYNCS.PHASECHK.TRANS64.TRYWAIT P0, [R3+URZ+0x2e880], R0 ;  /* 0x02e88000030075a7 */ /* 0x000264000800017f */
[----:B-1----:R-:W-:Y:S05]  /*d380*/  @!P0 NANOSLEEP.SYNCS 0x989680 ;  /* 0x009896800000895d */ /* 0x002fea0003900000 */
[----:B------:R-:W1:Y:S02]  /*d390*/  @!P0 SYNCS.PHASECHK.TRANS64 P0, [R3+URZ+0x2e880], R0 ;  /* 0x02e88000030085a7 */ /* 0x000e64000800007f */
[----:B-1----:R-:W-:Y:S05]  /*d3a0*/  @!P0 BRA `(.L_x_89) ;  /* 0xfffffffc00f08947 */ /* 0x002fea000383ffff */
.L_x_79:
[----:B------:R-:W-:Y:S05]  /*d3b0*/  BSYNC B0 ;  /* 0x0000000000007941 */ /* 0x000fea0003800000 */
.L_x_78:
[----:B------:R-:W-:Y:S05]  /*d3c0*/  EXIT ;  /* 0x000000000000794d */ /* 0x000fea0003800000 */
.L_x_10:
[----:B-1----:R-:W-:-:S04]  /*d3d0*/  IMAD.U32 R3, RZ, RZ, UR38 ;  /* 0x00000026ff037e24 */ /* 0x002fc8000f8e00ff */
[----:B------:R1:W2:Y:S03]  /*d3e0*/  SYNCS.PHASECHK.TRANS64.TRYWAIT P1, [R3+URZ+0x2e800], R0 ;  /* 0x02e80000030075a7 */ /* 0x0002a6000802017f */
[----:B--2---:R-:W-:Y:S05]  /*d3f0*/  @!P1 NANOSLEEP.SYNCS 0x989680 ;  /* 0x009896800000995d */ /* 0x004fea0003900000 */
[----:B------:R-:W2:Y:S02]  /*d400*/  @!P1 SYNCS.PHASECHK.TRANS64 P1, [R3+URZ+0x2e800], R0 ;  /* 0x02e80000030095a7 */ /* 0x000ea4000802007f */
[----:B--2---:R-:W-:Y:S05]  /*d410*/  @!P1 BRA `(.L_x_10) ;  /* 0xfffffffc00ec9947 */ /* 0x004fea000383ffff */
[----:B------:R-:W-:Y:S05]  /*d420*/  BRA `(.L_x_90) ;  /* 0xffffff4000407947 */ /* 0x000fea000383ffff */
.L_x_14:
[----:B--2---:R2:W3:Y:S02]  /*d430*/  SYNCS.PHASECHK.TRANS64.TRYWAIT P1, [R4+URZ+0x2e830], R3 ;  /* 0x02e83003040075a7 */ /* 0x0044e4000802017f */
[----:B---3--:R-:W-:Y:S05]  /*d440*/  @!P1 NANOSLEEP.SYNCS 0x989680 ;  /* 0x009896800000995d */ /* 0x008fea0003900000 */
[----:B------:R-:W3:Y:S02]  /*d450*/  @!P1 SYNCS.PHASECHK.TRANS64 P1, [R4+URZ+0x2e830], R3 ;  /* 0x02e83003040095a7 */ /* 0x000ee4000802007f */
[----:B---3--:R-:W-:Y:S05]  /*d460*/  @!P1 BRA `(.L_x_14) ;  /* 0xfffffffc00f09947 */ /* 0x008fea000383ffff */
[----:B------:R-:W-:Y:S05]  /*d470*/  BRA `(.L_x_13) ;  /* 0xffffff40005c7947 */ /* 0x000fea000383ffff */
.L_x_19:
[----:B--2---:R-:W-:-:S04]  /*d480*/  IMAD.U32 R6, RZ, RZ, UR6 ;  /* 0x00000006ff067e24 */ /* 0x004fc8000f8e00ff */
[----:B------:R2:W3:Y:S03]  /*d490*/  SYNCS.PHASECHK.TRANS64.TRYWAIT P1, [R6+URZ+0x2e830], R3 ;  /* 0x02e83003060075a7 */ /* 0x0004e6000802017f */
[----:B---3--:R-:W-:Y:S05]  /*d4a0*/  @!P1 NANOSLEEP.SYNCS 0x989680 ;  /* 0x009896800000995d */ /* 0x008fea0003900000 */
[----:B------:R-:W3:Y:S02]  /*d4b0*/  @!P1 SYNCS.PHASECHK.TRANS64 P1, [R6+URZ+0x2e830], R3 ;  /* 0x02e83003060095a7 */ /* 0x000ee4000802007f */
[----:B---3--:R-:W-:Y:S05]  /*d4c0*/  @!P1 BRA `(.L_x_19) ;  /* 0xfffffffc00ec9947 */ /* 0x008fea000383ffff */
[----:B------:R-:W-:Y:S05]  /*d4d0*/  BRA `(.L_x_16) ;  /* 0xffffff7c00f47947 */ /* 0x000fea000383ffff */
.L_x_23:
[----:B--2---:R-:W-:-:S04]  /*d4e0*/  IMAD.U32 R6, RZ, RZ, UR6 ;  /* 0x00000006ff067e24 */ /* 0x004fc8000f8e00ff */
[----:B------:R2:W3:Y:S03]  /*d4f0*/  SYNCS.PHASECHK.TRANS64.TRYWAIT P1, [R6+URZ+0x2e850], R3 ;  /* 0x02e85003060075a7 */ /* 0x0004e6000802017f */
[----:B---3--:R-:W-:Y:S05]  /*d500*/  @!P1 NANOSLEEP.SYNCS 0x989680 ;  /* 0x009896800000995d */ /* 0x008fea0003900000 */
[----:B------:R-:W3:Y:S02]  /*d510*/  @!P1 SYNCS.PHASECHK.TRANS64 P1, [R6+URZ+0x2e850], R3 ;  /* 0x02e85003060095a7 */ /* 0x000ee4000802007f */
[----:B---3--:R-:W-:Y:S05]  /*d520*/  @!P1 BRA `(.L_x_23) ;  /* 0xfffffffc00ec9947 */ /* 0x008fea000383ffff */
[----:B------:R-:W-:Y:S05]  /*d530*/  BRA `(.L_x_20) ;  /* 0xffffff8800e87947 */ /* 0x000fea000383ffff */
.L_x_29:
[----:B--2---:R-:W-:-:S04]  /*d540*/  IMAD.U32 R7, RZ, RZ, UR4 ;  /* 0x00000004ff077e24 */ /* 0x004fc8000f8e00ff */
[----:B------:R2:W3:Y:S03]  /*d550*/  SYNCS.PHASECHK.TRANS64.TRYWAIT P1, [R7+URZ+0x2e850], R0 ;  /* 0x02e85000070075a7 */ /* 0x0004e6000802017f */
[----:B---3--:R-:W-:Y:S05]  /*d560*/  @!P1 NANOSLEEP.SYNCS 0x989680 ;  /* 0x009896800000995d */ /* 0x008fea0003900000 */
[----:B------:R-:W3:Y:S02]  /*d570*/  @!P1 SYNCS.PHASECHK.TRANS64 P1, [R7+URZ+0x2e850], R0 ;  /* 0x02e85000070095a7 */ /* 0x000ee4000802007f */
[----:B---3--:R-:W-:Y:S05]  /*d580*/  @!P1 BRA `(.L_x_29) ;  /* 0xfffffffc00ec9947 */ /* 0x008fea000383ffff */
[----:B------:R-:W-:Y:S05]  /*d590*/  BRA `(.L_x_28) ;  /* 0xffffffb400247947 */ /* 0x000fea000383ffff */
.L_x_39:
[----:B------:R-:W-:Y:S02]  /*d5a0*/  IMAD.MOV.U32 R13, RZ, RZ, R17 ;  /* 0x000000ffff0d7224 */ /* 0x000fe400078e0011 */
[----:B------:R-:W-:Y:S02]  /*d5b0*/  IMAD.MOV.U32 R12, RZ, RZ, RZ ;  /* 0x000000ffff0c7224 */ /* 0x000fe400078e00ff */
[----:B------:R-:W-:Y:S02]  /*d5c0*/  IMAD.MOV.U32 R11, RZ, RZ, 0x1f ;  /* 0x0000001fff0b7424 */ /* 0x000fe400078e00ff */
[----:B------:R-:W-:-:S07]  /*d5d0*/  IMAD.MOV.U32 R15, RZ, RZ, -0x1 ;  /* 0xffffffffff0f7424 */ /* 0x000fce00078e00ff */
[----:B-1----:R-:W-:Y:S05]  /*d5e0*/  WARPSYNC.COLLECTIVE R15, `(.L_x_91) ;  /* 0x000000000f087348 */ /* 0x002fea0003c00000 */
[----:B------:R2:W3:Y:S02]  /*d5f0*/  SHFL.IDX P6, R14, R13, R12, R11 ;  /* 0x0000000c0d0e7389 */ /* 0x0004e400000c000b */
[----:B-123--:R-:W-:Y:S01]  /*d600*/  ENDCOLLECTIVE ;  /* 0x000000000000791b */ /* 0x00efe20003800000 */
.L_x_91:
[----:B------:R-:W-:Y:S05]  /*d610*/  BRA `(.L_x_92) ;  /* 0xffffffd800b47947 */ /* 0x000fea000383ffff */
.L_x_41:
[----:B------:R-:W-:Y:S01]  /*d620*/  BSSY B0, `(.L_x_93) ;  /* 0x0000006000007945 */ /* 0x000fe20003800000 */
[----:B------:R-:W-:-:S07]  /*d630*/  IMAD.MOV.U32 R15, RZ, RZ, -0x1 ;  /* 0xffffffffff0f7424 */ /* 0x000fce00078e00ff */
[----:B--2---:R-:W-:Y:S05]  /*d640*/  WARPSYNC.COLLECTIVE R15, `(.L_x_94) ;  /* 0x000000000f0c7348 */ /* 0x004fea0003c00000 */
[----:B------:R-:W-:Y:S02]  /*d650*/  ELECT P6, UR62, PT ;  /* 0x00000000003e782f */ /* 0x000fe400038c0000 */
[----:B------:R-:W-:Y:S01]  /*d660*/  MOV R14, UR62 ;  /* 0x0000003e000e7c02 */ /* 0x000fe20008000f00 */
[----:B--2---:R-:W-:Y:S10]  /*d670*/  ENDCOLLECTIVE ;  /* 0x000000000000791b */ /* 0x004ff40003800000 */
.L_x_94:
[----:B------:R-:W-:Y:S05]  /*d680*/  BSYNC B0 ;  /* 0x0000000000007941 */ /* 0x000fea0003800000 */
.L_x_93:
[----:B------:R-:W-:Y:S05]  /*d690*/  BRA `(.L_x_95) ;  /* 0xffffffd800b47947 */ /* 0x000fea000383ffff */
.L_x_44:
[----:B-1----:R1:W3:Y:S02]  /*d6a0*/  SYNCS.PHASECHK.TRANS64.TRYWAIT P3, [R5+URZ+0x2e880], R2 ;  /* 0x02e88002050075a7 */ /* 0x0022e4000806017f */
[----:B---3--:R-:W-:Y:S05]  /*d6b0*/  @!P3 NANOSLEEP.SYNCS 0x989680 ;  /* 0x009896800000b95d */ /* 0x008fea0003900000 */
[----:B------:R-:W3:Y:S02]  /*d6c0*/  @!P3 SYNCS.PHASECHK.TRANS64 P3, [R5+URZ+0x2e880], R2 ;  /* 0x02e880020500b5a7 */ /* 0x000ee4000806007f */
[----:B---3--:R-:W-:Y:S05]  /*d6d0*/  @!P3 BRA `(.L_x_44) ;  /* 0xfffffffc00f0b947 */ /* 0x008fea000383ffff */
[----:B------:R-:W-:Y:S05]  /*d6e0*/  BRA `(.L_x_96) ;  /* 0xffffffdc000c7947 */ /* 0x000fea000383ffff */
.L_x_46:
[----:B---3--:R3:W4:Y:S02]  /*d6f0*/  SYNCS.PHASECHK.TRANS64.TRYWAIT P3, [R5+URZ+0x2e840], R2 ;  /* 0x02e84002050075a7 */ /* 0x008724000806017f */
[----:B----4-:R-:W-:Y:S05]  /*d700*/  @!P3 NANOSLEEP.SYNCS 0x989680 ;  /* 0x009896800000b95d */ /* 0x010fea0003900000 */
[----:B------:R-:W4:Y:S02]  /*d710*/  @!P3 SYNCS.PHASECHK.TRANS64 P3, [R5+URZ+0x2e840], R2 ;  /* 0x02e840020500b5a7 */ /* 0x000f24000806007f */
[----:B----4-:R-:W-:Y:S05]  /*d720*/  @!P3 BRA `(.L_x_46) ;  /* 0xfffffffc00f0b947 */ /* 0x010fea000383ffff */
[----:B------:R-:W-:Y:S05]  /*d730*/  BRA `(.L_x_97) ;  /* 0xffffffdc00687947 */ /* 0x000fea000383ffff */
.L_x_48:
[----:B-1----:R-:W-:-:S04]  /*d740*/  IMAD.U32 R3, RZ, RZ, UR40 ;  /* 0x00000028ff037e24 */ /* 0x002fc8000f8e00ff */
[----:B------:R1:W3:Y:S03]  /*d750*/  SYNCS.PHASECHK.TRANS64.TRYWAIT P0, [R3+URZ+0x2e820], R2 ;  /* 0x02e82002030075a7 */ /* 0x0002e6000800017f */
[----:B---3--:R-:W-:Y:S05]  /*d760*/  @!P0 NANOSLEEP.SYNCS 0x989680 ;  /* 0x009896800000895d */ /* 0x008fea0003900000 */
[----:B------:R-:W3:Y:S02]  /*d770*/  @!P0 SYNCS.PHASECHK.TRANS64 P0, [R3+URZ+0x2e820], R2 ;  /* 0x02e82002030085a7 */ /* 0x000ee4000800007f */
[----:B---3--:R-:W-:Y:S05]  /*d780*/  @!P0 BRA `(.L_x_48) ;  /* 0xfffffffc00ec8947 */ /* 0x008fea000383ffff */
[----:B------:R-:W-:Y:S05]  /*d790*/  BRA `(.L_x_98) ;  /* 0xffffffe000047947 */ /* 0x000fea000383ffff */
.L_x_54:
[----:B-1----:R1:W2:Y:S02]  /*d7a0*/  SYNCS.PHASECHK.TRANS64.TRYWAIT P0, [R10+URZ+0x2e880], R2 ;  /* 0x02e880020a0075a7 */ /* 0x0022a4000800017f */
[----:B--2---:R-:W-:Y:S05]  /*d7b0*/  @!P0 NANOSLEEP.SYNCS 0x989680 ;  /* 0x009896800000895d */ /* 0x004fea0003900000 */
[----:B------:R-:W2:Y:S02]  /*d7c0*/  @!P0 SYNCS.PHASECHK.TRANS64 P0, [R10+URZ+0x2e880], R2 ;  /* 0x02e880020a0085a7 */ /* 0x000ea4000800007f */
[----:B--2---:R-:W-:Y:S05]  /*d7d0*/  @!P0 BRA `(.L_x_54) ;  /* 0xfffffffc00f08947 */ /* 0x004fea000383ffff */
[----:B------:R-:W-:Y:S05]  /*d7e0*/  BRA `(.L_x_99) ;  /* 0xffffffe000a87947 */ /* 0x000fea000383ffff */
.L_x_59:
[----:B--2---:R2:W4:Y:S02]  /*d7f0*/  SYNCS.PHASECHK.TRANS64.TRYWAIT P0, [R10+URZ+0x2e840], R2 ;  /* 0x02e840020a0075a7 */ /* 0x004524000800017f */
[----:B----4-:R-:W-:Y:S05]  /*d800*/  @!P0 NANOSLEEP.SYNCS 0x989680 ;  /* 0x009896800000895d */ /* 0x010fea0003900000 */
[----:B------:R-:W4:Y:S02]  /*d810*/  @!P0 SYNCS.PHASECHK.TRANS64 P0, [R10+URZ+0x2e840], R2 ;  /* 0x02e840020a0085a7 */ /* 0x000f24000800007f */
[----:B----4-:R-:W-:Y:S05]  /*d820*/  @!P0 BRA `(.L_x_59) ;  /* 0xfffffffc00f08947 */ /* 0x010fea000383ffff */
[----:B------:R-:W-:Y:S05]  /*d830*/  BRA `(.L_x_100) ;  /* 0xffffffe4002c7947 */ /* 0x000fea000383ffff */
.L_x_65:
[----:B----4-:R-:W4:Y:S02]  /*d840*/  LDL R3, [R1] ;  /* 0x0000000001037983 */ /* 0x010f240000100800 */
[----:B----4-:R4:W1:Y:S02]  /*d850*/  SYNCS.PHASECHK.TRANS64.TRYWAIT P3, [R3+URZ+0x2e870], R2 ;  /* 0x02e87002030075a7 */ /* 0x010864000806017f */
[----:B-1----:R-:W-:Y:S05]  /*d860*/  @!P3 NANOSLEEP.SYNCS 0x989680 ;  /* 0x009896800000b95d */ /* 0x002fea0003900000 */
[----:B------:R-:W1:Y:S02]  /*d870*/  @!P3 SYNCS.PHASECHK.TRANS64 P3, [R3+URZ+0x2e870], R2 ;  /* 0x02e870020300b5a7 */ /* 0x000e64000806007f */
[----:B-1----:R-:W-:Y:S05]  /*d880*/  @!P3 BRA `(.L_x_65) ;  /* 0xfffffffc00ecb947 */ /* 0x002fea000383ffff */
[----:B------:R-:W-:Y:S05]  /*d890*/  BRA `(.L_x_101) ;  /* 0xffffffe400cc7947 */ /* 0x000fea000383ffff */
.L_x_67:
[----:B----4-:R-:W4:Y:S02]  /*d8a0*/  LDL R4, [R1] ;  /* 0x0000000001047983 */ /* 0x010f240000100800 */
[----:B----4-:R4:W1:Y:S02]  /*d8b0*/  SYNCS.PHASECHK.TRANS64.TRYWAIT P3, [R4+URZ+0x2e860], R3 ;  /* 0x02e86003040075a7 */ /* 0x010864000806017f */
[----:B-1----:R-:W-:Y:S05]  /*d8c0*/  @!P3 NANOSLEEP.SYNCS 0x989680 ;  /* 0x009896800000b95d */ /* 0x002fea0003900000 */
[----:B------:R-:W1:Y:S02]  /*d8d0*/  @!P3 SYNCS.PHASECHK.TRANS64 P3, [R4+URZ+0x2e860], R3 ;  /* 0x02e860030400b5a7 */ /* 0x000e64000806007f */
[----:B-1----:R-:W-:Y:S05]  /*d8e0*/  @!P3 BRA `(.L_x_67) ;  /* 0xfffffffc00ecb947 */ /* 0x002fea000383ffff */
[----:B------:R-:W-:Y:S05]  /*d8f0*/  BRA `(.L_x_102) ;  /* 0xffffffe400d47947 */ /* 0x000fea000383ffff */
.L_x_72:
[----:B-1----:R1:W2:Y:S02]  /*d900*/  SYNCS.PHASECHK.TRANS64.TRYWAIT P0, [R20+URZ+0x2e870], R3 ;  /* 0x02e87003140075a7 */ /* 0x0022a4000800017f */
[----:B--2---:R-:W-:Y:S05]  /*d910*/  @!P0 NANOSLEEP.SYNCS 0x989680 ;  /* 0x009896800000895d */ /* 0x004fea0003900000 */
[----:B------:R-:W2:Y:S02]  /*d920*/  @!P0 SYNCS.PHASECHK.TRANS64 P0, [R20+URZ+0x2e870], R3 ;  /* 0x02e87003140085a7 */ /* 0x000ea4000800007f */
[----:B--2---:R-:W-:Y:S05]  /*d930*/  @!P0 BRA `(.L_x_72) ;  /* 0xfffffffc00f08947 */ /* 0x004fea000383ffff */
[----:B------:R-:W-:Y:S05]  /*d940*/  BRA `(.L_x_103) ;  /* 0xffffffec00b47947 */ /* 0x000fea000383ffff */
.L_x_74:
[----:B-1----:R1:W2:Y:S02]  /*d950*/  SYNCS.PHASECHK.TRANS64.TRYWAIT P0, [R20+URZ+0x2e860], R3 ;  /* 0x02e86003140075a7 */ /* 0x0022a4000800017f */
[----:B--2---:R-:W-:Y:S05]  /*d960*/  @!P0 NANOSLEEP.SYNCS 0x989680 ;  /* 0x009896800000895d */ /* 0x004fea0003900000 */
[----:B------:R-:W2:Y:S02]  /*d970*/  @!P0 SYNCS.PHASECHK.TRANS64 P0, [R20+URZ+0x2e860], R3 ;  /* 0x02e86003140085a7 */ /* 0x000ea4000800007f */
[----:B--2---:R-:W-:Y:S05]  /*d980*/  @!P0 BRA `(.L_x_74) ;  /* 0xfffffffc00f08947 */ /* 0x004fea000383ffff */
[----:B------:R-:W-:Y:S05]  /*d990*/  BRA `(.L_x_104) ;  /* 0xffffffec00bc7947 */ /* 0x000fea000383ffff */
.L_x_77:
[----:B-1----:R1:W2:Y:S02]  /*d9a0*/  SYNCS.PHASECHK.TRANS64.TRYWAIT P0, [R9+URZ+0x2e820], R0 ;  /* 0x02e82000090075a7 */ /* 0x0022a4000800017f */
[----:B--2---:R-:W-:Y:S05]  /*d9b0*/  @!P0 NANOSLEEP.SYNCS 0x989680 ;  /* 0x009896800000895d */ /* 0x004fea0003900000 */
[----:B------:R-:W2:Y:S02]  /*d9c0*/  @!P0 SYNCS.PHASECHK.TRANS64 P0, [R9+URZ+0x2e820], R0 ;  /* 0x02e82000090085a7 */ /* 0x000ea4000800007f */
[----:B--2---:R-:W-:Y:S05]  /*d9d0*/  @!P0 BRA `(.L_x_77) ;  /* 0xfffffffc00f08947 */ /* 0x004fea000383ffff */
[----:B------:R-:W-:Y:S05]  /*d9e0*/  BRA `(.L_x_105) ;  /* 0xfffffff400ac7947 */ /* 0x000fea000383ffff */
.L_x_81:
[----:B-1----:R1:W2:Y:S02]  /*d9f0*/  SYNCS.PHASECHK.TRANS64.TRYWAIT P1, [R5+URZ], R4 ;  /* 0x00000004050075a7 */ /* 0x0022a4000802017f */
[----:B--2---:R-:W-:Y:S05]  /*da00*/  @!P1 NANOSLEEP.SYNCS 0x989680 ;  /* 0x009896800000995d */ /* 0x004fea0003900000 */
[----:B------:R-:W2:Y:S02]  /*da10*/  @!P1 SYNCS.PHASECHK.TRANS64 P1, [R5+URZ], R4 ;  /* 0x00000004050095a7 */ /* 0x000ea4000802007f */
[----:B--2---:R-:W-:Y:S05]  /*da20*/  @!P1 BRA `(.L_x_81) ;  /* 0xfffffffc00f09947 */ /* 0x004fea000383ffff */
[----:B------:R-:W-:Y:S05]  /*da30*/  BRA `(.L_x_106) ;  /* 0xfffffff800087947 */ /* 0x000fea000383ffff */
.L_x_82:
[----:B--2---:R2:W3:Y:S02]  /*da40*/  SYNCS.PHASECHK.TRANS64.TRYWAIT P1, [R7+URZ], R0 ;  /* 0x00000000070075a7 */ /* 0x0044e4000802017f */
[----:B---3--:R-:W-:Y:S05]  /*da50*/  @!P1 NANOSLEEP.SYNCS 0x989680 ;  /* 0x009896800000995d */ /* 0x008fea0003900000 */
[----:B------:R-:W3:Y:S02]  /*da60*/  @!P1 SYNCS.PHASECHK.TRANS64 P1, [R7+URZ], R0 ;  /* 0x00000000070095a7 */ /* 0x000ee4000802007f */
[----:B---3--:R-:W-:Y:S05]  /*da70*/  @!P1 BRA `(.L_x_82) ;  /* 0xfffffffc00f09947 */ /* 0x008fea000383ffff */
[----:B------:R-:W-:Y:S05]  /*da80*/  BRA `(.L_x_107) ;  /* 0xfffffff400fc7947 */ /* 0x000fea000383ffff */
.L_x_84:
[----:B-1----:R1:W3:Y:S02]  /*da90*/  SYNCS.PHASECHK.TRANS64.TRYWAIT P1, [R5+URZ+0x2e860], R4 ;  /* 0x02e86004050075a7 */ /* 0x0022e4000802017f */
[----:B---3--:R-:W-:Y:S05]  /*daa0*/  @!P1 NANOSLEEP.SYNCS 0x989680 ;  /* 0x009896800000995d */ /* 0x008fea0003900000 */
[----:B------:R-:W3:Y:S02]  /*dab0*/  @!P1 SYNCS.PHASECHK.TRANS64 P1, [R5+URZ+0x2e860], R4 ;  /* 0x02e86004050095a7 */ /* 0x000ee4000802007f */
[----:B---3--:R-:W-:Y:S05]  /*dac0*/  @!P1 BRA `(.L_x_84) ;  /* 0xfffffffc00f09947 */ /* 0x008fea000383ffff */
[----:B------:R-:W-:Y:S05]  /*dad0*/  BRA `(.L_x_108) ;  /* 0xfffffff800007947 */ /* 0x000fea000383ffff */
.L_x_86:
[----:B---3--:R3:W4:Y:S02]  /*dae0*/  SYNCS.PHASECHK.TRANS64.TRYWAIT P1, [R3+URZ+0x2e860], R0 ;  /* 0x02e86000030075a7 */ /* 0x008724000802017f */
[----:B----4-:R-:W-:Y:S05]  /*daf0*/  @!P1 NANOSLEEP.SYNCS 0x989680 ;  /* 0x009896800000995d */ /* 0x010fea0003900000 */
[----:B------:R-:W4:Y:S02]  /*db00*/  @!P1 SYNCS.PHASECHK.TRANS64 P1, [R3+URZ+0x2e860], R0 ;  /* 0x02e86000030095a7 */ /* 0x000f24000802007f */
[----:B----4-:R-:W-:Y:S05]  /*db10*/  @!P1 BRA `(.L_x_86) ;  /* 0xfffffffc00f09947 */ /* 0x010fea000383ffff */
[----:B------:R-:W-:Y:S05]  /*db20*/  BRA `(.L_x_109) ;  /* 0xfffffff800007947 */ /* 0x000fea000383ffff */
.L_x_88:
[----:B----4-:R4:W1:Y:S02]  /*db30*/  SYNCS.PHASECHK.TRANS64.TRYWAIT P0, [R5+URZ+0x2e880], R4 ;  /* 0x02e88004050075a7 */ /* 0x010864000800017f */
[----:B-1----:R-:W-:Y:S05]  /*db40*/  @!P0 NANOSLEEP.SYNCS 0x989680 ;  /* 0x009896800000895d */ /* 0x002fea0003900000 */
[----:B------:R-:W1:Y:S02]  /*db50*/  @!P0 SYNCS.PHASECHK.TRANS64 P0, [R5+URZ+0x2e880], R4 ;  /* 0x02e88004050085a7 */ /* 0x000e64000800007f */
[----:B-1----:R-:W-:Y:S05]  /*db60*/  @!P0 BRA `(.L_x_88) ;  /* 0xfffffffc00f08947 */ /* 0x002fea000383ffff */
[----:B------:R-:W-:Y:S05]  /*db70*/  BRA `(.L_x_89) ;  /* 0xfffffff400fc7947 */ /* 0x000fea000383ffff */
.L_x_110:
[----:B------:R-:W-:-:S00]  /*db80*/  BRA `(.L_x_110) ;  /* 0xfffffffc00fc7947 */ /* 0x000fc0000383ffff */
[----:B------:R-:W-:-:S00]  /*db90*/  NOP ;  /* 0x0000000000007918 */ /* 0x000fc00000000000 */
        /* <DEDUP_REMOVED lines=14> */
.L_x_2505:


//--------------------- .text._ZN7cutlass13device_kernelIN5flash11enable_sm90INS1_16FlashAttnFwdSm90INS1_25CollectiveMainloopFwdSm90ILi2EN4cute5tupleIJNS5_1CILi1EEES8_S8_EEENS6_IJNS7_ILi128EEENS7_ILi224EEESA_EEELi128ENS_12float_e4m3_tEfNS_4arch4Sm90ELb0ELb0ELb0ELb1ELb0ELb0ELb0ELb1ELb1ELb0ELb0ELb0EEENS1_21CollectiveEpilogueFwdINS6_IJSA_SA_SB_EEES9_NS_10bfloat16_tESF_Li256ELb1ELb0ELb0ELb1EEENS1_36VarlenDynamicPersistentTileSchedulerILi128ELi224ELi256ELi128ELb0ELb0ELb1ELb0ELb1ELb1EEEEEEEEEvNT_6ParamsE --------------------------
	.section	.text._ZN7cutlass13device_kernelIN5flash11enable_sm90INS1_16FlashAttnFwdSm90INS1_25CollectiveMainloopFwdSm90ILi2EN4cute5tupleIJNS5_1CILi1EEES8_S8_EEENS6_IJNS7_ILi128EEENS7_ILi224EEESA_EEELi128ENS_12float_e4m3_tEfNS_4arch4Sm90ELb0ELb0ELb0ELb1ELb0ELb0ELb0ELb1ELb1ELb0ELb0ELb0EEENS1_21CollectiveEpilogueFwdINS6_IJSA_SA_SB_EEES9_NS_10bfloat16_tESF_Li256ELb1ELb0ELb0ELb1EEENS1_36VarlenDynamicPersistentTileSchedulerILi128ELi224ELi256ELi128ELb0ELb0ELb1ELb0ELb1ELb1EEEEEEEEEvNT_6ParamsE,"ax",@progbits
	.align	128
.text._ZN7cutlass13device_kernelIN5flash11enable_sm90INS1_16FlashAttnFwdSm90INS1_25CollectiveMainloopFwdSm90ILi2EN4cute5tupleIJNS5_1CILi1EEES8_S8_EEENS6_IJNS7_ILi128EEENS7_ILi224EEESA_EEELi128ENS_12float_e4m3_tEfNS_4arch4Sm90ELb0ELb0ELb0ELb1ELb0ELb0ELb0ELb1ELb1ELb0ELb0ELb0EEENS1_21CollectiveEpilogueFwdINS6_IJSA_SA_SB_EEES9_NS_10bfloat16_tESF_Li256ELb1ELb0ELb0ELb1EEENS1_36VarlenDynamicPersistentTileSchedulerILi128ELi224ELi256ELi128ELb0ELb0ELb1ELb0ELb1ELb1EEEEEEEEEvNT_6ParamsE:
        .type           _ZN7cutlass13device_kernelIN5flash11enable_sm90INS1_16FlashAttnFwdSm90INS1_25CollectiveMainloopFwdSm90ILi2EN4cute5tupleIJNS5_1CILi1EEES8_S8_EEENS6_IJNS7_ILi128EEENS7_ILi224EEESA_EEELi128ENS_12float_e4m3_tEfNS_4arch4Sm90ELb0ELb0ELb0ELb1ELb0ELb0ELb0ELb1ELb1ELb0ELb0ELb0EEENS1_21CollectiveEpilogueFwdINS6_IJSA_SA_SB_EEES9_NS_10bfloat16_tESF_Li256ELb1ELb0ELb0ELb1EEENS1_36VarlenDynamicPersistentTileSchedulerILi128ELi224ELi256ELi128ELb0ELb0ELb1ELb0ELb1ELb1EEEEEEEEEvNT_6ParamsE,@function
        .size           _ZN7cutlass13device_kernelIN5flash11enable_sm90INS1_16FlashAttnFwdSm90INS1_25CollectiveMainloopFwdSm90ILi2EN4cute5tupleIJNS5_1CILi1EEES8_S8_EEENS6_IJNS7_ILi128EEENS7_ILi224EEESA_EEELi128ENS_12float_e4m3_tEfNS_4arch4Sm90ELb0ELb0ELb0ELb1ELb0ELb0ELb0ELb1ELb1ELb0ELb0ELb0EEENS1_21CollectiveEpilogueFwdINS6_IJSA_SA_SB_EEES9_NS_10bfloat16_tESF_Li256ELb1ELb0ELb0ELb1EEENS1_36VarlenDynamicPersistentTileSchedulerILi128ELi224ELi256ELi128ELb0ELb0ELb1ELb0ELb1ELb1EEEEEEEEEvNT_6ParamsE,(.L_x_2506 - _ZN7cutlass13device_kernelIN5flash11enable_sm90INS1_16FlashAttnFwdSm90INS1_25CollectiveMainloopFwdSm90ILi2EN4cute5tupleIJNS5_1CILi1EEES8_S8_EEENS6_IJNS7_ILi128EEENS7_ILi224EEESA_EEELi128ENS_12float_e4m3_tEfNS_4arch4Sm90ELb0ELb0ELb0ELb1ELb0ELb0ELb0ELb1ELb1ELb0ELb0ELb0EEENS1_21CollectiveEpilogueFwdINS6_IJSA_SA_SB_EEES9_NS_10bfloat16_tESF_Li256ELb1ELb0ELb0ELb1EEENS1_36VarlenDynamicPersistentTileSchedulerILi128ELi224ELi256ELi128ELb0ELb0ELb1ELb0ELb1ELb1EEEEEEEEEvNT_6ParamsE)
        .other          _ZN7cutlass13device_kernelIN5flash11enable_sm90INS1_16FlashAttnFwdSm90INS1_25CollectiveMainloopFwdSm90ILi2EN4cute5tupleIJNS5_1CILi1EEES8_S8_EEENS6_IJNS7_ILi128EEENS7_ILi224EEESA_EEELi128ENS_12float_e4m3_tEfNS_4arch4Sm90ELb0ELb0ELb0ELb1ELb0ELb0ELb0ELb1ELb1ELb0ELb0ELb0EEENS1_21CollectiveEpilogueFwdINS6_IJSA_SA_SB_EEES9_NS_10bfloat16_tESF_Li256ELb1ELb0ELb0ELb1EEENS1_36VarlenDynamicPersistentTileSchedulerILi128ELi224ELi256ELi128ELb0ELb0ELb1ELb0ELb1ELb1EEEEEEEEEvNT_6ParamsE,@"STO_CUDA_ENTRY STV_DEFAULT"
_ZN7cutlass13device_kernelIN5flash11enable_sm90INS1_16FlashAttnFwdSm90INS1_25CollectiveMainloopFwdSm90ILi2EN4cute5tupleIJNS5_1CILi1EEES8_S8_EEENS6_IJNS7_ILi128EEENS7_ILi224EEESA_EEELi128ENS_12float_e4m3_tEfNS_4arch4Sm90ELb0ELb0ELb0ELb1ELb0ELb0ELb0ELb1ELb1ELb0ELb0ELb0EEENS1_21CollectiveEpilogueFwdINS6_IJSA_SA_SB_EEES9_NS_10bfloat16_tESF_Li256ELb1ELb0ELb0ELb1EEENS1_36VarlenDynamicPersistentTileSchedulerILi128ELi224ELi256ELi128ELb0ELb0ELb1ELb0ELb1ELb1EEEEEEEEEvNT_6ParamsE:
[----:B------:R-:W0:Y:S02]  /*0000*/  LDC R1, c[0x0][0x28] ;  /* 0x00000a00ff017b82 */ /* 0x000e240000000800 */
[----:B0-----:R-:W-:Y:S01]  /*0010*/  VIADD R1, R1, 0xffffffc8 ;  /* 0xffffffc801017836 */ /* 0x001fe20000000000 */
[----:B------:R-:W0:Y:S01]  /*0020*/  S2R R3, SR_TID.X ;  /* 0x0000000000037919 */ /* 0x000e220000002100 */
[----:B------:R-:W-:Y:S01]  /*0030*/  ELECT P0, URZ, PT ;  /* 0x00000000003f782f */ /* 0x000fe20003800000 */
[----:B------:R-:W-:Y:S01]  /*0040*/  BSSY B0, `(.L_x_111) ;  /* 0x0000011000007945 */ /* 0x000fe20003800000 */
[--C-:B0-----:R-:W-:Y:S02]  /*0050*/  SHF.R.U32.HI R0, RZ, 0x5, R3.reuse ;  /* 0x00000005ff007819 */ /* 0x101fe40000011603 */
[----:B------:R-:W-:-:S03]  /*0060*/  SHF.R.U32.HI R23, RZ, 0x7, R3 ;  /* 0x00000007ff177819 */ /* 0x000fc60000011603 */
[----:B------:R-:W0:Y:S02]  /*0070*/  SHFL.IDX PT, R2, R0, RZ, 0x1f ;  /* 0x00001fff00027589 */ /* 0x000e2400000e0000 */
[----:B0-----:R-:W-:-:S13]  /*0080*/  ISETP.EQ.AND P0, PT, R2, RZ, P0 ;  /* 0x000000ff0200720c */ /* 0x001fda0000702270 */
[----:B------:R-:W-:Y:S05]  /*0090*/  @!P0 BRA `(.L_x_112) ;  /* 0x00000000002c8947 */ /* 0x000fea0003800000 */
[----:B------:R-:W-:Y:S02]  /*00a0*/  ULDC.64 UR4, c[0x0][0x198] ;  /* 0x0000660000047ab9 */ /* 0x000fe40000000a00 */
[----:B------:R-:W-:Y:S02]  /*00b0*/  UIADD3 UR6, UP0, UR4, 0x270, URZ ;  /* 0x0000027004067890 */ /* 0x000fe4000ff1e03f */
[----:B------:R-:W-:Y:S02]  /*00c0*/  UIADD3 UR8, UP1, UR4, 0x370, URZ ;  /* 0x0000037004087890 */ /* 0x000fe4000ff3e03f */
[----:B------:R-:W-:Y:S02]  /*00d0*/  UIADD3 UR4, UP2, UR4, 0x470, URZ ;  /* 0x0000047004047890 */ /* 0x000fe4000ff5e03f */
[----:B------:R-:W-:Y:S02]  /*00e0*/  UIADD3.X UR7, URZ, UR5, URZ, UP0, !UPT ;  /* 0x000000053f077290 */ /* 0x000fe400087fe43f */
[----:B------:R-:W-:-:S02]  /*00f0*/  UIADD3.X UR9, URZ, UR5, URZ, UP1, !UPT ;  /* 0x000000053f097290 */ /* 0x000fc40008ffe43f */
[----:B------:R-:W-:-:S05]  /*0100*/  UIADD3.X UR5, URZ, UR5, URZ, UP2, !UPT ;  /* 0x000000053f057290 */ /* 0x000fca00097fe43f */
[----:B------:R0:W-:Y:S02]  /*0110*/  UTMACCTL.PF [UR6] ;  /* 0x00000000060079b9 */ /* 0x0001e40008040000 */
[----:B------:R0:W-:Y:S02]  /*0120*/  UTMACCTL.PF [UR8] ;  /* 0x00000000080079b9 */ /* 0x0001e40008040000 */
[----:B------:R0:W-:Y:S02]  /*0130*/  UTMACCTL.PF [UR4] ;  /* 0x00000000040079b9 */ /* 0x0001e40008040000 */
[----:B0-----:R-:W-:Y:S01]  /*0140*/  NOP ;  /* 0x0000000000007918 */ /* 0x001fe20000000000 */
.L_x_112:
[----:B------:R-:W-:Y:S05]  /*0150*/  BSYNC B0 ;  /* 0x0000000000007941 */ /* 0x000fea0003800000 */
.L_x_111:
[----:B------:R-:W-:Y:S01]  /*0160*/  VOTEU.ANY UP0, P0 ;  /* 0x00000000003f7886 */ /* 0x000fe20000000100 */
[----:B------:R-:W0:Y:S01]  /*0170*/  SHFL.IDX PT, R3, R23, RZ, 0x1f ;  /* 0x00001fff17037589 */ /* 0x000e2200000e0000 */
[----:B------:R-:W-:Y:S01]  /*0180*/  UMOV UR4, 0x1 ;  /* 0x0000000100047882 */ /* 0x000fe20000000000 */
[----:B------:R-:W-:Y:S01]  /*0190*/  UMOV UR7, 0x100 ;  /* 0x0000010000077882 */ /* 0x000fe20000000000 */
[----:B------:R-:W-:Y:S01]  /*01a0*/  VOTEU.ANY UP1, P0 ;  /* 0x00000000003f7886 */ /* 0x000fe20000020100 */
[----:B------:R-:W1:Y:S01]  /*01b0*/  @UP0 S2UR UR8, SR_CgaCtaId ;  /* 0x00000000000809c3 */ /* 0x000e620000008800 */
[----:B------:R-:W2:Y:S01]  /*01c0*/  SHFL.IDX PT, R2, R0, RZ, 0x1f ;  /* 0x00001fff00027589 */ /* 0x000ea200000e0000 */
[----:B------:R-:W-:Y:S01]  /*01d0*/  @UP0 UMOV UR6, 0x400 ;  /* 0x0000040000060882 */ /* 0x000fe20000000000 */
[----:B------:R-:W-:-:S04]  /*01e0*/  @UP0 UIADD3 UR4, -UR4, 0x100000, URZ ;  /* 0x0010000004040890 */ /* 0x000fc8000fffe13f */
[----:B------:R-:W-:Y:S02]  /*01f0*/  @UP0 USHF.L.U32 UR5, UR4, 0xb, URZ ;  /* 0x0000000b04050899 */ /* 0x000fe4000800063f */
[----:B------:R-:W-:Y:S01]  /*0200*/  @UP0 USHF.L.U32 UR4, UR4, 0x1, URZ ;  /* 0x0000000104040899 */ /* 0x000fe2000800063f */
[----:B------:R-:W-:Y:S01]  /*0210*/  VOTEU.ANY UP2, P0 ;  /* 0x00000000003f7886 */ /* 0x000fe20000040100 */
[----:B0-----:R-:W-:Y:S01]  /*0220*/  R2UR UR9, R3 ;  /* 0x00000000030972ca */ /* 0x001fe200000e0000 */
[----:B-1----:R-:W-:Y:S01]  /*0230*/  @UP0 ULEA UR8, UR8, UR6, 0x18 ;  /* 0x0000000608080291 */ /* 0x002fe2000f8ec03f */
[----:B--2---:R-:W-:Y:S01]  /*0240*/  ISETP.NE.AND P1, PT, R2, RZ, PT ;  /* 0x000000ff0200720c */ /* 0x004fe20003f25270 */
[----:B------:R-:W-:-:S04]  /*0250*/  @UP0 UIADD3 UR6, -UR7, 0x100000, URZ ;  /* 0x0010000007060890 */ /* 0x000fc8000fffe13f */
[----:B------:R-:W-:Y:S02]  /*0260*/  @UP0 USHF.L.U32 UR7, UR6, 0xb, URZ ;  /* 0x0000000b06070899 */ /* 0x000fe4000800063f */
[----:B------:R-:W-:-:S04]  /*0270*/  @UP0 USHF.L.U32 UR6, UR6, 0x1, URZ ;  /* 0x0000000106060899 */ /* 0x000fc8000800063f */
[----:B------:R-:W-:Y:S01]  /*0280*/  UISETP.NE.AND UP0, UPT, UR9, URZ, UPT ;  /* 0x0000003f0900728c */ /* 0x000fe2000bf05270 */
[----:B------:R-:W0:Y:S02]  /*0290*/  FENCE.VIEW.ASYNC.S ;  /* 0x00000000000073c6 */ /* 0x000e240000000000 */
[----:B0-----:R0:W1:Y:S05]  /*02a0*/  @UP1 SYNCS.EXCH.64 URZ, [UR8+0x2e800], UR4 ;  /* 0x02e80004083f15b2 */ /* 0x00106a0008000100 */
[----:B------:R0:W2:Y:S01]  /*02b0*/  @UP2 SYNCS.EXCH.64 URZ, [UR8+0x2e820], UR6 ;  /* 0x02e82006083f25b2 */ /* 0x0000a20008000100 */
[----:B------:R-:W-:Y:S05]  /*02c0*/  @P1 BRA `(.L_x_113) ;  /* 0x0000000000481947 */ /* 0x000fea0003800000 */
[----:B0-----:R-:W0:Y:S01]  /*02d0*/  S2UR UR5, SR_CgaCtaId ;  /* 0x00000000000579c3 */ /* 0x001e220000008800 */
[----:B------:R-:W-:Y:S01]  /*02e0*/  UMOV UR4, 0x400 ;  /* 0x0000040000047882 */ /* 0x000fe20000000000 */
[----:B------:R-:W-:Y:S01]  /*02f0*/  UMOV UR6, 0x1 ;  /* 0x0000000100067882 */ /* 0x000fe20000000000 */
[----:B------:R-:W-:Y:S01]  /*0300*/  UMOV UR9, 0x2 ;  /* 0x0000000200097882 */ /* 0x000fe20000000000 */
[----:B------:R-:W-:-:S04]  /*0310*/  UIADD3 UR6, -UR6, 0x100000, URZ ;  /* 0x0010000006067890 */ /* 0x000fc8000fffe13f */
[----:B------:R-:W-:Y:S02]  /*0320*/  USHF.L.U32 UR7, UR6, 0xb, URZ ;  /* 0x0000000b06077899 */ /* 0x000fe4000800063f */
[----:B------:R-:W-:Y:S01]  /*0330*/  USHF.L.U32 UR6, UR6, 0x1, URZ ;  /* 0x0000000106067899 */ /* 0x000fe2000800063f */
[----:B------:R-:W-:Y:S01]  /*0340*/  ELECT P0, URZ, PT ;  /* 0x00000000003f782f */ /* 0x000fe20003800000 */
[----:B0-----:R-:W-:Y:S02]  /*0350*/  ULEA UR8, UR5, UR4, 0x18 ;  /* 0x0000000405087291 */ /* 0x001fe4000f8ec03f */
[----:B------:R-:W-:-:S04]  /*0360*/  UIADD3 UR4, -UR9, 0x100000, URZ ;  /* 0x0010000009047890 */ /* 0x000fc8000fffe13f */
[----:B------:R-:W-:Y:S02]  /*0370*/  USHF.L.U32 UR5, UR4, 0xb, URZ ;  /* 0x0000000b04057899 */ /* 0x000fe4000800063f */
[----:B------:R-:W-:Y:S01]  /*0380*/  USHF.L.U32 UR4, UR4, 0x1, URZ ;  /* 0x0000000104047899 */ /* 0x000fe2000800063f */
[----:B------:R-:W0:Y:S03]  /*0390*/  FENCE.VIEW.ASYNC.S ;  /* 0x00000000000073c6 */ /* 0x000e260000000000 */
[----:B0-----:R3:W4:Y:S08]  /*03a0*/  SYNCS.EXCH.64 URZ, [UR8+0x2e830], UR6 ;  /* 0x02e83006083f75b2 */ /* 0x0017300008000100 */
[----:B------:R3:W0:Y:S01]  /*03b0*/  SYNCS.EXCH.64 URZ, [UR8+0x2e840], UR4 ;  /* 0x02e84004083f75b2 */ /* 0x0006220008000100 */
[----:B------:R3:W0:Y:S01]  /*03c0*/  SYNCS.EXCH.64 URZ, [UR8+0x2e838], UR6 ;  /* 0x02e83806083f75b2 */ /* 0x0006220008000100 */
[----:B------:R3:W0:Y:S02]  /*03d0*/  SYNCS.EXCH.64 URZ, [UR8+0x2e848], UR4 ;  /* 0x02e84804083f75b2 */ /* 0x0006240008000100 */
[----:B---3--:R-:W-:Y:S01]  /*03e0*/  NOP ;  /* 0x0000000000007918 */ /* 0x008fe20000000000 */
.L_x_113:
[----:B------:R-:W3:Y:S01]  /*03f0*/  SHFL.IDX PT, R2, R0, RZ, 0x1f ;  /* 0x00001fff00027589 */ /* 0x000ee200000e0000 */
[----:B------:R-:W-:Y:S01]  /*0400*/  NOP ;  /* 0x0000000000007918 */ /* 0x000fe20000000000 */
[----:B---3--:R-:W-:-:S13]  /*0410*/  ISETP.NE.AND P0, PT, R2, RZ, PT ;  /* 0x000000ff0200720c */ /* 0x008fda0003f05270 */
[----:B------:R-:W-:Y:S05]  /*0420*/  @P0 BRA `(.L_x_114) ;  /* 0x0000000000480947 */ /* 0x000fea0003800000 */
[----:B0-----:R-:W0:Y:S01]  /*0430*/  S2UR UR5, SR_CgaCtaId ;  /* 0x00000000000579c3 */ /* 0x001e220000008800 */
[----:B------:R-:W-:Y:S01]  /*0440*/  UMOV UR4, 0x400 ;  /* 0x0000040000047882 */ /* 0x000fe20000000000 */
[----:B------:R-:W-:Y:S01]  /*0450*/  UMOV UR6, 0x80 ;  /* 0x0000008000067882 */ /* 0x000fe20000000000 */
[----:B------:R-:W-:Y:S01]  /*0460*/  UMOV UR7, 0x100 ;  /* 0x0000010000077882 */ /* 0x000fe20000000000 */
[----:B------:R-:W-:Y:S01]  /*0470*/  ELECT P0, URZ, PT ;  /* 0x00000000003f782f */ /* 0x000fe20003800000 */
[----:B0-----:R-:W-:Y:S02]  /*0480*/  ULEA UR8, UR5, UR4, 0x18 ;  /* 0x0000000405087291 */ /* 0x001fe4000f8ec03f */
[----:B------:R-:W-:-:S04]  /*0490*/  UIADD3 UR4, -UR6, 0x100000, URZ ;  /* 0x0010000006047890 */ /* 0x000fc8000fffe13f */
[----:B------:R-:W-:Y:S02]  /*04a0*/  USHF.L.U32 UR5, UR4, 0xb, URZ ;  /* 0x0000000b04057899 */ /* 0x000fe4000800063f */
[----:B------:R-:W-:Y:S02]  /*04b0*/  USHF.L.U32 UR4, UR4, 0x1, URZ ;  /* 0x0000000104047899 */ /* 0x000fe4000800063f */
[----:B------:R-:W-:-:S04]  /*04c0*/  UIADD3 UR6, -UR7, 0x100000, URZ ;  /* 0x0010000007067890 */ /* 0x000fc8000fffe13f */
[----:B------:R-:W-:Y:S02]  /*04d0*/  USHF.L.U32 UR7, UR6, 0xb, URZ ;  /* 0x0000000b06077899 */ /* 0x000fe4000800063f */
[----:B------:R-:W-:Y:S01]  /*04e0*/  USHF.L.U32 UR6, UR6, 0x1, URZ ;  /* 0x0000000106067899 */ /* 0x000fe2000800063f */
[----:B------:R-:W0:Y:S03]  /*04f0*/  FENCE.VIEW.ASYNC.S ;  /* 0x00000000000073c6 */ /* 0x000e260000000000 */
[----:B0-----:R3:W0:Y:S08]  /*0500*/  SYNCS.EXCH.64 URZ, [UR8+0x2e850], UR4 ;  /* 0x02e85004083f75b2 */ /* 0x0016300008000100 */
[----:B------:R3:W0:Y:S01]  /*0510*/  SYNCS.EXCH.64 URZ, [UR8+0x2e860], UR6 ;  /* 0x02e86006083f75b2 */ /* 0x0006220008000100 */
[----:B------:R3:W0:Y:S01]  /*0520*/  SYNCS.EXCH.64 URZ, [UR8+0x2e858], UR4 ;  /* 0x02e85804083f75b2 */ /* 0x0006220008000100 */
[----:B------:R3:W0:Y:S02]  /*0530*/  SYNCS.EXCH.64 URZ, [UR8+0x2e868], UR6 ;  /* 0x02e86806083f75b2 */ /* 0x0006240008000100 */
[----:B---3--:R-:W-:Y:S01]  /*0540*/  NOP ;  /* 0x0000000000007918 */ /* 0x008fe20000000000 */
.L_x_114:
[----:B------:R-:W3:Y:S01]  /*0550*/  SHFL.IDX PT, R2, R0, RZ, 0x1f ;  /* 0x00001fff00027589 */ /* 0x000ee200000e0000 */
[----:B------:R-:W-:Y:S01]  /*0560*/  NOP ;  /* 0x0000000000007918 */ /* 0x000fe20000000000 */
[----:B---3--:R-:W-:-:S13]  /*0570*/  ISETP.NE.AND P0, PT, R2, RZ, PT ;  /* 0x000000ff0200720c */ /* 0x008fda0003f05270 */
[----:B------:R-:W-:Y:S05]  /*0580*/  @P0 BRA `(.L_x_115) ;  /* 0x0000000000380947 */ /* 0x000fea0003800000 */
[----:B0-----:R-:W0:Y:S01]  /*0590*/  S2UR UR5, SR_CgaCtaId ;  /* 0x00000000000579c3 */ /* 0x001e220000008800 */
[----:B------:R-:W-:Y:S01]  /*05a0*/  UMOV UR4, 0x400 ;  /* 0x0000040000047882 */ /* 0x000fe20000000000 */
[----:B------:R-:W-:Y:S01]  /*05b0*/  UMOV UR7, 0x1 ;  /* 0x0000000100077882 */ /* 0x000fe20000000000 */
[----:B------:R-:W-:Y:S01]  /*05c0*/  ELECT P0, URZ, PT ;  /* 0x00000000003f782f */ /* 0x000fe20003800000 */
[----:B0-----:R-:W-:Y:S02]  /*05d0*/  ULEA UR6, UR5, UR4, 0x18 ;  /* 0x0000000405067291 */ /* 0x001fe4000f8ec03f */
[----:B------:R-:W-:-:S04]  /*05e0*/  UIADD3 UR4, -UR7, 0x100000, URZ ;  /* 0x0010000007047890 */ /* 0x000fc8000fffe13f */
[----:B------:R-:W-:Y:S02]  /*05f0*/  USHF.L.U32 UR5, UR4, 0xb, URZ ;  /* 0x0000000b04057899 */ /* 0x000fe4000800063f */
[----:B------:R-:W-:Y:S01]  /*0600*/  USHF.L.U32 UR4, UR4, 0x1, URZ ;  /* 0x0000000104047899 */ /* 0x000fe2000800063f */
[----:B------:R-:W0:Y:S11]  /*0610*/  FENCE.VIEW.ASYNC.S ;  /* 0x00000000000073c6 */ /* 0x000e360000000000 */
[----:B0-----:R3:W0:Y:S01]  /*0620*/  SYNCS.EXCH.64 URZ, [UR6+0x2e870], UR4 ;  /* 0x02e87004063f75b2 */ /* 0x0016220008000100 */
[----:B------:R3:W0:Y:S01]  /*0630*/  SYNCS.EXCH.64 URZ, [UR6+0x2e880], UR4 ;  /* 0x02e88004063f75b2 */ /* 0x0006220008000100 */
[----:B------:R3:W0:Y:S01]  /*0640*/  SYNCS.EXCH.64 URZ, [UR6+0x2e878], UR4 ;  /* 0x02e87804063f75b2 */ /* 0x0006220008000100 */
[----:B------:R3:W0:Y:S02]  /*0650*/  SYNCS.EXCH.64 URZ, [UR6+0x2e888], UR4 ;  /* 0x02e88804063f75b2 */ /* 0x0006240008000100 */
[----:B---3--:R-:W-:Y:S01]  /*0660*/  NOP ;  /* 0x0000000000007918 */ /* 0x008fe20000000000 */
.L_x_115:
        /* <DEDUP_REMOVED lines=22> */
.L_x_116:
        /* <DEDUP_REMOVED lines=22> */
.L_x_117:
[----:B------:R-:W-:Y:S01]  /*0930*/  PLOP3.LUT P0, PT, PT, PT, UP0, 0x80, 0x0 ;  /* 0x000000000000781c */ /* 0x000fe20003f0f008 */
[----:B------:R-:W-:Y:S01]  /*0940*/  UMOV UR40, 0x1 ;  /* 0x0000000100287882 */ /* 0x000fe20000000000 */
[----:B------:R-:W-:Y:S01]  /*0950*/  NOP ;  /* 0x0000000000007918 */ /* 0x000fe20000000000 */
[----:B------:R-:W-:Y:S01]  /*0960*/  USEL UR40, UR40, 0x2, !UP0 ;  /* 0x0000000228287887 */ /* 0x000fe2000c000000 */
[----:B------:R-:W-:Y:S01]  /*0970*/  ULDC.64 UR46, c[0x0][0x208] ;  /* 0x00008200002e7ab9 */ /* 0x000fe20000000a00 */
[----:B012-4-:R-:W-:Y:S08]  /*0980*/  BAR.SYNC.DEFER_BLOCKING 0x0 ;  /* 0x0000000000007b1d */ /* 0x017ff00000010000 */
[----:B------:R-:W-:Y:S05]  /*0990*/  @!P0 BRA `(.L_x_118) ;  /* 0x000000b400dc8947 */ /* 0x000fea0003800000 */
.L_x_119:
[----:B------:R-:W-:-:S08]  /*09a0*/  NOP ;  /* 0x0000000000007918 */ /* 0x000fd00000000000 */
[----:B------:R-:W0:Y:S02]  /*09b0*/  USETMAXREG.TRY_ALLOC.CTAPOOL UP0, 0xf0 ;  /* 0x000000f0000079c8 */ /* 0x000e240008000600 */
[----:B0-----:R-:W-:-:S13]  /*09c0*/  PLOP3.LUT P0, PT, PT, PT, UP0, 0x80, 0x0 ;  /* 0x000000000000781c */ /* 0x001fda0003f0f008 */
[----:B------:R-:W-:Y:S05]  /*09d0*/  @!P0 BRA `(.L_x_119) ;  /* 0xfffffffc00f08947 */ /* 0x000fea000383ffff */
[----:B------:R-:W0:Y:S01]  /*09e0*/  S2R R2, SR_TID.X ;  /* 0x0000000000027919 */ /* 0x000e220000002100 */
[----:B------:R-:W1:Y:S01]  /*09f0*/  S2UR UR5, SR_CgaCtaId ;  /* 0x00000000000579c3 */ /* 0x000e620000008800 */
[----:B------:R-:W-:-:S07]  /*0a00*/  UMOV UR4, 0x400 ;  /* 0x0000040000047882 */ /* 0x000fce0000000000 */
[----:B------:R-:W-:Y:S06]  /*0a10*/  BAR.ARV 0x8, 0x120 ;  /* 0x0204800000007b1d */ /* 0x000fec0000002000 */
[----:B-1----:R-:W-:Y:S01]  /*0a20*/  ULEA UR4, UR5, UR4, 0x18 ;  /* 0x0000000405047291 */ /* 0x002fe2000f8ec03f */
[----:B0-----:R-:W-:-:S04]  /*0a30*/  LOP3.LUT R0, R2, 0xffffff80, RZ, 0xc0, !PT ;  /* 0xffffff8002007812 */ /* 0x001fc800078ec0ff */
[----:B------:R-:W-:-:S13]  /*0a40*/  ISETP.NE.AND P0, PT, R0, 0x80, PT ;  /* 0x000000800000780c */ /* 0x000fda0003f05270 */
[----:B------:R-:W-:Y:S08]  /*0a50*/  @!P0 BAR.ARV 0x9, 0x100 ;  /* 0x0244000000008b1d */ /* 0x000ff00000002000 */
[----:B------:R-:W-:Y:S06]  /*0a60*/  BAR.SYNC.DEFER_BLOCKING 0x5, 0x180 ;  /* 0x0146000000007b1d */ /* 0x000fec0000010000 */
[----:B------:R-:W0:Y:S01]  /*0a70*/  LDS.128 R44, [UR4+0x2e8d0] ;  /* 0x02e8d004ff2c7984 */ /* 0x000e220008000c00 */
[----:B------:R-:W-:Y:S01]  /*0a80*/  ULDC UR4, c[0x0][0xc14] ;  /* 0x0003050000047ab9 */ /* 0x000fe20000000800 */
[----:B------:R-:W-:Y:S06]  /*0a90*/  BAR.ARV 0x4, 0x180 ;  /* 0x0106000000007b1d */ /* 0x000fec0000002000 */
[----:B0-----:R-:W-:-:S13]  /*0aa0*/  ISETP.GE.AND P0, PT, R47, UR4, PT ;  /* 0x000000042f007c0c */ /* 0x001fda000bf06270 */
[----:B------:R-:W-:Y:S05]  /*0ab0*/  @P0 EXIT ;  /* 0x000000000000094d */ /* 0x000fea0003800000 */
[----:B------:R-:W-:Y:S01]  /*0ac0*/  VIADD R232, R2, 0xffffff80 ;  /* 0xffffff8002e87836 */ /* 0x000fe20000000000 */
[----:B------:R-:W-:Y:S01]  /*0ad0*/  R2UR UR6, R46 ;  /* 0x000000002e0672ca */ /* 0x000fe200000e0000 */
[----:B------:R-:W-:Y:S01]  /*0ae0*/  ULOP3.LUT UR45, UR40, 0x1, URZ, 0xfc, !UPT ;  /* 0x00000001282d7892 */ /* 0x000fe2000f8efc3f */
[----:B------:R-:W-:Y:S02]  /*0af0*/  UMOV UR44, URZ ;  /* 0x0000003f002c7c82 */ /* 0x000fe40008000000 */
[----:B------:R-:W-:Y:S01]  /*0b00*/  SHF.R.S32.HI R3, RZ, 0x1f, R232 ;  /* 0x0000001fff037819 */ /* 0x000fe200000114e8 */
[----:B------:R-:W-:Y:S01]  /*0b10*/  UMOV UR43, URZ ;  /* 0x0000003f002b7c82 */ /* 0x000fe20008000000 */
[----:B------:R-:W-:Y:S02]  /*0b20*/  UMOV UR50, URZ ;  /* 0x0000003f00327c82 */ /* 0x000fe40008000000 */
[CC--:B------:R-:W-:Y:S02]  /*0b30*/  LEA.HI R5, R3.reuse, R232.reuse, RZ, 0x7 ;  /* 0x000000e803057211 */ /* 0x0c0fe400078f38ff */
[----:B------:R-:W-:-:S02]  /*0b40*/  LEA.HI R0, R3, R232, RZ, 0x4 ;  /* 0x000000e803007211 */ /* 0x000fc400078f20ff */
[----:B------:R-:W-:Y:S02]  /*0b50*/  LOP3.LUT R7, R5, 0xffffff80, RZ, 0xc0, !PT ;  /* 0xffffff8005077812 */ /* 0x000fe400078ec0ff */
[----:B------:R-:W-:Y:S02]  /*0b60*/  SHF.R.S32.HI R9, RZ, 0x4, R0 ;  /* 0x00000004ff097819 */ /* 0x000fe40000011400 */
[----:B------:R-:W-:Y:S01]  /*0b70*/  SHF.R.S32.HI R228, RZ, 0x7, R5 ;  /* 0x00000007ffe47819 */ /* 0x000fe20000011405 */
[----:B------:R-:W-:Y:S01]  /*0b80*/  IMAD.IADD R22, R232, 0x1, -R7 ;  /* 0x00000001e8167824 */ /* 0x000fe200078e0a07 */
[----:B------:R-:W-:Y:S02]  /*0b90*/  LEA.HI R2, R3, R232, RZ, 0x5 ;  /* 0x000000e803027211 */ /* 0x000fe400078f28ff */
[----:B------:R-:W-:Y:S02]  /*0ba0*/  LOP3.LUT R7, R0, 0x3fffff0, RZ, 0xc0, !PT ;  /* 0x03fffff000077812 */ /* 0x000fe400078ec0ff */
[----:B------:R-:W-:Y:S01]  /*0bb0*/  SHF.R.S32.HI R11, RZ, 0x1f, R22 ;  /* 0x0000001fff0b7819 */ /* 0x000fe20000011416 */
[----:B------:R-:W-:Y:S01]  /*0bc0*/  IMAD.SHL.U32 R2, R2, 0x20, RZ ;  /* 0x0000002002027824 */ /* 0x000fe200078e00ff */
[----:B------:R-:W-:Y:S01]  /*0bd0*/  LEA.HI R0, R0, R9, RZ, 0x1 ;  /* 0x0000000900007211 */ /* 0x000fe200078f08ff */
[----:B------:R-:W-:Y:S01]  /*0be0*/  IMAD.IADD R7, R232, 0x1, -R7 ;  /* 0x00000001e8077824 */ /* 0x000fe200078e0a07 */
[----:B------:R-:W-:-:S02]  /*0bf0*/  LEA.HI R4, R11, R22, RZ, 0x2 ;  /* 0x000000160b047211 */ /* 0x000fc400078f10ff */
[----:B------:R-:W-:Y:S02]  /*0c00*/  LEA.HI R5, R5, R228, RZ, 0x1 ;  /* 0x000000e405057211 */ /* 0x000fe400078f08ff */
[--C-:B------:R-:W-:Y:S02]  /*0c10*/  SHF.R.S32.HI R6, RZ, 0x2, R4.reuse ;  /* 0x00000002ff067819 */ /* 0x100fe40000011404 */
[----:B------:R-:W-:Y:S02]  /*0c20*/  SHF.R.S32.HI R13, RZ, 0x1f, R4 ;  /* 0x0000001fff0d7819 */ /* 0x000fe40000011404 */
[----:B------:R-:W-:Y:S02]  /*0c30*/  LOP3.LUT R0, R0, 0x1ffffffe, RZ, 0xc0, !PT ;  /* 0x1ffffffe00007812 */ /* 0x000fe400078ec0ff */
[----:B------:R-:W-:Y:S02]  /*0c40*/  LEA.HI R13, R13, R6, RZ, 0x3 ;  /* 0x000000060d0d7211 */ /* 0x000fe400078f18ff */
[----:B------:R-:W-:Y:S01]  /*0c50*/  LOP3.LUT R5, R5, 0x3fffffe, RZ, 0xc0, !PT ;  /* 0x03fffffe05057812 */ /* 0x000fe200078ec0ff */
[----:B------:R-:W-:Y:S01]  /*0c60*/  IMAD.IADD R0, R9, 0x1, -R0 ;  /* 0x0000000109007824 */ /* 0x000fe200078e0a00 */
[----:B------:R-:W-:-:S02]  /*0c70*/  LOP3.LUT R13, R13, 0xfffffff8, RZ, 0xc0, !PT ;  /* 0xfffffff80d0d7812 */ /* 0x000fc400078ec0ff */
[----:B------:R-:W-:Y:S01]  /*0c80*/  LEA.HI R11, R11, R22, RZ, 0x5 ;  /* 0x000000160b0b7211 */ /* 0x000fe200078f28ff */
[----:B------:R-:W-:Y:S01]  /*0c90*/  IMAD.IADD R230, R228, 0x1, -R5 ;  /* 0x00000001e4e67824 */ /* 0x000fe200078e0a05 */
[----:B------:R-:W-:Y:S01]  /*0ca0*/  LEA.HI R3, R3, R232, RZ, 0x3 ;  /* 0x000000e803037211 */ /* 0x000fe200078f18ff */
[----:B------:R-:W-:Y:S01]  /*0cb0*/  IMAD.IADD R6, R6, 0x1, -R13 ;  /* 0x0000000106067824 */ /* 0x000fe200078e0a0d */
[----:B------:R-:W-:Y:S02]  /*0cc0*/  LOP3.LUT R2, R2, 0xfffffc00, RZ, 0xc0, !PT ;  /* 0xfffffc0002027812 */ /* 0x000fe400078ec0ff */
[----:B------:R-:W-:Y:S02]  /*0cd0*/  LOP3.LUT R9, R4, 0x7ffffffc, RZ, 0xc0, !PT ;  /* 0x7ffffffc04097812 */ /* 0x000fe400078ec0ff */
[----:B------:R-:W-:Y:S01]  /*0ce0*/  SHF.R.S32.HI R11, RZ, 0x5, R11 ;  /* 0x00000005ff0b7819 */ /* 0x000fe2000001140b */
[----:B------:R-:W-:Y:S01]  /*0cf0*/  IMAD R7, R7, 0x40, R2 ;  /* 0x0000004007077824 */ /* 0x000fe200078e0202 */
[----:B------:R-:W-:Y:S01]  /*0d00*/  LOP3.LUT R5, R3, 0x1ffffff8, RZ, 0xc0, !PT ;  /* 0x1ffffff803057812 */ /* 0x000fe200078ec0ff */
[----:B------:R-:W-:Y:S01]  /*0d10*/  IMAD.MOV.U32 R2, RZ, RZ, -0x2 ;  /* 0xfffffffeff027424 */ /* 0x000fe200078e00ff */
[----:B------:R-:W-:Y:S01]  /*0d20*/  SHF.R.S32.HI R18, RZ, 0x3, R3 ;  /* 0x00000003ff127819 */ /* 0x000fe20000011403 */
[----:B------:R-:W-:-:S02]  /*0d30*/  IMAD.IADD R9, R22, 0x1, -R9 ;  /* 0x0000000116097824 */ /* 0x000fc400078e0a09 */
[----:B------:R-:W-:Y:S02]  /*0d40*/  IMAD R11, R11, 0x10, R6 ;  /* 0x000000100b0b7824 */ /* 0x000fe400078e0206 */
[----:B------:R-:W-:Y:S02]  /*0d50*/  IMAD.IADD R5, R232, 0x1, -R5 ;  /* 0x00000001e8057824 */ /* 0x000fe400078e0a05 */
[----:B------:R-:W-:Y:S02]  /*0d60*/  IMAD R231, R0, 0x8, R7 ;  /* 0x0000000800e77824 */ /* 0x000fe400078e0207 */
[----:B------:R-:W-:Y:S02]  /*0d70*/  IMAD R229, R9, R2, 0xe0 ;  /* 0x000000e009e57424 */ /* 0x000fe400078e0202 */
[----:B------:R-:W-:Y:S02]  /*0d80*/  IMAD R230, R230, 0x40, R11 ;  /* 0x00000040e6e67824 */ /* 0x000fe400078e020b */
[----:B------:R-:W-:-:S07]  /*0d90*/  IMAD.SHL.U32 R16, R5, 0x8, RZ ;  /* 0x0000000805107824 */ /* 0x000fce00078e00ff */
.L_x_163:
[----:B0-----:R-:W0:Y:S01]  /*0da0*/  LDC.64 R2, c[0x0][0xc60] ;  /* 0x00031800ff027b82 */ /* 0x001e220000000a00 */
[----:B------:R-:W-:Y:S01]  /*0db0*/  ULDC.64 UR8, c[0x0][0x990] ;  /* 0x0002640000087ab9 */ /* 0x000fe20000000a00 */
[----:B------:R-:W-:Y:S01]  /*0dc0*/  ULDC UR4, c[0x0][0x428] ;  /* 0x00010a0000047ab9 */ /* 0x000fe20000000800 */
[----:B0-----:R-:W-:-:S06]  /*0dd0*/  IMAD.WIDE R2, R47, 0x4, R2 ;  /* 0x000000042f027825 */ /* 0x001fcc00078e0202 */
[----:B--2---:R-:W2:Y:S01]  /*0de0*/  LDG.E R2, desc[UR46][R2.64] ;  /* 0x0000002e02027981 */ /* 0x004ea2000c1e1900 */
[----:B------:R-:W-:Y:S01]  /*0df0*/  UISETP.NE.U32.AND UP2, UPT, UR8, URZ, UPT ;  /* 0x0000003f0800728c */ /* 0x000fe2000bf45070 */
[----:B-1---5:R-:W-:Y:S01]  /*0e00*/  IMAD.MOV.U32 R9, RZ, RZ, 0x3f800000 ;  /* 0x3f800000ff097424 */ /* 0x022fe200078e00ff */
[----:B------:R-:W-:Y:S02]  /*0e10*/  UISETP.NE.AND UP3, UPT, UR4, 0x1, UPT ;  /* 0x000000010400788c */ /* 0x000fe4000bf65270 */
[----:B------:R-:W-:Y:S01]  /*0e20*/  UISETP.NE.AND.EX UP2, UPT, UR9, URZ, UPT, UP2 ;  /* 0x0000003f0900728c */ /* 0x000fe2000bf45320 */
[----:B------:R-:W-:Y:S02]  /*0e30*/  ULDC.64 UR4, c[0x0][0x998] ;  /* 0x0002660000047ab9 */ /* 0x000fe40000000a00 */
[----:B------:R-:W-:-:S03]  /*0e40*/  UISETP.NE.U32.AND UP0, UPT, UR4, URZ, UPT ;  /* 0x0000003f0400728c */ /* 0x000fc6000bf05070 */
[----:B------:R-:W-:Y:S01]  /*0e50*/  PLOP3.LUT P0, PT, PT, PT, UP2, 0x80, 0x0 ;  /* 0x000000000000781c */ /* 0x000fe20003f0f028 */
[----:B------:R-:W-:Y:S02]  /*0e60*/  UISETP.NE.AND.EX UP0, UPT, UR5, URZ, UPT, UP0 ;  /* 0x0000003f0500728c */ /* 0x000fe4000bf05300 */
[----:B------:R-:W-:Y:S02]  /*0e70*/  @UP3 ULDC UR10, c[0x0][0x42c] ;  /* 0x00010b00000a3ab9 */ /* 0x000fe40000000800 */
[----:B------:R-:W-:Y:S01]  /*0e80*/  @UP2 ULDC.64 UR14, c[0x0][0x9a8] ;  /* 0x00026a00000e2ab9 */ /* 0x000fe20000000a00 */
[----:B------:R-:W-:Y:S01]  /*0e90*/  UIMAD.WIDE.U32 UR10, UR6, UR10, URZ ;  /* 0x0000000a060a72a5 */ /* 0x000fe2000f8e003f */
[----:B------:R-:W-:Y:S01]  /*0ea0*/  @UP2 ULDC.64 UR18, c[0x0][0x9b0] ;  /* 0x00026c0000122ab9 */ /* 0x000fe20000000a00 */
[----:B------:R-:W-:-:S04]  /*0eb0*/  PLOP3.LUT P2, PT, PT, PT, UP0, 0x80, 0x0 ;  /* 0x000000000000781c */ /* 0x000fc80003f4f008 */
[----:B------:R-:W-:Y:S01]  /*0ec0*/  @UP0 ULDC.64 UR16, c[0x0][0x9b8] ;  /* 0x00026e0000100ab9 */ /* 0x000fe20000000a00 */
[----:B------:R-:W-:Y:S01]  /*0ed0*/  IMAD.MOV.U32 R0, RZ, RZ, 0x3f800000 ;  /* 0x3f800000ff007424 */ /* 0x000fe200078e00ff */
[----:B--2---:R-:W-:-:S13]  /*0ee0*/  R2UR UR36, R2 ;  /* 0x00000000022472ca */ /* 0x004fda00000e0000 */
[----:B------:R-:W-:Y:S02]  /*0ef0*/  USHF.R.S32.HI UR37, URZ, 0x1f, UR36 ;  /* 0x0000001f3f257899 */ /* 0x000fe40008011424 */
[----:B------:R-:W-:Y:S02]  /*0f00*/  @UP2 UIMAD.WIDE.U32 UR12, UR36, UR14, URZ ;  /* 0x0000000e240c22a5 */ /* 0x000fe4000f8e003f */
[----:B------:R-:W-:-:S03]  /*0f10*/  @UP2 UIMAD UR7, UR37, UR14, URZ ;  /* 0x0000000e250722a4 */ /* 0x000fc6000f8e023f */
[----:B------:R-:W-:Y:S01]  /*0f20*/  @UP3 ULDC UR14, c[0x0][0x430] ;  /* 0x00010c00000e3ab9 */ /* 0x000fe20000000800 */
[----:B------:R-:W-:-:S03]  /*0f30*/  @UP2 UIMAD UR15, UR36, UR15, UR7 ;  /* 0x0000000f240f22a4 */ /* 0x000fc6000f8e0207 */
[----:B------:R-:W-:Y:S01]  /*0f40*/  UMOV UR7, UR6 ;  /* 0x0000000600077c82 */ /* 0x000fe20008000000 */
[----:B------:R-:W-:Y:S02]  /*0f50*/  @UP3 USHF.R.U32.HI UR7, URZ, UR14, UR11 ;  /* 0x0000000e3f073299 */ /* 0x000fe4000801160b */
[----:B------:R-:W-:Y:S02]  /*0f60*/  @UP0 UIMAD.WIDE.U32 UR10, UR36, UR16, URZ ;  /* 0x00000010240a02a5 */ /* 0x000fe4000f8e003f */
[----:B------:R-:W-:Y:S02]  /*0f70*/  @UP2 USHF.R.S32.HI UR14, URZ, 0x1f, UR7 ;  /* 0x0000001f3f0e2899 */ /* 0x000fe40008011407 */
[----:B------:R-:W-:Y:S02]  /*0f80*/  @UP0 UIMAD UR16, UR37, UR16, URZ ;  /* 0x00000010251002a4 */ /* 0x000fe4000f8e023f */
[----:B------:R-:W-:Y:S02]  /*0f90*/  @UP2 UIADD3 UR13, UR13, UR15, URZ ;  /* 0x0000000f0d0d2290 */ /* 0x000fe4000fffe03f */
[----:B------:R-:W-:-:S02]  /*0fa0*/  @UP2 UIMAD UR14, UR14, UR18, URZ ;  /* 0x000000120e0e22a4 */ /* 0x000fc4000f8e023f */
[----:B------:R-:W-:Y:S02]  /*0fb0*/  @UP0 UIMAD UR16, UR36, UR17, UR16 ;  /* 0x00000011241002a4 */ /* 0x000fe4000f8e0210 */
[----:B------:R-:W-:Y:S02]  /*0fc0*/  @UP0 USHF.R.S32.HI UR15, URZ, 0x1f, UR7 ;  /* 0x0000001f3f0f0899 */ /* 0x000fe40008011407 */
[----:B------:R-:W-:Y:S02]  /*0fd0*/  @UP2 UIMAD UR14, UR7, UR19, UR14 ;  /* 0x00000013070e22a4 */ /* 0x000fe4000f8e020e */
[----:B------:R-:W-:Y:S02]  /*0fe0*/  @UP2 UIMAD.WIDE.U32 UR12, UR7, UR18, UR12 ;  /* 0x00000012070c22a5 */ /* 0x000fe4000f8e000c */
[----:B------:R-:W-:Y:S01]  /*0ff0*/  @UP0 UIADD3 UR11, UR11, UR16, URZ ;  /* 0x000000100b0b0290 */ /* 0x000fe2000fffe03f */
[----:B------:R-:W-:Y:S01]  /*1000*/  @UP0 ULDC.64 UR18, c[0x0][0x9c0] ;  /* 0x0002700000120ab9 */ /* 0x000fe20000000a00 */
[----:B------:R-:W-:-:S02]  /*1010*/  @UP2 UIADD3 UR13, UR13, UR14, URZ ;  /* 0x0000000e0d0d2290 */ /* 0x000fc4000fffe03f */
[----:B------:R-:W-:Y:S02]  /*1020*/  @UP0 UIMAD UR15, UR15, UR18, URZ ;  /* 0x000000120f0f02a4 */ /* 0x000fe4000f8e023f */
[----:B------:R-:W-:Y:S02]  /*1030*/  @UP2 ULEA UR8, UP1, UR12, UR8, 0x2 ;  /* 0x000000080c082291 */ /* 0x000fe4000f82103f */
[----:B------:R-:W-:Y:S02]  /*1040*/  @UP0 UIMAD UR15, UR7, UR19, UR15 ;  /* 0x00000013070f02a4 */ /* 0x000fe4000f8e020f */
[----:B------:R-:W-:Y:S01]  /*1050*/  @UP0 UIMAD.WIDE.U32 UR10, UR7, UR18, UR10 ;  /* 0x00000012070a02a5 */ /* 0x000fe2000f8e000a */
[----:B------:R-:W-:Y:S02]  /*1060*/  ULDC.64 UR16, c[0x0][0xa28] ;  /* 0x00028a0000107ab9 */ /* 0x000fe40000000a00 */
[----:B------:R-:W-:Y:S01]  /*1070*/  ULDC.64 UR18, c[0x0][0xa20] ;  /* 0x0002880000127ab9 */ /* 0x000fe20000000a00 */
[----:B------:R-:W-:Y:S01]  /*1080*/  @UP2 ULEA.HI.X UR9, UR12, UR9, UR13, 0x2, UP1 ;  /* 0x000000090c092291 */ /* 0x000fe200088f140d */
[----:B---34-:R-:W-:Y:S01]  /*1090*/  IMAD.U32 R4, RZ, RZ, UR8 ;  /* 0x00000008ff047e24 */ /* 0x018fe2000f8e00ff */
[----:B------:R-:W-:-:S02]  /*10a0*/  UISETP.NE.U32.AND UP4, UPT, UR16, URZ, UPT ;  /* 0x0000003f1000728c */ /* 0x000fc4000bf85070 */
[----:B------:R-:W-:Y:S02]  /*10b0*/  UISETP.NE.U32.AND UP1, UPT, UR18, URZ, UPT ;  /* 0x0000003f1200728c */ /* 0x000fe4000bf25070 */
[----:B------:R-:W-:Y:S01]  /*10c0*/  UISETP.NE.AND.EX UP2, UPT, UR17, URZ, UPT, UP4 ;  /* 0x0000003f1100728c */ /* 0x000fe2000bf45340 */
[----:B------:R-:W-:Y:S01]  /*10d0*/  IMAD.U32 R5, RZ, RZ, UR9 ;  /* 0x00000009ff057e24 */ /* 0x000fe2000f8e00ff */
[----:B------:R-:W-:Y:S02]  /*10e0*/  UISETP.NE.AND.EX UP1, UPT, UR19, URZ, UPT, UP1 ;  /* 0x0000003f1300728c */ /* 0x000fe4000bf25310 */
[----:B------:R-:W-:Y:S02]  /*10f0*/  @UP0 UIADD3 UR7, UR11, UR15, URZ ;  /* 0x0000000f0b070290 */ /* 0x000fe4000fffe03f */
[----:B------:R-:W-:Y:S01]  /*1100*/  @UP0 ULEA UR12, UP4, UR10, UR4, 0x2 ;  /* 0x000000040a0c0291 */ /* 0x000fe2000f88103f */
[----:B------:R0:W2:Y:S03]  /*1110*/  @P0 LDG.E R9, desc[UR46][R4.64] ;  /* 0x0000002e04090981 */ /* 0x0000a6000c1e1900 */
[----:B------:R-:W-:-:S02]  /*1120*/  @UP0 ULEA.HI.X UR13, UR10, UR5, UR7, 0x2, UP4 ;  /* 0x000000050a0d0291 */ /* 0x000fc4000a0f1407 */
[----:B------:R-:W-:Y:S01]  /*1130*/  @UP2 ULEA UR4, UP0, UR36, UR16, 0x2 ;  /* 0x0000001024042291 */ /* 0x000fe2000f80103f */
[----:B------:R-:W-:Y:S01]  /*1140*/  IMAD.U32 R6, RZ, RZ, UR12 ;  /* 0x0000000cff067e24 */ /* 0x000fe2000f8e00ff */
[----:B------:R-:W-:Y:S01]  /*1150*/  @UP1 ULEA UR8, UP4, UR36, UR18, 0x2 ;  /* 0x0000001224081291 */ /* 0x000fe2000f88103f */
[----:B------:R-:W-:Y:S01]  /*1160*/  PLOP3.LUT P0, PT, PT, PT, UP2, 0x80, 0x0 ;  /* 0x000000000000781c */ /* 0x000fe20003f0f028 */
[----:B------:R-:W-:Y:S01]  /*1170*/  IMAD.U32 R7, RZ, RZ, UR13 ;  /* 0x0000000dff077e24 */ /* 0x000fe2000f8e00ff */
[----:B------:R-:W-:Y:S01]  /*1180*/  PLOP3.LUT P1, PT, PT, PT, UP1, 0x80, 0x0 ;  /* 0x000000000000781c */ /* 0x000fe20003f2f018 */
[----:B------:R-:W-:Y:S02]  /*1190*/  @UP2 ULEA.HI.X UR5, UR36, UR17, UR37, 0x2, UP0 ;  /* 0x0000001124052291 */ /* 0x000fe400080f1425 */
[----:B------:R-:W-:Y:S01]  /*11a0*/  @UP1 ULEA.HI.X UR9, UR36, UR19, UR37, 0x2, UP4 ;  /* 0x0000001324091291 */ /* 0x000fe2000a0f1425 */
[----:B------:R1:W2:Y:S01]  /*11b0*/  @P2 LDG.E R0, desc[UR46][R6.64] ;  /* 0x0000002e06002981 */ /* 0x0002a2000c1e1900 */
[----:B------:R-:W-:Y:S01]  /*11c0*/  IMAD.U32 R2, RZ, RZ, UR4 ;  /* 0x00000004ff027e24 */ /* 0x000fe2000f8e00ff */
[----:B------:R-:W-:Y:S01]  /*11d0*/  ULDC UR7, c[0x0][0x988] ;  /* 0x0002620000077ab9 */ /* 0x000fe20000000800 */
[----:B0-----:R-:W-:-:S02]  /*11e0*/  IMAD.U32 R4, RZ, RZ, UR8 ;  /* 0x00000008ff047e24 */ /* 0x001fc4000f8e00ff */
[----:B------:R-:W-:Y:S01]  /*11f0*/  IMAD.U32 R3, RZ, RZ, UR5 ;  /* 0x00000005ff037e24 */ /* 0x000fe2000f8e00ff */
[----:B------:R-:W-:Y:S01]  /*1200*/  ULDC.64 UR4, c[0x0][0x3f8] ;  /* 0x0000fe0000047ab9 */ /* 0x000fe20000000a00 */
[----:B------:R-:W-:-:S03]  /*1210*/  IMAD.U32 R5, RZ, RZ, UR9 ;  /* 0x00000009ff057e24 */ /* 0x000fc6000f8e00ff */
[----:B------:R0:W3:Y:S04]  /*1220*/  @P0 LDG.E R2, desc[UR46][R2.64] ;  /* 0x0000002e02020981 */ /* 0x0000e8000c1e1900 */
[----:B------:R-:W4:Y:S01]  /*1230*/  @P1 LDG.E R4, desc[UR46][R4.64] ;  /* 0x0000002e04041981 */ /* 0x000f22000c1e1900 */
[----:B------:R-:W-:-:S03]  /*1240*/  UISETP.NE.U32.AND UP0, UPT, UR4, URZ, UPT ;  /* 0x0000003f0400728c */ /* 0x000fc6000bf05070 */
[----:B------:R-:W-:Y:S01]  /*1250*/  ULDC UR4, c[0x0][0x404] ;  /* 0x0001010000047ab9 */ /* 0x000fe20000000800 */
[----:B------:R-:W-:-:S03]  /*1260*/  UISETP.NE.AND.EX UP0, UPT, UR5, URZ, UPT, UP0 ;  /* 0x0000003f0500728c */ /* 0x000fc6000bf05300 */
[----:B------:R-:W-:Y:S01]  /*1270*/  ULDC UR5, c[0x0][0x2e0] ;  /* 0x0000b80000057ab9 */ /* 0x000fe20000000800 */
[----:B------:R-:W-:-:S04]  /*1280*/  USEL UR4, UR4, 0x1, UP0 ;  /* 0x0000000104047887 */ /* 0x000fc80008000000 */
[----:B------:R-:W-:Y:S01]  /*1290*/  UIMAD UR4, UR4, UR5, URZ ;  /* 0x00000005040472a4 */ /* 0x000fe2000f8e023f */
[----:B------:R-:W-:Y:S01]  /*12a0*/  UMOV UR49, URZ ;  /* 0x0000003f00317c82 */ /* 0x000fe20008000000 */
[----:B------:R-:W-:Y:S01]  /*12b0*/  UMOV UR42, UR6 ;  /* 0x00000006002a7c82 */ /* 0x000fe20008000000 */
[----:B------:R-:W-:Y:S01]  /*12c0*/  IMAD.MOV.U32 R17, RZ, RZ, R45 ;  /* 0x000000ffff117224 */ /* 0x000fe200078e002d */
[----:B-1----:R-:W-:Y:S01]  /*12d0*/  CS2R R6, SRZ ;  /* 0x0000000000067805 */ /* 0x002fe2000001ff00 */
[----:B0-----:R-:W-:Y:S01]  /*12e0*/  IMAD.MOV.U32 R3, RZ, RZ, RZ ;  /* 0x000000ffff037224 */ /* 0x001fe200078e00ff */
[----:B------:R-:W-:Y:S01]  /*12f0*/  CS2R R10, SRZ ;  /* 0x00000000000a7805 */ /* 0x000fe2000001ff00 */
[----:B------:R-:W-:Y:S01]  /*1300*/  IMAD.MOV.U32 R87, RZ, RZ, RZ ;  /* 0x000000ffff577224 */ /* 0x000fe200078e00ff */
        /* <DEDUP_REMOVED lines=14> */
[----:B------:R-:W-:Y:S01]  /*13f0*/  CS2R R88, SRZ ;  /* 0x0000000000587805 */ /* 0x000fe2000001ff00 */
[----:B------:R-:W-:Y:S01]  /*1400*/  IMAD.MOV.U32 R50, RZ, RZ, RZ ;  /* 0x000000ffff327224 */ /* 0x000fe200078e00ff */
[----:B------:R-:W-:Y:S02]  /*1410*/  CS2R R52, SRZ ;  /* 0x0000000000347805 */ /* 0x000fe4000001ff00 */
[----:B------:R-:W-:Y:S02]  /*1420*/  CS2R R56, SRZ ;  /* 0x0000000000387805 */ /* 0x000fe4000001ff00 */
[----:B------:R-:W-:Y:S02]  /*1430*/  CS2R R90, SRZ ;  /* 0x00000000005a7805 */ /* 0x000fe4000001ff00 */
[----:B------:R-:W-:Y:S02]  /*1440*/  CS2R R60, SRZ ;  /* 0x00000000003c7805 */ /* 0x000fe4000001ff00 */
[----:B------:R-:W-:-:S02]  /*1450*/  CS2R R92, SRZ ;  /* 0x00000000005c7805 */ /* 0x000fc4000001ff00 */
[----:B------:R-:W-:Y:S01]  /*1460*/  CS2R R64, SRZ ;  /* 0x0000000000407805 */ /* 0x000fe2000001ff00 */
[----:B--2---:R-:W-:-:S04]  /*1470*/  FMUL.FTZ R0, R9, R0 ;  /* 0x0000000009007220 */ /* 0x004fc80000410000 */
[----:B------:R-:W-:Y:S01]  /*1480*/  FMUL.FTZ R0, R0, UR7 ;  /* 0x0000000700007c20 */ /* 0x000fe20008410000 */
[----:B------:R-:W-:-:S04]  /*1490*/  CS2R R8, SRZ ;  /* 0x0000000000087805 */ /* 0x000fc8000001ff00 */
[----:B------:R-:W-:Y:S02]  /*14a0*/  R2UR UR38, R0 ;  /* 0x00000000002672ca */ /* 0x000fe400000e0000 */
[----:B---3--:R-:W-:Y:S02]  /*14b0*/  @P0 R2UR UR49, R2 ;  /* 0x00000000023102ca */ /* 0x008fe400000e0000 */
[----:B----4-:R-:W-:Y:S01]  /*14c0*/  @P1 R2UR UR4, R4 ;  /* 0x00000000040412ca */ /* 0x010fe200000e0000 */
[----:B------:R-:W-:Y:S01]  /*14d0*/  IMAD.MOV.U32 R0, RZ, RZ, RZ ;  /* 0x000000ffff007224 */ /* 0x000fe200078e00ff */
[----:B------:R-:W-:Y:S01]  /*14e0*/  PLOP3.LUT P0, PT, PT, PT, PT, 0x80, 0x0 ;  /* 0x000000000000781c */ /* 0x000fe20003f0f070 */
[----:B------:R-:W-:-:S12]  /*14f0*/  @P1 BRA `(.L_x_120) ;  /* 0x0000000000341947 */ /* 0x000fd80003800000 */
[----:B------:R-:W-:Y:S02]  /*1500*/  ULDC.64 UR8, c[0x0][0xa08] ;  /* 0x0002820000087ab9 */ /* 0x000fe40000000a00 */
[----:B------:R-:W-:-:S04]  /*1510*/  ISETP.NE.U32.AND P1, PT, RZ, UR8, PT ;  /* 0x00000008ff007c0c */ /* 0x000fc8000bf25070 */
[----:B------:R-:W-:-:S13]  /*1520*/  ISETP.NE.AND.EX P1, PT, RZ, UR9, PT, P1 ;  /* 0x00000009ff007c0c */ /* 0x000fda000bf25310 */
[----:B------:R-:W-:Y:S05]  /*1530*/  @!P1 BRA `(.L_x_120) ;  /* 0x0000000000249947 */ /* 0x000fea0003800000 */
[----:B------:R-:W-:Y:S02]  /*1540*/  ULDC.64 UR4, c[0x0][0xa08] ;  /* 0x0002820000047ab9 */ /* 0x000fe40000000a00 */
[----:B------:R-:W-:-:S06]  /*1550*/  UIMAD.WIDE UR4, UR36, 0x4, UR4 ;  /* 0x00000004240478a5 */ /* 0x000fcc000f8e0204 */
[----:B------:R-:W-:Y:S02]  /*1560*/  IMAD.U32 R4, RZ, RZ, UR4 ;  /* 0x00000004ff047e24 */ /* 0x000fe4000f8e00ff */
[----:B------:R-:W-:-:S05]  /*1570*/  IMAD.U32 R5, RZ, RZ, UR5 ;  /* 0x00000005ff057e24 */ /* 0x000fca000f8e00ff */
[----:B------:R-:W2:Y:S04]  /*1580*/  LDG.E R44, desc[UR46][R4.64] ;  /* 0x0000002e042c7981 */ /* 0x000ea8000c1e1900 */
[----:B------:R-:W3:Y:S01]  /*1590*/  LDG.E R2, desc[UR46][R4.64+0x4] ;  /* 0x0000042e04027981 */ /* 0x000ee2000c1e1900 */
[----:B--2---:R-:W-:Y:S02]  /*15a0*/  R2UR UR4, R44 ;  /* 0x000000002c0472ca */ /* 0x004fe400000e0000 */
[----:B---3--:R-:W-:-:S13]  /*15b0*/  R2UR UR5, R2 ;  /* 0x00000000020572ca */ /* 0x008fda00000e0000 */
[----:B------:R-:W-:-:S12]  /*15c0*/  UIADD3 UR4, -UR4, UR5, URZ ;  /* 0x0000000504047290 */ /* 0x000fd8000fffe13f */
.L_x_120:
[----:B------:R-:W-:Y:S01]  /*15d0*/  UIADD3 UR49, -UR49, UR4, URZ ;  /* 0x0000000431317290 */ /* 0x000fe2000fffe13f */
[----:B------:R-:W-:Y:S01]  /*15e0*/  CS2R R94, SRZ ;  /* 0x00000000005e7805 */ /* 0x000fe2000001ff00 */
[----:B------:R-:W-:Y:S01]  /*15f0*/  @UP3 ULDC UR7, c[0x0][0x42c] ;  /* 0x00010b0000073ab9 */ /* 0x000fe20000000800 */
[----:B------:R-:W-:Y:S01]  /*1600*/  UMOV UR4, URZ ;  /* 0x0000003f00047c82 */ /* 0x000fe20008000000 */
[----:B------:R-:W-:Y:S01]  /*1610*/  UISETP.GE.AND UP0, UPT, UR49, 0x1, UPT ;  /* 0x000000013100788c */ /* 0x000fe2000bf06270 */
[----:B------:R-:W-:Y:S01]  /*1620*/  CS2R R68, SRZ ;  /* 0x0000000000447805 */ /* 0x000fe2000001ff00 */
[----:B------:R-:W-:Y:S01]  /*1630*/  UIADD3 UR5, UR49, 0xdf, URZ ;  /* 0x000000df31057890 */ /* 0x000fe2000fffe03f */
[----:B------:R-:W-:Y:S01]  /*1640*/  CS2R R96, SRZ ;  /* 0x0000000000607805 */ /* 0x000fe2000001ff00 */
[----:B------:R-:W-:Y:S01]  /*1650*/  UMOV UR39, UR6 ;  /* 0x0000000600277c82 */ /* 0x000fe20008000000 */
[----:B------:R-:W-:Y:S02]  /*1660*/  CS2R R72, SRZ ;  /* 0x0000000000487805 */ /* 0x000fe4000001ff00 */
[----:B------:R-:W-:Y:S01]  /*1670*/  PLOP3.LUT P1, PT, PT, PT, UP0, 0x80, 0x0 ;  /* 0x000000000000781c */ /* 0x000fe20003f2f008 */
[----:B------:R-:W-:Y:S01]  /*1680*/  UIMAD.WIDE UR8, UR5, -0x6db6db6d, UR4 ;  /* 0x92492493050878a5 */ /* 0x000fe2000f8e0204 */
[----:B------:R-:W-:Y:S01]  /*1690*/  CS2R R98, SRZ ;  /* 0x0000000000627805 */ /* 0x000fe2000001ff00 */
[----:B------:R-:W-:Y:S01]  /*16a0*/  UIMAD.WIDE.U32 UR4, UR6, UR7, URZ ;  /* 0x00000007060472a5 */ /* 0x000fe2000f8e003f */
[----:B------:R-:W-:Y:S01]  /*16b0*/  CS2R R76, SRZ ;  /* 0x00000000004c7805 */ /* 0x000fe2000001ff00 */
[----:B------:R-:W-:Y:S01]  /*16c0*/  USHF.R.U32.HI UR48, URZ, 0x1f, UR9 ;  /* 0x0000001f3f307899 */ /* 0x000fe20008011609 */
[----:B------:R-:W-:Y:S01]  /*16d0*/  CS2R R100, SRZ ;  /* 0x0000000000647805 */ /* 0x000fe2000001ff00 */
[----:B------:R-:W-:-:S02]  /*16e0*/  @UP3 ULDC UR7, c[0x0][0x430] ;  /* 0x00010c0000073ab9 */ /* 0x000fc40000000800 */
[----:B------:R-:W-:Y:S02]  /*16f0*/  @UP3 USHF.R.U32.HI UR42, URZ, UR7, UR5 ;  /* 0x000000073f2a3299 */ /* 0x000fe40008011605 */
[----:B------:R-:W-:Y:S02]  /*1700*/  ULEA.HI.SX32 UR48, UR9, UR48, 0x19 ;  /* 0x0000003009307291 */ /* 0x000fe4000f8fca3f */
[----:B------:R-:W-:Y:S10]  /*1710*/  @!P1 BRA `(.L_x_121) ;  /* 0x0000008400089947 */ /* 0x000ff40003800000 */
[----:B------:R-:W0:Y:S01]  /*1720*/  SHFL.IDX PT, R0, R228, RZ, 0x1f ;  /* 0x00001fffe4007589 */ /* 0x000e2200000e0000 */
[----:B------:R-:W1:Y:S01]  /*1730*/  S2UR UR6, SR_CgaCtaId ;  /* 0x00000000000679c3 */ /* 0x000e620000008800 */
[----:B------:R-:W-:Y:S01]  /*1740*/  UMOV UR5, 0x400 ;  /* 0x0000040000057882 */ /* 0x000fe20000000000 */
[----:B0-----:R-:W-:Y:S01]  /*1750*/  R2UR UR41, R0 ;  /* 0x00000000002972ca */ /* 0x001fe200000e0000 */
[----:B-1----:R-:W-:-:S04]  /*1760*/  ULEA UR5, UR6, UR5, 0x18 ;  /* 0x0000000506057291 */ /* 0x002fc8000f8ec03f */
[----:B------:R-:W-:-:S04]  /*1770*/  UIADD3 UR5, UR5, 0x1c400, URZ ;  /* 0x0001c40005057890 */ /* 0x000fc8000fffe03f */
[----:B------:R-:W-:-:S04]  /*1780*/  ULOP3.LUT UP0, URZ, UR5, 0x9f, URZ, 0xc0, !UPT ;  /* 0x0000009f053f7892 */ /* 0x000fc8000f80c03f */
[----:B------:R-:W-:Y:S02]  /*1790*/  ULEA.HI UR4, UR41, UR41, URZ, 0x1 ;  /* 0x0000002929047291 */ /* 0x000fe4000f8f083f */
[----:B------:R-:W-:Y:S02]  /*17a0*/  PLOP3.LUT P0, PT, PT, PT, UP0, 0x80, 0x0 ;  /* 0x000000000000781c */ /* 0x000fe40003f0f008 */
[----:B------:R-:W-:-:S04]  /*17b0*/  ULOP3.LUT UR4, UR4, 0x1e, URZ, 0xc0, !UPT ;  /* 0x0000001e04047892 */ /* 0x000fc8000f8ec03f */
[----:B------:R-:W-:-:S04]  /*17c0*/  UIADD3 UR4, UR41, -UR4, URZ ;  /* 0x8000000429047290 */ /* 0x000fc8000fffe03f */
[----:B------:R-:W-:-:S04]  /*17d0*/  ULEA UR4, UR4, UR5, 0xd ;  /* 0x0000000504047291 */ /* 0x000fc8000f8e683f */
[----:B------:R-:W-:-:S04]  /*17e0*/  USHF.R.U32.HI UR4, URZ, 0x4, UR4 ;  /* 0x000000043f047899 */ /* 0x000fc80008011604 */
[----:B------:R-:W-:Y:S01]  /*17f0*/  ULOP3.LUT UR51, UR4, 0x3fff, URZ, 0xc0, !UPT ;  /* 0x00003fff04337892 */ /* 0x000fe2000f8ec03f */
[----:B------:R-:W-:Y:S11]  /*1800*/  @!P0 BRA `(.L_x_122) ;  /* 0x0000000000408947 */ /* 0x000ff60003800000 */
[----:B------:R-:W-:Y:S01]  /*1810*/  MOV R0, 0x0 ;  /* 0x0000000000007802 */ /* 0x000fe20000000f00 */
[----:B------:R-:W-:Y:S01]  /*1820*/  ULDC.64 UR4, c[0x4][0x98] ;  /* 0x0100260000047ab9 */ /* 0x000fe20000000a00 */
[----:B------:R-:W-:Y:S01]  /*1830*/  ULDC.64 UR6, c[0x4][0x28] ;  /* 0x01000a0000067ab9 */ /* 0x000fe20000000a00 */
[----:B------:R-:W-:Y:S01]  /*1840*/  IMAD.U32 R4, RZ, RZ, UR4 ;  /* 0x00000004ff047e24 */ /* 0x000fe2000f8e00ff */
[----:B------:R0:W1:Y:S01]  /*1850*/  LDC.64 R2, c[0x4][R0] ;  /* 0x0100000000027b82 */ /* 0x0000620000000a00 */
        /* <DEDUP_REMOVED lines=8> */
[----:B0-----:R-:W-:-:S07]  /*18e0*/  IMAD.MOV.U32 R13, RZ, RZ, RZ ;  /* 0x000000ffff0d7224 */ /* 0x001fce00078e00ff */
[----:B------:R-:W-:-:S07]  /*18f0*/  LEPC R20, `(.L_x_122) ;  /* 0x000000001014794e */ /* 0x000fce0000000000 */
[----:B-1----:R-:W-:Y:S05]  /*1900*/  CALL.ABS.NOINC R2 ;  /* 0x0000000002007343 */ /* 0x002fea0003c00000 */
.L_x_122:
[----:B------:R-:W0:Y:S01]  /*1910*/  S2UR UR5, SR_CgaCtaId ;  /* 0x00000000000579c3 */ /* 0x000e220000008800 */
[----:B------:R-:W-:Y:S01]  /*1920*/  ULEA.HI UR4, UR44, UR44, URZ, 0x1 ;  /* 0x0000002c2c047291 */ /* 0x000fe2000f8f083f */
[----:B------:R-:W-:-:S03]  /*1930*/  MOV R3, 0x400 ;  /* 0x0000040000037802 */ /* 0x000fc60000000f00 */
[----:B------:R-:W-:-:S04]  /*1940*/  ULOP3.LUT UR4, UR4, 0xfffffffe, URZ, 0xc0, !UPT ;  /* 0xfffffffe04047892 */ /* 0x000fc8000f8ec03f */
[----:B------:R-:W-:-:S06]  /*1950*/  UIADD3 UR4, UR44, -UR4, URZ ;  /* 0x800000042c047290 */ /* 0x000fcc000fffe03f */
[----:B------:R-:W-:Y:S02]  /*1960*/  IMAD.U32 R4, RZ, RZ, UR4 ;  /* 0x00000004ff047e24 */ /* 0x000fe4000f8e00ff */
[----:B0-----:R-:W-:-:S05]  /*1970*/  IMAD.U32 R2, RZ, RZ, UR5 ;  /* 0x00000005ff027e24 */ /* 0x001fca000f8e00ff */
[----:B------:R-:W-:Y:S02]  /*1980*/  LEA R0, R2, R3, 0x18 ;  /* 0x0000000302007211 */ /* 0x000fe400078ec0ff */
[----:B------:R-:W-:Y:S01]  /*1990*/  SHF.L.U32 R3, R4, 0x1f, RZ ;  /* 0x0000001f04037819 */ /* 0x000fe200000006ff */
[----:B------:R-:W-:-:S03]  /*19a0*/  IMAD.U32 R4, RZ, RZ, UR45 ;  /* 0x0000002dff047e24 */ /* 0x000fc6000f8e00ff */
[----:B------:R-:W0:Y:S02]  /*19b0*/  SYNCS.PHASECHK.TRANS64.TRYWAIT P1, [R0+URZ+0x2e800], R3 ;  /* 0x02e80003000075a7 */ /* 0x000e24000802017f */
[----:B------:R-:W-:Y:S01]  /*19c0*/  ISETP.NE.AND P0, PT, R4, 0x3, PT ;  /* 0x000000030400780c */ /* 0x000fe20003f05270 */
[----:B0-----:R-:W-:-:S12]  /*19d0*/  @!P1 BRA `(.L_x_123) ;  /* 0x000000f000309947 */ /* 0x001fd80003800000 */
.L_x_248:
[----:B------:R-:W-:Y:S05]  /*19e0*/  @!P0 BRA `(.L_x_124) ;  /* 0x0000000000048947 */ /* 0x000fea0003800000 */
[----:B------:R-:W-:Y:S01]  /*19f0*/  BPT.TRAP 0x1 ;  /* 0x000000040000795c */ /* 0x000fe20000300000 */
.L_x_124:
[----:B------:R-:W-:Y:S02]  /*1a00*/  IMAD.U32 R4, RZ, RZ, UR43 ;  /* 0x0000002bff047e24 */ /* 0x000fe4000f8e00ff */
[----:B------:R-:W-:-:S03]  /*1a10*/  IMAD.U32 R5, RZ, RZ, UR50 ;  /* 0x00000032ff057e24 */ /* 0x000fc6000f8e00ff */
[----:B------:R-:W-:Y:S01]  /*1a20*/  SHF.L.U32 R4, R4, 0x1f, RZ ;  /* 0x0000001f04047819 */ /* 0x000fe200000006ff */
[----:B------:R-:W-:-:S04]  /*1a30*/  IMAD R5, R5, 0x8, R0 ;  /* 0x0000000805057824 */ /* 0x000fc800078e0200 */
[----:B------:R1:W2:Y:S01]  /*1a40*/  SYNCS.PHASECHK.TRANS64.TRYWAIT P1, [R5+URZ+0x2e830], R4 ;  /* 0x02e83004050075a7 */ /* 0x0002a2000802017f */
[----:B------:R-:W-:Y:S05]  /*1a50*/  @!P0 BRA `(.L_x_125) ;  /* 0x0000000000048947 */ /* 0x000fea0003800000 */
[----:B------:R-:W-:Y:S01]  /*1a60*/  BPT.TRAP 0x1 ;  /* 0x000000040000795c */ /* 0x000fe20000300000 */
.L_x_125:
[----:B------:R-:W3:Y:S01]  /*1a70*/  S2R R6, SR_TID.X ;  /* 0x0000000000067919 */ /* 0x000ee20000002100 */
[----:B0-----:R-:W-:-:S05]  /*1a80*/  VIADD R3, R0, 0x20400 ;  /* 0x0002040000037836 */ /* 0x001fca0000000000 */
[----:B------:R-:W-:-:S04]  /*1a90*/  SHF.R.U32.HI R3, RZ, 0x4, R3 ;  /* 0x00000004ff037819 */ /* 0x000fc80000011603 */
[----:B------:R-:W-:Y:S02]  /*1aa0*/  LOP3.LUT R3, R3, 0x3fff, RZ, 0xc0, !PT ;  /* 0x00003fff03037812 */ /* 0x000fe400078ec0ff */
[----:B---3--:R-:W-:Y:S01]  /*1ab0*/  LOP3.LUT P2, RZ, R6, 0x7f, RZ, 0xc0, !PT ;  /* 0x0000007f06ff7812 */ /* 0x008fe2000784c0ff */
[----:B--2---:R-:W-:-:S12]  /*1ac0*/  @P1 BRA `(.L_x_126) ;  /* 0x0000000000081947 */ /* 0x004fd80003800000 */
[----:B------:R-:W0:Y:S02]  /*1ad0*/  SYNCS.PHASECHK.TRANS64.TRYWAIT P1, [R5+URZ+0x2e830], R4 ;  /* 0x02e83004050075a7 */ /* 0x000e24000802017f */
[----:B0-----:R-:W-:Y:S05]  /*1ae0*/  @!P1 BRA `(.L_x_127) ;  /* 0x000000f000009947 */ /* 0x001fea0003800000 */
.L_x_126:
[----:B------:R-:W-:Y:S05]  /*1af0*/  WARPSYNC.ALL ;  /* 0x0000000000007948 */ /* 0x000fea0003800000 */
[----:B------:R-:W-:Y:S01]  /*1b00*/  IMAD.MOV.U32 R87, RZ, RZ, RZ ;  /* 0x000000ffff577224 */ /* 0x000fe200078e00ff */
[----:B------:R-:W-:-:S04]  /*1b10*/  LOP3.LUT R3, R3, 0x10000, RZ, 0xfc, !PT ;  /* 0x0001000003037812 */ /* 0x000fc800078efcff */
        /* <DEDUP_REMOVED lines=15> */
[----:B------:R-:W2:Y:S01]  /*1c10*/  S2R R152, SR_TID.X ;  /* 0x0000000000987919 */ /* 0x000ea20000002100 */
[----:B------:R-:W-:-:S02]  /*1c20*/  UISETP.GE.AND UP0, UPT, UR49, 0xe1, UPT ;  /* 0x000000e13100788c */ /* 0x000fc4000bf06270 */
        /* <DEDUP_REMOVED lines=18> */
[----:B------:R-:W-:Y:S01]  /*1d50*/  UIADD3 UR12, UR20, 0x504, URZ ;  /* 0x00000504140c7890 */ /* 0x000fe2000fffe03f */
        /* <DEDUP_REMOVED lines=126> */
[----:B------:R-:W-:Y:S01]  /*2540*/  FMNMX.FTZ R7, R136, R137, !PT ;  /* 0x0000008988077209 */ /* 0x000fe20007810000 */
[----:B------:R-:W-:Y:S01]  /*2550*/  UMOV UR15, 0x40000040 ;  /* 0x40000040000f7882 */ /* 0x000fe20000000000 */
[----:B------:R-:W-:-:S02]  /*2560*/  FSEL R141, R141, -INF , P1 ;  /* 0xff8000008d8d7808 */ /* 0x000fc40000800000 */
[----:B01----:R-:W-:Y:S02]  /*2570*/  FMNMX.FTZ R4, R140, R7, !PT ;  /* 0x000000078c047209 */ /* 0x003fe40007810000 */
        /* <DEDUP_REMOVED lines=17> */
[C---:B------:R-:W-:Y:S02]  /*2690*/  ISETP.GT.AND P5, PT, R6.reuse, 0x21, PT ;  /* 0x000000210600780c */ /* 0x040fe40003fa4270 */
        /* <DEDUP_REMOVED lines=74> */
[C---:B------:R-:W-:Y:S02]  /*2b40*/  ISETP.GT.AND P1, PT, R6.reuse, 0x61, PT ;  /* 0x000000610600780c */ /* 0x040fe40003f24270 */
[----:B------:R-:W-:Y:S02]  /*2b50*/  FMNMX.FTZ R7, R117, R4, !PT ;  /* 0x0000000475077209 */ /* 0x000fe40007810000 */
[----:B------:R-:W-:Y:S02]  /*2b60*/  FSEL R115, R115, -INF , P2 ;  /* 0xff80000073737808 */ /* 0x000fe40001000000 */
[----:B------:R-:W-:-:S02]  /*2b70*/  ISETP.GT.AND P2, PT, R6, 0x68, PT ;  /* 0x000000680600780c */ /* 0x000fc40003f44270 */
[----:B------:R-:W-:Y:S02]  /*2b80*/  FSEL R118, R118, -INF , P5 ;  /* 0xff80000076767808 */ /* 0x000fe40002800000 */
[C---:B------:R-:W-:Y:S02]  /*2b90*/  ISETP.GT.AND P5, PT, R6.reuse, 0x69, PT ;  /* 0x000000690600780c */ /* 0x040fe40003fa4270 */
        /* <DEDUP_REMOVED lines=31> */
[C---:B------:R-:W-:Y:S02]  /*2d90*/  ISETP.GT.AND P4, PT, R6.reuse, 0x81, PT ;  /* 0x000000810600780c */ /* 0x040fe40003f84270 */
        /* <DEDUP_REMOVED lines=69> */
[----:B------:R-:W-:Y:S02]  /*31f0*/  ISETP.GT.AND P1, PT, R6, 0xc8, PT ;  /* 0x000000c80600780c */ /* 0x000fe40003f24270 */
[----:B------:R-:W-:Y:S02]  /*3200*/  FSEL R54, R54, -INF , P2 ;  /* 0xff80000036367808 */ /* 0x000fe40001000000 */
[----:B------:R-:W-:-:S02]  /*3210*/  ISETP.GT.AND P2, PT, R6, 0xc9, PT ;  /* 0x000000c90600780c */ /* 0x000fc40003f44270 */
[----:B------:R-:W-:Y:S02]  /*3220*/  FSEL R50, R50, -INF , P3 ;  /* 0xff80000032327808 */ /* 0x000fe40001800000 */
[C---:B------:R-:W-:Y:S02]  /*3230*/  ISETP.GT.AND P3, PT, R6.reuse, 0xd0, PT ;  /* 0x000000d00600780c */ /* 0x040fe40003f64270 */
[----:B------:R-:W-:Y:S02]  /*3240*/  FSEL R47, R47, -INF , P4 ;  /* 0xff8000002f2f7808 */ /* 0x000fe40002000000 */
[----:B------:R-:W-:Y:S02]  /*3250*/  ISETP.GT.AND P4, PT, R6, 0xd1, PT ;  /* 0x000000d10600780c */ /* 0x000fe40003f84270 */
        /* <DEDUP_REMOVED lines=17> */
[----:B------:R-:W-:Y:S02]  /*3370*/  FMNMX.FTZ R28, R142, R33, !PT ;  /* 0x000000218e1c7209 */ /* 0x000fe40007810000 */
[----:B------:R-:W-:Y:S02]  /*3380*/  FSEL R79, R36, -INF , P5 ;  /* 0xff800000244f7808 */ /* 0x000fe40002800000 */
[----:B------:R-:W-:Y:S02]  /*3390*/  FMNMX.FTZ R4, R78, R9, !PT ;  /* 0x000000094e047209 */ /* 0x000fe40007810000 */
[----:B------:R-:W-:-:S02]  /*33a0*/  ISETP.GT.AND P6, PT, R6, 0xd9, PT ;  /* 0x000000d90600780c */ /* 0x000fc40003fc4270 */
[----:B------:R-:W-:Y:S02]  /*33b0*/  FMNMX.FTZ R33, R143, R28, !PT ;  /* 0x0000001c8f217209 */ /* 0x000fe40007810000 */
[----:B------:R-:W-:Y:S02]  /*33c0*/  FSEL R81, R37, -INF , P6 ;  /* 0xff80000025517808 */ /* 0x000fe40003000000 */
[----:B------:R-:W-:Y:S02]  /*33d0*/  FMNMX.FTZ R4, R79, R4, !PT ;  /* 0x000000044f047209 */ /* 0x000fe40007810000 */
[----:B------:R-:W-:Y:S02]  /*33e0*/  FMNMX.FTZ R36, R146, R33, !PT ;  /* 0x0000002192247209 */ /* 0x000fe40007810000 */
[----:B------:R-:W-:Y:S02]  /*33f0*/  FMNMX.FTZ R9, R81, R4, !PT ;  /* 0x0000000451097209 */ /* 0x000fe40007810000 */
[----:B------:R-:W-:-:S02]  /*3400*/  FMNMX.FTZ R33, R147, R36, !PT ;  /* 0x0000002493217209 */ /* 0x000fc40007810000 */
[----:B------:R-:W-:Y:S01]  /*3410*/  ISETP.GT.AND P1, PT, R6, 0xb9, PT ;  /* 0x000000b90600780c */ /* 0x000fe20003f24270 */
[----:B------:R-:W0:Y:S01]  /*3420*/  SHFL.BFLY PT, R4, R9, 0x2, 0x1f ;  /* 0x0c401f0009047f89 */ /* 0x000e2200000e0000 */
[----:B------:R-:W-:Y:S02]  /*3430*/  FMNMX.FTZ R36, R150, R33, !PT ;  /* 0x0000002196247209 */ /* 0x000fe40007810000 */
[----:B------:R-:W-:Y:S02]  /*3440*/  P2R R14, PR, RZ, 0x1 ;  /* 0x00000001ff0e7803 */ /* 0x000fe40000000000 */
[----:B------:R-:W-:Y:S02]  /*3450*/  FMNMX.FTZ R41, R151, R36, !PT ;  /* 0x0000002497297209 */ /* 0x000fe40007810000 */
[----:B------:R-:W-:Y:S02]  /*3460*/  ISETP.GT.AND P0, PT, R6, 0xc0, PT ;  /* 0x000000c00600780c */ /* 0x000fe40003f04270 */
[----:B------:R-:W-:-:S02]  /*3470*/  FMNMX.FTZ R36, R122, R41, !PT ;  /* 0x000000297a247209 */ /* 0x000fc40007810000 */
[----:B------:R-:W-:Y:S02]  /*3480*/  FSEL R55, R55, -INF , P1 ;  /* 0xff80000037377808 */ /* 0x000fe40000800000 */
[----:B------:R-:W-:Y:S02]  /*3490*/  FMNMX.FTZ R41, R123, R36, !PT ;  /* 0x000000247b297209 */ /* 0x000fe40007810000 */
[----:B------:R-:W-:Y:S02]  /*34a0*/  FSEL R26, R26, -INF , P0 ;  /* 0xff8000001a1a7808 */ /* 0x000fe40000000000 */
[----:B------:R-:W-:Y:S02]  /*34b0*/  FMNMX.FTZ R36, R126, R41, !PT ;  /* 0x000000297e247209 */ /* 0x000fe40007810000 */
[----:B------:R-:W-:Y:S02]  /*34c0*/  ISETP.NE.AND P0, PT, R14, RZ, PT ;  /* 0x000000ff0e00720c */ /* 0x000fe40003f05270 */
[----:B------:R-:W-:-:S02]  /*34d0*/  FMNMX.FTZ R41, R127, R36, !PT ;  /* 0x000000247f297209 */ /* 0x000fc40007810000 */
[----:B------:R-:W-:Y:S02]  /*34e0*/  ISETP.NE.AND P1, PT, R13, RZ, PT ;  /* 0x000000ff0d00720c */ /* 0x000fe40003f25270 */
[----:B0-----:R-:W-:Y:S02]  /*34f0*/  FMNMX.FTZ R10, R9, R4, !PT ;  /* 0x00000004090a7209 */ /* 0x001fe40007810000 */
[----:B------:R-:W-:Y:S02]  /*3500*/  FMNMX.FTZ R48, R130, R41, !PT ;  /* 0x0000002982307209 */ /* 0x000fe40007810000 */
[----:B------:R-:W-:Y:S01]  /*3510*/  FSEL R27, R27, -INF , P0 ;  /* 0xff8000001b1b7808 */ /* 0x000fe20000000000 */
[----:B------:R-:W0:Y:S01]  /*3520*/  SHFL.BFLY PT, R11, R10, 0x1, 0x1f ;  /* 0x0c201f000a0b7f89 */ /* 0x000e2200000e0000 */
[----:B------:R-:W-:Y:S02]  /*3530*/  FMNMX.FTZ R41, R131, R48, !PT ;  /* 0x0000003083297209 */ /* 0x000fe40007810000 */
[----:B------:R-:W-:-:S02]  /*3540*/  FSEL R30, R30, -INF , P1 ;  /* 0xff8000001e1e7808 */ /* 0x000fc40000800000 */
[----:B------:R-:W-:Y:S02]  /*3550*/  FMNMX.FTZ R48, R134, R41, !PT ;  /* 0x0000002986307209 */ /* 0x000fe40007810000 */
[----:B------:R-:W-:Y:S02]  /*3560*/  ISETP.NE.AND P0, PT, R8, RZ, PT ;  /* 0x000000ff0800720c */ /* 0x000fe40003f05270 */
[----:B------:R-:W-:-:S04]  /*3570*/  FMNMX.FTZ R53, R135, R48, !PT ;  /* 0x0000003087357209 */ /* 0x000fc80007810000 */
[----:B------:R-:W-:-:S04]  /*3580*/  FMNMX.FTZ R48, R106, R53, !PT ;  /* 0x000000356a307209 */ /* 0x000fc80007810000 */
[----:B------:R-:W-:-:S04]  /*3590*/  FMNMX.FTZ R53, R107, R48, !PT ;  /* 0x000000306b357209 */ /* 0x000fc80007810000 */
[----:B------:R-:W-:Y:S02]  /*35a0*/  FMNMX.FTZ R48, R110, R53, !PT ;  /* 0x000000356e307209 */ /* 0x000fe40007810000 */
[----:B0-----:R-:W-:Y:S01]  /*35b0*/  FMNMX.FTZ R4, R10, R11, !PT ;  /* 0x0000000b0a047209 */ /* 0x001fe20007810000 */
        /* <DEDUP_REMOVED lines=18> */
[----:B------:R-:W-:Y:S01]  /*36e0*/  FSEL R65, R38, -INF , P5 ;  /* 0xff80000026417808 */ /* 0x000fe20002800000 */
[----:B------:R-:W-:-:S01]  /*36f0*/  FFMA.FTZ R45, R109, UR38, -R82 ;  /* 0x000000266d2d7c23 */ /* 0x000fc20008010852 */
[----:B------:R-:W-:Y:S01]  /*3700*/  FMNMX.FTZ R89, R91, R84, !PT ;  /* 0x000000545b597209 */ /* 0x000fe20007810000 */
[----:B------:R-:W-:-:S01]  /*3710*/  FFMA.FTZ R6, R136, UR38, -R82 ;  /* 0x0000002688067c23 */ /* 0x000fc20008010852 */
[----:B------:R-:W-:Y:S01]  /*3720*/  MUFU.EX2 R33, R105 ;  /* 0x0000006900217308 */ /* 0x000fe20000000800 */
        /* <DEDUP_REMOVED lines=9> */
[----:B0-----:R-:W-:Y:S01]  /*37c0*/  FMNMX.FTZ R88, R98, R89, !PT ;  /* 0x0000005962587209 */ /* 0x001fe20007810000 */
        /* <DEDUP_REMOVED lines=9> */
[----:B------:R0:W-:Y:S01]  /*3860*/  MUFU.EX2 R89, R96 ;  /* 0x0000006000597308 */ /* 0x0001e20000000800 */
        /* <DEDUP_REMOVED lines=8> */
[----:B0-----:R-:W-:Y:S01]  /*38f0*/  FSEL R96, R39, -INF , P6 ;  /* 0xff80000027607808 */ /* 0x001fe20003000000 */
[--C-:B------:R-:W-:Y:S01]  /*3900*/  FFMA.FTZ R39, R73, UR38, -R82.reuse ;  /* 0x0000002649277c23 */ /* 0x100fe20008010852 */
[----:B------:R-:W-:Y:S01]  /*3910*/  FMNMX.FTZ R97, R59, R92, !PT ;  /* 0x0000005c3b617209 */ /* 0x000fe20007810000 */
[--C-:B------:R-:W-:Y:S01]  /*3920*/  FFMA.FTZ R73, R75, UR38, -R82.reuse ;  /* 0x000000264b497c23 */ /* 0x100fe20008010852 */
[----:B------:R-:W-:-:S01]  /*3930*/  FFMA.FTZ R75, R77, UR38, -R82 ;  /* 0x000000264d4b7c23 */ /* 0x000fc20008010852 */
[--C-:B------:R-:W-:Y:S01]  /*3940*/  FFMA.FTZ R36, R112, UR38, -R82.reuse ;  /* 0x0000002670247c23 */ /* 0x100fe20008010852 */
[----:B------:R-:W-:Y:S01]  /*3950*/  FMNMX.FTZ R92, R62, R97, !PT ;  /* 0x000000613e5c7209 */ /* 0x000fe20007810000 */
[--C-:B------:R-:W-:Y:S01]  /*3960*/  FFMA.FTZ R113, R113, UR38, -R82.reuse ;  /* 0x0000002671717c23 */ /* 0x100fe20008010852 */
        /* <DEDUP_REMOVED lines=19> */
[----:B------:R-:W-:Y:S03]  /*3aa0*/  MUFU.EX2 R6, R6 ;  /* 0x0000000600067308 */ /* 0x000fe60000000800 */
[----:B------:R-:W-:-:S04]  /*3ab0*/  FMNMX.FTZ R92, R42, R101, !PT ;  /* 0x000000652a5c7209 */ /* 0x000fc80007810000 */
[----:B------:R-:W-:Y:S01]  /*3ac0*/  FMNMX.FTZ R101, R43, R92, !PT ;  /* 0x0000005c2b657209 */ /* 0x000fe20007810000 */
[----:B------:R-:W-:Y:S03]  /*3ad0*/  MUFU.EX2 R9, R9 ;  /* 0x0000000900097308 */ /* 0x000fe60000000800 */
[----:B------:R-:W-:-:S04]  /*3ae0*/  FMNMX.FTZ R92, R46, R101, !PT ;  /* 0x000000652e5c7209 */ /* 0x000fc80007810000 */
[----:B------:R-:W-:Y:S01]  /*3af0*/  FMNMX.FTZ R101, R47, R92, !PT ;  /* 0x0000005c2f657209 */ /* 0x000fe20007810000 */
[----:B------:R-:W-:Y:S03]  /*3b00*/  MUFU.EX2 R8, R8 ;  /* 0x0000000800087308 */ /* 0x000fe60000000800 */
[----:B------:R-:W-:-:S04]  /*3b10*/  FMNMX.FTZ R92, R50, R101, !PT ;  /* 0x00000065325c7209 */ /* 0x000fc80007810000 */
[----:B------:R-:W-:Y:S01]  /*3b20*/  FMNMX.FTZ R101, R51, R92, !PT ;  /* 0x0000005c33657209 */ /* 0x000fe20007810000 */
[----:B------:R-:W-:-:S01]  /*3b30*/  FFMA.FTZ R92, R72, UR38, -R82 ;  /* 0x00000026485c7c23 */ /* 0x000fc20008010852 */
[----:B------:R-:W0:Y:S02]  /*3b40*/  MUFU.EX2 R13, R13 ;  /* 0x0000000d000d7308 */ /* 0x000e240000000800 */
[----:B------:R-:W-:-:S04]  /*3b50*/  FMNMX.FTZ R72, R54, R101, !PT ;  /* 0x0000006536487209 */ /* 0x000fc80007810000 */
[----:B------:R-:W-:Y:S02]  /*3b60*/  FMNMX.FTZ R105, R55, R72, !PT ;  /* 0x0000004837697209 */ /* 0x000fe40007810000 */
[----:B------:R1:W-:Y:S02]  /*3b70*/  MUFU.EX2 R101, R92 ;  /* 0x0000005c00657308 */ /* 0x0003e40000000800 */
[----:B------:R-:W-:-:S04]  /*3b80*/  FMNMX.FTZ R72, R26, R105, !PT ;  /* 0x000000691a487209 */ /* 0x000fc80007810000 */
[----:B------:R-:W-:Y:S02]  /*3b90*/  FMNMX.FTZ R105, R27, R72, !PT ;  /* 0x000000481b697209 */ /* 0x000fe40007810000 */
[----:B------:R-:W-:Y:S01]  /*3ba0*/  FSEL R72, R31, -INF , P2 ;  /* 0xff8000001f487808 */ /* 0x000fe20001000000 */
[----:B------:R-:W-:Y:S01]  /*3bb0*/  FFMA.FTZ R31, R69, UR38, -R82 ;  /* 0x00000026451f7c23 */ /* 0x000fe20008010852 */
[----:B------:R-:W-:Y:S01]  /*3bc0*/  FMNMX.FTZ R105, R30, R105, !PT ;  /* 0x000000691e697209 */ /* 0x000fe20007810000 */
[----:B------:R-:W-:Y:S01]  /*3bd0*/  MUFU.EX2 R10, R10 ;  /* 0x0000000a000a7308 */ /* 0x000fe20000000800 */
[----:B------:R-:W-:Y:S02]  /*3be0*/  FSEL R69, R34, -INF , P3 ;  /* 0xff80000022457808 */ /* 0x000fe40001800000 */
[----:B------:R-:W-:Y:S02]  /*3bf0*/  FMNMX.FTZ R34, R72, R105, !PT ;  /* 0x0000006948227209 */ /* 0x000fe40007810000 */
[----:B-1----:R-:W-:-:S02]  /*3c00*/  FSEL R92, R35, -INF , P4 ;  /* 0xff800000235c7808 */ /* 0x002fc40002000000 */
[----:B------:R-:W-:Y:S01]  /*3c10*/  FMNMX.FTZ R35, R69, R34, !PT ;  /* 0x0000002245237209 */ /* 0x000fe20007810000 */
[----:B------:R-:W-:Y:S01]  /*3c20*/  MUFU.EX2 R11, R11 ;  /* 0x0000000b000b7308 */ /* 0x000fe20000000800 */
[----:B--2---:R-:W-:Y:S02]  /*3c30*/  LOP3.LUT P2, RZ, R152, 0x7f, RZ, 0xc0, !PT ;  /* 0x0000007f98ff7812 */ /* 0x004fe4000784c0ff */
[----:B------:R-:W-:Y:S01]  /*3c40*/  FMNMX.FTZ R38, R92, R35, !PT ;  /* 0x000000235c267209 */ /* 0x000fe20007810000 */
[----:B------:R-:W-:-:S01]  /*3c50*/  FFMA.FTZ R35, R7, UR38, -R82 ;  /* 0x0000002607237c23 */ /* 0x000fc20008010852 */
[----:B0-----:R-:W-:Y:S02]  /*3c60*/  F2FP.SATFINITE.E4M3.F32.PACK_AB_MERGE_C R200, R13, R8, RZ ;  /* 0x000000080dc8723e */ /* 0x001fe400048070ff */
[----:B------:R-:W-:Y:S01]  /*3c70*/  FMNMX.FTZ R7, R65, R38, !PT ;  /* 0x0000002641077209 */ /* 0x000fe20007810000 */
[--C-:B------:R-:W-:Y:S01]  /*3c80*/  FFMA.FTZ R38, R44, UR38, -R82.reuse ;  /* 0x000000262c267c23 */ /* 0x100fe20008010852 */
[----:B------:R-:W-:-:S01]  /*3c90*/  FFMA.FTZ R44, R74, UR38, -R82 ;  /* 0x000000264a2c7c23 */ /* 0x000fc20008010852 */
[--C-:B------:R-:W-:Y:S01]  /*3ca0*/  FFMA.FTZ R74, R76, UR38, -R82.reuse ;  /* 0x000000264c4a7c23 */ /* 0x100fe20008010852 */
[----:B------:R-:W-:Y:S01]  /*3cb0*/  FMNMX.FTZ R7, R96, R7, !PT ;  /* 0x0000000760077209 */ /* 0x000fe20007810000 */
[--C-:B------:R-:W-:Y:S01]  /*3cc0*/  FFMA.FTZ R76, R80, UR38, -R82.reuse ;  /* 0x00000026504c7c23 */ /* 0x100fe20008010852 */
[----:B------:R-:W-:-:S01]  /*3cd0*/  FFMA.FTZ R80, R85, UR38, -R82 ;  /* 0x0000002655507c23 */ /* 0x000fc20008010852 */
[--C-:B------:R-:W-:Y:S01]  /*3ce0*/  FFMA.FTZ R85, R155, UR38, -R82.reuse ;  /* 0x000000269b557c23 */ /* 0x100fe20008010852 */
[----:B------:R-:W-:-:S01]  /*3cf0*/  FFMA.FTZ R82, R81, UR38, -R82 ;  /* 0x0000002651527c23 */ /* 0x000fc20008010852 */
[----:B------:R-:W0:Y:S01]  /*3d00*/  SHFL.BFLY PT, R100, R7, 0x2, 0x1f ;  /* 0x0c401f0007647f89 */ /* 0x000e2200000e0000 */
[----:B------:R-:W-:Y:S01]  /*3d10*/  MUFU.EX2 R34, R104 ;  /* 0x0000006800227308 */ /* 0x000fe20000000800 */
[----:B------:R-:W-:Y:S01]  /*3d20*/  @!P2 VIADD R5, R5, 0x2e840 ;  /* 0x0002e8400505a836 */ /* 0x000fe20000000000 */
[----:B------:R-:W-:-:S06]  /*3d30*/  F2FP.SATFINITE.E4M3.F32.PACK_AB_MERGE_C R200, R9, R6, R200 ;  /* 0x0000000609c8723e */ /* 0x000fcc00048070c8 */
[----:B------:R-:W-:Y:S08]  /*3d40*/  MUFU.EX2 R14, R14 ;  /* 0x0000000e000e7308 */ /* 0x000ff00000000800 */
[----:B------:R-:W1:Y:S01]  /*3d50*/  MUFU.EX2 R21, R21 ;  /* 0x0000001500157308 */ /* 0x000e620000000800 */
[----:B0-----:R-:W-:-:S07]  /*3d60*/  FMNMX.FTZ R100, R7, R100, !PT ;  /* 0x0000006407647209 */ /* 0x001fce0007810000 */
[----:B------:R0:W-:Y:S01]  /*3d70*/  MUFU.EX2 R41, R113 ;  /* 0x0000007100297308 */ /* 0x0001e20000000800 */
[----:B------:R-:W2:Y:S07]  /*3d80*/  SHFL.BFLY PT, R7, R100, 0x1, 0x1f ;  /* 0x0c201f0064077f89 */ /* 0x000eae00000e0000 */
[----:B------:R-:W-:Y:S01]  /*3d90*/  MUFU.EX2 R12, R12 ;  /* 0x0000000c000c7308 */ /* 0x000fe20000000800 */
[----:B-1----:R-:W-:-:S04]  /*3da0*/  F2FP.SATFINITE.E4M3.F32.PACK_AB_MERGE_C R202, R21, R14, RZ ;  /* 0x0000000e15ca723e */ /* 0x002fc800048070ff */
[----:B------:R-:W-:-:S03]  /*3db0*/  F2FP.SATFINITE.E4M3.F32.PACK_AB_MERGE_C R202, R11, R10, R202 ;  /* 0x0000000a0bca723e */ /* 0x000fc600048070ca */
[----:B------:R-:W-:Y:S08]  /*3dc0*/  MUFU.EX2 R15, R15 ;  /* 0x0000000f000f7308 */ /* 0x000ff00000000800 */
[----:B------:R-:W-:Y:S01]  /*3dd0*/  MUFU.EX2 R24, R24 ;  /* 0x0000001800187308 */ /* 0x000fe20000000800 */
[----:B--2---:R-:W-:Y:S01]  /*3de0*/  FMNMX.FTZ R7, R100, R7, !PT ;  /* 0x0000000764077209 */ /* 0x004fe20007810000 */
[----:B------:R-:W-:-:S03]  /*3df0*/  IMAD.U32 R100, RZ, RZ, UR38 ;  /* 0x00000026ff647e24 */ /* 0x000fc6000f8e00ff */
[C---:B------:R-:W-:Y:S01]  /*3e00*/  FSETP.NEU.FTZ.AND P1, PT, R7.reuse, -INF , PT ;  /* 0xff8000000700780b */ /* 0x040fe20003f3d000 */
[----:B------:R-:W-:-:S02]  /*3e10*/  FFMA.FTZ R109, R7, R100, -8 ;  /* 0xc1000000076d7423 */ /* 0x000fc40000010064 */
[----:B------:R-:W-:Y:S03]  /*3e20*/  MUFU.EX2 R29, R29 ;  /* 0x0000001d001d7308 */ /* 0x000fe60000000800 */
[----:B------:R-:W-:Y:S02]  /*3e30*/  FSEL R109, R109, RZ, P1 ;  /* 0x000000ff6d6d7208 */ /* 0x000fe40000800000 */
[----:B------:R-:W-:-:S03]  /*3e40*/  PLOP3.LUT P1, PT, PT, PT, UP0, 0x80, 0x0 ;  /* 0x000000000000781c */ /* 0x000fc60003f2f008 */
        /* <DEDUP_REMOVED lines=17> */
[----:B------:R-:W-:-:S01]  /*3f60*/  FADD.FTZ R103, R6, R9 ;  /* 0x0000000906677221 */ /* 0x000fc20000010000 */
[--C-:B------:R-:W-:Y:S01]  /*3f70*/  FFMA.FTZ R125, R151, UR38, -R109.reuse ;  /* 0x00000026977d7c23 */ /* 0x100fe2000801086d */
[----:B------:R-:W-:-:S01]  /*3f80*/  FFMA.FTZ R108, R122, UR38, -R109 ;  /* 0x000000267a6c7c23 */ /* 0x000fc2000801086d */
[----:B------:R-:W-:Y:S01]  /*3f90*/  FFMA.FTZ R116, R130, UR38, -R109 ;  /* 0x0000002682747c23 */ /* 0x000fe2000801086d */
[----:B------:R-:W-:-:S01]  /*3fa0*/  FADD.FTZ R128, R8, R103 ;  /* 0x0000006708807221 */ /* 0x000fc20000010000 */
[--C-:B------:R-:W-:Y:S01]  /*3fb0*/  FFMA.FTZ R122, R126, UR38, -R109.reuse ;  /* 0x000000267e7a7c23 */ /* 0x100fe2000801086d */
[----:B------:R-:W-:-:S01]  /*3fc0*/  FFMA.FTZ R126, R110, UR38, -R109 ;  /* 0x000000266e7e7c23 */ /* 0x000fc2000801086d */
[----:B------:R-:W2:Y:S01]  /*3fd0*/  MUFU.EX2 R112, R112 ;  /* 0x0000007000707308 */ /* 0x000ea20000000800 */
[----:B------:R-:W-:-:S01]  /*3fe0*/  FFMA.FTZ R110, R114, UR38, -R109 ;  /* 0x00000026726e7c23 */ /* 0x000fc2000801086d */
[----:B------:R-:W-:Y:S01]  /*3ff0*/  FFMA.FTZ R114, R118, UR38, -R109 ;  /* 0x0000002676727c23 */ /* 0x000fe2000801086d */
[----:B------:R-:W-:-:S01]  /*4000*/  FADD.FTZ R103, R13, R128 ;  /* 0x000000800d677221 */ /* 0x000fc20000010000 */
[--C-:B------:R-:W-:Y:S01]  /*4010*/  FFMA.FTZ R118, R94, UR38, -R109.reuse ;  /* 0x000000265e767c23 */ /* 0x100fe2000801086d */
[----:B0-----:R-:W-:-:S01]  /*4020*/  FFMA.FTZ R113, R123, UR38, -R109 ;  /* 0x000000267b717c23 */ /* 0x001fc2000801086d */
[--C-:B------:R-:W-:Y:S01]  /*4030*/  FFMA.FTZ R94, R98, UR38, -R109.reuse ;  /* 0x00000026625e7c23 */ /* 0x100fe2000801086d */
[----:B------:R-:W-:-:S01]  /*4040*/  FFMA.FTZ R98, R102, UR38, -R109 ;  /* 0x0000002666627c23 */ /* 0x000fc2000801086d */
[----:B------:R-:W0:Y:S01]  /*4050*/  MUFU.EX2 R117, R117 ;  /* 0x0000007500757308 */ /* 0x000e220000000800 */
[----:B-1----:R-:W-:-:S01]  /*4060*/  FADD.FTZ R131, R81, R100 ;  /* 0x0000006451837221 */ /* 0x002fc20000010000 */
[----:B------:R-:W-:Y:S01]  /*4070*/  FFMA.FTZ R102, R58, UR38, -R109 ;  /* 0x000000263a667c23 */ /* 0x000fe2000801086d */
[----:B------:R-:W-:-:S01]  /*4080*/  FADD.FTZ R128, R10, R103 ;  /* 0x000000670a807221 */ /* 0x000fc20000010000 */
[----:B------:R-:W-:Y:S01]  /*4090*/  @!P2 PRMT R58, RZ, 0x654, R5 ;  /* 0x00000654ff3aa816 */ /* 0x000fe20000000005 */
[----:B------:R-:W-:-:S01]  /*40a0*/  FFMA.FTZ R123, R127, UR38, -R109 ;  /* 0x000000267f7b7c23 */ /* 0x000fc2000801086d */
[----:B------:R-:W-:Y:S01]  /*40b0*/  FFMA.FTZ R124, R134, UR38, -R109 ;  /* 0x00000026867c7c23 */ /* 0x000fe2000801086d */
[----:B------:R-:W-:-:S01]  /*40c0*/  FADD.FTZ R103, R11, R128 ;  /* 0x000000800b677221 */ /* 0x000fc20000010000 */
[----:B------:R-:W1:Y:S01]  /*40d0*/  MUFU.EX2 R104, R104 ;  /* 0x0000006800687308 */ /* 0x000e620000000800 */
[----:B--2---:R-:W-:-:S01]  /*40e0*/  FADD.FTZ R130, R112, R131 ;  /* 0x0000008370827221 */ /* 0x004fc20000010000 */
[----:B------:R2:W-:Y:S01]  /*40f0*/  @!P2 SYNCS.ARRIVE.TRANS64.RED.A1T0 RZ, [R58+URZ], RZ ;  /* 0x000000ff3affa9a7 */ /* 0x0005e2000810043f */
[----:B------:R-:W-:-:S01]  /*4100*/  FFMA.FTZ R127, R135, UR38, -R109 ;  /* 0x00000026877f7c23 */ /* 0x000fc2000801086d */
[--C-:B------:R-:W-:Y:S01]  /*4110*/  FFMA.FTZ R106, R106, UR38, -R109.reuse ;  /* 0x000000266a6a7c23 */ /* 0x100fe2000801086d */
[----:B------:R-:W-:-:S01]  /*4120*/  FFMA.FTZ R107, R107, UR38, -R109 ;  /* 0x000000266b6b7c23 */ /* 0x000fc2000801086d */
[--C-:B------:R-:W-:Y:S01]  /*4130*/  FFMA.FTZ R63, R63, UR38, -R109.reuse ;  /* 0x000000263f3f7c23 */ /* 0x100fe2000801086d */
[----:B------:R-:W-:-:S01]  /*4140*/  FFMA.FTZ R66, R66, UR38, -R109 ;  /* 0x0000002642427c23 */ /* 0x000fc2000801086d */
[----:B------:R-:W3:Y:S01]  /*4150*/  MUFU.EX2 R105, R105 ;  /* 0x0000006900697308 */ /* 0x000ee20000000800 */
[----:B0-----:R-:W-:-:S01]  /*4160*/  FADD.FTZ R131, R117, R130 ;  /* 0x0000008275837221 */ /* 0x001fc20000010000 */
[--C-:B--2---:R-:W-:Y:S01]  /*4170*/  FFMA.FTZ R58, R59, UR38, -R109.reuse ;  /* 0x000000263b3a7c23 */ /* 0x104fe2000801086d */
[----:B------:R-:W-:-:S01]  /*4180*/  FFMA.FTZ R59, R62, UR38, -R109 ;  /* 0x000000263e3b7c23 */ /* 0x000fc2000801086d */
[----:B------:R-:W-:Y:S01]  /*4190*/  FADD.FTZ R62, R14, R103 ;  /* 0x000000670e3e7221 */ /* 0x000fe20000010000 */
[----:B------:R-:W-:-:S01]  /*41a0*/  FFMA.FTZ R67, R67, UR38, -R109 ;  /* 0x0000002643437c23 */ /* 0x000fc2000801086d */
[--C-:B------:R-:W-:Y:S01]  /*41b0*/  FFMA.FTZ R90, R90, UR38, -R109.reuse ;  /* 0x000000265a5a7c23 */ /* 0x100fe2000801086d */
[----:B------:R-:W-:-:S01]  /*41c0*/  FFMA.FTZ R91, R91, UR38, -R109 ;  /* 0x000000265b5b7c23 */ /* 0x000fc2000801086d */
[----:B------:R-:W-:Y:S01]  /*41d0*/  MUFU.EX2 R120, R120 ;  /* 0x0000007800787308 */ /* 0x000fe20000000800 */
[----:B-1----:R-:W-:-:S01]  /*41e0*/  FADD.FTZ R130, R104, R131 ;  /* 0x0000008368827221 */ /* 0x002fc20000010000 */
[----:B------:R-:W-:Y:S01]  /*41f0*/  FADD.FTZ R103, R21, R62 ;  /* 0x0000003e15677221 */ /* 0x000fe20000010000 */
[----:B------:R-:W-:-:S01]  /*4200*/  FFMA.FTZ R70, R70, UR38, -R109 ;  /* 0x0000002646467c23 */ /* 0x000fc2000801086d */
[--C-:B------:R-:W-:Y:S01]  /*4210*/  FFMA.FTZ R71, R71, UR38, -R109.reuse ;  /* 0x0000002647477c23 */ /* 0x100fe2000801086d */
[----:B------:R-:W-:-:S01]  /*4220*/  FFMA.FTZ R46, R46, UR38, -R109 ;  /* 0x000000262e2e7c23 */ /* 0x000fc2000801086d */
[----:B------:R-:W-:Y:S01]  /*4230*/  FADD.FTZ R62, R12, R103 ;  /* 0x000000670c3e7221 */ /* 0x000fe20000010000 */
[----:B------:R-:W-:-:S01]  /*4240*/  FFMA.FTZ R47, R47, UR38, -R109 ;  /* 0x000000262f2f7c23 */ /* 0x000fc2000801086d */
[----:B------:R-:W0:Y:S01]  /*4250*/  MUFU.EX2 R125, R125 ;  /* 0x0000007d007d7308 */ /* 0x000e220000000800 */
[----:B---3--:R-:W-:-:S01]  /*4260*/  FADD.FTZ R131, R105, R130 ;  /* 0x0000008269837221 */ /* 0x008fc20000010000 */
[----:B------:R-:W-:Y:S01]  /*4270*/  FADD.FTZ R103, R15, R62 ;  /* 0x0000003e0f677221 */ /* 0x000fe20000010000 */
        /* <DEDUP_REMOVED lines=11> */
[----:B------:R-:W-:Y:S01]  /*4330*/  FFMA.FTZ R96, R96, UR38, -R109 ;  /* 0x0000002660607c23 */ /* 0x000fe2000801086d */
[----:B------:R-:W-:Y:S01]  /*4340*/  F2FP.SATFINITE.E4M3.F32.PACK_AB_MERGE_C R204, R29, R24, RZ ;  /* 0x000000181dcc723e */ /* 0x000fe200048070ff */
[----:B------:R-:W2:Y:S01]  /*4350*/  MUFU.EX2 R113, R113 ;  /* 0x0000007100717308 */ /* 0x000ea20000000800 */
[----:B------:R-:W-:-:S02]  /*4360*/  F2FP.SATFINITE.E4M3.F32.PACK_AB_MERGE_C R201, R117, R112, RZ ;  /* 0x0000007075c9723e */ /* 0x000fc400048070ff */
[----:B------:R-:W-:Y:S02]  /*4370*/  F2FP.SATFINITE.E4M3.F32.PACK_AB_MERGE_C R204, R15, R12, R204 ;  /* 0x0000000c0fcc723e */ /* 0x000fe400048070cc */
[----:B0-----:R-:W-:Y:S02]  /*4380*/  F2FP.SATFINITE.E4M3.F32.PACK_AB_MERGE_C R203, R125, R120, RZ ;  /* 0x000000787dcb723e */ /* 0x001fe400048070ff */
[----:B------:R-:W-:Y:S01]  /*4390*/  F2FP.SATFINITE.E4M3.F32.PACK_AB_MERGE_C R201, R100, R81, R201 ;  /* 0x0000005164c9723e */ /* 0x000fe200048070c9 */
[----:B------:R-:W0:Y:S01]  /*43a0*/  MUFU.EX2 R122, R122 ;  /* 0x0000007a007a7308 */ /* 0x000e220000000800 */
[----:B------:R-:W-:Y:S01]  /*43b0*/  F2FP.SATFINITE.E4M3.F32.PACK_AB_MERGE_C R203, R105, R104, R203 ;  /* 0x0000006869cb723e */ /* 0x000fe200048070cb */
[----:B------:R-:W-:-:S06]  /*43c0*/  IMAD.MOV.U32 R81, RZ, RZ, R87 ;  /* 0x000000ffff517224 */ /* 0x000fcc00078e0057 */
[----:B------:R3:W-:Y:S08]  /*43d0*/  MUFU.EX2 R5, R102 ;  /* 0x0000006600057308 */ /* 0x0007f00000000800 */
[----:B------:R-:W4:Y:S01]  /*43e0*/  MUFU.EX2 R123, R123 ;  /* 0x0000007b007b7308 */ /* 0x000f220000000800 */
[----:B---3--:R-:W-:-:S04]  /*43f0*/  FADD.FTZ R102, R120, R131 ;  /* 0x0000008378667221 */ /* 0x008fc80000010000 */
[----:B------:R-:W-:Y:S01]  /*4400*/  FADD.FTZ R131, R125, R102 ;  /* 0x000000667d837221 */ /* 0x000fe20000010000 */
[----:B------:R-:W-:-:S01]  /*4410*/  FFMA.FTZ R102, R42, UR38, -R109 ;  /* 0x000000262a667c23 */ /* 0x000fc2000801086d */
[----:B------:R-:W-:Y:S01]  /*4420*/  FADD.FTZ R42, R24, R103 ;  /* 0x00000067182a7221 */ /* 0x000fe20000010000 */
[----:B------:R-:W3:Y:S01]  /*4430*/  MUFU.EX2 R116, R116 ;  /* 0x0000007400747308 */ /* 0x000ee20000000800 */
[----:B-1----:R-:W-:-:S01]  /*4440*/  FADD.FTZ R128, R108, R131 ;  /* 0x000000836c807221 */ /* 0x002fc20000010000 */
[----:B------:R-:W-:Y:S01]  /*4450*/  FFMA.FTZ R103, R43, UR38, -R109 ;  /* 0x000000262b677c23 */ /* 0x000fe2000801086d */
[----:B------:R-:W-:-:S01]  /*4460*/  FADD.FTZ R43, R29, R42 ;  /* 0x0000002a1d2b7221 */ /* 0x000fc20000010000 */
[----:B------:R-:W-:Y:S02]  /*4470*/  IMAD.MOV.U32 R24, RZ, RZ, R87 ;  /* 0x000000ffff187224 */ /* 0x000fe400078e0057 */
[----:B--2---:R-:W-:-:S02]  /*4480*/  FADD.FTZ R131, R113, R128 ;  /* 0x0000008071837221 */ /* 0x004fc40000010000 */
[----:B------:R-:W-:Y:S02]  /*4490*/  MUFU.EX2 R25, R25 ;  /* 0x0000001900197308 */ /* 0x000fe40000000800 */
[----:B0-----:R-:W-:-:S01]  /*44a0*/  FADD.FTZ R128, R122, R131 ;  /* 0x000000837a807221 */ /* 0x001fc20000010000 */
[----:B----4-:R-:W-:-:S03]  /*44b0*/  F2FP.SATFINITE.E4M3.F32.PACK_AB_MERGE_C R205, R123, R122, RZ ;  /* 0x0000007a7bcd723e */ /* 0x010fc600048070ff */
[----:B------:R-:W-:Y:S01]  /*44c0*/  FADD.FTZ R131, R123, R128 ;  /* 0x000000807b837221 */ /* 0x000fe20000010000 */
[----:B------:R-:W-:-:S01]  /*44d0*/  FADD.FTZ R128, R20, R43 ;  /* 0x0000002b14807221 */ /* 0x000fc20000010000 */
[----:B------:R-:W-:Y:S01]  /*44e0*/  F2FP.SATFINITE.E4M3.F32.PACK_AB_MERGE_C R205, R113, R108, R205 ;  /* 0x0000006c71cd723e */ /* 0x000fe200048070cd */
[----:B------:R-:W0:Y:S01]  /*44f0*/  MUFU.EX2 R121, R121 ;  /* 0x0000007900797308 */ /* 0x000e220000000800 */
[----:B---3--:R-:W-:-:S07]  /*4500*/  FADD.FTZ R130, R116, R131 ;  /* 0x0000008374827221 */ /* 0x008fce0000010000 */
[----:B------:R-:W-:Y:S08]  /*4510*/  MUFU.EX2 R32, R32 ;  /* 0x0000002000207308 */ /* 0x000ff00000000800 */
[----:B------:R-:W-:Y:S01]  /*4520*/  MUFU.EX2 R124, R124 ;  /* 0x0000007c007c7308 */ /* 0x000fe20000000800 */
[----:B0-----:R-:W-:-:S07]  /*4530*/  FADD.FTZ R131, R121, R130 ;  /* 0x0000008279837221 */ /* 0x001fce0000010000 */
[----:B------:R-:W0:Y:S08]  /*4540*/  MUFU.EX2 R37, R37 ;  /* 0x0000002500257308 */ /* 0x000e300000000800 */
[----:B------:R-:W1:Y:S08]  /*4550*/  MUFU.EX2 R127, R127 ;  /* 0x0000007f007f7308 */ /* 0x000e700000000800 */
[----:B------:R-:W2:Y:S01]  /*4560*/  MUFU.EX2 R28, R28 ;  /* 0x0000001c001c7308 */ /* 0x000ea20000000800 */
[----:B0-----:R-:W-:-:S04]  /*4570*/  F2FP.SATFINITE.E4M3.F32.PACK_AB_MERGE_C R206, R37, R32, RZ ;  /* 0x0000002025ce723e */ /* 0x001fc800048070ff */
[----:B------:R-:W-:-:S03]  /*4580*/  F2FP.SATFINITE.E4M3.F32.PACK_AB_MERGE_C R206, R25, R20, R206 ;  /* 0x0000001419ce723e */ /* 0x000fc600048070ce */
[----:B------:R-:W0:Y:S01]  /*4590*/  MUFU.EX2 R106, R106 ;  /* 0x0000006a006a7308 */ /* 0x000e220000000800 */
[----:B-1----:R-:W-:-:S04]  /*45a0*/  F2FP.SATFINITE.E4M3.F32.PACK_AB_MERGE_C R207, R127, R124, RZ ;  /* 0x0000007c7fcf723e */ /* 0x002fc800048070ff */
[----:B------:R-:W-:-:S03]  /*45b0*/  F2FP.SATFINITE.E4M3.F32.PACK_AB_MERGE_C R207, R121, R116, R207 ;  /* 0x0000007479cf723e */ /* 0x000fc600048070cf */
[----:B------:R1:W-:Y:S08]  /*45c0*/  MUFU.EX2 R62, R63 ;  /* 0x0000003f003e7308 */ /* 0x0003f00000000800 */
[----:B------:R-:W3:Y:S01]  /*45d0*/  MUFU.EX2 R107, R107 ;  /* 0x0000006b006b7308 */ /* 0x000ee20000000800 */
[----:B-1----:R-:W-:-:S01]  /*45e0*/  FADD.FTZ R63, R25, R128 ;  /* 0x00000080193f7221 */ /* 0x002fc20000010000 */
[----:B------:R-:W-:-:S03]  /*45f0*/  IMAD.MOV.U32 R25, RZ, RZ, R87 ;  /* 0x000000ffff197224 */ /* 0x000fc600078e0057 */
[----:B------:R-:W-:Y:S01]  /*4600*/  FADD.FTZ R128, R32, R63 ;  /* 0x0000003f20807221 */ /* 0x000fe20000010000 */
[----:B------:R-:W-:-:S01]  /*4610*/  FFMA.FTZ R63, R26, UR38, -R109 ;  /* 0x000000261a3f7c23 */ /* 0x000fc2000801086d */
[----:B------:R-:W-:Y:S01]  /*4620*/  IMAD.MOV.U32 R32, RZ, RZ, R87 ;  /* 0x000000ffff207224 */ /* 0x000fe200078e0057 */
[----:B------:R-:W-:Y:S08]  /*4630*/  MUFU.EX2 R40, R40 ;  /* 0x0000002800287308 */ /* 0x000ff00000000800 */
[----:B------:R-:W1:Y:S08]  /*4640*/  MUFU.EX2 R126, R126 ;  /* 0x0000007e007e7308 */ /* 0x000e700000000800 */
[----:B------:R4:W-:Y:S08]  /*4650*/  MUFU.EX2 R42, R66 ;  /* 0x00000042002a7308 */ /* 0x0009f00000000800 */
[----:B------:R-:W5:Y:S01]  /*4660*/  MUFU.EX2 R45, R45 ;  /* 0x0000002d002d7308 */ /* 0x000f620000000800 */
[----:B----4-:R-:W-:-:S01]  /*4670*/  FADD.FTZ R66, R124, R131 ;  /* 0x000000837c427221 */ /* 0x010fc20000010000 */
[----:B------:R-:W-:Y:S01]  /*4680*/  FADD.FTZ R131, R37, R128 ;  /* 0x0000008025837221 */ /* 0x000fe20000010000 */
[----:B------:R-:W-:-:S02]  /*4690*/  IMAD.MOV.U32 R37, RZ, RZ, R87 ;  /* 0x000000ffff257224 */ /* 0x000fc400078e0057 */
[----:B------:R-:W-:Y:S01]  /*46a0*/  FADD.FTZ R133, R127, R66 ;  /* 0x000000427f857221 */ /* 0x000fe20000010000 */
[----:B--2---:R-:W-:-:S02]  /*46b0*/  FADD.FTZ R26, R28, R131 ;  /* 0x000000831c1a7221 */ /* 0x004fc40000010000 */
[----:B------:R-:W2:Y:S01]  /*46c0*/  MUFU.EX2 R129, R129 ;  /* 0x0000008100817308 */ /* 0x000ea20000000800 */
[----:B0-----:R-:W-:-:S04]  /*46d0*/  FADD.FTZ R66, R106, R133 ;  /* 0x000000856a427221 */ /* 0x001fc80000010000 */
[----:B---3--:R-:W-:-:S03]  /*46e0*/  FADD.FTZ R131, R107, R66 ;  /* 0x000000426b837221 */ /* 0x008fc60000010000 */
[----:B------:R-:W-:Y:S01]  /*46f0*/  MUFU.EX2 R36, R36 ;  /* 0x0000002400247308 */ /* 0x000fe20000000800 */
[----:B-1----:R-:W-:-:S01]  /*4700*/  FADD.FTZ R66, R126, R131 ;  /* 0x000000837e427221 */ /* 0x002fc20000010000 */
[----:B-----5:R-:W-:-:S04]  /*4710*/  F2FP.SATFINITE.E4M3.F32.PACK_AB_MERGE_C R208, R45, R40, RZ ;  /* 0x000000282dd0723e */ /* 0x020fc800048070ff */
[----:B------:R-:W-:Y:S01]  /*4720*/  F2FP.SATFINITE.E4M3.F32.PACK_AB_MERGE_C R208, R33, R28, R208 ;  /* 0x0000001c21d0723e */ /* 0x000fe200048070d0 */
[----:B------:R-:W-:Y:S01]  /*4730*/  IMAD.MOV.U32 R28, RZ, RZ, R87 ;  /* 0x000000ffff1c7224 */ /* 0x000fe200078e0057 */
[----:B------:R-:W0:Y:S01]  /*4740*/  MUFU.EX2 R110, R110 ;  /* 0x0000006e006e7308 */ /* 0x000e220000000800 */
[----:B--2---:R-:W-:-:S01]  /*4750*/  FADD.FTZ R109, R129, R66 ;  /* 0x00000042816d7221 */ /* 0x004fc20000010000 */
[----:B------:R-:W-:-:S04]  /*4760*/  F2FP.SATFINITE.E4M3.F32.PACK_AB_MERGE_C R126, R129, R126, RZ ;  /* 0x0000007e817e723e */ /* 0x000fc800048070ff */
[----:B------:R-:W-:Y:S02]  /*4770*/  F2FP.SATFINITE.E4M3.F32.PACK_AB_MERGE_C R209, R107, R106, R126 ;  /* 0x0000006a6bd1723e */ /* 0x000fe4000480707e */
[----:B------:R1:W-:Y:S08]  /*4780*/  MUFU.EX2 R43, R67 ;  /* 0x00000043002b7308 */ /* 0x0003f00000000800 */
[----:B------:R-:W2:Y:S01]  /*4790*/  MUFU.EX2 R111, R111 ;  /* 0x0000006f006f7308 */ /* 0x000ea20000000800 */
[----:B-1----:R-:W-:-:S01]  /*47a0*/  FADD.FTZ R67, R33, R26 ;  /* 0x0000001a21437221 */ /* 0x002fc20000010000 */
[----:B0-----:R-:W-:Y:S01]  /*47b0*/  FADD.FTZ R8, R110, R109 ;  /* 0x0000006d6e087221 */ /* 0x001fe20000010000 */
[----:B------:R-:W-:-:S02]  /*47c0*/  IMAD.MOV.U32 R33, RZ, RZ, R87 ;  /* 0x000000ffff217224 */ /* 0x000fc400078e0057 */
[----:B------:R-:W-:Y:S01]  /*47d0*/  FADD.FTZ R26, R40, R67 ;  /* 0x00000043281a7221 */ /* 0x000fe20000010000 */
[----:B------:R-:W-:Y:S02]  /*47e0*/  IMAD.MOV.U32 R40, RZ, RZ, R87 ;  /* 0x000000ffff287224 */ /* 0x000fe400078e0057 */
[----:B------:R-:W0:Y:S01]  /*47f0*/  MUFU.EX2 R52, R52 ;  /* 0x0000003400347308 */ /* 0x000e220000000800 */
[----:B------:R-:W-:-:S01]  /*4800*/  FADD.FTZ R67, R45, R26 ;  /* 0x0000001a2d437221 */ /* 0x000fc20000010000 */
[----:B------:R-:W-:-:S03]  /*4810*/  IMAD.MOV.U32 R45, RZ, RZ, R87 ;  /* 0x000000ffff2d7224 */ /* 0x000fc600078e0057 */
[----:B------:R-:W-:Y:S01]  /*4820*/  FADD.FTZ R66, R36, R67 ;  /* 0x0000004324427221 */ /* 0x000fe20000010000 */
[----:B------:R-:W-:Y:S02]  /*4830*/  IMAD.MOV.U32 R67, RZ, RZ, R87 ;  /* 0x000000ffff437224 */ /* 0x000fe400078e0057 */
[----:B------:R-:W1:Y:S01]  /*4840*/  MUFU.EX2 R114, R114 ;  /* 0x0000007200727308 */ /* 0x000e620000000800 */
[----:B------:R-:W-:-:S01]  /*4850*/  FADD.FTZ R21, R41, R66 ;  /* 0x0000004229157221 */ /* 0x000fc20000010000 */
[----:B--2---:R-:W-:Y:S01]  /*4860*/  FADD.FTZ R29, R111, R8 ;  /* 0x000000086f1d7221 */ /* 0x004fe20000010000 */
[----:B------:R-:W-:-:S05]  /*4870*/  IMAD.MOV.U32 R66, RZ, RZ, R87 ;  /* 0x000000ffff427224 */ /* 0x000fca00078e0057 */
[----:B------:R-:W2:Y:S01]  /*4880*/  MUFU.EX2 R83, R83 ;  /* 0x0000005300537308 */ /* 0x000ea20000000800 */
[----:B0-----:R-:W-:-:S07]  /*4890*/  FADD.FTZ R8, R52, R21 ;  /* 0x0000001534087221 */ /* 0x001fce0000010000 */
[----:B------:R-:W0:Y:S01]  /*48a0*/  MUFU.EX2 R115, R115 ;  /* 0x0000007300737308 */ /* 0x000e220000000800 */
[----:B-1----:R-:W-:-:S07]  /*48b0*/  FADD.FTZ R14, R114, R29 ;  /* 0x0000001d720e7221 */ /* 0x002fce0000010000 */
[----:B------:R-:W1:Y:S01]  /*48c0*/  MUFU.EX2 R48, R48 ;  /* 0x0000003000307308 */ /* 0x000e620000000800 */
[----:B--2---:R-:W-:-:S01]  /*48d0*/  FADD.FTZ R21, R83, R8 ;  /* 0x0000000853157221 */ /* 0x004fc20000010000 */
[----:B------:R-:W-:Y:S01]  /*48e0*/  F2FP.SATFINITE.E4M3.F32.PACK_AB_MERGE_C R52, R83, R52, RZ ;  /* 0x000000345334723e */ /* 0x000fe200048070ff */
[----:B------:R-:W-:-:S03]  /*48f0*/  IMAD.MOV.U32 R83, RZ, RZ, R87 ;  /* 0x000000ffff537224 */ /* 0x000fc600078e0057 */
[----:B------:R-:W-:Y:S01]  /*4900*/  F2FP.SATFINITE.E4M3.F32.PACK_AB_MERGE_C R210, R41, R36, R52 ;  /* 0x0000002429d2723e */ /* 0x000fe20004807034 */
[----:B------:R-:W-:Y:S01]  /*4910*/  IMAD.MOV.U32 R52, RZ, RZ, R87 ;  /* 0x000000ffff347224 */ /* 0x000fe200078e0057 */
[----:B------:R-:W2:Y:S01]  /*4920*/  MUFU.EX2 R90, R90 ;  /* 0x0000005a005a7308 */ /* 0x000ea20000000800 */
[----:B0-----:R-:W-:-:S01]  /*4930*/  FADD.FTZ R29, R115, R14 ;  /* 0x0000000e731d7221 */ /* 0x001fc20000010000 */
[----:B------:R-:W-:Y:S01]  /*4940*/  F2FP.SATFINITE.E4M3.F32.PACK_AB_MERGE_C R114, R115, R114, RZ ;  /* 0x000000727372723e */ /* 0x000fe200048070ff */
[--C-:B------:R-:W-:Y:S02]  /*4950*/  IMAD.MOV.U32 R41, RZ, RZ, R87.reuse ;  /* 0x000000ffff297224 */ /* 0x100fe400078e0057 */
[----:B------:R-:W-:Y:S01]  /*4960*/  IMAD.MOV.U32 R36, RZ, RZ, R87 ;  /* 0x000000ffff247224 */ /* 0x000fe200078e0057 */
[----:B------:R-:W-:Y:S02]  /*4970*/  F2FP.SATFINITE.E4M3.F32.PACK_AB_MERGE_C R211, R111, R110, R114 ;  /* 0x0000006e6fd3723e */ /* 0x000fe40004807072 */
[----:B------:R-:W0:Y:S01]  /*4980*/  MUFU.EX2 R91, R91 ;  /* 0x0000005b005b7308 */ /* 0x000e220000000800 */
[----:B-1----:R-:W-:-:S04]  /*4990*/  FADD.FTZ R8, R48, R21 ;  /* 0x0000001530087221 */ /* 0x002fc80000010000 */
[----:B------:R-:W-:-:S03]  /*49a0*/  FADD.FTZ R21, R53, R8 ;  /* 0x0000000835157221 */ /* 0x000fc60000010000 */
[----:B------:R-:W1:Y:S01]  /*49b0*/  MUFU.EX2 R86, R86 ;  /* 0x0000005600567308 */ /* 0x000e620000000800 */
[----:B--2---:R-:W-:-:S07]  /*49c0*/  FADD.FTZ R14, R90, R29 ;  /* 0x0000001d5a0e7221 */ /* 0x004fce0000010000 */
[----:B------:R-:W2:Y:S01]  /*49d0*/  MUFU.EX2 R118, R118 ;  /* 0x0000007600767308 */ /* 0x000ea20000000800 */
[----:B0-----:R-:W-:-:S07]  /*49e0*/  FADD.FTZ R29, R91, R14 ;  /* 0x0000000e5b1d7221 */ /* 0x001fce0000010000 */
[----:B------:R-:W0:Y:S01]  /*49f0*/  MUFU.EX2 R93, R93 ;  /* 0x0000005d005d7308 */ /* 0x000e220000000800 */
[----:B-1----:R-:W-:-:S07]  /*4a00*/  FADD.FTZ R8, R86, R21 ;  /* 0x0000001556087221 */ /* 0x002fce0000010000 */
[----:B------:R-:W1:Y:S01]  /*4a10*/  MUFU.EX2 R119, R119 ;  /* 0x0000007700777308 */ /* 0x000e620000000800 */
[----:B--2---:R-:W-:-:S07]  /*4a20*/  FADD.FTZ R14, R118, R29 ;  /* 0x0000001d760e7221 */ /* 0x004fce0000010000 */
[----:B------:R-:W2:Y:S01]  /*4a30*/  MUFU.EX2 R84, R84 ;  /* 0x0000005400547308 */ /* 0x000ea20000000800 */
[----:B0-----:R-:W-:-:S01]  /*4a40*/  FADD.FTZ R21, R93, R8 ;  /* 0x000000085d157221 */ /* 0x001fc20000010000 */
[----:B------:R-:W-:-:S04]  /*4a50*/  F2FP.SATFINITE.E4M3.F32.PACK_AB_MERGE_C R86, R93, R86, RZ ;  /* 0x000000565d56723e */ /* 0x000fc800048070ff */
[----:B------:R-:W-:Y:S01]  /*4a60*/  F2FP.SATFINITE.E4M3.F32.PACK_AB_MERGE_C R212, R53, R48, R86 ;  /* 0x0000003035d4723e */ /* 0x000fe20004807056 */
[----:B------:R-:W-:Y:S01]  /*4a70*/  IMAD.MOV.U32 R86, RZ, RZ, R87 ;  /* 0x000000ffff567224 */ /* 0x000fe200078e0057 */
[----:B------:R-:W0:Y:S01]  /*4a80*/  MUFU.EX2 R94, R94 ;  /* 0x0000005e005e7308 */ /* 0x000e220000000800 */
[----:B-1----:R-:W-:-:S01]  /*4a90*/  FADD.FTZ R29, R119, R14 ;  /* 0x0000000e771d7221 */ /* 0x002fc20000010000 */
[----:B------:R-:W-:Y:S01]  /*4aa0*/  F2FP.SATFINITE.E4M3.F32.PACK_AB_MERGE_C R118, R119, R118, RZ ;  /* 0x000000767776723e */ /* 0x000fe200048070ff */
[--C-:B------:R-:W-:Y:S02]  /*4ab0*/  IMAD.MOV.U32 R53, RZ, RZ, R87.reuse ;  /* 0x000000ffff357224 */ /* 0x100fe400078e0057 */
[----:B------:R-:W-:Y:S01]  /*4ac0*/  IMAD.MOV.U32 R48, RZ, RZ, R87 ;  /* 0x000000ffff307224 */ /* 0x000fe200078e0057 */
[----:B------:R-:W-:Y:S02]  /*4ad0*/  F2FP.SATFINITE.E4M3.F32.PACK_AB_MERGE_C R213, R91, R90, R118 ;  /* 0x0000005a5bd5723e */ /* 0x000fe40004807076 */
[----:B------:R-:W1:Y:S01]  /*4ae0*/  MUFU.EX2 R95, R95 ;  /* 0x0000005f005f7308 */ /* 0x000e620000000800 */
[----:B--2---:R-:W-:-:S04]  /*4af0*/  FADD.FTZ R8, R84, R21 ;  /* 0x0000001554087221 */ /* 0x004fc80000010000 */
[----:B------:R-:W-:-:S03]  /*4b00*/  FADD.FTZ R21, R89, R8 ;  /* 0x0000000859157221 */ /* 0x000fc60000010000 */
[----:B------:R-:W2:Y:S01]  /*4b10*/  MUFU.EX2 R88, R88 ;  /* 0x0000005800587308 */ /* 0x000ea20000000800 */
[----:B0-----:R-:W-:-:S01]  /*4b20*/  FADD.FTZ R14, R94, R29 ;  /* 0x0000001d5e0e7221 */ /* 0x001fc20000010000 */
[----:B------:R-:W-:-:S06]  /*4b30*/  IMAD.MOV.U32 R29, RZ, RZ, R87 ;  /* 0x000000ffff1d7224 */ /* 0x000fcc00078e0057 */
[----:B------:R-:W0:Y:S01]  /*4b40*/  MUFU.EX2 R98, R98 ;  /* 0x0000006200627308 */ /* 0x000e220000000800 */
[----:B-1----:R-:W-:-:S07]  /*4b50*/  FADD.FTZ R9, R95, R14 ;  /* 0x0000000e5f097221 */ /* 0x002fce0000010000 */
[----:B------:R-:W1:Y:S01]  /*4b60*/  MUFU.EX2 R99, R99 ;  /* 0x0000006300637308 */ /* 0x000e620000000800 */
[----:B--2---:R-:W-:-:S01]  /*4b70*/  FADD.FTZ R6, R88, R21 ;  /* 0x0000001558067221 */ /* 0x004fc20000010000 */
[----:B------:R-:W-:-:S03]  /*4b80*/  F2FP.SATFINITE.E4M3.F32.PACK_AB_MERGE_C R88, R97, R88, RZ ;  /* 0x000000586158723e */ /* 0x000fc600048070ff */
[----:B------:R-:W-:Y:S01]  /*4b90*/  FADD.FTZ R97, R97, R6 ;  /* 0x0000000661617221 */ /* 0x000fe20000010000 */
[----:B------:R-:W-:Y:S01]  /*4ba0*/  F2FP.SATFINITE.E4M3.F32.PACK_AB_MERGE_C R214, R89, R84, R88 ;  /* 0x0000005459d6723e */ /* 0x000fe20004807058 */
[----:B------:R-:W-:Y:S01]  /*4bb0*/  IMAD.MOV.U32 R84, RZ, RZ, R87 ;  /* 0x000000ffff547224 */ /* 0x000fe200078e0057 */
[----:B------:R-:W2:Y:S01]  /*4bc0*/  MUFU.EX2 R56, R56 ;  /* 0x0000003800387308 */ /* 0x000ea20000000800 */
[----:B0-----:R-:W-:-:S07]  /*4bd0*/  FADD.FTZ R8, R98, R9 ;  /* 0x0000000962087221 */ /* 0x001fce0000010000 */
[----:B------:R-:W0:Y:S01]  /*4be0*/  MUFU.EX2 R57, R57 ;  /* 0x0000003900397308 */ /* 0x000e220000000800 */
[----:B-1----:R-:W-:-:S01]  /*4bf0*/  FADD.FTZ R8, R99, R8 ;  /* 0x0000000863087221 */ /* 0x002fc20000010000 */
[----:B------:R-:W-:-:S03]  /*4c00*/  F2FP.SATFINITE.E4M3.F32.PACK_AB_MERGE_C R98, R99, R98, RZ ;  /* 0x000000626362723e */ /* 0x000fc600048070ff */
[----:B------:R-:W-:Y:S01]  /*4c10*/  FADD.FTZ R9, R5, R8 ;  /* 0x0000000805097221 */ /* 0x000fe20000010000 */
[----:B------:R-:W-:Y:S02]  /*4c20*/  F2FP.SATFINITE.E4M3.F32.PACK_AB_MERGE_C R215, R95, R94, R98 ;  /* 0x0000005e5fd7723e */ /* 0x000fe40004807062 */
        /* <DEDUP_REMOVED lines=10> */
[----:B------:R-:W-:-:S03]  /*4cd0*/  F2FP.SATFINITE.E4M3.F32.PACK_AB_MERGE_C R59, R62, R59, RZ ;  /* 0x0000003b3e3b723e */ /* 0x000fc600048070ff */
[----:B------:R-:W-:Y:S01]  /*4ce0*/  FADD.FTZ R9, R62, R9 ;  /* 0x000000093e097221 */ /* 0x000fe20000010000 */
[----:B------:R-:W-:Y:S01]  /*4cf0*/  F2FP.SATFINITE.E4M3.F32.PACK_AB_MERGE_C R217, R58, R5, R59 ;  /* 0x000000053ad9723e */ /* 0x000fe2000480703b */
[----:B------:R-:W-:Y:S01]  /*4d00*/  IMAD.MOV.U32 R62, RZ, RZ, R87 ;  /* 0x000000ffff3e7224 */ /* 0x000fe200078e0057 */
[----:B------:R-:W0:Y:S01]  /*4d10*/  MUFU.EX2 R68, R68 ;  /* 0x0000004400447308 */ /* 0x000e220000000800 */
[C---:B-1----:R-:W-:Y:S01]  /*4d20*/  F2FP.SATFINITE.E4M3.F32.PACK_AB_MERGE_C R60, R61.reuse, R60, RZ ;  /* 0x0000003c3d3c723e */ /* 0x042fe200048070ff */
[----:B------:R-:W-:Y:S01]  /*4d30*/  FADD.FTZ R61, R61, R8 ;  /* 0x000000083d3d7221 */ /* 0x000fe20000010000 */
[----:B------:R-:W-:-:S01]  /*4d40*/  FADD.FTZ R8, R42, R9 ;  /* 0x000000092a087221 */ /* 0x000fc20000010000 */
[--C-:B------:R-:W-:Y:S01]  /*4d50*/  IMAD.MOV.U32 R59, RZ, RZ, R87.reuse ;  /* 0x000000ffff3b7224 */ /* 0x100fe200078e0057 */
[----:B------:R-:W-:Y:S01]  /*4d60*/  F2FP.SATFINITE.E4M3.F32.PACK_AB_MERGE_C R216, R57, R56, R60 ;  /* 0x0000003839d8723e */ /* 0x000fe2000480703c */
[----:B------:R-:W-:Y:S02]  /*4d70*/  IMAD.MOV.U32 R60, RZ, RZ, R87 ;  /* 0x000000ffff3c7224 */ /* 0x000fe400078e0057 */
[----:B------:R-:W-:-:S01]  /*4d80*/  FADD.FTZ R11, R43, R8 ;  /* 0x000000082b0b7221 */ /* 0x000fc20000010000 */
[----:B------:R-:W1:Y:S01]  /*4d90*/  MUFU.EX2 R70, R70 ;  /* 0x0000004600467308 */ /* 0x000e620000000800 */
[----:B--2---:R-:W-:-:S01]  /*4da0*/  FADD.FTZ R6, R64, R61 ;  /* 0x0000003d40067221 */ /* 0x004fc20000010000 */
[----:B------:R-:W-:-:S02]  /*4db0*/  IMAD.MOV.U32 R61, RZ, RZ, R87 ;  /* 0x000000ffff3d7224 */ /* 0x000fc400078e0057 */
[--C-:B------:R-:W-:Y:S02]  /*4dc0*/  IMAD.MOV.U32 R58, RZ, RZ, R87.reuse ;  /* 0x000000ffff3a7224 */ /* 0x100fe400078e0057 */
[----:B------:R-:W-:Y:S01]  /*4dd0*/  FADD.FTZ R9, R101, R6 ;  /* 0x0000000665097221 */ /* 0x000fe20000010000 */
[----:B------:R-:W-:Y:S01]  /*4de0*/  IMAD.MOV.U32 R57, RZ, RZ, R87 ;  /* 0x000000ffff397224 */ /* 0x000fe200078e0057 */
[----:B------:R-:W2:Y:S02]  /*4df0*/  MUFU.EX2 R31, R31 ;  /* 0x0000001f001f7308 */ /* 0x000ea40000000800 */
[----:B0-----:R-:W-:-:S01]  /*4e00*/  FADD.FTZ R8, R68, R9 ;  /* 0x0000000944087221 */ /* 0x001fc20000010000 */
[----:B------:R-:W-:-:S05]  /*4e10*/  IMAD.MOV.U32 R56, RZ, RZ, R87 ;  /* 0x000000ffff387224 */ /* 0x000fca00078e0057 */
[----:B------:R-:W0:Y:S01]  /*4e20*/  MUFU.EX2 R71, R71 ;  /* 0x0000004700477308 */ /* 0x000e220000000800 */
[----:B-1----:R-:W-:-:S07]  /*4e30*/  FADD.FTZ R10, R70, R11 ;  /* 0x0000000b460a7221 */ /* 0x002fce0000010000 */
[----:B------:R-:W1:Y:S01]  /*4e40*/  MUFU.EX2 R26, R102 ;  /* 0x00000066001a7308 */ /* 0x000e620000000800 */
[C---:B--2---:R-:W-:Y:S01]  /*4e50*/  F2FP.SATFINITE.E4M3.F32.PACK_AB_MERGE_C R68, R31.reuse, R68, RZ ;  /* 0x000000441f44723e */ /* 0x044fe200048070ff */
[----:B------:R-:W-:-:S03]  /*4e60*/  FADD.FTZ R31, R31, R8 ;  /* 0x000000081f1f7221 */ /* 0x000fc60000010000 */
[----:B------:R-:W-:Y:S01]  /*4e70*/  F2FP.SATFINITE.E4M3.F32.PACK_AB_MERGE_C R218, R101, R64, R68 ;  /* 0x0000004065da723e */ /* 0x000fe20004807044 */
[----:B------:R-:W-:-:S01]  /*4e80*/  FADD.FTZ R8, R34, R31 ;  /* 0x0000001f22087221 */ /* 0x000fc20000010000 */
[--C-:B------:R-:W-:Y:S01]  /*4e90*/  IMAD.MOV.U32 R68, RZ, RZ, R87.reuse ;  /* 0x000000ffff447224 */ /* 0x100fe200078e0057 */
[----:B------:R-:W2:Y:S01]  /*4ea0*/  MUFU.EX2 R35, R35 ;  /* 0x0000002300237308 */ /* 0x000ea20000000800 */
[C---:B0-----:R-:W-:Y:S01]  /*4eb0*/  F2FP.SATFINITE.E4M3.F32.PACK_AB_MERGE_C R70, R71.reuse, R70, RZ ;  /* 0x000000464746723e */ /* 0x041fe200048070ff */
[----:B------:R-:W-:Y:S01]  /*4ec0*/  FADD.FTZ R71, R71, R10 ;  /* 0x0000000a47477221 */ /* 0x000fe20000010000 */
[--C-:B------:R-:W-:Y:S02]  /*4ed0*/  IMAD.MOV.U32 R64, RZ, RZ, R87.reuse ;  /* 0x000000ffff407224 */ /* 0x100fe400078e0057 */
[----:B------:R-:W-:Y:S01]  /*4ee0*/  F2FP.SATFINITE.E4M3.F32.PACK_AB_MERGE_C R219, R43, R42, R70 ;  /* 0x0000002a2bdb723e */ /* 0x000fe20004807046 */
[----:B------:R-:W-:Y:S02]  /*4ef0*/  IMAD.MOV.U32 R70, RZ, RZ, R87 ;  /* 0x000000ffff467224 */ /* 0x000fe400078e0057 */
[----:B------:R-:W0:Y:S01]  /*4f00*/  MUFU.EX2 R13, R103 ;  /* 0x00000067000d7308 */ /* 0x000e220000000800 */
[----:B-1----:R-:W-:-:S01]  /*4f10*/  FADD.FTZ R10, R26, R71 ;  /* 0x000000471a0a7221 */ /* 0x002fc20000010000 */
[----:B------:R-:W-:-:S02]  /*4f20*/  IMAD.MOV.U32 R71, RZ, RZ, R87 ;  /* 0x000000ffff477224 */ /* 0x000fc400078e0057 */
[--C-:B------:R-:W-:Y:S02]  /*4f30*/  IMAD.MOV.U32 R43, RZ, RZ, R87.reuse ;  /* 0x000000ffff2b7224 */ /* 0x100fe400078e0057 */
[----:B------:R-:W-:Y:S02]  /*4f40*/  IMAD.MOV.U32 R42, RZ, RZ, R87 ;  /* 0x000000ffff2a7224 */ /* 0x000fe400078e0057 */
[----:B------:R-:W1:Y:S01]  /*4f50*/  MUFU.EX2 R38, R38 ;  /* 0x0000002600267308 */ /* 0x000e620000000800 */
[----:B--2---:R-:W-:-:S01]  /*4f60*/  FADD.FTZ R11, R35, R8 ;  /* 0x00000008230b7221 */ /* 0x004fc20000010000 */
[----:B------:R-:W-:-:S06]  /*4f70*/  IMAD.MOV.U32 R31, RZ, RZ, R87 ;  /* 0x000000ffff1f7224 */ /* 0x000fcc00078e0057 */
[----:B------:R-:W2:Y:S01]  /*4f80*/  MUFU.EX2 R46, R46 ;  /* 0x0000002e002e7308 */ /* 0x000ea20000000800 */
[----:B0-----:R-:W-:-:S07]  /*4f90*/  FADD.FTZ R15, R13, R10 ;  /* 0x0000000a0d0f7221 */ /* 0x001fce0000010000 */
[----:B------:R-:W0:Y:S01]  /*4fa0*/  MUFU.EX2 R39, R39 ;  /* 0x0000002700277308 */ /* 0x000e220000000800 */
[----:B-1----:R-:W-:-:S07]  /*4fb0*/  FADD.FTZ R8, R38, R11 ;  /* 0x0000000b26087221 */ /* 0x002fce0000010000 */
[----:B------:R-:W1:Y:S01]  /*4fc0*/  MUFU.EX2 R47, R47 ;  /* 0x0000002f002f7308 */ /* 0x000e620000000800 */
[----:B--2---:R-:W-:-:S07]  /*4fd0*/  FADD.FTZ R10, R46, R15 ;  /* 0x0000000f2e0a7221 */ /* 0x004fce0000010000 */
[----:B------:R-:W2:Y:S01]  /*4fe0*/  MUFU.EX2 R44, R44 ;  /* 0x0000002c002c7308 */ /* 0x000ea20000000800 */
[C---:B0-----:R-:W-:Y:S01]  /*4ff0*/  F2FP.SATFINITE.E4M3.F32.PACK_AB_MERGE_C R38, R39.reuse, R38, RZ ;  /* 0x000000262726723e */ /* 0x041fe200048070ff */
[----:B------:R-:W-:-:S03]  /*5000*/  FADD.FTZ R39, R39, R8 ;  /* 0x0000000827277221 */ /* 0x000fc60000010000 */
[----:B------:R-:W-:Y:S01]  /*5010*/  F2FP.SATFINITE.E4M3.F32.PACK_AB_MERGE_C R220, R35, R34, R38 ;  /* 0x0000002223dc723e */ /* 0x000fe20004807026 */
[--C-:B------:R-:W-:Y:S02]  /*5020*/  IMAD.MOV.U32 R38, RZ, RZ, R87.reuse ;  /* 0x000000ffff267224 */ /* 0x100fe400078e0057 */
[----:B------:R-:W0:Y:S01]  /*5030*/  MUFU.EX2 R50, R50 ;  /* 0x0000003200327308 */ /* 0x000e220000000800 */
[C---:B-1----:R-:W-:Y:S01]  /*5040*/  F2FP.SATFINITE.E4M3.F32.PACK_AB_MERGE_C R46, R47.reuse, R46, RZ ;  /* 0x0000002e2f2e723e */ /* 0x042fe200048070ff */
[----:B------:R-:W-:Y:S01]  /*5050*/  FADD.FTZ R47, R47, R10 ;  /* 0x0000000a2f2f7221 */ /* 0x000fe20000010000 */
[--C-:B------:R-:W-:Y:S02]  /*5060*/  IMAD.MOV.U32 R35, RZ, RZ, R87.reuse ;  /* 0x000000ffff237224 */ /* 0x100fe400078e0057 */
[----:B------:R-:W-:Y:S01]  /*5070*/  F2FP.SATFINITE.E4M3.F32.PACK_AB_MERGE_C R221, R13, R26, R46 ;  /* 0x0000001a0ddd723e */ /* 0x000fe2000480702e */
[----:B------:R-:W-:Y:S02]  /*5080*/  IMAD.MOV.U32 R46, RZ, RZ, R87 ;  /* 0x000000ffff2e7224 */ /* 0x000fe400078e0057 */
[----:B------:R-:W1:Y:S01]  /*5090*/  MUFU.EX2 R49, R49 ;  /* 0x0000003100317308 */ /* 0x000e620000000800 */
[----:B--2---:R-:W-:-:S01]  /*50a0*/  FADD.FTZ R8, R44, R39 ;  /* 0x000000272c087221 */ /* 0x004fc20000010000 */
[----:B------:R-:W-:-:S02]  /*50b0*/  IMAD.MOV.U32 R39, RZ, RZ, R87 ;  /* 0x000000ffff277224 */ /* 0x000fc400078e0057 */
[--C-:B------:R-:W-:Y:S02]  /*50c0*/  IMAD.MOV.U32 R34, RZ, RZ, R87.reuse ;  /* 0x000000ffff227224 */ /* 0x100fe400078e0057 */
[----:B------:R-:W-:Y:S02]  /*50d0*/  IMAD.MOV.U32 R26, RZ, RZ, R87 ;  /* 0x000000ffff1a7224 */ /* 0x000fe400078e0057 */
[----:B------:R-:W2:Y:S01]  /*50e0*/  MUFU.EX2 R51, R51 ;  /* 0x0000003300337308 */ /* 0x000ea20000000800 */
[----:B0-----:R-:W-:-:S01]  /*50f0*/  FADD.FTZ R10, R50, R47 ;  /* 0x0000002f320a7221 */ /* 0x001fc20000010000 */
[----:B------:R-:W-:-:S06]  /*5100*/  IMAD.MOV.U32 R47, RZ, RZ, R87 ;  /* 0x000000ffff2f7224 */ /* 0x000fcc00078e0057 */
[----:B------:R-:W0:Y:S01]  /*5110*/  MUFU.EX2 R73, R73 ;  /* 0x0000004900497308 */ /* 0x000e220000000800 */
[----:B-1----:R-:W-:-:S07]  /*5120*/  FADD.FTZ R8, R49, R8 ;  /* 0x0000000831087221 */ /* 0x002fce0000010000 */
[----:B------:R-:W1:Y:S01]  /*5130*/  MUFU.EX2 R54, R54 ;  /* 0x0000003600367308 */ /* 0x000e620000000800 */
[----:B--2---:R-:W-:-:S07]  /*5140*/  FADD.FTZ R11, R51, R10 ;  /* 0x0000000a330b7221 */ /* 0x004fce0000010000 */
[----:B------:R-:W2:Y:S01]  /*5150*/  MUFU.EX2 R74, R74 ;  /* 0x0000004a004a7308 */ /* 0x000ea20000000800 */
[----:B0-----:R-:W-:-:S07]  /*5160*/  FADD.FTZ R15, R73, R8 ;  /* 0x00000008490f7221 */ /* 0x001fce0000010000 */
[----:B------:R-:W0:Y:S01]  /*5170*/  MUFU.EX2 R55, R55 ;  /* 0x0000003700377308 */ /* 0x000e220000000800 */
[----:B-1----:R-:W-:-:S07]  /*5180*/  FADD.FTZ R8, R54, R11 ;  /* 0x0000000b36087221 */ /* 0x002fce0000010000 */
[----:B------:R-:W1:Y:S01]  /*5190*/  MUFU.EX2 R75, R75 ;  /* 0x0000004b004b7308 */ /* 0x000e620000000800 */
[C---:B--2---:R-:W-:Y:S01]  /*51a0*/  F2FP.SATFINITE.E4M3.F32.PACK_AB_MERGE_C R73, R74.reuse, R73, RZ ;  /* 0x000000494a49723e */ /* 0x044fe200048070ff */
[----:B------:R-:W-:-:S03]  /*51b0*/  FADD.FTZ R74, R74, R15 ;  /* 0x0000000f4a4a7221 */ /* 0x000fc60000010000 */
[----:B------:R-:W-:Y:S01]  /*51c0*/  F2FP.SATFINITE.E4M3.F32.PACK_AB_MERGE_C R222, R49, R44, R73 ;  /* 0x0000002c31de723e */ /* 0x000fe20004807049 */
[----:B------:R-:W-:Y:S02]  /*51d0*/  IMAD.MOV.U32 R73, RZ, RZ, R87 ;  /* 0x000000ffff497224 */ /* 0x000fe400078e0057 */
[----:B------:R-:W2:Y:S01]  /*51e0*/  MUFU.EX2 R63, R63 ;  /* 0x0000003f003f7308 */ /* 0x000ea20000000800 */
[----:B0-----:R-:W-:-:S01]  /*51f0*/  FADD.FTZ R8, R55, R8 ;  /* 0x0000000837087221 */ /* 0x001fc20000010000 */
[----:B------:R-:W-:Y:S01]  /*5200*/  F2FP.SATFINITE.E4M3.F32.PACK_AB_MERGE_C R54, R55, R54, RZ ;  /* 0x000000363736723e */ /* 0x000fe200048070ff */
[--C-:B------:R-:W-:Y:S02]  /*5210*/  IMAD.MOV.U32 R55, RZ, RZ, R87.reuse ;  /* 0x000000ffff377224 */ /* 0x100fe400078e0057 */
[--C-:B------:R-:W-:Y:S01]  /*5220*/  IMAD.MOV.U32 R49, RZ, RZ, R87.reuse ;  /* 0x000000ffff317224 */ /* 0x100fe200078e0057 */
[----:B------:R-:W-:Y:S01]  /*5230*/  F2FP.SATFINITE.E4M3.F32.PACK_AB_MERGE_C R223, R51, R50, R54 ;  /* 0x0000003233df723e */ /* 0x000fe20004807036 */
[----:B------:R-:W-:Y:S01]  /*5240*/  IMAD.MOV.U32 R54, RZ, RZ, R87 ;  /* 0x000000ffff367224 */ /* 0x000fe200078e0057 */
[----:B------:R-:W0:Y:S01]  /*5250*/  MUFU.EX2 R76, R76 ;  /* 0x0000004c004c7308 */ /* 0x000e220000000800 */
[----:B-1----:R-:W-:-:S01]  /*5260*/  FADD.FTZ R5, R75, R74 ;  /* 0x0000004a4b057221 */ /* 0x002fc20000010000 */
[----:B------:R-:W-:-:S02]  /*5270*/  IMAD.MOV.U32 R74, RZ, RZ, R87 ;  /* 0x000000ffff4a7224 */ /* 0x000fc400078e0057 */
[--C-:B------:R-:W-:Y:S02]  /*5280*/  IMAD.MOV.U32 R51, RZ, RZ, R87.reuse ;  /* 0x000000ffff337224 */ /* 0x100fe400078e0057 */
[----:B------:R-:W-:Y:S02]  /*5290*/  IMAD.MOV.U32 R50, RZ, RZ, R87 ;  /* 0x000000ffff327224 */ /* 0x000fe400078e0057 */
[----:B------:R1:W3:Y:S01]  /*52a0*/  MUFU.EX2 R6, R27 ;  /* 0x0000001b00067308 */ /* 0x0002e20000000800 */
[----:B--2---:R-:W-:-:S01]  /*52b0*/  FADD.FTZ R11, R63, R8 ;  /* 0x000000083f0b7221 */ /* 0x004fc20000010000 */
[----:B------:R-:W-:-:S06]  /*52c0*/  IMAD.MOV.U32 R44, RZ, RZ, R87 ;  /* 0x000000ffff2c7224 */ /* 0x000fcc00078e0057 */
[----:B------:R-:W2:Y:S01]  /*52d0*/  MUFU.EX2 R77, R77 ;  /* 0x0000004d004d7308 */ /* 0x000ea20000000800 */
[----:B0-----:R-:W-:-:S01]  /*52e0*/  FADD.FTZ R8, R76, R5 ;  /* 0x000000054c087221 */ /* 0x001fc20000010000 */
[----:B-1----:R-:W-:-:S06]  /*52f0*/  IMAD.MOV.U32 R27, RZ, RZ, R87 ;  /* 0x000000ffff1b7224 */ /* 0x002fcc00078e0057 */
[----:B------:R-:W0:Y:S01]  /*5300*/  MUFU.EX2 R30, R30 ;  /* 0x0000001e001e7308 */ /* 0x000e220000000800 */
[----:B---3--:R-:W-:-:S07]  /*5310*/  FADD.FTZ R11, R6, R11 ;  /* 0x0000000b060b7221 */ /* 0x008fce0000010000 */
[----:B------:R-:W1:Y:S01]  /*5320*/  MUFU.EX2 R80, R80 ;  /* 0x0000005000507308 */ /* 0x000e620000000800 */
[----:B--2---:R-:W-:-:S07]  /*5330*/  FADD.FTZ R5, R77, R8 ;  /* 0x000000084d057221 */ /* 0x004fce0000010000 */
[----:B------:R2:W3:Y:S01]  /*5340*/  MUFU.EX2 R9, R72 ;  /* 0x0000004800097308 */ /* 0x0004e20000000800 */
[----:B0-----:R-:W-:-:S07]  /*5350*/  FADD.FTZ R8, R30, R11 ;  /* 0x0000000b1e087221 */ /* 0x001fce0000010000 */
[----:B------:R-:W0:Y:S01]  /*5360*/  MUFU.EX2 R85, R85 ;  /* 0x0000005500557308 */ /* 0x000e220000000800 */
[C---:B-1----:R-:W-:Y:S01]  /*5370*/  F2FP.SATFINITE.E4M3.F32.PACK_AB_MERGE_C R77, R80.reuse, R77, RZ ;  /* 0x0000004d504d723e */ /* 0x042fe200048070ff */
[----:B------:R-:W-:Y:S01]  /*5380*/  FADD.FTZ R80, R80, R5 ;  /* 0x0000000550507221 */ /* 0x000fe20000010000 */
[----:B--2---:R-:W-:Y:S02]  /*5390*/  IMAD.MOV.U32 R72, RZ, RZ, R87 ;  /* 0x000000ffff487224 */ /* 0x004fe400078e0057 */
[----:B------:R-:W-:Y:S01]  /*53a0*/  F2FP.SATFINITE.E4M3.F32.PACK_AB_MERGE_C R224, R76, R75, R77 ;  /* 0x0000004b4ce0723e */ /* 0x000fe2000480704d */
[----:B------:R-:W-:Y:S02]  /*53b0*/  IMAD.MOV.U32 R77, RZ, RZ, R87 ;  /* 0x000000ffff4d7224 */ /* 0x000fe400078e0057 */
[----:B------:R-:W1:Y:S01]  /*53c0*/  MUFU.EX2 R69, R69 ;  /* 0x0000004500457308 */ /* 0x000e620000000800 */
[----:B---3--:R-:W-:-:S01]  /*53d0*/  FADD.FTZ R8, R9, R8 ;  /* 0x0000000809087221 */ /* 0x008fc20000010000 */
[----:B------:R-:W-:Y:S01]  /*53e0*/  F2FP.SATFINITE.E4M3.F32.PACK_AB_MERGE_C R30, R9, R30, RZ ;  /* 0x0000001e091e723e */ /* 0x000fe200048070ff */
[----:B------:R-:W-:-:S02]  /*53f0*/  IMAD.MOV.U32 R76, RZ, RZ, R87 ;  /* 0x000000ffff4c7224 */ /* 0x000fc400078e0057 */
[--C-:B------:R-:W-:Y:S01]  /*5400*/  IMAD.MOV.U32 R75, RZ, RZ, R87.reuse ;  /* 0x000000ffff4b7224 */ /* 0x100fe200078e0057 */
[----:B------:R-:W-:Y:S01]  /*5410*/  F2FP.SATFINITE.E4M3.F32.PACK_AB_MERGE_C R225, R6, R63, R30 ;  /* 0x0000003f06e1723e */ /* 0x000fe2000480701e */
[----:B------:R-:W-:Y:S01]  /*5420*/  IMAD.MOV.U32 R63, RZ, RZ, R87 ;  /* 0x000000ffff3f7224 */ /* 0x000fe200078e0057 */
[----:B------:R-:W2:Y:S01]  /*5430*/  MUFU.EX2 R78, R78 ;  /* 0x0000004e004e7308 */ /* 0x000ea20000000800 */
[----:B0-----:R-:W-:-:S01]  /*5440*/  FADD.FTZ R5, R85, R80 ;  /* 0x0000005055057221 */ /* 0x001fc20000010000 */
[--C-:B------:R-:W-:Y:S02]  /*5450*/  IMAD.MOV.U32 R80, RZ, RZ, R87.reuse ;  /* 0x000000ffff507224 */ /* 0x100fe400078e0057 */
[----:B------:R-:W-:-:S04]  /*5460*/  IMAD.MOV.U32 R30, RZ, RZ, R87 ;  /* 0x000000ffff1e7224 */ /* 0x000fc800078e0057 */
[----:B------:R-:W0:Y:S01]  /*5470*/  MUFU.EX2 R92, R92 ;  /* 0x0000005c005c7308 */ /* 0x000e220000000800 */
[----:B-1----:R-:W-:-:S07]  /*5480*/  FADD.FTZ R9, R69, R8 ;  /* 0x0000000845097221 */ /* 0x002fce0000010000 */
[----:B------:R-:W-:Y:S01]  /*5490*/  MUFU.EX2 R79, R79 ;  /* 0x0000004f004f7308 */ /* 0x000fe20000000800 */
[----:B--2---:R-:W-:-:S07]  /*54a0*/  FADD.FTZ R6, R78, R5 ;  /* 0x000000054e067221 */ /* 0x004fce0000010000 */
[----:B------:R-:W1:Y:S01]  /*54b0*/  MUFU.EX2 R82, R82 ;  /* 0x0000005200527308 */ /* 0x000e620000000800 */
[----:B0-----:R-:W-:-:S07]  /*54c0*/  FADD.FTZ R8, R92, R9 ;  /* 0x000000095c087221 */ /* 0x001fce0000010000 */
[----:B------:R-:W0:Y:S08]  /*54d0*/  MUFU.EX2 R65, R65 ;  /* 0x0000004100417308 */ /* 0x000e300000000800 */
[----:B------:R-:W2:Y:S01]  /*54e0*/  MUFU.EX2 R96, R96 ;  /* 0x0000006000607308 */ /* 0x000ea20000000800 */
[----:B-1----:R-:W-:Y:S01]  /*54f0*/  F2FP.SATFINITE.E4M3.F32.PACK_AB_MERGE_C R9, R82, R79, RZ ;  /* 0x0000004f5209723e */ /* 0x002fe200048070ff */
[----:B------:R-:W-:-:S03]  /*5500*/  FADD.FTZ R79, R79, R6 ;  /* 0x000000064f4f7221 */ /* 0x000fc60000010000 */
[----:B------:R-:W-:Y:S01]  /*5510*/  F2FP.SATFINITE.E4M3.F32.PACK_AB_MERGE_C R226, R78, R85, R9 ;  /* 0x000000554ee2723e */ /* 0x000fe20004807009 */
[----:B------:R-:W-:-:S01]  /*5520*/  FADD.FTZ R6, R82, R79 ;  /* 0x0000004f52067221 */ /* 0x000fc20000010000 */
[----:B------:R-:W-:Y:S02]  /*5530*/  IMAD.MOV.U32 R85, RZ, RZ, R87 ;  /* 0x000000ffff557224 */ /* 0x000fe400078e0057 */
[----:B0-----:R-:W-:-:S01]  /*5540*/  FADD.FTZ R5, R65, R8 ;  /* 0x0000000841057221 */ /* 0x001fc20000010000 */
[--C-:B------:R-:W-:Y:S02]  /*5550*/  IMAD.MOV.U32 R82, RZ, RZ, R87.reuse ;  /* 0x000000ffff527224 */ /* 0x100fe400078e0057 */
[--C-:B------:R-:W-:Y:S02]  /*5560*/  IMAD.MOV.U32 R79, RZ, RZ, R87.reuse ;  /* 0x000000ffff4f7224 */ /* 0x100fe400078e0057 */
[----:B------:R-:W-:Y:S01]  /*5570*/  IMAD.MOV.U32 R78, RZ, RZ, R87 ;  /* 0x000000ffff4e7224 */ /* 0x000fe200078e0057 */
[C---:B--2---:R-:W-:Y:S01]  /*5580*/  F2FP.SATFINITE.E4M3.F32.PACK_AB_MERGE_C R10, R96.reuse, R65, RZ ;  /* 0x00000041600a723e */ /* 0x044fe200048070ff */
[----:B------:R-:W-:Y:S01]  /*5590*/  FADD.FTZ R5, R96, R5 ;  /* 0x0000000560057221 */ /* 0x000fe20000010000 */
[----:B------:R-:W-:-:S02]  /*55a0*/  IMAD.MOV.U32 R65, RZ, RZ, R87 ;  /* 0x000000ffff417224 */ /* 0x000fc400078e0057 */
        /* <DEDUP_REMOVED lines=40> */
.L_x_138:
[----:B------:R-:W-:Y:S01]  /*5830*/  ISETP.NE.AND P2, PT, RZ, UR41, PT ;  /* 0x00000029ff007c0c */ /* 0x000fe2000bf45270 */
[----:B------:R-:W-:-:S04]  /*5840*/  UISETP.NE.AND UP0, UPT, UR49, 0x1, UPT ;  /* 0x000000013100788c */ /* 0x000fc8000bf05270 */
[----:B------:R-:W-:-:S04]  /*5850*/  USEL UR43, URZ, 0x1, UP0 ;  /* 0x000000013f2b7887 */ /* 0x000fc80008000000 */
[----:B------:R-:W-:-:S04]  /*5860*/  ULOP3.LUT UR43, UR51, UR43, URZ, 0x3c, !UPT ;  /* 0x0000002b332b7292 */ /* 0x000fc8000f8e3c3f */
[----:B------:R-:W-:Y:S08]  /*5870*/  @P2 BRA `(.L_x_129) ;  /* 0x0000000000442947 */ /* 0x000ff00003800000 */
[----:B------:R-:W-:Y:S05]  /*5880*/  @!P0 BRA `(.L_x_130) ;  /* 0x0000000000048947 */ /* 0x000fea0003800000 */
[----:B------:R-:W-:Y:S01]  /*5890*/  BPT.TRAP 0x1 ;  /* 0x000000040000795c */ /* 0x000fe20000300000 */
.L_x_130:
[----:B------:R-:W0:Y:S01]  /*58a0*/  S2UR UR10, SR_CgaCtaId ;  /* 0x00000000000a79c3 */ /* 0x000e220000008800 */
[----:B------:R-:W-:Y:S01]  /*58b0*/  UIADD3 UR6, UR49, 0x1, URZ ;  /* 0x0000000131067890 */ /* 0x000fe2000fffe03f */
[----:B------:R-:W-:Y:S01]  /*58c0*/  IMAD.U32 R0, RZ, RZ, UR43 ;  /* 0x0000002bff007e24 */ /* 0x000fe2000f8e00ff */
[----:B------:R-:W-:Y:S02]  /*58d0*/  UMOV UR7, 0x400 ;  /* 0x0000040000077882 */ /* 0x000fe40000000000 */
[----:B------:R-:W-:Y:S02]  /*58e0*/  UISETP.NE.AND UP0, UPT, UR6, 0x2, UPT ;  /* 0x000000020600788c */ /* 0x000fe4000bf05270 */
[----:B------:R-:W-:Y:S02]  /*58f0*/  SHF.L.U32 R0, R0, 0x1f, RZ ;  /* 0x0000001f00007819 */ /* 0x000fe400000006ff */
[----:B------:R-:W-:Y:S02]  /*5900*/  USEL UR6, UR6, URZ, UP0 ;  /* 0x0000003f06067287 */ /* 0x000fe40008000000 */
[----:B0-----:R-:W-:-:S04]  /*5910*/  ULEA UR7, UR10, UR7, 0x18 ;  /* 0x000000070a077291 */ /* 0x001fc8000f8ec03f */
[----:B------:R-:W-:-:S09]  /*5920*/  ULEA UR6, UR6, UR7, 0x3 ;  /* 0x0000000706067291 */ /* 0x000fd2000f8e183f */
[----:B------:R0:W1:Y:S01]  /*5930*/  SYNCS.PHASECHK.TRANS64.TRYWAIT P1, [UR6+0x2e830], R0 ;  /* 0x02e83000ff0075a7 */ /* 0x0000620008020146 */
[----:B------:R-:W-:Y:S05]  /*5940*/  @!P0 BRA `(.L_x_131) ;  /* 0x0000000000048947 */ /* 0x000fea0003800000 */
[----:B------:R-:W-:Y:S01]  /*5950*/  BPT.TRAP 0x1 ;  /* 0x000000040000795c */ /* 0x000fe20000300000 */
.L_x_131:
[----:B-1----:R-:W-:Y:S05]  /*5960*/  @P1 BRA `(.L_x_129) ;  /* 0x0000000000081947 */ /* 0x002fea0003800000 */
[----:B------:R-:W1:Y:S02]  /*5970*/  SYNCS.PHASECHK.TRANS64.TRYWAIT P1, [UR6+0x2e830], R0 ;  /* 0x02e83000ff0075a7 */ /* 0x000e640008020146 */
[----:B-1----:R-:W-:Y:S05]  /*5980*/  @!P1 BRA `(.L_x_132) ;  /* 0x000000b0006c9947 */ /* 0x002fea0003800000 */
.L_x_129:
[----:B01----:R-:W-:Y:S01]  /*5990*/  VIADD R0, R23, 0x8 ;  /* 0x0000000817007836 */ /* 0x003fe20000000000 */
        /* <DEDUP_REMOVED lines=182> */
[----:B0-----:R-:W-:Y:S05]  /*6500*/  @P2 BRA `(.L_x_133) ;  /* 0x0000000000382947 */ /* 0x001fea0003800000 */
[----:B------:R-:W-:Y:S05]  /*6510*/  @!P0 BRA `(.L_x_134) ;  /* 0x0000000000048947 */ /* 0x000fea0003800000 */
[----:B------:R-:W-:Y:S01]  /*6520*/  BPT.TRAP 0x1 ;  /* 0x000000040000795c */ /* 0x000fe20000300000 */
.L_x_134:
[----:B------:R-:W0:Y:S01]  /*6530*/  S2UR UR7, SR_CgaCtaId ;  /* 0x00000000000779c3 */ /* 0x000e220000008800 */
[----:B------:R-:W-:Y:S01]  /*6540*/  UMOV UR6, 0x400 ;  /* 0x0000040000067882 */ /* 0x000fe20000000000 */
[----:B------:R-:W-:-:S05]  /*6550*/  IMAD.U32 R0, RZ, RZ, UR51 ;  /* 0x00000033ff007e24 */ /* 0x000fca000f8e00ff */
[----:B------:R-:W-:Y:S01]  /*6560*/  SHF.L.U32 R0, R0, 0x1f, RZ ;  /* 0x0000001f00007819 */ /* 0x000fe200000006ff */
[----:B0-----:R-:W-:-:S04]  /*6570*/  ULEA UR6, UR7, UR6, 0x18 ;  /* 0x0000000607067291 */ /* 0x001fc8000f8ec03f */
[----:B------:R-:W-:-:S09]  /*6580*/  ULEA UR6, UR49, UR6, 0x3 ;  /* 0x0000000631067291 */ /* 0x000fd2000f8e183f */
[----:B------:R0:W1:Y:S01]  /*6590*/  SYNCS.PHASECHK.TRANS64.TRYWAIT P1, [UR6+0x2e850], R0 ;  /* 0x02e85000ff0075a7 */ /* 0x0000620008020146 */
[----:B------:R-:W-:Y:S05]  /*65a0*/  @!P0 BRA `(.L_x_135) ;  /* 0x0000000000048947 */ /* 0x000fea0003800000 */
[----:B------:R-:W-:Y:S01]  /*65b0*/  BPT.TRAP 0x1 ;  /* 0x000000040000795c */ /* 0x000fe20000300000 */
.L_x_135:
[----:B-1----:R-:W-:Y:S05]  /*65c0*/  @P1 BRA `(.L_x_133) ;  /* 0x0000000000081947 */ /* 0x002fea0003800000 */
[----:B------:R-:W1:Y:S02]  /*65d0*/  SYNCS.PHASECHK.TRANS64.TRYWAIT P1, [UR6+0x2e850], R0 ;  /* 0x02e85000ff0075a7 */ /* 0x000e640008020146 */
[----:B-1----:R-:W-:Y:S05]  /*65e0*/  @!P1 BRA `(.L_x_136) ;  /* 0x000000a4006c9947 */ /* 0x002fea0003800000 */
.L_x_133:
[----:B------:R-:W2:Y:S01]  /*65f0*/  S2UR UR6, SR_CgaCtaId ;  /* 0x00000000000679c3 */ /* 0x000ea20000008800 */
[----:B-1----:R-:W-:Y:S01]  /*6600*/  MOV R7, 0x400 ;  /* 0x0000040000077802 */ /* 0x002fe20000000f00 */
[----:B------:R-:W-:Y:S01]  /*6610*/  WARPGROUP.ARRIVE ;  /* 0x00000000000079c5 */ /* 0x000fe20000000000 */
[----:B------:R-:W-:Y:S01]  /*6620*/  UMOV UR7, 0xc0000010 ;  /* 0xc000001000077882 */ /* 0x000fe20000000000 */
[----:B------:R-:W-:-:S04]  /*6630*/  FMNMX.FTZ R4, R184, R9, !PT ;  /* 0x00000009b8047209 */ /* 0x000fc80007810000 */
[----:B------:R-:W1:Y:S01]  /*6640*/  S2R R233, SR_TID.X ;  /* 0x0000000000e97919 */ /* 0x000e620000002100 */
[----:B------:R-:W-:-:S04]  /*6650*/  FMNMX.FTZ R10, R186, R8, !PT ;  /* 0x00000008ba0a7209 */ /* 0x000fc80007810000 */
[----:B------:R-:W-:-:S04]  /*6660*/  FMNMX.FTZ R11, R187, R10, !PT ;  /* 0x0000000abb0b7209 */ /* 0x000fc80007810000 */
[----:B------:R-:W-:-:S04]  /*6670*/  FMNMX.FTZ R10, R190, R11, !PT ;  /* 0x0000000bbe0a7209 */ /* 0x000fc80007810000 */
[----:B------:R-:W-:-:S04]  /*6680*/  FMNMX.FTZ R11, R191, R10, !PT ;  /* 0x0000000abf0b7209 */ /* 0x000fc80007810000 */
[----:B------:R-:W-:Y:S01]  /*6690*/  FMNMX.FTZ R10, R194, R11, !PT ;  /* 0x0000000bc20a7209 */ /* 0x000fe20007810000 */
[----:B--2---:R-:W-:-:S03]  /*66a0*/  IMAD.U32 R2, RZ, RZ, UR6 ;  /* 0x00000006ff027e24 */ /* 0x004fc6000f8e00ff */
[----:B------:R-:W-:Y:S02]  /*66b0*/  FMNMX.FTZ R11, R195, R10, !PT ;  /* 0x0000000ac30b7209 */ /* 0x000fe40007810000 */
[----:B0-----:R-:W-:Y:S02]  /*66c0*/  LEA R0, R2, R7, 0x18 ;  /* 0x0000000702007211 */ /* 0x001fe400078ec0ff */
[----:B------:R-:W-:Y:S02]  /*66d0*/  FMNMX.FTZ R7, R185, R4, !PT ;  /* 0x00000004b9077209 */ /* 0x000fe40007810000 */
[----:B------:R-:W-:Y:S02]  /*66e0*/  R2UR UR6, R0 ;  /* 0x00000000000672ca */ /* 0x000fe400000e0000 */
[----:B------:R-:W-:Y:S02]  /*66f0*/  FMNMX.FTZ R4, R188, R7, !PT ;  /* 0x00000007bc047209 */ /* 0x000fe40007810000 */
[----:B------:R-:W-:-:S02]  /*6700*/  FMNMX.FTZ R10, R198, R11, !PT ;  /* 0x0000000bc60a7209 */ /* 0x000fc40007810000 */
[----:B------:R-:W-:Y:S02]  /*6710*/  FMNMX.FTZ R7, R189, R4, !PT ;  /* 0x00000004bd077209 */ /* 0x000fe40007810000 */
[----:B------:R-:W-:Y:S02]  /*6720*/  FMNMX.FTZ R11, R199, R10, !PT ;  /* 0x0000000ac70b7209 */ /* 0x000fe40007810000 */
[----:B------:R-:W-:Y:S02]  /*6730*/  FMNMX.FTZ R4, R192, R7, !PT ;  /* 0x00000007c0047209 */ /* 0x000fe40007810000 */
[----:B------:R-:W-:Y:S01]  /*6740*/  FMNMX.FTZ R10, R170, R11, !PT ;  /* 0x0000000baa0a7209 */ /* 0x000fe20007810000 */
[----:B------:R-:W-:Y:S01]  /*6750*/  UIADD3 UR6, UR6, 0x400, URZ ;  /* 0x0000040006067890 */ /* 0x000fe2000fffe03f */
[----:B------:R-:W-:Y:S02]  /*6760*/  FMNMX.FTZ R7, R193, R4, !PT ;  /* 0x00000004c1077209 */ /* 0x000fe40007810000 */
[----:B------:R-:W-:Y:S01]  /*6770*/  FMNMX.FTZ R11, R171, R10, !PT ;  /* 0x0000000aab0b7209 */ /* 0x000fe20007810000 */
[----:B------:R-:W-:Y:S01]  /*6780*/  USHF.R.U32.HI UR6, URZ, 0x4, UR6 ;  /* 0x000000043f067899 */ /* 0x000fe20008011606 */
[----:B------:R-:W-:-:S02]  /*6790*/  FMNMX.FTZ R4, R196, R7, !PT ;  /* 0x00000007c4047209 */ /* 0x000fc40007810000 */
[----:B------:R-:W-:Y:S01]  /*67a0*/  FMNMX.FTZ R10, R174, R11, !PT ;  /* 0x0000000bae0a7209 */ /* 0x000fe20007810000 */
[----:B------:R-:W-:Y:S01]  /*67b0*/  ULOP3.LUT UR6, UR6, 0x3fff, URZ, 0xc0, !UPT ;  /* 0x00003fff06067892 */ /* 0x000fe2000f8ec03f */
[----:B------:R-:W-:Y:S02]  /*67c0*/  FMNMX.FTZ R7, R197, R4, !PT ;  /* 0x00000004c5077209 */ /* 0x000fe40007810000 */
[----:B------:R-:W-:Y:S01]  /*67d0*/  FMNMX.FTZ R11, R175, R10, !PT ;  /* 0x0000000aaf0b7209 */ /* 0x000fe20007810000 */
[----:B------:R-:W-:Y:S01]  /*67e0*/  ULOP3.LUT UR6, UR6, 0x10000, URZ, 0xfc, !UPT ;  /* 0x0001000006067892 */ /* 0x000fe2000f8efc3f */
[----:B------:R-:W-:Y:S02]  /*67f0*/  FMNMX.FTZ R4, R168, R7, !PT ;  /* 0x00000007a8047209 */ /* 0x000fe40007810000 */
[----:B------:R-:W-:Y:S01]  /*6800*/  FMNMX.FTZ R10, R178, R11, !PT ;  /* 0x0000000bb20a7209 */ /* 0x000fe20007810000 */
[----:B------:R-:W-:Y:S01]  /*6810*/  UIMAD UR10, UR49, 0x700, UR6 ;  /* 0x00000700310a78a4 */ /* 0x000fe2000f8e0206 */
[----:B------:R-:W-:-:S02]  /*6820*/  FMNMX.FTZ R7, R169, R4, !PT ;  /* 0x00000004a9077209 */ /* 0x000fc40007810000 */
[----:B------:R-:W-:Y:S02]  /*6830*/  FMNMX.FTZ R11, R179, R10, !PT ;  /* 0x0000000ab30b7209 */ /* 0x000fe40007810000 */
[----:B------:R-:W-:Y:S02]  /*6840*/  FMNMX.FTZ R4, R172, R7, !PT ;  /* 0x00000007ac047209 */ /* 0x000fe40007810000 */
[----:B------:R-:W-:Y:S01]  /*6850*/  UMOV UR6, UR10 ;  /* 0x0000000a00067c82 */ /* 0x000fe20008000000 */
        /* <DEDUP_REMOVED lines=73> */
[----:B------:R-:W-:Y:S01]  /*6cf0*/  FMNMX.FTZ R11, R91, R10, !PT ;  /* 0x0000000a5b0b7209 */ /* 0x000fe20007810000 */
[----:B------:R-:W-:Y:S02]  /*6d00*/  WARPGROUP.DEPBAR.LE gsb0, 0x0 ;  /* 0x00008000000079c5 */ /* 0x000fe40000010000 */
        /* <DEDUP_REMOVED lines=17> */
[----:B-1----:R-:W-:Y:S02]  /*6e20*/  LOP3.LUT P1, RZ, R233, 0x7f, RZ, 0xc0, !PT ;  /* 0x0000007fe9ff7812 */ /* 0x002fe4000782c0ff */
[----:B------:R-:W-:-:S04]  /*6e30*/  FMNMX.FTZ R7, R97, R4, !PT ;  /* 0x0000000461077209 */ /* 0x000fc80007810000 */
[----:B------:R-:W-:Y:S02]  /*6e40*/  FMNMX.FTZ R4, R100, R7, !PT ;  /* 0x0000000764047209 */ /* 0x000fe40007810000 */
[----:B------:R-:W0:Y:S02]  /*6e50*/  SHFL.BFLY PT, R7, R10, 0x2, 0x1f ;  /* 0x0c401f000a077f89 */ /* 0x000e2400000e0000 */
[----:B------:R-:W-:-:S05]  /*6e60*/  FMNMX.FTZ R11, R101, R4, !PT ;  /* 0x00000004650b7209 */ /* 0x000fca0007810000 */
[----:B------:R-:W1:Y:S01]  /*6e70*/  SHFL.BFLY PT, R4, R11, 0x2, 0x1f ;  /* 0x0c401f000b047f89 */ /* 0x000e6200000e0000 */
[----:B0-----:R-:W-:-:S05]  /*6e80*/  FMNMX.FTZ R13, R10, R7, !PT ;  /* 0x000000070a0d7209 */ /* 0x001fca0007810000 */
[----:B------:R-:W-:Y:S01]  /*6e90*/  SHFL.BFLY PT, R14, R13, 0x1, 0x1f ;  /* 0x0c201f000d0e7f89 */ /* 0x000fe200000e0000 */
[----:B-1----:R-:W-:Y:S01]  /*6ea0*/  FMNMX.FTZ R12, R11, R4, !PT ;  /* 0x000000040b0c7209 */ /* 0x002fe20007810000 */
[----:B------:R-:W-:-:S04]  /*6eb0*/  IMAD.U32 R11, RZ, RZ, UR38 ;  /* 0x00000026ff0b7e24 */ /* 0x000fc8000f8e00ff */
[----:B------:R-:W0:Y:S02]  /*6ec0*/  SHFL.BFLY PT, R7, R12, 0x1, 0x1f ;  /* 0x0c201f000c077f89 */ /* 0x000e2400000e0000 */
[----:B0-----:R-:W-:Y:S02]  /*6ed0*/  FMNMX.FTZ R4, R12, R7, !PT ;  /* 0x000000070c047209 */ /* 0x001fe40007810000 */
[----:B------:R-:W-:-:S03]  /*6ee0*/  FMNMX.FTZ R7, R13, R14, !PT ;  /* 0x0000000e0d077209 */ /* 0x000fc60007810000 */
[C---:B------:R-:W-:Y:S01]  /*6ef0*/  FFMA.FTZ R10, R4.reuse, R11, -8 ;  /* 0xc1000000040a7423 */ /* 0x040fe2000001000b */
[----:B------:R-:W-:-:S01]  /*6f00*/  FADD.FTZ R9, -R4, R9 ;  /* 0x0000000904097221 */ /* 0x000fc20000010100 */
        /* <DEDUP_REMOVED lines=63> */
[----:B------:R-:W-:Y:S01]  /*7300*/  FFMA.FTZ R10, R7, R188, -8 ;  /* 0xc1000000070a7423 */ /* 0x000fe200000100bc */
[----:B------:R-:W-:Y:S01]  /*7310*/  FMUL.FTZ R9, R9, UR38 ;  /* 0x0000002609097c20 */ /* 0x000fe20008410000 */
[----:B------:R-:W-:Y:S01]  /*7320*/  FMUL.FTZ R8, R8, UR38 ;  /* 0x0000002608087c20 */ /* 0x000fe20008410000 */
        /* <DEDUP_REMOVED lines=8> */
[----:B------:R-:W0:Y:S01]  /*73b0*/  MUFU.EX2 R9, R9 ;  /* 0x0000000900097308 */ /* 0x000e220000000800 */
        /* <DEDUP_REMOVED lines=16> */
[----:B0-----:R-:W-:-:S01]  /*74c0*/  FFMA.FTZ R6, R9, R6, R12 ;  /* 0x0000000609067223 */ /* 0x001fc2000001000c */
        /* <DEDUP_REMOVED lines=23> */
[----:B0-----:R-:W-:-:S01]  /*7640*/  FADD.FTZ R6, R11, R6 ;  /* 0x000000060b067221 */ /* 0x001fc20000010000 */
[--C-:B------:R-:W-:Y:S01]  /*7650*/  FFMA.FTZ R106, R106, UR38, -R10.reuse ;  /* 0x000000266a6a7c23 */ /* 0x100fe2000801080a */
[----:B------:R-:W-:-:S01]  /*7660*/  FFMA.FTZ R107, R107, UR38, -R10 ;  /* 0x000000266b6b7c23 */ /* 0x000fc2000801080a */
[--C-:B------:R-:W-:Y:S01]  /*7670*/  FFMA.FTZ R110, R110, UR38, -R10.reuse ;  /* 0x000000266e6e7c23 */ /* 0x100fe2000801080a */
[----:B------:R-:W-:-:S01]  /*7680*/  FFMA.FTZ R111, R111, UR38, -R10 ;  /* 0x000000266f6f7c23 */ /* 0x000fc2000801080a */
[--C-:B------:R-:W-:Y:S01]  /*7690*/  FFMA.FTZ R114, R114, UR38, -R10.reuse ;  /* 0x0000002672727c23 */ /* 0x100fe2000801080a */
[----:B------:R-:W-:-:S01]  /*76a0*/  FFMA.FTZ R115, R115, UR38, -R10 ;  /* 0x0000002673737c23 */ /* 0x000fc2000801080a */
[----:B------:R-:W0:Y:S01]  /*76b0*/  MUFU.EX2 R187, R187 ;  /* 0x000000bb00bb7308 */ /* 0x000e220000000800 */
        /* <DEDUP_REMOVED lines=9> */
[----:B------:R-:W-:Y:S01]  /*7750*/  FFMA.FTZ R98, R98, UR38, -R10 ;  /* 0x0000002662627c23 */ /* 0x000fe2000801080a */
[----:B------:R-:W-:-:S02]  /*7760*/  IMAD.U32 R197, RZ, RZ, UR50 ;  /* 0x00000032ffc57e24 */ /* 0x000fc4000f8e00ff */
[--C-:B------:R-:W-:Y:S01]  /*7770*/  FFMA.FTZ R99, R99, UR38, -R10.reuse ;  /* 0x0000002663637c23 */ /* 0x100fe2000801080a */
[----:B------:R-:W-:-:S01]  /*7780*/  FFMA.FTZ R102, R102, UR38, -R10 ;  /* 0x0000002666667c23 */ /* 0x000fc2000801080a */
[----:B------:R-:W-:Y:S01]  /*7790*/  FFMA.FTZ R10, R103, UR38, -R10 ;  /* 0x00000026670a7c23 */ /* 0x000fe2000801080a */
[----:B------:R-:W-:Y:S01]  /*77a0*/  @!P1 IMAD R196, R197, 0x8, R0 ;  /* 0x00000008c5c49824 */ /* 0x000fe200078e0200 */
[----:B------:R-:W1:Y:S01]  /*77b0*/  MUFU.EX2 R188, R188 ;  /* 0x000000bc00bc7308 */ /* 0x000e620000000800 */
[----:B0-----:R-:W-:-:S07]  /*77c0*/  FADD.FTZ R193, R187, R194 ;  /* 0x000000c2bbc17221 */ /* 0x001fce0000010000 */
[----:B------:R-:W0:Y:S01]  /*77d0*/  MUFU.EX2 R15, R15 ;  /* 0x0000000f000f7308 */ /* 0x000e220000000800 */
[----:B--2---:R-:W-:-:S07]  /*77e0*/  FADD.FTZ R6, R14, R5 ;  /* 0x000000050e067221 */ /* 0x004fce0000010000 */
[----:B------:R-:W2:Y:S01]  /*77f0*/  MUFU.EX2 R189, R189 ;  /* 0x000000bd00bd7308 */ /* 0x000ea20000000800 */
[----:B-1----:R-:W-:-:S07]  /*7800*/  FADD.FTZ R194, R188, R193 ;  /* 0x000000c1bcc27221 */ /* 0x002fce0000010000 */
[----:B------:R-:W1:Y:S01]  /*7810*/  MUFU.EX2 R20, R20 ;  /* 0x0000001400147308 */ /* 0x000e620000000800 */
[----:B0-----:R-:W-:-:S07]  /*7820*/  FADD.FTZ R5, R15, R6 ;  /* 0x000000060f057221 */ /* 0x001fce0000010000 */
[----:B------:R-:W0:Y:S01]  /*7830*/  MUFU.EX2 R190, R190 ;  /* 0x000000be00be7308 */ /* 0x000e220000000800 */
[----:B--2---:R-:W-:-:S07]  /*7840*/  FADD.FTZ R193, R189, R194 ;  /* 0x000000c2bdc17221 */ /* 0x004fce0000010000 */
[----:B------:R-:W2:Y:S01]  /*7850*/  MUFU.EX2 R21, R21 ;  /* 0x0000001500157308 */ /* 0x000ea20000000800 */
[----:B-1----:R-:W-:-:S07]  /*7860*/  FADD.FTZ R6, R20, R5 ;  /* 0x0000000514067221 */ /* 0x002fce0000010000 */
[----:B------:R-:W1:Y:S01]  /*7870*/  MUFU.EX2 R191, R191 ;  /* 0x000000bf00bf7308 */ /* 0x000e620000000800 */
[----:B0-----:R-:W-:-:S01]  /*7880*/  FADD.FTZ R194, R190, R193 ;  /* 0x000000c1bec27221 */ /* 0x001fc20000010000 */
[----:B------:R-:W-:Y:S02]  /*7890*/  WARPGROUP.DEPBAR.LE gsb0, 0x0 ;  /* 0x00008000000079c5 */ /* 0x000fe40000010000 */
[----:B------:R-:W-:-:S04]  /*78a0*/  WARPGROUP.ARRIVE ;  /* 0x00000000000079c5 */ /* 0x000fc80000000000 */
[----:B------:R-:W0:Y:S01]  /*78b0*/  MUFU.EX2 R184, R184 ;  /* 0x000000b800b87308 */ /* 0x000e220000000800 */
[----:B--2---:R-:W-:-:S01]  /*78c0*/  FADD.FTZ R5, R21, R6 ;  /* 0x0000000615057221 */ /* 0x004fc20000010000 */
[----:B------:R-:W-:Y:S01]  /*78d0*/  QGMMA.64x128x32.F32.E4M3.E4M3 R24, R212, gdesc[UR4], R24, gsb0 ;  /* 0x01e00004d4187df3 */ /* 0x000fe20008000818 */
[----:B------:R-:W-:Y:S01]  /*78e0*/  UIADD3 UR6, UR10, 0x400, URZ ;  /* 0x000004000a067890 */ /* 0x000fe2000fffe03f */
[----:B-1----:R-:W-:Y:S01]  /*78f0*/  FADD.FTZ R193, R191, R194 ;  /* 0x000000c2bfc17221 */ /* 0x002fe20000010000 */
[----:B------:R-:W-:-:S03]  /*7900*/  UMOV UR7, 0xc0000010 ;  /* 0xc000001000077882 */ /* 0x000fc60000000000 */
[----:B------:R-:W1:Y:S08]  /*7910*/  MUFU.EX2 R192, R192 ;  /* 0x000000c000c07308 */ /* 0x000e700000000800 */
[----:B------:R-:W2:Y:S01]  /*7920*/  MUFU.EX2 R168, R168 ;  /* 0x000000a800a87308 */ /* 0x000ea20000000800 */
[----:B0-----:R-:W-:-:S07]  /*7930*/  FADD.FTZ R5, R184, R5 ;  /* 0x00000005b8057221 */ /* 0x001fce0000010000 */
        /* <DEDUP_REMOVED lines=31> */
[----:B-1----:R-:W-:-:S01]  /*7b30*/  FADD.FTZ R5, R181, R6 ;  /* 0x00000006b5057221 */ /* 0x002fc20000010000 */
[----:B------:R-:W-:Y:S02]  /*7b40*/  WARPGROUP.DEPBAR.LE gsb0, 0x0 ;  /* 0x00008000000079c5 */ /* 0x000fe40000010000 */
[----:B------:R-:W-:-:S04]  /*7b50*/  WARPGROUP.ARRIVE ;  /* 0x00000000000079c5 */ /* 0x000fc80000000000 */
[----:B------:R-:W1:Y:S01]  /*7b60*/  MUFU.EX2 R154, R154 ;  /* 0x0000009a009a7308 */ /* 0x000e620000000800 */
[----:B--2---:R-:W-:-:S01]  /*7b70*/  FADD.FTZ R193, R183, R194 ;  /* 0x000000c2b7c17221 */ /* 0x004fc20000010000 */
[----:B------:R-:W-:Y:S01]  /*7b80*/  QGMMA.64x128x32.F32.E4M3.E4M3 R24, R216, gdesc[UR4], R24, gsb0 ;  /* 0x01e00004d8187df3 */ /* 0x000fe20008000818 */
[----:B------:R-:W-:Y:S01]  /*7b90*/  UIADD3 UR6, UR10, 0x500, URZ ;  /* 0x000005000a067890 */ /* 0x000fe2000fffe03f */
[----:B------:R-:W-:-:S04]  /*7ba0*/  UMOV UR7, 0xc0000010 ;  /* 0xc000001000077882 */ /* 0x000fc80000000000 */
        /* <DEDUP_REMOVED lines=40> */
[----:B0-----:R-:W-:-:S04]  /*7e30*/  FADD.FTZ R5, R137, R6 ;  /* 0x0000000689057221 */ /* 0x001fc80000010000 */
[----:B------:R-:W0:Y:S01]  /*7e40*/  MUFU.EX2 R140, R140 ;  /* 0x0000008c008c7308 */ /* 0x000e220000000800 */
[----:B------:R-:W-:-:S07]  /*7e50*/  UMOV UR7, 0xc0000010 ;  /* 0xc000001000077882 */ /* 0x000fce0000000000 */
        /* <DEDUP_REMOVED lines=38> */
[----:B------:R-:W-:Y:S06]  /*80c0*/  QGMMA.64x128x32.F32.E4M3.E4M3 R24, R224, gdesc[UR4], R24, gsb0 ;  /* 0x01e00004e0187df3 */ /* 0x000fec0008000818 */
        /* <DEDUP_REMOVED lines=35> */
[----:B--2---:R-:W-:-:S01]  /*8300*/  FADD.FTZ R5, R109, R6 ;  /* 0x000000066d057221 */ /* 0x004fc20000010000 */
[----:B------:R-:W-:-:S06]  /*8310*/  WARPGROUP.DEPBAR.LE gsb0, 0x0 ;  /* 0x00008000000079c5 */ /* 0x000fcc0000010000 */
[----:B------:R-:W2:Y:S01]  /*8320*/  MUFU.EX2 R114, R114 ;  /* 0x0000007200727308 */ /* 0x000ea20000000800 */
[----:B-1----:R-:W-:-:S07]  /*8330*/  FADD.FTZ R193, R111, R194 ;  /* 0x000000c26fc17221 */ /* 0x002fce0000010000 */
[----:B------:R-:W1:Y:S01]  /*8340*/  MUFU.EX2 R113, R113 ;  /* 0x0000007100717308 */ /* 0x000e620000000800 */
[----:B0-----:R-:W-:-:S01]  /*8350*/  FADD.FTZ R6, R112, R5 ;  /* 0x0000000570067221 */ /* 0x001fc20000010000 */
[----:B------:R-:W-:-:S05]  /*8360*/  IADD3 R5, -R23, 0xb, RZ ;  /* 0x0000000b17057810 */ /* 0x000fca0007ffe1ff */
[----:B------:R0:W-:Y:S06]  /*8370*/  BAR.ARV R5, 0x100 ;  /* 0x000400050000751d */ /* 0x0001ec0000002000 */
[----:B------:R-:W3:Y:S01]  /*8380*/  MUFU.EX2 R115, R115 ;  /* 0x0000007300737308 */ /* 0x000ee20000000800 */
[----:B--2---:R-:W-:-:S01]  /*8390*/  FADD.FTZ R194, R114, R193 ;  /* 0x000000c172c27221 */ /* 0x004fc20000010000 */
[----:B0-----:R-:W-:Y:S02]  /*83a0*/  @!P1 VIADD R5, R196, 0x2e840 ;  /* 0x0002e840c4059836 */ /* 0x001fe40000000000 */
[----:B-1----:R-:W-:-:S03]  /*83b0*/  FADD.FTZ R193, R113, R6 ;  /* 0x0000000671c17221 */ /* 0x002fc60000010000 */
[----:B------:R-:W-:Y:S01]  /*83c0*/  @!P1 PRMT R5, RZ, 0x654, R5 ;  /* 0x00000654ff059816 */ /* 0x000fe20000000005 */
[----:B------:R-:W0:Y:S03]  /*83d0*/  MUFU.EX2 R116, R116 ;  /* 0x0000007400747308 */ /* 0x000e260000000800 */
[----:B------:R1:W-:Y:S05]  /*83e0*/  @!P1 SYNCS.ARRIVE.TRANS64.RED.A1T0 RZ, [R5+URZ], RZ ;  /* 0x000000ff05ff99a7 */ /* 0x0003ea000810043f */
[----:B------:R-:W2:Y:S01]  /*83f0*/  MUFU.EX2 R118, R118 ;  /* 0x0000007600767308 */ /* 0x000ea20000000800 */
[----:B---3--:R-:W-:-:S07]  /*8400*/  FADD.FTZ R195, R115, R194 ;  /* 0x000000c273c37221 */ /* 0x008fce0000010000 */
[----:B------:R-:W3:Y:S01]  /*8410*/  MUFU.EX2 R117, R117 ;  /* 0x0000007500757308 */ /* 0x000ee20000000800 */
[----:B0-----:R-:W-:-:S07]  /*8420*/  FADD.FTZ R6, R116, R193 ;  /* 0x000000c174067221 */ /* 0x001fce0000010000 */
[----:B------:R-:W0:Y:S01]  /*8430*/  MUFU.EX2 R119, R119 ;  /* 0x0000007700777308 */ /* 0x000e220000000800 */
[----:B--2---:R-:W-:-:S07]  /*8440*/  FADD.FTZ R194, R118, R195 ;  /* 0x000000c376c27221 */ /* 0x004fce0000010000 */
        /* <DEDUP_REMOVED lines=12> */
[----:B------:R-:W1:Y:S01]  /*8510*/  MUFU.EX2 R93, R93 ;  /* 0x0000005d005d7308 */ /* 0x000e620000000800 */
[----:B---3--:R-:W-:-:S07]  /*8520*/  FADD.FTZ R6, R92, R193 ;  /* 0x000000c15c067221 */ /* 0x008fce0000010000 */
        /* <DEDUP_REMOVED lines=17> */
[----:B--2---:R-:W-:-:S01]  /*8640*/  FADD.FTZ R103, R102, R103 ;  /* 0x0000006766677221 */ /* 0x004fc20000010000 */
[----:B0-----:R-:W-:-:S03]  /*8650*/  FADD.FTZ R6, R101, R6 ;  /* 0x0000000665067221 */ /* 0x001fc60000010000 */
[----:B-1----:R-:W-:Y:S01]  /*8660*/  FADD.FTZ R5, R10, R103 ;  /* 0x000000670a057221 */ /* 0x002fe20000010000 */
[----:B------:R-:W-:Y:S06]  /*8670*/  @!P0 BRA `(.L_x_137) ;  /* 0x0000000000048947 */ /* 0x000fec0003800000 */
[----:B------:R-:W-:Y:S01]  /*8680*/  BPT.TRAP 0x1 ;  /* 0x000000040000795c */ /* 0x000fe20000300000 */
.L_x_137:
[----:B------:R-:W-:Y:S01]  /*8690*/  F2FP.SATFINITE.E4M3.F32.PACK_AB_MERGE_C R13, R14, R13, RZ ;  /* 0x0000000d0e0d723e */ /* 0x000fe200048070ff */
[----:B------:R-:W-:Y:S02]  /*86a0*/  UIADD3 UR6, UR48, -0x1, URZ ;  /* 0xffffffff30067890 */ /* 0x000fe4000fffe03f */
[----:B------:R-:W-:Y:S01]  /*86b0*/  ISETP.LT.AND P1, PT, RZ, UR48, PT ;  /* 0x00000030ff007c0c */ /* 0x000fe2000bf21270 */
[----:B------:R-:W-:Y:S01]  /*86c0*/  UMOV UR51, UR43 ;  /* 0x0000002b00337c82 */ /* 0x000fe20008000000 */
[----:B------:R-:W-:Y:S01]  /*86d0*/  F2FP.SATFINITE.E4M3.F32.PACK_AB_MERGE_C R200, R11, R12, R13 ;  /* 0x0000000c0bc8723e */ /* 0x000fe2000480700d */
[----:B------:R-:W-:Y:S01]  /*86e0*/  IMAD.U32 R11, RZ, RZ, UR49 ;  /* 0x00000031ff0b7e24 */ /* 0x000fe2000f8e00ff */
[----:B------:R-:W-:Y:S01]  /*86f0*/  F2FP.SATFINITE.E4M3.F32.PACK_AB_MERGE_C R187, R188, R187, RZ ;  /* 0x000000bbbcbb723e */ /* 0x000fe200048070ff */
[----:B------:R-:W-:Y:S01]  /*8700*/  UMOV UR49, UR50 ;  /* 0x0000003200317c82 */ /* 0x000fe20008000000 */
[----:B------:R-:W-:Y:S01]  /*8710*/  F2FP.SATFINITE.E4M3.F32.PACK_AB_MERGE_C R21, R184, R21, RZ ;  /* 0x00000015b815723e */ /* 0x000fe200048070ff */
[----:B------:R-:W-:Y:S01]  /*8720*/  IMAD R11, R11, 0x8, R0 ;  /* 0x000000080b0b7824 */ /* 0x000fe200078e0200 */
[----:B------:R-:W-:Y:S01]  /*8730*/  F2FP.SATFINITE.E4M3.F32.PACK_AB_MERGE_C R191, R192, R191, RZ ;  /* 0x000000bfc0bf723e */ /* 0x000fe200048070ff */
[----:B------:R-:W-:Y:S01]  /*8740*/  UMOV UR48, UR6 ;  /* 0x0000000600307c82 */ /* 0x000fe20008000000 */
[----:B------:R-:W-:Y:S01]  /*8750*/  F2FP.SATFINITE.E4M3.F32.PACK_AB_MERGE_C R172, R173, R172, RZ ;  /* 0x000000acadac723e */ /* 0x000fe200048070ff */
[----:B------:R-:W-:Y:S01]  /*8760*/  VIADD R11, R11, 0x2e860 ;  /* 0x0002e8600b0b7836 */ /* 0x000fe20000000000 */
[----:B------:R-:W-:Y:S01]  /*8770*/  F2FP.SATFINITE.E4M3.F32.PACK_AB_MERGE_C R174, R175, R174, RZ ;  /* 0x000000aeafae723e */ /* 0x000fe200048070ff */
[-C--:B------:R-:W-:Y:S01]  /*8780*/  FMUL.FTZ R24, R24, R9.reuse ;  /* 0x0000000918187220 */ /* 0x080fe20000410000 */
[----:B------:R-:W-:Y:S01]  /*8790*/  F2FP.SATFINITE.E4M3.F32.PACK_AB_MERGE_C R180, R181, R180, RZ ;  /* 0x000000b4b5b4723e */ /* 0x000fe200048070ff */
[-C--:B------:R-:W-:Y:S01]  /*87a0*/  FMUL.FTZ R25, R25, R9.reuse ;  /* 0x0000000919197220 */ /* 0x080fe20000410000 */
[----:B------:R-:W-:Y:S01]  /*87b0*/  PRMT R11, R2, 0x654, R11 ;  /* 0x00000654020b7816 */ /* 0x000fe2000000000b */
[-C--:B------:R-:W-:Y:S01]  /*87c0*/  FMUL.FTZ R28, R28, R9.reuse ;  /* 0x000000091c1c7220 */ /* 0x080fe20000410000 */
[----:B------:R-:W-:Y:S01]  /*87d0*/  F2FP.SATFINITE.E4M3.F32.PACK_AB_MERGE_C R182, R183, R182, RZ ;  /* 0x000000b6b7b6723e */ /* 0x000fe200048070ff */
[-C--:B------:R-:W-:Y:S01]  /*87e0*/  FMUL.FTZ R29, R29, R9.reuse ;  /* 0x000000091d1d7220 */ /* 0x080fe20000410000 */
[----:B------:R-:W-:Y:S01]  /*87f0*/  F2FP.SATFINITE.E4M3.F32.PACK_AB_MERGE_C R156, R157, R156, RZ ;  /* 0x0000009c9d9c723e */ /* 0x000fe200048070ff */
[----:B------:R0:W-:Y:S01]  /*8800*/  SYNCS.ARRIVE.TRANS64.RED.A1T0 RZ, [R11+URZ], RZ ;  /* 0x000000ff0bff79a7 */ /* 0x0001e2000810043f */
        /* <DEDUP_REMOVED lines=107> */
[----:B------:R-:W-:Y:S01]  /*8ec0*/  F2FP.SATFINITE.E4M3.F32.PACK_AB_MERGE_C R227, R99, R98, R102 ;  /* 0x0000006263e3723e */ /* 0x000fe20004807066 */
[----:B0-----:R-:W-:Y:S06]  /*8ed0*/  @P1 BRA `(.L_x_138) ;  /* 0xffffffc800541947 */ /* 0x001fec000383ffff */
.L_x_128:
[----:B------:R-:W-:Y:S06]  /*8ee0*/  BAR.ARV 0x8, 0x120 ;  /* 0x0204800000007b1d */ /* 0x000fec0000002000 */
[----:B------:R-:W-:Y:S05]  /*8ef0*/  @!P0 BRA `(.L_x_139) ;  /* 0x0000000000048947 */ /* 0x000fea0003800000 */
[----:B------:R-:W-:Y:S01]  /*8f00*/  BPT.TRAP 0x1 ;  /* 0x000000040000795c */ /* 0x000fe20000300000 */
.L_x_139:
[----:B------:R-:W-:Y:S02]  /*8f10*/  IMAD.U32 R3, RZ, RZ, UR50 ;  /* 0x00000032ff037e24 */ /* 0x000fe4000f8e00ff */
[----:B------:R-:W-:Y:S02]  /*8f20*/  IMAD.U32 R8, RZ, RZ, UR43 ;  /* 0x0000002bff087e24 */ /* 0x000fe4000f8e00ff */
[----:B------:R-:W-:-:S03]  /*8f30*/  IMAD R20, R3, 0x8, R0 ;  /* 0x0000000803147824 */ /* 0x000fc600078e0200 */
[----:B------:R-:W-:-:S04]  /*8f40*/  SHF.L.U32 R3, R8, 0x1f, RZ ;  /* 0x0000001f08037819 */ /* 0x000fc800000006ff */
[----:B------:R0:W1:Y:S01]  /*8f50*/  SYNCS.PHASECHK.TRANS64.TRYWAIT P1, [R20+URZ+0x2e850], R3 ;  /* 0x02e85003140075a7 */ /* 0x000062000802017f */
[----:B------:R-:W-:Y:S05]  /*8f60*/  @!P0 BRA `(.L_x_140) ;  /* 0x0000000000048947 */ /* 0x000fea0003800000 */
[----:B------:R-:W-:Y:S01]  /*8f70*/  BPT.TRAP 0x1 ;  /* 0x000000040000795c */ /* 0x000fe20000300000 */
.L_x_140:
[----:B------:R-:W-:Y:S02]  /*8f80*/  VIADD R0, R0, 0x400 ;  /* 0x0000040000007836 */ /* 0x000fe40000000000 */
[----:B------:R-:W-:-:S03]  /*8f90*/  IMAD.U32 R9, RZ, RZ, UR50 ;  /* 0x00000032ff097e24 */ /* 0x000fc6000f8e00ff */
[----:B------:R-:W-:-:S04]  /*8fa0*/  SHF.R.U32.HI R0, RZ, 0x4, R0 ;  /* 0x00000004ff007819 */ /* 0x000fc80000011600 */
[----:B------:R-:W-:-:S04]  /*8fb0*/  LOP3.LUT R0, R0, 0x3fff, RZ, 0xc0, !PT ;  /* 0x00003fff00007812 */ /* 0x000fc800078ec0ff */
[----:B------:R-:W-:Y:S01]  /*8fc0*/  LOP3.LUT R0, R0, 0x10000, RZ, 0xfc, !PT ;  /* 0x0001000000007812 */ /* 0x000fe200078efcff */
[----:B-1----:R-:W-:Y:S06]  /*8fd0*/  @P1 BRA `(.L_x_141) ;  /* 0x0000000000081947 */ /* 0x002fec0003800000 */
[----:B------:R-:W1:Y:S02]  /*8fe0*/  SYNCS.PHASECHK.TRANS64.TRYWAIT P1, [R20+URZ+0x2e850], R3 ;  /* 0x02e85003140075a7 */ /* 0x000e64000802017f */
[----:B-1----:R-:W-:Y:S05]  /*8ff0*/  @!P1 BRA `(.L_x_142) ;  /* 0x0000007c00009947 */ /* 0x002fea0003800000 */
.L_x_141:
[----:B------:R-:W-:Y:S01]  /*9000*/  IMAD R8, R9, 0x700, R0 ;  /* 0x0000070009087824 */ /* 0x000fe200078e0200 */
[----:B------:R-:W-:Y:S05]  /*9010*/  WARPSYNC.ALL ;  /* 0x0000000000007948 */ /* 0x000fea0003800000 */
[----:B------:R-:W-:Y:S01]  /*9020*/  IMAD.MOV.U32 R9, RZ, RZ, -0x3ffffff0 ;  /* 0xc0000010ff097424 */ /* 0x000fe200078e00ff */
[C---:B------:R-:W-:Y:S01]  /*9030*/  R2UR UR6, R8.reuse ;  /* 0x00000000080672ca */ /* 0x040fe200000e0000 */
[----:B------:R-:W-:Y:S01]  /*9040*/  WARPGROUP.ARRIVE ;  /* 0x00000000000079c5 */ /* 0x000fe20000000000 */
[----:B------:R-:W-:Y:S01]  /*9050*/  VIADD R10, R8, 0x100 ;  /* 0x00000100080a7836 */ /* 0x000fe20000000000 */
[----:B------:R-:W-:Y:S01]  /*9060*/  ULDC.64 UR8, c[0x0][0x9a0] ;  /* 0x0002680000087ab9 */ /* 0x000fe20000000a00 */
[----:B------:R-:W-:Y:S01]  /*9070*/  R2UR UR7, R9 ;  /* 0x00000000090772ca */ /* 0x000fe200000e0000 */
[----:B------:R-:W-:Y:S01]  /*9080*/  IMAD.MOV.U32 R11, RZ, RZ, -0x3ffffff0 ;  /* 0xc0000010ff0b7424 */ /* 0x000fe200078e00ff */
[----:B------:R-:W-:Y:S01]  /*9090*/  UISETP.NE.U32.AND UP0, UPT, UR8, URZ, UPT ;  /* 0x0000003f0800728c */ /* 0x000fe2000bf05070 */
[----:B------:R-:W-:-:S03]  /*90a0*/  IMAD.MOV.U32 R14, RZ, RZ, 0x3f800000 ;  /* 0x3f800000ff0e7424 */ /* 0x000fc600078e00ff */
[----:B------:R-:W-:-:S06]  /*90b0*/  UISETP.NE.AND.EX UP0, UPT, UR9, URZ, UPT, UP0 ;  /* 0x0000003f0900728c */ /* 0x000fcc000bf05300 */
[----:B------:R-:W-:Y:S01]  /*90c0*/  PLOP3.LUT P1, PT, PT, PT, UP0, 0x80, 0x0 ;  /* 0x000000000000781c */ /* 0x000fe20003f2f008 */
[----:B------:R-:W-:Y:S01]  /*90d0*/  QGMMA.64x128x32.F32.E4M3.E4M3 R24, R200, gdesc[UR4], R24, gsb0 ;  /* 0x01e00004c8187df3 */ /* 0x000fe20008000818 */
[----:B------:R-:W-:Y:S01]  /*90e0*/  R2UR UR6, R10 ;  /* 0x000000000a0672ca */ /* 0x000fe200000e0000 */
[----:B------:R-:W-:Y:S01]  /*90f0*/  VIADD R10, R8, 0x200 ;  /* 0x00000200080a7836 */ /* 0x000fe20000000000 */
[----:B------:R-:W-:Y:S01]  /*9100*/  R2UR UR7, R11 ;  /* 0x000000000b0772ca */ /* 0x000fe200000e0000 */
[----:B------:R-:W-:Y:S01]  /*9110*/  IMAD.MOV.U32 R11, RZ, RZ, -0x3ffffff0 ;  /* 0xc0000010ff0b7424 */ /* 0x000fe200078e00ff */
[----:B------:R-:W-:Y:S02]  /*9120*/  @UP0 ULDC.64 UR10, c[0x0][0x9c8] ;  /* 0x00027200000a0ab9 */ /* 0x000fe40000000a00 */
[----:B------:R-:W-:Y:S01]  /*9130*/  @UP0 UIMAD.WIDE.U32 UR4, UR36, UR10, URZ ;  /* 0x0000000a240402a5 */ /* 0x000fe2000f8e003f */
[----:B------:R-:W-:Y:S02]  /*9140*/  WARPGROUP.DEPBAR.LE gsb0, 0x0 ;  /* 0x00008000000079c5 */ /* 0x000fe40000010000 */
[----:B------:R-:W-:-:S06]  /*9150*/  WARPGROUP.ARRIVE ;  /* 0x00000000000079c5 */ /* 0x000fcc0000000000 */
[----:B------:R-:W-:Y:S01]  /*9160*/  QGMMA.64x128x32.F32.E4M3.E4M3 R24, R204, gdesc[UR4], R24, gsb0 ;  /* 0x01e00004cc187df3 */ /* 0x000fe20008000818 */
[----:B------:R-:W-:Y:S01]  /*9170*/  R2UR UR6, R10 ;  /* 0x000000000a0672ca */ /* 0x000fe200000e0000 */
[----:B------:R-:W-:Y:S01]  /*9180*/  VIADD R10, R8, 0x300 ;  /* 0x00000300080a7836 */ /* 0x000fe20000000000 */
[----:B------:R-:W-:Y:S01]  /*9190*/  R2UR UR7, R11 ;  /* 0x000000000b0772ca */ /* 0x000fe200000e0000 */
[----:B------:R-:W-:Y:S01]  /*91a0*/  IMAD.MOV.U32 R11, RZ, RZ, -0x3ffffff0 ;  /* 0xc0000010ff0b7424 */ /* 0x000fe200078e00ff */
[----:B------:R-:W-:Y:S02]  /*91b0*/  WARPGROUP.DEPBAR.LE gsb0, 0x0 ;  /* 0x00008000000079c5 */ /* 0x000fe40000010000 */
[----:B------:R-:W-:-:S09]  /*91c0*/  WARPGROUP.ARRIVE ;  /* 0x00000000000079c5 */ /* 0x000fd20000000000 */
        /* <DEDUP_REMOVED lines=8> */
[----:B------:R-:W-:-:S04]  /*9250*/  @UP0 UIMAD UR6, UR37, UR10, URZ ;  /* 0x0000000a250602a4 */ /* 0x000fc8000f8e023f */
[----:B------:R-:W-:Y:S02]  /*9260*/  @UP0 UIMAD UR7, UR36, UR11, UR6 ;  /* 0x0000000b240702a4 */ /* 0x000fe4000f8e0206 */
[----:B------:R-:W-:Y:S01]  /*9270*/  @UP0 USHF.R.S32.HI UR6, URZ, 0x1f, UR42 ;  /* 0x0000001f3f060899 */ /* 0x000fe2000801142a */
[----:B------:R-:W-:Y:S01]  /*9280*/  @UP0 ULDC.64 UR10, c[0x0][0x9d0] ;  /* 0x00027400000a0ab9 */ /* 0x000fe20000000a00 */
[----:B------:R-:W-:Y:S02]  /*9290*/  @UP0 UIADD3 UR5, UR5, UR7, URZ ;  /* 0x0000000705050290 */ /* 0x000fe4000fffe03f */
[----:B------:R-:W-:Y:S02]  /*92a0*/  @UP0 UIMAD UR6, UR6, UR10, URZ ;  /* 0x0000000a060602a4 */ /* 0x000fe4000f8e023f */
[----:B------:R-:W-:Y:S02]  /*92b0*/  @UP0 UIMAD.WIDE.U32 UR4, UR42, UR10, UR4 ;  /* 0x0000000a2a0402a5 */ /* 0x000fe4000f8e0004 */
[----:B------:R-:W-:-:S04]  /*92c0*/  @UP0 UIMAD UR6, UR42, UR11, UR6 ;  /* 0x0000000b2a0602a4 */ /* 0x000fc8000f8e0206 */
[----:B------:R-:W-:Y:S02]  /*92d0*/  @UP0 UIADD3 UR5, UR5, UR6, URZ ;  /* 0x0000000605050290 */ /* 0x000fe4000fffe03f */
[----:B------:R-:W-:Y:S01]  /*92e0*/  @UP0 ULEA UR6, UP1, UR4, UR8, 0x2 ;  /* 0x0000000804060291 */ /* 0x000fe2000f82103f */
[----:B------:R-:W-:-:S03]  /*92f0*/  R2UR UR7, R11 ;  /* 0x000000000b0772ca */ /* 0x000fc600000e0000 */
[----:B------:R-:W-:-:S03]  /*9300*/  @UP0 ULEA.HI.X UR5, UR4, UR9, UR5, 0x2, UP1 ;  /* 0x0000000904050291 */ /* 0x000fc600088f1405 */
[----:B------:R-:W-:Y:S01]  /*9310*/  @UP0 UMOV UR4, UR6 ;  /* 0x0000000600040c82 */ /* 0x000fe20008000000 */
[----:B------:R-:W-:Y:S01]  /*9320*/  R2UR UR6, R10 ;  /* 0x000000000a0672ca */ /* 0x000fe200000e0000 */
[----:B------:R-:W-:Y:S02]  /*9330*/  IMAD.U32 R12, RZ, RZ, UR4 ;  /* 0x00000004ff0c7e24 */ /* 0x000fe4000f8e00ff */
[----:B------:R-:W-:-:S05]  /*9340*/  IMAD.U32 R13, RZ, RZ, UR5 ;  /* 0x00000005ff0d7e24 */ /* 0x000fca000f8e00ff */
[----:B------:R2:W3:Y:S01]  /*9350*/  @P1 LDG.E R14, desc[UR46][R12.64] ;  /* 0x0000002e0c0e1981 */ /* 0x0004e2000c1e1900 */
[----:B------:R-:W-:Y:S02]  /*9360*/  VIADD R10, R8, 0x500 ;  /* 0x00000500080a7836 */ /* 0x000fe40000000000 */
[----:B------:R-:W-:Y:S01]  /*9370*/  IMAD.MOV.U32 R11, RZ, RZ, -0x3ffffff0 ;  /* 0xc0000010ff0b7424 */ /* 0x000fe200078e00ff */
[----:B------:R-:W-:Y:S02]  /*9380*/  WARPGROUP.DEPBAR.LE gsb0, 0x0 ;  /* 0x00008000000079c5 */ /* 0x000fe40000010000 */
[----:B------:R-:W-:-:S06]  /*9390*/  WARPGROUP.ARRIVE ;  /* 0x00000000000079c5 */ /* 0x000fcc0000000000 */
[----:B------:R-:W-:Y:S01]  /*93a0*/  QGMMA.64x128x32.F32.E4M3.E4M3 R24, R216, gdesc[UR4], R24, gsb0 ;  /* 0x01e00004d8187df3 */ /* 0x000fe20008000818 */
[----:B------:R-:W-:Y:S02]  /*93b0*/  R2UR UR6, R10 ;  /* 0x000000000a0672ca */ /* 0x000fe400000e0000 */
[----:B------:R-:W-:Y:S01]  /*93c0*/  R2UR UR7, R11 ;  /* 0x000000000b0772ca */ /* 0x000fe200000e0000 */
[----:B------:R-:W-:Y:S02]  /*93d0*/  VIADD R8, R8, 0x600 ;  /* 0x0000060008087836 */ /* 0x000fe40000000000 */
[----:B------:R-:W-:Y:S01]  /*93e0*/  IMAD.MOV.U32 R9, RZ, RZ, -0x3ffffff0 ;  /* 0xc0000010ff097424 */ /* 0x000fe200078e00ff */
[----:B01----:R-:W0:Y:S01]  /*93f0*/  SHFL.BFLY PT, R3, R6, 0x2, 0x1f ;  /* 0x0c401f0006037f89 */ /* 0x003e2200000e0000 */
[----:B------:R-:W-:Y:S02]  /*9400*/  WARPGROUP.DEPBAR.LE gsb0, 0x0 ;  /* 0x00008000000079c5 */ /* 0x000fe40000010000 */
[----:B------:R-:W-:-:S06]  /*9410*/  WARPGROUP.ARRIVE ;  /* 0x00000000000079c5 */ /* 0x000fcc0000000000 */
[----:B------:R-:W-:Y:S01]  /*9420*/  QGMMA.64x128x32.F32.E4M3.E4M3 R24, R220, gdesc[UR4], R24, gsb0 ;  /* 0x01e00004dc187df3 */ /* 0x000fe20008000818 */
[----:B------:R-:W-:Y:S02]  /*9430*/  R2UR UR6, R8 ;  /* 0x00000000080672ca */ /* 0x000fe400000e0000 */
[----:B------:R-:W-:Y:S01]  /*9440*/  R2UR UR7, R9 ;  /* 0x00000000090772ca */ /* 0x000fe200000e0000 */
[----:B------:R-:W1:Y:S01]  /*9450*/  SHFL.BFLY PT, R8, R5, 0x2, 0x1f ;  /* 0x0c401f0005087f89 */ /* 0x000e6200000e0000 */
[----:B0-----:R-:W-:-:S05]  /*9460*/  FADD.FTZ R3, R3, R6 ;  /* 0x0000000603037221 */ /* 0x001fca0000010000 */
[----:B------:R-:W0:Y:S01]  /*9470*/  SHFL.BFLY PT, R0, R3, 0x1, 0x1f ;  /* 0x0c201f0003007f89 */ /* 0x000e2200000e0000 */
[----:B-1----:R-:W-:-:S05]  /*9480*/  FADD.FTZ R8, R8, R5 ;  /* 0x0000000508087221 */ /* 0x002fca0000010000 */
[----:B------:R-:W2:Y:S01]  /*9490*/  SHFL.BFLY PT, R9, R8, 0x1, 0x1f ;  /* 0x0c201f0008097f89 */ /* 0x000ea200000e0000 */
[----:B0-----:R-:W-:-:S05]  /*94a0*/  FADD.FTZ R10, R3, R0 ;  /* 0x00000000030a7221 */ /* 0x001fca0000010000 */
[C---:B------:R-:W-:Y:S01]  /*94b0*/  FSETP.NE.FTZ.AND P1, PT, R10.reuse, RZ, PT ;  /* 0x000000ff0a00720b */ /* 0x040fe20003f35000 */
[----:B------:R-:W-:Y:S01]  /*94c0*/  FMUL.FTZ R6, R10, 0.00390625 ;  /* 0x3b8000000a067820 */ /* 0x000fe20000410000 */
[----:B------:R-:W-:-:S04]  /*94d0*/  IMAD.MOV.U32 R5, RZ, RZ, RZ ;  /* 0x000000ffff057224 */ /* 0x000fc800078e00ff */
[----:B------:R-:W-:Y:S01]  /*94e0*/  FSETP.NE.FTZ.AND P2, PT, R6, RZ, PT ;  /* 0x000000ff0600720b */ /* 0x000fe20003f55000 */
[----:B--2---:R-:W-:-:S04]  /*94f0*/  FADD.FTZ R12, R8, R9 ;  /* 0x00000009080c7221 */ /* 0x004fc80000010000 */
[----:B------:R-:W-:Y:S02]  /*9500*/  FMUL.FTZ R13, R12, 0.00390625 ;  /* 0x3b8000000c0d7820 */ /* 0x000fe40000410000 */
[----:B------:R-:W-:Y:S03]  /*9510*/  @P1 MUFU.RCP R5, R10 ;  /* 0x0000000a00051308 */ /* 0x000fe60000001000 */
[----:B------:R-:W-:Y:S01]  /*9520*/  FSETP.NE.FTZ.AND P3, PT, R13, RZ, PT ;  /* 0x000000ff0d00720b */ /* 0x000fe20003f75000 */
[----:B------:R-:W-:Y:S02]  /*9530*/  WARPGROUP.DEPBAR.LE gsb0, 0x0 ;  /* 0x00008000000079c5 */ /* 0x000fe40000010000 */
[----:B------:R-:W-:-:S06]  /*9540*/  WARPGROUP.ARRIVE ;  /* 0x00000000000079c5 */ /* 0x000fcc0000000000 */
[----:B------:R-:W-:Y:S01]  /*9550*/  QGMMA.64x128x32.F32.E4M3.E4M3 R24, R224, gdesc[UR4], R24, gsb0 ;  /* 0x01e00004e0187df3 */ /* 0x000fe20008000818 */
[----:B------:R-:W-:Y:S01]  /*9560*/  FSETP.NE.FTZ.AND P1, PT, R12, RZ, PT ;  /* 0x000000ff0c00720b */ /* 0x000fe20003f35000 */
[----:B------:R-:W-:Y:S01]  /*9570*/  IMAD.MOV.U32 R11, RZ, RZ, RZ ;  /* 0x000000ffff0b7224 */ /* 0x000fe200078e00ff */
[----:B------:R-:W0:Y:S08]  /*9580*/  @P2 MUFU.LG2 R6, R6 ;  /* 0x0000000600062308 */ /* 0x000e300000000c00 */
[----:B------:R-:W1:Y:S08]  /*9590*/  @P3 MUFU.LG2 R8, R13 ;  /* 0x0000000d00083308 */ /* 0x000e700000000c00 */
[----:B------:R-:W2:Y:S01]  /*95a0*/  @P1 MUFU.RCP R11, R12 ;  /* 0x0000000c000b1308 */ /* 0x000ea20000001000 */
[----:B------:R-:W-:-:S02]  /*95b0*/  IMAD.U32 R9, RZ, RZ, UR38 ;  /* 0x00000026ff097e24 */ /* 0x000fc4000f8e00ff */
[----:B------:R-:W-:Y:S02]  /*95c0*/  IMAD.U32 R15, RZ, RZ, UR38 ;  /* 0x00000026ff0f7e24 */ /* 0x000fe4000f8e00ff */
[----:B0-----:R-:W-:Y:S01]  /*95d0*/  @P2 FMUL.FTZ R6, R6, 0.69314718246459960938 ;  /* 0x3f31721806062820 */ /* 0x001fe20000410000 */
[----:B------:R-:W-:Y:S01]  /*95e0*/  @P2 FMUL.FTZ R9, R9, 0.69314718246459960938 ;  /* 0x3f31721809092820 */ /* 0x000fe20000410000 */
[----:B------:R-:W-:Y:S01]  /*95f0*/  @P3 FMUL.FTZ R15, R15, 0.69314718246459960938 ;  /* 0x3f3172180f0f3820 */ /* 0x000fe20000410000 */
[----:B-1----:R-:W-:Y:S01]  /*9600*/  @P3 FMUL.FTZ R8, R8, 0.69314718246459960938 ;  /* 0x3f31721808083820 */ /* 0x002fe20000410000 */
[----:B------:R-:W-:Y:S02]  /*9610*/  IMAD.MOV.U32 R3, RZ, RZ, -0x800000 ;  /* 0xff800000ff037424 */ /* 0x000fe400078e00ff */
[----:B------:R-:W-:Y:S01]  /*9620*/  @P2 FFMA.FTZ R3, R9, R4, R6 ;  /* 0x0000000409032223 */ /* 0x000fe20000010006 */
[----:B------:R-:W-:Y:S02]  /*9630*/  IMAD.MOV.U32 R0, RZ, RZ, -0x800000 ;  /* 0xff800000ff007424 */ /* 0x000fe400078e00ff */
[----:B------:R-:W-:Y:S01]  /*9640*/  @P3 FFMA.FTZ R0, R15, R7, R8 ;  /* 0x000000070f003223 */ /* 0x000fe20000010008 */
[-C--:B---3--:R-:W-:Y:S01]  /*9650*/  FMUL.FTZ R7, R5, R14.reuse ;  /* 0x0000000e05077220 */ /* 0x088fe20000410000 */
[----:B--2---:R-:W-:Y:S01]  /*9660*/  FMUL.FTZ R4, R11, R14 ;  /* 0x0000000e0b047220 */ /* 0x004fe20000410000 */
[----:B------:R-:W-:-:S02]  /*9670*/  WARPGROUP.DEPBAR.LE gsb0, 0x0 ;  /* 0x00008000000079c5 */ /* 0x000fc40000010000 */
[----:B------:R-:W-:Y:S05]  /*9680*/  @!P0 BRA `(.L_x_143) ;  /* 0x0000000000048947 */ /* 0x000fea0003800000 */
[----:B------:R-:W-:Y:S01]  /*9690*/  BPT.TRAP 0x1 ;  /* 0x000000040000795c */ /* 0x000fe20000300000 */
.L_x_143:
[----:B------:R-:W-:Y:S01]  /*96a0*/  VIADD R5, R20, 0x2e860 ;  /* 0x0002e86014057836 */ /* 0x000fe20000000000 */
[----:B------:R-:W-:Y:S01]  /*96b0*/  UIADD3 UR50, UR50, 0x1, URZ ;  /* 0x0000000132327890 */ /* 0x000fe2000fffe03f */
[-C--:B------:R-:W-:Y:S01]  /*96c0*/  FMUL.FTZ R99, R25, R7.reuse ;  /* 0x0000000719637220 */ /* 0x080fe20000410000 */
[-C--:B------:R-:W-:Y:S01]  /*96d0*/  FMUL.FTZ R100, R28, R7.reuse ;  /* 0x000000071c647220 */ /* 0x080fe20000410000 */
[-C--:B------:R-:W-:Y:S01]  /*96e0*/  FMUL.FTZ R98, R29, R7.reuse ;  /* 0x000000071d627220 */ /* 0x080fe20000410000 */
[----:B------:R-:W-:Y:S01]  /*96f0*/  PRMT R5, R2, 0x654, R5 ;  /* 0x0000065402057816 */ /* 0x000fe20000000005 */
[----:B------:R-:W-:Y:S01]  /*9700*/  UISETP.NE.AND UP0, UPT, UR50, 0x2, UPT ;  /* 0x000000023200788c */ /* 0x000fe2000bf05270 */
[-C--:B------:R-:W-:Y:S01]  /*9710*/  FMUL.FTZ R97, R32, R7.reuse ;  /* 0x0000000720617220 */ /* 0x080fe20000410000 */
[-C--:B------:R-:W-:Y:S01]  /*9720*/  FMUL.FTZ R95, R33, R7.reuse ;  /* 0x00000007215f7220 */ /* 0x080fe20000410000 */
[----:B------:R0:W-:Y:S01]  /*9730*/  SYNCS.ARRIVE.TRANS64.RED.A1T0 RZ, [R5+URZ], RZ ;  /* 0x000000ff05ff79a7 */ /* 0x0001e2000810043f */
        /* <DEDUP_REMOVED lines=37> */
[----:B------:R-:W-:Y:S01]  /*9990*/  USEL UR4, URZ, 0x1, UP0 ;  /* 0x000000013f047887 */ /* 0x000fe20008000000 */
        /* <DEDUP_REMOVED lines=17> */
[----:B------:R-:W-:Y:S01]  /*9ab0*/  PLOP3.LUT P0, PT, PT, PT, PT, 0x8, 0x0 ;  /* 0x000000000000781c */ /* 0x000fe20003f0e170 */
[-C--:B------:R-:W-:Y:S01]  /*9ac0*/  FMUL.FTZ R13, R79, R4.reuse ;  /* 0x000000044f0d7220 */ /* 0x080fe20000410000 */
[-C--:B------:R-:W-:Y:S01]  /*9ad0*/  FMUL.FTZ R10, R82, R4.reuse ;  /* 0x00000004520a7220 */ /* 0x080fe20000410000 */
[-C--:B------:R-:W-:Y:S01]  /*9ae0*/  FMUL.FTZ R6, R83, R4.reuse ;  /* 0x0000000453067220 */ /* 0x080fe20000410000 */
[-C--:B------:R-:W-:Y:S01]  /*9af0*/  FMUL.FTZ R9, R86, R4.reuse ;  /* 0x0000000456097220 */ /* 0x080fe20000410000 */
[----:B------:R-:W-:Y:S01]  /*9b00*/  FMUL.FTZ R87, R87, R4 ;  /* 0x0000000457577220 */ /* 0x000fe20000410000 */
[----:B------:R-:W-:-:S02]  /*9b10*/  UIADD3 UR44, UR44, 0x1, URZ ;  /* 0x000000012c2c7890 */ /* 0x000fc4000fffe03f */
[----:B------:R-:W-:Y:S02]  /*9b20*/  USEL UR50, UR50, URZ, UP0 ;  /* 0x0000003f32327287 */ /* 0x000fe40008000000 */
[----:B0-----:R-:W-:-:S12]  /*9b30*/  ULOP3.LUT UR43, UR43, UR4, URZ, 0x3c, !UPT ;  /* 0x000000042b2b7292 */ /* 0x001fd8000f8e3c3f */
.L_x_121:
[----:B------:R-:W0:Y:S01]  /*9b40*/  S2R R5, SR_CgaCtaId ;  /* 0x0000000000057919 */ /* 0x000e220000008800 */
[----:B------:R-:W-:Y:S01]  /*9b50*/  MOV R2, 0x400 ;  /* 0x0000040000027802 */ /* 0x000fe20000000f00 */
[----:B------:R-:W-:Y:S01]  /*9b60*/  BSSY B0, `(.L_x_144) ;  /* 0x0000256000007945 */ /* 0x000fe20003800000 */
[----:B------:R-:W-:Y:S02]  /*9b70*/  BAR.SYNC.DEFER_BLOCKING 0x5, 0x180 ;  /* 0x0146000000007b1d */ /* 0x000fe40000010000 */
[----:B0-----:R-:W-:-:S05]  /*9b80*/  LEA R2, R5, R2, 0x18 ;  /* 0x0000000205027211 */ /* 0x001fca00078ec0ff */
[----:B------:R-:W0:Y:S02]  /*9b90*/  LDS.128 R44, [R2+0x2e8d0] ;  /* 0x02e8d000022c7984 */ /* 0x000e240000000c00 */
[----:B0-----:R-:W-:Y:S01]  /*9ba0*/  R2UR UR6, R46 ;  /* 0x000000002e0672ca */ /* 0x001fe200000e0000 */
[----:B------:R-:W-:Y:S06]  /*9bb0*/  BAR.ARV 0x4, 0x180 ;  /* 0x0106000000007b1d */ /* 0x000fec0000002000 */
[----:B------:R-:W-:Y:S08]  /*9bc0*/  @P0 BRA `(.L_x_145) ;  /* 0x00000018009c0947 */ /* 0x000ff00003800000 */
[----:B------:R-:W0:Y:S01]  /*9bd0*/  S2R R51, SR_TID.X ;  /* 0x0000000000337919 */ /* 0x000e220000002100 */
[----:B------:R-:W-:Y:S01]  /*9be0*/  ULDC.64 UR4, c[0x4][0x38] ;  /* 0x01000e0000047ab9 */ /* 0x000fe20000000a00 */
[----:B------:R-:W-:Y:S02]  /*9bf0*/  F2FP.BF16.F32.PACK_AB R11, R11, R12 ;  /* 0x0000000c0b0b723e */ /* 0x000fe400000010ff */
[----:B------:R-:W-:Y:S02]  /*9c00*/  F2FP.BF16.F32.PACK_AB R8, R7, R8 ;  /* 0x000000080708723e */ /* 0x000fe400000010ff */
[----:B------:R-:W-:Y:S02]  /*9c10*/  F2FP.BF16.F32.PACK_AB R60, R60, R61 ;  /* 0x0000003d3c3c723e */ /* 0x000fe400000010ff */
[----:B------:R-:W-:Y:S02]  /*9c20*/  F2FP.BF16.F32.PACK_AB R10, R9, R10 ;  /* 0x0000000a090a723e */ /* 0x000fe400000010ff */
[----:B------:R-:W-:-:S02]  /*9c30*/  F2FP.BF16.F32.PACK_AB R92, R92, R93 ;  /* 0x0000005d5c5c723e */ /* 0x000fc400000010ff */
[----:B------:R-:W-:Y:S02]  /*9c40*/  F2FP.BF16.F32.PACK_AB R87, R87, R6 ;  /* 0x000000065757723e */ /* 0x000fe400000010ff */
        /* <DEDUP_REMOVED lines=9> */
[----:B------:R-:W-:Y:S01]  /*9ce0*/  F2FP.BF16.F32.PACK_AB R99, R98, R99 ;  /* 0x000000636263723e */ /* 0x000fe200000010ff */
[----:B0-----:R-:W-:Y:S01]  /*9cf0*/  IMAD.SHL.U32 R4, R51, 0x4, RZ ;  /* 0x0000000433047824 */ /* 0x001fe200078e00ff */
        /* <DEDUP_REMOVED lines=15> */
[----:B------:R-:W-:Y:S01]  /*9df0*/  F2FP.BF16.F32.PACK_AB R33, R33, R36 ;  /* 0x000000242121723e */ /* 0x000fe200000010ff */
[----:B------:R-:W-:Y:S01]  /*9e00*/  USHF.L.U32 UR7, UR36, 0x2, URZ ;  /* 0x0000000224077899 */ /* 0x000fe2000800063f */
[----:B------:R-:W-:Y:S01]  /*9e10*/  LOP3.LUT R4, R4, 0xc, RZ, 0xc0, !PT ;  /* 0x0000000c04047812 */ /* 0x000fe200078ec0ff */
[----:B------:R-:W-:Y:S01]  /*9e20*/  USHF.L.U64.HI UR10, UR36, 0x2, UR37 ;  /* 0x00000002240a7899 */ /* 0x000fe20008010225 */
[----:B------:R-:W-:Y:S01]  /*9e30*/  ULDC.64 UR8, c[0x0][0xbe0] ;  /* 0x0002f80000087ab9 */ /* 0x000fe20000000a00 */
[----:B------:R-:W-:Y:S01]  /*9e40*/  BAR.SYNC.DEFER_BLOCKING 0x1, 0x100 ;  /* 0x0044000000007b1d */ /* 0x000fe20000010000 */
[----:B------:R-:W-:-:S05]  /*9e50*/  IADD3 R4, P0, R4, UR4, RZ ;  /* 0x0000000404047c10 */ /* 0x000fca000ff1e0ff */
[----:B------:R-:W-:Y:S01]  /*9e60*/  IMAD.X R5, RZ, RZ, UR5, P0 ;  /* 0x00000005ff057e24 */ /* 0x000fe200080e06ff */
[----:B------:R-:W-:-:S04]  /*9e70*/  ULDC.64 UR4, c[0x0][0xbd8] ;  /* 0x0002f60000047ab9 */ /* 0x000fc80000000a00 */
[----:B------:R0:W2:Y:S01]  /*9e80*/  LDG.E.CONSTANT R44, desc[UR46][R4.64] ;  /* 0x0000002e042c7981 */ /* 0x0000a2000c1e9900 */
[----:B------:R-:W-:Y:S02]  /*9e90*/  UISETP.NE.U32.AND UP0, UPT, UR4, URZ, UPT ;  /* 0x0000003f0400728c */ /* 0x000fe4000bf05070 */
[----:B------:R-:W-:Y:S02]  /*9ea0*/  UIADD3 UR4, UP1, UR7, UR4, URZ ;  /* 0x0000000407047290 */ /* 0x000fe4000ff3e03f */
[----:B------:R-:W-:Y:S02]  /*9eb0*/  UISETP.NE.AND.EX UP0, UPT, UR5, URZ, UPT, UP0 ;  /* 0x0000003f0500728c */ /* 0x000fe4000bf05300 */
[----:B------:R-:W-:Y:S01]  /*9ec0*/  UIADD3.X UR5, UR10, UR5, URZ, UP1, !UPT ;  /* 0x000000050a057290 */ /* 0x000fe20008ffe43f */
[----:B0-----:R-:W0:Y:S01]  /*9ed0*/  S2R R5, SR_SWINHI ;  /* 0x0000000000057919 */ /* 0x001e220000002f00 */
[----:B------:R-:W-:-:S04]  /*9ee0*/  LOP3.LUT P0, R4, R51, 0x3, RZ, 0xc0, !PT ;  /* 0x0000000333047812 */ /* 0x000fc8000780c0ff */
[----:B------:R-:W-:-:S04]  /*9ef0*/  ISETP.EQ.OR P0, PT, R4, 0x3, !P0 ;  /* 0x000000030400780c */ /* 0x000fc80004702670 */
        /* <DEDUP_REMOVED lines=11> */
[----:B------:R-:W-:-:S02]  /*9fb0*/  SEL R99, R99, R100, P0 ;  /* 0x0000006463637207 */ /* 0x000fc40000000000 */
[----:B------:R-:W-:Y:S02]  /*9fc0*/  MOV R8, R2 ;  /* 0x0000000200087202 */ /* 0x000fe40000000f00 */
[----:B0-----:R-:W-:Y:S02]  /*9fd0*/  MOV R9, R5 ;  /* 0x0000000500097202 */ /* 0x001fe40000000f00 */
[----:B------:R-:W-:Y:S02]  /*9fe0*/  SEL R79, R30, R27, P0 ;  /* 0x0000001b1e4f7207 */ /* 0x000fe40000000000 */
[----:B------:R-:W-:Y:S01]  /*9ff0*/  SEL R81, R27, R30, P0 ;  /* 0x0000001e1b517207 */ /* 0x000fe20000000000 */
[----:B------:R-:W-:Y:S01]  /*a000*/  IMAD.WIDE R4, R231, 0x2, R8 ;  /* 0x00000002e7047825 */ /* 0x000fe200078e0208 */
[----:B------:R-:W-:Y:S02]  /*a010*/  SEL R67, R76, R73, P0 ;  /* 0x000000494c437207 */ /* 0x000fe40000000000 */
[----:B------:R-:W-:-:S02]  /*a020*/  SEL R31, R96, R95, P0 ;  /* 0x0000005f601f7207 */ /* 0x000fc40000000000 */
[C---:B------:R-:W-:Y:S02]  /*a030*/  IADD3 R93, P6, R4.reuse, 0x20, RZ ;  /* 0x00000020045d7810 */ /* 0x040fe40007fde0ff */
[----:B------:R-:W-:Y:S02]  /*a040*/  IADD3 R97, P1, R4, 0x40, RZ ;  /* 0x0000004004617810 */ /* 0x000fe40007f3e0ff */
[----:B------:R-:W-:Y:S01]  /*a050*/  LOP3.LUT R6, R93, 0x380, RZ, 0xc0, !PT ;  /* 0x000003805d067812 */ /* 0x000fe200078ec0ff */
[--C-:B------:R-:W-:Y:S01]  /*a060*/  IMAD.X R27, RZ, RZ, R5.reuse, P6 ;  /* 0x000000ffff1b7224 */ /* 0x100fe200030e0605 */
[----:B------:R-:W-:Y:S01]  /*a070*/  LOP3.LUT R10, R97, 0x380, RZ, 0xc0, !PT ;  /* 0x00000380610a7812 */ /* 0x000fe200078ec0ff */
[----:B------:R-:W-:Y:S01]  /*a080*/  IMAD.X R25, RZ, RZ, R5, P1 ;  /* 0x000000ffff197224 */ /* 0x000fe200008e0605 */
[----:B------:R-:W-:Y:S02]  /*a090*/  SHF.R.U64 R6, R6, 0x3, RZ ;  /* 0x0000000306067819 */ /* 0x000fe400000012ff */
[----:B------:R-:W-:-:S02]  /*a0a0*/  IADD3 R103, P3, R4, 0x4000, RZ ;  /* 0x0000400004677810 */ /* 0x000fc40007f7e0ff */
[----:B------:R-:W-:Y:S02]  /*a0b0*/  IADD3 R101, P2, R4, 0x60, RZ ;  /* 0x0000006004657810 */ /* 0x000fe40007f5e0ff */
[----:B------:R-:W-:Y:S01]  /*a0c0*/  SHF.R.U64 R10, R10, 0x3, RZ ;  /* 0x000000030a0a7819 */ /* 0x000fe200000012ff */
[--C-:B------:R-:W-:Y:S01]  /*a0d0*/  IMAD.X R15, RZ, RZ, R5.reuse, P3 ;  /* 0x000000ffff0f7224 */ /* 0x100fe200018e0605 */
[----:B------:R-:W-:Y:S01]  /*a0e0*/  IADD3 R105, P4, R4, 0x4020, RZ ;  /* 0x0000402004697810 */ /* 0x000fe20007f9e0ff */
[--C-:B------:R-:W-:Y:S01]  /*a0f0*/  IMAD.X R21, RZ, RZ, R5.reuse, P2 ;  /* 0x000000ffff157224 */ /* 0x100fe200010e0605 */
[----:B------:R-:W-:Y:S02]  /*a100*/  LOP3.LUT R26, R6, R93, RZ, 0x3c, !PT ;  /* 0x0000005d061a7212 */ /* 0x000fe400078e3cff */
[----:B------:R-:W-:Y:S01]  /*a110*/  IADD3 R107, P5, R4, 0x4040, RZ ;  /* 0x00004040046b7810 */ /* 0x000fe20007fbe0ff */
[----:B------:R-:W-:Y:S01]  /*a120*/  IMAD.X R13, RZ, RZ, R5, P4 ;  /* 0x000000ffff0d7224 */ /* 0x000fe200020e0605 */
[----:B------:R-:W-:-:S02]  /*a130*/  LOP3.LUT R6, R103, 0x380, RZ, 0xc0, !PT ;  /* 0x0000038067067812 */ /* 0x000fc400078ec0ff */
[----:B------:R-:W-:Y:S01]  /*a140*/  LOP3.LUT R12, R101, 0x380, RZ, 0xc0, !PT ;  /* 0x00000380650c7812 */ /* 0x000fe200078ec0ff */
[----:B------:R-:W-:Y:S01]  /*a150*/  IMAD.X R11, RZ, RZ, R5, P5 ;  /* 0x000000ffff0b7224 */ /* 0x000fe200028e0605 */
[----:B------:R-:W-:Y:S02]  /*a160*/  LOP3.LUT R24, R10, R97, RZ, 0x3c, !PT ;  /* 0x000000610a187212 */ /* 0x000fe400078e3cff */
[----:B------:R-:W-:Y:S02]  /*a170*/  LOP3.LUT R10, R105, 0x380, RZ, 0xc0, !PT ;  /* 0x00000380690a7812 */ /* 0x000fe400078ec0ff */
[----:B------:R-:W-:Y:S02]  /*a180*/  LOP3.LUT R28, R107, 0x380, RZ, 0xc0, !PT ;  /* 0x000003806b1c7812 */ /* 0x000fe400078ec0ff */
[----:B------:R-:W-:Y:S02]  /*a190*/  SHF.R.U64 R6, R6, 0x3, RZ ;  /* 0x0000000306067819 */ /* 0x000fe400000012ff */
[----:B------:R-:W-:-:S02]  /*a1a0*/  SHF.R.U64 R12, R12, 0x3, RZ ;  /* 0x000000030c0c7819 */ /* 0x000fc400000012ff */
[----:B------:R-:W-:Y:S02]  /*a1b0*/  SHF.R.U64 R10, R10, 0x3, RZ ;  /* 0x000000030a0a7819 */ /* 0x000fe400000012ff */
[----:B------:R-:W-:Y:S02]  /*a1c0*/  SHF.R.U64 R28, R28, 0x3, RZ ;  /* 0x000000031c1c7819 */ /* 0x000fe400000012ff */
[----:B------:R-:W-:Y:S02]  /*a1d0*/  LOP3.LUT R14, R6, R103, RZ, 0x3c, !PT ;  /* 0x00000067060e7212 */ /* 0x000fe400078e3cff */
[----:B------:R-:W-:Y:S02]  /*a1e0*/  LOP3.LUT R20, R12, R101, RZ, 0x3c, !PT ;  /* 0x000000650c147212 */ /* 0x000fe400078e3cff */
[----:B------:R-:W-:Y:S02]  /*a1f0*/  LOP3.LUT R12, R10, R105, RZ, 0x3c, !PT ;  /* 0x000000690a0c7212 */ /* 0x000fe400078e3cff */
[----:B------:R-:W-:-:S02]  /*a200*/  LOP3.LUT R10, R28, R107, RZ, 0x3c, !PT ;  /* 0x0000006b1c0a7212 */ /* 0x000fc400078e3cff */
[----:B------:R-:W-:Y:S02]  /*a210*/  MOV R60, R14 ;  /* 0x0000000e003c7202 */ /* 0x000fe40000000f00 */
[----:B------:R-:W-:Y:S02]  /*a220*/  MOV R62, R20 ;  /* 0x00000014003e7202 */ /* 0x000fe40000000f00 */
[----:B------:R-:W-:Y:S02]  /*a230*/  MOV R21, R10 ;  /* 0x0000000a00157202 */ /* 0x000fe40000000f00 */
[C---:B------:R-:W-:Y:S02]  /*a240*/  IADD3 R109, P6, R4.reuse, 0x4060, RZ ;  /* 0x00004060046d7810 */ /* 0x040fe40007fde0ff */
[----:B------:R-:W-:Y:S02]  /*a250*/  LOP3.LUT R7, R4, 0x380, RZ, 0xc0, !PT ;  /* 0x0000038004077812 */ /* 0x000fe400078ec0ff */
[----:B------:R-:W-:-:S02]  /*a260*/  LOP3.LUT R30, R109, 0x380, RZ, 0xc0, !PT ;  /* 0x000003806d1e7812 */ /* 0x000fc400078ec0ff */
[----:B------:R-:W-:Y:S02]  /*a270*/  SHF.R.U64 R7, R7, 0x3, RZ ;  /* 0x0000000307077819 */ /* 0x000fe400000012ff */
[----:B------:R-:W-:Y:S02]  /*a280*/  SHF.R.U64 R30, R30, 0x3, RZ ;  /* 0x000000031e1e7819 */ /* 0x000fe400000012ff */
[----:B------:R-:W-:Y:S02]  /*a290*/  SEL R73, R73, R76, P0 ;  /* 0x0000004c49497207 */ /* 0x000fe40000000000 */
[----:B------:R-:W-:Y:S02]  /*a2a0*/  SEL R69, R68, R65, P0 ;  /* 0x0000004144457207 */ /* 0x000fe40000000000 */
[----:B------:R-:W-:Y:S02]  /*a2b0*/  SEL R95, R95, R96, P0 ;  /* 0x000000605f5f7207 */ /* 0x000fe40000000000 */
[----:B------:R-:W-:-:S02]  /*a2c0*/  SEL R37, R92, R91, P0 ;  /* 0x0000005b5c257207 */ /* 0x000fc40000000000 */
[----:B------:R-:W-:Y:S02]  /*a2d0*/  SEL R39, R52, R49, P0 ;  /* 0x0000003134277207 */ /* 0x000fe40000000000 */
[----:B------:R-:W-:Y:S02]  /*a2e0*/  SEL R65, R65, R68, P0 ;  /* 0x0000004441417207 */ /* 0x000fe40000000000 */
[----:B------:R-:W-:Y:S01]  /*a2f0*/  LOP3.LUT R4, R7, R4, RZ, 0x3c, !PT ;  /* 0x0000000407047212 */ /* 0x000fe200078e3cff */
[----:B------:R-:W-:Y:S01]  /*a300*/  IMAD.X R7, RZ, RZ, R5, P6 ;  /* 0x000000ffff077224 */ /* 0x000fe200030e0605 */
[----:B------:R-:W-:Y:S02]  /*a310*/  SEL R91, R91, R92, P0 ;  /* 0x0000005c5b5b7207 */ /* 0x000fe40000000000 */
[----:B------:R-:W-:Y:S02]  /*a320*/  SEL R49, R49, R52, P0 ;  /* 0x0000003431317207 */ /* 0x000fe40000000000 */
[----:B------:R-:W-:-:S02]  /*a330*/  SEL R51, R41, R40, P0 ;  /* 0x0000002829337207 */ /* 0x000fc40000000000 */
[----:B------:R-:W-:Y:S02]  /*a340*/  SEL R53, R33, R32, P0 ;  /* 0x0000002021357207 */ /* 0x000fe40000000000 */
[----:B------:R-:W-:Y:S02]  /*a350*/  SEL R75, R50, R43, P0 ;  /* 0x0000002b324b7207 */ /* 0x000fe40000000000 */
[----:B------:R-:W-:Y:S02]  /*a360*/  SEL R77, R38, R35, P0 ;  /* 0x00000023264d7207 */ /* 0x000fe40000000000 */
[----:B------:R-:W-:Y:S02]  /*a370*/  SEL R43, R43, R50, P0 ;  /* 0x000000322b2b7207 */ /* 0x000fe40000000000 */
[----:B------:R-:W-:Y:S02]  /*a380*/  LOP3.LUT R6, R30, R109, RZ, 0x3c, !PT ;  /* 0x0000006d1e067212 */ /* 0x000fe400078e3cff */
[----:B------:R-:W-:-:S02]  /*a390*/  SEL R41, R40, R41, P0 ;  /* 0x0000002928297207 */ /* 0x000fc40000000000 */
[----:B------:R-:W-:Y:S02]  /*a3a0*/  SEL R33, R32, R33, P0 ;  /* 0x0000002120217207 */ /* 0x000fe40000000000 */
[----:B------:R-:W-:Y:S02]  /*a3b0*/  SEL R35, R35, R38, P0 ;  /* 0x0000002623237207 */ /* 0x000fe40000000000 */
[----:B------:R-:W-:Y:S02]  /*a3c0*/  MOV R64, R24 ;  /* 0x0000001800407202 */ /* 0x000fe40000000f00 */
[----:B------:R-:W-:Y:S02]  /*a3d0*/  MOV R58, R12 ;  /* 0x0000000c003a7202 */ /* 0x000fe40000000f00 */
[----:B------:R-:W-:Y:S02]  /*a3e0*/  MOV R68, R4 ;  /* 0x0000000400447202 */ /* 0x000fe40000000f00 */
[----:B------:R-:W-:-:S02]  /*a3f0*/  MOV R11, R6 ;  /* 0x00000006000b7202 */ /* 0x000fc40000000f00 */
[----:B------:R-:W-:Y:S02]  /*a400*/  MOV R66, R26 ;  /* 0x0000001a00427202 */ /* 0x000fe40000000f00 */
[----:B------:R-:W-:Y:S02]  /*a410*/  PLOP3.LUT P2, PT, PT, PT, UP0, 0x80, 0x0 ;  /* 0x000000000000781c */ /* 0x000fe40003f4f008 */
[----:B--2---:R-:W-:Y:S01]  /*a420*/  LOP3.LUT R14, R44, 0x2, RZ, 0x3c, !PT ;  /* 0x000000022c0e7812 */ /* 0x004fe200078e3cff */
[----:B------:R-:W-:Y:S04]  /*a430*/  SHFL.IDX PT, R29, R29, R44, 0x1c1f ;  /* 0x001c1f2c1d1d7589 */ /* 0x000fe800000e0000 */
[----:B------:R-:W0:Y:S04]  /*a440*/  SHFL.IDX PT, R10, R99, R14, 0x1c1f ;  /* 0x001c1f0e630a7589 */ /* 0x000e2800000e0000 */
[----:B------:R-:W-:Y:S04]  /*a450*/  SHFL.IDX PT, R67, R67, R44, 0x1c1f ;  /* 0x001c1f2c43437589 */ /* 0x000fe800000e0000 */
[----:B------:R-:W1:Y:S04]  /*a460*/  SHFL.IDX PT, R24, R73, R14, 0x1c1f ;  /* 0x001c1f0e49187589 */ /* 0x000e6800000e0000 */
[----:B------:R-:W-:Y:S04]  /*a470*/  SHFL.IDX PT, R31, R31, R44, 0x1c1f ;  /* 0x001c1f2c1f1f7589 */ /* 0x000fe800000e0000 */
[----:B------:R-:W-:Y:S04]  /*a480*/  SHFL.IDX PT, R69, R69, R44, 0x1c1f ;  /* 0x001c1f2c45457589 */ /* 0x000fe800000e0000 */
[----:B------:R-:W2:Y:S04]  /*a490*/  SHFL.IDX PT, R12, R95, R14, 0x1c1f ;  /* 0x001c1f0e5f0c7589 */ /* 0x000ea800000e0000 */
[----:B------:R-:W3:Y:S01]  /*a4a0*/  SHFL.IDX PT, R46, R65, R14, 0x1c1f ;  /* 0x001c1f0e412e7589 */ /* 0x000ee200000e0000 */
[----:B0-----:R-:W-:-:S02]  /*a4b0*/  SEL R4, R29, R10, P0 ;  /* 0x0000000a1d047207 */ /* 0x001fc40000000000 */
[----:B------:R-:W-:Y:S01]  /*a4c0*/  SEL R6, R10, R29, P0 ;  /* 0x0000001d0a067207 */ /* 0x000fe20000000000 */
[----:B------:R-:W-:Y:S04]  /*a4d0*/  SHFL.IDX PT, R37, R37, R44, 0x1c1f ;  /* 0x001c1f2c25257589 */ /* 0x000fe800000e0000 */
[----:B------:R-:W-:Y:S01]  /*a4e0*/  SHFL.IDX PT, R39, R39, R44, 0x1c1f ;  /* 0x001c1f2c27277589 */ /* 0x000fe200000e0000 */
[----:B-1----:R-:W-:Y:S02]  /*a4f0*/  SEL R5, R67, R24, P0 ;  /* 0x0000001843057207 */ /* 0x002fe40000000000 */
[----:B------:R-:W-:Y:S01]  /*a500*/  SEL R7, R24, R67, P0 ;  /* 0x0000004318077207 */ /* 0x000fe20000000000 */
[----:B------:R-:W-:Y:S04]  /*a510*/  SHFL.IDX PT, R71, R71, R44, 0x1c1f ;  /* 0x001c1f2c47477589 */ /* 0x000fe800000e0000 */
[----:B------:R-:W0:Y:S04]  /*a520*/  SHFL.IDX PT, R20, R91, R14, 0x1c1f ;  /* 0x001c1f0e5b147589 */ /* 0x000e2800000e0000 */
[----:B------:R-:W1:Y:S01]  /*a530*/  SHFL.IDX PT, R32, R49, R14, 0x1c1f ;  /* 0x001c1f0e31207589 */ /* 0x000e6200000e0000 */
[----:B--2---:R-:W-:-:S02]  /*a540*/  SEL R24, R31, R12, P0 ;  /* 0x0000000c1f187207 */ /* 0x004fc40000000000 */
[----:B------:R-:W-:Y:S01]  /*a550*/  SEL R26, R12, R31, P0 ;  /* 0x0000001f0c1a7207 */ /* 0x000fe20000000000 */
[----:B------:R-:W2:Y:S01]  /*a560*/  SHFL.IDX PT, R48, R57, R14, 0x1c1f ;  /* 0x001c1f0e39307589 */ /* 0x000ea200000e0000 */
[----:B---3--:R-:W-:Y:S02]  /*a570*/  SEL R25, R69, R46, P0 ;  /* 0x0000002e45197207 */ /* 0x008fe40000000000 */
[----:B------:R-:W-:Y:S01]  /*a580*/  SEL R27, R46, R69, P0 ;  /* 0x000000452e1b7207 */ /* 0x000fe20000000000 */
[----:B------:R-:W-:Y:S04]  /*a590*/  SHFL.IDX PT, R51, R51, R44, 0x1c1f ;  /* 0x001c1f2c33337589 */ /* 0x000fe800000e0000 */
[----:B------:R-:W-:Y:S04]  /*a5a0*/  SHFL.IDX PT, R53, R53, R44, 0x1c1f ;  /* 0x001c1f2c35357589 */ /* 0x000fe800000e0000 */
[----:B------:R-:W-:Y:S04]  /*a5b0*/  SHFL.IDX PT, R55, R55, R44, 0x1c1f ;  /* 0x001c1f2c37377589 */ /* 0x000fe800000e0000 */
[----:B------:R-:W-:Y:S01]  /*a5c0*/  SHFL.IDX PT, R61, R61, R44, 0x1c1f ;  /* 0x001c1f2c3d3d7589 */ /* 0x000fe200000e0000 */
[----:B0-----:R-:W-:-:S02]  /*a5d0*/  SEL R28, R37, R20, P0 ;  /* 0x00000014251c7207 */ /* 0x001fc40000000000 */
[----:B------:R-:W-:Y:S01]  /*a5e0*/  SEL R30, R20, R37, P0 ;  /* 0x00000025141e7207 */ /* 0x000fe20000000000 */
[----:B------:R-:W-:Y:S01]  /*a5f0*/  SHFL.IDX PT, R75, R75, R44, 0x1c1f ;  /* 0x001c1f2c4b4b7589 */ /* 0x000fe200000e0000 */
[----:B-1----:R-:W-:Y:S02]  /*a600*/  SEL R36, R39, R32, P0 ;  /* 0x0000002027247207 */ /* 0x002fe40000000000 */
[----:B------:R-:W-:Y:S01]  /*a610*/  SEL R38, R32, R39, P0 ;  /* 0x0000002720267207 */ /* 0x000fe20000000000 */
[----:B------:R-:W-:Y:S01]  /*a620*/  SHFL.IDX PT, R77, R77, R44, 0x1c1f ;  /* 0x001c1f2c4d4d7589 */ /* 0x000fe200000e0000 */
[----:B--2---:R-:W-:Y:S02]  /*a630*/  SEL R29, R71, R48, P0 ;  /* 0x00000030471d7207 */ /* 0x004fe40000000000 */
[----:B------:R-:W-:Y:S01]  /*a640*/  SEL R31, R48, R71, P0 ;  /* 0x00000047301f7207 */ /* 0x000fe20000000000 */
[----:B------:R-:W-:Y:S04]  /*a650*/  SHFL.IDX PT, R79, R79, R44, 0x1c1f ;  /* 0x001c1f2c4f4f7589 */ /* 0x000fe800000e0000 */
[----:B------:R-:W-:Y:S04]  /*a660*/  SHFL.IDX PT, R83, R83, R44, 0x1c1f ;  /* 0x001c1f2c53537589 */ /* 0x000fe800000e0000 */
[----:B------:R-:W-:Y:S04]  /*a670*/  SHFL.IDX PT, R89, R89, R44, 0x1c1f ;  /* 0x001c1f2c59597589 */ /* 0x000fe800000e0000 */
[----:B------:R-:W0:Y:S04]  /*a680*/  SHFL.IDX PT, R50, R43, R14, 0x1c1f ;  /* 0x001c1f0e2b327589 */ /* 0x000e2800000e0000 */
[----:B------:R-:W1:Y:S04]  /*a690*/  SHFL.IDX PT, R10, R41, R14, 0x1c1f ;  /* 0x001c1f0e290a7589 */ /* 0x000e6800000e0000 */
[----:B------:R-:W2:Y:S04]  /*a6a0*/  SHFL.IDX PT, R34, R33, R14, 0x1c1f ;  /* 0x001c1f0e21227589 */ /* 0x000ea800000e0000 */
[----:B------:R-:W3:Y:S04]  /*a6b0*/  SHFL.IDX PT, R44, R35, R14, 0x1c1f ;  /* 0x001c1f0e232c7589 */ /* 0x000ee800000e0000 */
[----:B------:R-:W4:Y:S04]  /*a6c0*/  SHFL.IDX PT, R40, R59, R14, 0x1c1f ;  /* 0x001c1f0e3b287589 */ /* 0x000f2800000e0000 */
[----:B------:R-:W4:Y:S04]  /*a6d0*/  SHFL.IDX PT, R52, R81, R14, 0x1c1f ;  /* 0x001c1f0e51347589 */ /* 0x000f2800000e0000 */
[----:B------:R-:W4:Y:S01]  /*a6e0*/  SHFL.IDX PT, R42, R63, R14, 0x1c1f ;  /* 0x001c1f0e3f2a7589 */ /* 0x000f2200000e0000 */
[----:B0-----:R-:W-:-:S02]  /*a6f0*/  SEL R37, R75, R50, P0 ;  /* 0x000000324b257207 */ /* 0x001fc40000000000 */
[----:B------:R-:W-:Y:S01]  /*a700*/  SEL R39, R50, R75, P0 ;  /* 0x0000004b32277207 */ /* 0x000fe20000000000 */
[----:B------:R-:W0:Y:S01]  /*a710*/  SHFL.IDX PT, R54, R85, R14, 0x1c1f ;  /* 0x001c1f0e55367589 */ /* 0x000e2200000e0000 */
[----:B-1----:R-:W-:-:S03]  /*a720*/  SEL R12, R51, R10, P0 ;  /* 0x0000000a330c7207 */ /* 0x002fc60000000000 */
[----:B------:R1:W0:Y:S01]  /*a730*/  SHFL.IDX PT, R56, R87, R14, 0x1c1f ;  /* 0x001c1f0e57387589 */ /* 0x00022200000e0000 */
[----:B--2---:R-:W-:Y:S02]  /*a740*/  SEL R32, R53, R34, P0 ;  /* 0x0000002235207207 */ /* 0x004fe40000000000 */
[----:B------:R-:W-:Y:S01]  /*a750*/  SEL R34, R34, R53, P0 ;  /* 0x0000003522227207 */ /* 0x000fe20000000000 */
[----:B------:R2:W-:Y:S01]  /*a760*/  STSM.16.M88.4 [R68], R4 ;  /* 0x0000000444007844 */ /* 0x0005e20000000200 */
[----:B---3--:R-:W-:Y:S02]  /*a770*/  SEL R13, R77, R44, P0 ;  /* 0x0000002c4d0d7207 */ /* 0x008fe40000000000 */
[----:B------:R-:W-:Y:S01]  /*a780*/  SEL R15, R44, R77, P0 ;  /* 0x0000004d2c0f7207 */ /* 0x000fe20000000000 */
[----:B------:R-:W-:Y:S01]  /*a790*/  STSM.16.M88.4 [R66], R24 ;  /* 0x0000001842007844 */ /* 0x000fe20000000200 */
[----:B----4-:R-:W-:Y:S02]  /*a7a0*/  SEL R48, R55, R40, P0 ;  /* 0x0000002837307207 */ /* 0x010fe40000000000 */
[----:B-1----:R-:W-:Y:S01]  /*a7b0*/  SEL R14, R10, R51, P0 ;  /* 0x000000330a0e7207 */ /* 0x002fe20000000000 */
[----:B------:R1:W-:Y:S01]  /*a7c0*/  STSM.16.M88.4 [R64], R28 ;  /* 0x0000001c40007844 */ /* 0x0003e20000000200 */
[----:B------:R-:W-:-:S02]  /*a7d0*/  SEL R50, R40, R55, P0 ;  /* 0x0000003728327207 */ /* 0x000fc40000000000 */
[----:B------:R-:W-:Y:S01]  /*a7e0*/  SEL R33, R79, R52, P0 ;  /* 0x000000344f217207 */ /* 0x000fe20000000000 */
[----:B------:R3:W-:Y:S01]  /*a7f0*/  STSM.16.M88.4 [R62], R36 ;  /* 0x000000243e007844 */ /* 0x0007e20000000200 */
[----:B------:R-:W-:Y:S02]  /*a800*/  SEL R35, R52, R79, P0 ;  /* 0x0000004f34237207 */ /* 0x000fe40000000000 */
[----:B------:R-:W-:Y:S01]  /*a810*/  SEL R40, R61, R42, P0 ;  /* 0x0000002a3d287207 */ /* 0x000fe20000000000 */
[----:B------:R3:W-:Y:S01]  /*a820*/  STSM.16.M88.4 [R60], R12 ;  /* 0x0000000c3c007844 */ /* 0x0007e20000000200 */
[----:B0-----:R-:W-:Y:S01]  /*a830*/  SEL R49, R83, R54, P0 ;  /* 0x0000003653317207 */ /* 0x001fe20000000000 */
[----:B--2---:R-:W-:Y:S01]  /*a840*/  IMAD.U32 R4, RZ, RZ, UR4 ;  /* 0x00000004ff047e24 */ /* 0x004fe2000f8e00ff */
[----:B------:R-:W-:Y:S01]  /*a850*/  SEL R51, R54, R83, P0 ;  /* 0x0000005336337207 */ /* 0x000fe20000000000 */
[----:B------:R3:W-:Y:S01]  /*a860*/  STSM.16.M88.4 [R58], R32 ;  /* 0x000000203a007844 */ /* 0x0007e20000000200 */
[----:B------:R-:W-:Y:S01]  /*a870*/  SEL R42, R42, R61, P0 ;  /* 0x0000003d2a2a7207 */ /* 0x000fe20000000000 */
[----:B------:R-:W-:Y:S01]  /*a880*/  IMAD.U32 R5, RZ, RZ, UR5 ;  /* 0x00000005ff057e24 */ /* 0x000fe2000f8e00ff */
[----:B------:R-:W-:Y:S01]  /*a890*/  SEL R41, R89, R56, P0 ;  /* 0x0000003859297207 */ /* 0x000fe20000000000 */
[----:B------:R3:W-:Y:S01]  /*a8a0*/  STSM.16.M88.4 [R21], R48 ;  /* 0x0000003015007844 */ /* 0x0007e20000000200 */
[----:B------:R-:W-:-:S05]  /*a8b0*/  SEL R43, R56, R89, P0 ;  /* 0x00000059382b7207 */ /* 0x000fca0000000000 */
[----:B------:R3:W-:Y:S01]  /*a8c0*/  STSM.16.M88.4 [R11], R40 ;  /* 0x000000280b007844 */ /* 0x0007e20000000200 */
[----:B------:R-:W-:Y:S06]  /*a8d0*/  BAR.SYNC.DEFER_BLOCKING 0x1, 0x100 ;  /* 0x0044000000007b1d */ /* 0x000fec0000010000 */
[----:B------:R-:W2:Y:S01]  /*a8e0*/  @P2 LDG.E R6, desc[UR46][R4.64] ;  /* 0x0000002e04062981 */ /* 0x000ea2000c1e1900 */
[----:B------:R-:W-:Y:S01]  /*a8f0*/  UISETP.NE.U32.AND UP1, UPT, UR8, URZ, UPT ;  /* 0x0000003f0800728c */ /* 0x000fe2000bf25070 */
[----:B------:R-:W0:Y:S01]  /*a900*/  LDC R44, c[0x0][0xa88] ;  /* 0x0002a200ff2c7b82 */ /* 0x000e220000000800 */
[----:B------:R-:W-:Y:S01]  /*a910*/  IMAD R7, R18, 0x40, R16 ;  /* 0x0000004012077824 */ /* 0x000fe200078e0210 */
[----:B------:R-:W-:Y:S01]  /*a920*/  UMOV UR4, URZ ;  /* 0x0000003f00047c82 */ /* 0x000fe20008000000 */
[----:B------:R-:W-:-:S02]  /*a930*/  UISETP.NE.AND.EX UP1, UPT, UR9, URZ, UPT, UP1 ;  /* 0x0000003f0900728c */ /* 0x000fc4000bf25310 */
[----:B------:R-:W-:-:S04]  /*a940*/  IMAD.WIDE R8, R7, 0x2, R8 ;  /* 0x0000000207087825 */ /* 0x000fc800078e0208 */
[----:B------:R-:W-:Y:S02]  /*a950*/  PLOP3.LUT P0, PT, PT, PT, UP1, 0x80, 0x0 ;  /* 0x000000000000781c */ /* 0x000fe40003f0f018 */
[----:B-1----:R-:W-:-:S03]  /*a960*/  IADD3 R29, P1, R8, 0x1000, RZ ;  /* 0x00001000081d7810 */ /* 0x002fc60007f3e0ff */
[----:B------:R-:W-:-:S04]  /*a970*/  @UP1 UIADD3 UR8, UP2, UR7, UR8, URZ ;  /* 0x0000000807081290 */ /* 0x000fc8000ff5e03f */
[----:B------:R-:W-:-:S06]  /*a980*/  @UP1 UIADD3.X UR9, UR10, UR9, URZ, UP2, !UPT ;  /* 0x000000090a091290 */ /* 0x000fcc00097fe43f */
[----:B------:R-:W-:Y:S01]  /*a990*/  IMAD.U32 R7, RZ, RZ, UR9 ;  /* 0x00000009ff077e24 */ /* 0x000fe2000f8e00ff */
[----:B--2---:R-:W-:Y:S01]  /*a9a0*/  @P2 R2UR UR4, R6 ;  /* 0x00000000060422ca */ /* 0x004fe200000e0000 */
[----:B------:R-:W-:-:S05]  /*a9b0*/  IMAD.U32 R6, RZ, RZ, UR8 ;  /* 0x00000008ff067e24 */ /* 0x000fca000f8e00ff */
[----:B0-----:R3:W5:Y:S01]  /*a9c0*/  @P0 LDG.E R44, desc[UR46][R6.64] ;  /* 0x0000002e062c0981 */ /* 0x001762000c1e1900 */
[----:B------:R-:W-:Y:S08]  /*a9d0*/  @P0 BRA `(.L_x_146) ;  /* 0x0000000000100947 */ /* 0x000ff00003800000 */
[----:B------:R-:W-:Y:S05]  /*a9e0*/  @!P2 BRA `(.L_x_146) ;  /* 0x00000000000ca947 */ /* 0x000fea0003800000 */
[----:B---3--:R-:W2:Y:S04]  /*a9f0*/  LDG.E R7, desc[UR46][R4.64] ;  /* 0x0000002e04077981 */ /* 0x008ea8000c1e1900 */
[----:B-----5:R-:W2:Y:S02]  /*aa00*/  LDG.E R44, desc[UR46][R4.64+0x4] ;  /* 0x0000042e042c7981 */ /* 0x020ea4000c1e1900 */
[----:B--2---:R-:W-:-:S07]  /*aa10*/  IMAD.IADD R44, R44, 0x1, -R7 ;  /* 0x000000012c2c7824 */ /* 0x004fce00078e0a07 */
.L_x_146:
[----:B------:R-:W-:Y:S01]  /*aa20*/  USHF.R.S32.HI UR12, URZ, 0x1f, UR39 ;  /* 0x0000001f3f0c7899 */ /* 0x000fe20008011427 */
[----:B---3--:R-:W-:Y:S01]  /*aa30*/  IMAD R11, R17, 0x80, R230 ;  /* 0x00000080110b7824 */ /* 0x008fe200078e02e6 */
[----:B------:R-:W-:Y:S01]  /*aa40*/  ULDC.64 UR10, c[0x0][0xb70] ;  /* 0x0002dc00000a7ab9 */ /* 0x000fe20000000a00 */
[----:B------:R-:W-:Y:S01]  /*aa50*/  USHF.R.S32.HI UR5, URZ, 0x1f, UR4 ;  /* 0x0000001f3f057899 */ /* 0x000fe20008011404 */
[C---:B------:R-:W-:Y:S01]  /*aa60*/  IADD3 R13, P2, R8.reuse, 0x2000, RZ ;  /* 0x00002000080d7810 */ /* 0x040fe20007f5e0ff */
[----:B------:R-:W-:Y:S01]  /*aa70*/  UIMAD UR7, UR12, UR10, URZ ;  /* 0x0000000a0c0772a4 */ /* 0x000fe2000f8e023f */
[----:B------:R-:W-:Y:S01]  /*aa80*/  SHF.R.S32.HI R5, RZ, 0x1f, R11 ;  /* 0x0000001fff057819 */ /* 0x000fe2000001140b */
[----:B------:R-:W-:Y:S01]  /*aa90*/  UIMAD.WIDE.U32 UR8, UR39, UR10, UR4 ;  /* 0x0000000a270872a5 */ /* 0x000fe2000f8e0004 */
[----:B------:R-:W-:Y:S01]  /*aaa0*/  IADD3 R7, P6, R8, 0x3000, RZ ;  /* 0x0000300008077810 */ /* 0x000fe20007fde0ff */
[----:B------:R-:W-:Y:S01]  /*aab0*/  UIMAD UR7, UR39, UR11, UR7 ;  /* 0x0000000b270772a4 */ /* 0x000fe2000f8e0207 */
[----:B------:R-:W-:Y:S01]  /*aac0*/  LOP3.LUT R12, R13, 0x380, RZ, 0xc0, !PT ;  /* 0x000003800d0c7812 */ /* 0x000fe200078ec0ff */
[----:B------:R-:W-:Y:S01]  /*aad0*/  USEL UR37, UR37, URZ, !UP0 ;  /* 0x0000003f25257287 */ /* 0x000fe2000c000000 */
[----:B------:R-:W-:Y:S01]  /*aae0*/  LOP3.LUT R4, R7, 0x380, RZ, 0xc0, !PT ;  /* 0x0000038007047812 */ /* 0x000fe200078ec0ff */
[----:B------:R-:W-:Y:S01]  /*aaf0*/  ULDC.64 UR10, c[0x0][0xb78] ;  /* 0x0002de00000a7ab9 */ /* 0x000fe20000000a00 */
[----:B------:R-:W-:Y:S01]  /*ab00*/  UIADD3 UR9, UR9, UR7, URZ ;  /* 0x0000000709097290 */ /* 0x000fe2000fffe03f */
[----:B------:R-:W-:Y:S01]  /*ab10*/  LOP3.LUT R28, R29, 0x380, RZ, 0xc0, !PT ;  /* 0x000003801d1c7812 */ /* 0x000fe200078ec0ff */
[----:B------:R-:W-:Y:S01]  /*ab20*/  USEL UR36, UR36, URZ, !UP0 ;  /* 0x0000003f24247287 */ /* 0x000fe2000c000000 */
[----:B------:R-:W-:Y:S01]  /*ab30*/  SHF.R.U64 R12, R12, 0x3, RZ ;  /* 0x000000030c0c7819 */ /* 0x000fe200000012ff */
[----:B------:R-:W-:Y:S01]  /*ab40*/  UIMAD UR7, UR37, UR10, URZ ;  /* 0x0000000a250772a4 */ /* 0x000fe2000f8e023f */
[----:B------:R-:W-:Y:S01]  /*ab50*/  SHF.R.U64 R4, R4, 0x3, RZ ;  /* 0x0000000304047819 */ /* 0x000fe200000012ff */
[----:B------:R-:W-:Y:S01]  /*ab60*/  UIMAD.WIDE.U32 UR8, UR36, UR10, UR8 ;  /* 0x0000000a240872a5 */ /* 0x000fe2000f8e0008 */
[----:B------:R-:W-:Y:S01]  /*ab70*/  SHF.R.U64 R28, R28, 0x3, RZ ;  /* 0x000000031c1c7819 */ /* 0x000fe200000012ff */
[----:B------:R-:W-:Y:S01]  /*ab80*/  UIMAD UR7, UR36, UR11, UR7 ;  /* 0x0000000b240772a4 */ /* 0x000fe2000f8e0207 */
[----:B------:R-:W-:Y:S01]  /*ab90*/  LOP3.LUT R12, R12, R13, RZ, 0x3c, !PT ;  /* 0x0000000d0c0c7212 */ /* 0x000fe200078e3cff */
[----:B------:R-:W-:Y:S01]  /*aba0*/  IMAD.X R13, RZ, RZ, R9, P2 ;  /* 0x000000ffff0d7224 */ /* 0x000fe200010e0609 */
[----:B------:R-:W-:-:S02]  /*abb0*/  IADD3 R37, P5, R8, 0x4000, RZ ;  /* 0x0000400008257810 */ /* 0x000fc40007fbe0ff */
[----:B------:R-:W-:Y:S01]  /*abc0*/  IADD3 R6, P0, R11, UR8, RZ ;  /* 0x000000080b067c10 */ /* 0x000fe2000ff1e0ff */
[----:B------:R-:W-:Y:S01]  /*abd0*/  IMAD.U32 R10, RZ, RZ, UR7 ;  /* 0x00000007ff0a7e24 */ /* 0x000fe2000f8e00ff */
[----:B------:R-:W-:Y:S02]  /*abe0*/  LOP3.LUT R4, R4, R7, RZ, 0x3c, !PT ;  /* 0x0000000704047212 */ /* 0x000fe400078e3cff */
[C---:B------:R-:W-:Y:S02]  /*abf0*/  IADD3 R41, P4, R8.reuse, 0x5000, RZ ;  /* 0x0000500008297810 */ /* 0x040fe40007f9e0ff */
[----:B------:R-:W-:Y:S01]  /*ac00*/  IADD3.X R5, R5, UR9, R10, P0, !PT ;  /* 0x0000000905057c10 */ /* 0x000fe200087fe40a */
[----:B------:R-:W-:Y:S01]  /*ac10*/  ULDC.64 UR8, c[0x0][0xb40] ;  /* 0x0002d00000087ab9 */ /* 0x000fe20000000a00 */
[----:B------:R-:W-:Y:S02]  /*ac20*/  IADD3 R25, P3, R8, 0x6000, RZ ;  /* 0x0000600008197810 */ /* 0x000fe40007f7e0ff */
[----:B------:R-:W-:-:S02]  /*ac30*/  LEA R48, P0, R6, UR8, 0x2 ;  /* 0x0000000806307c11 */ /* 0x000fc4000f8010ff */
[----:B------:R-:W-:Y:S01]  /*ac40*/  LOP3.LUT R28, R28, R29, RZ, 0x3c, !PT ;  /* 0x0000001d1c1c7212 */ /* 0x000fe200078e3cff */
[----:B------:R-:W-:Y:S01]  /*ac50*/  IMAD.X R29, RZ, RZ, R9, P1 ;  /* 0x000000ffff1d7224 */ /* 0x000fe200008e0609 */
[----:B------:R-:W-:Y:S01]  /*ac60*/  LEA.HI.X R49, R6, UR9, R5, 0x2, P0 ;  /* 0x0000000906317c11 */ /* 0x000fe200080f1405 */
[C---:B------:R-:W-:Y:S01]  /*ac70*/  VIADD R5, R11.reuse, 0x8 ;  /* 0x000000080b057836 */ /* 0x040fe20000000000 */
[----:B------:R-:W-:Y:S01]  /*ac80*/  LOP3.LUT P0, RZ, R22, 0x3, RZ, 0xc0, !PT ;  /* 0x0000000316ff7812 */ /* 0x000fe2000780c0ff */
[----:B------:R-:W-:Y:S01]  /*ac90*/  ULDC.64 UR8, c[0x0][0xaa0] ;  /* 0x0002a80000087ab9 */ /* 0x000fe20000000a00 */
[----:B------:R-:W-:Y:S02]  /*aca0*/  IADD3 R7, P2, R8, 0x7000, RZ ;  /* 0x0000700008077810 */ /* 0x000fe40007f5e0ff */
[----:B-----5:R-:W-:Y:S02]  /*acb0*/  ISETP.GE.OR P1, PT, R11, R44, P0 ;  /* 0x0000002c0b00720c */ /* 0x020fe40000726670 */
[----:B------:R-:W-:Y:S01]  /*acc0*/  LOP3.LUT R36, R37, 0x380, RZ, 0xc0, !PT ;  /* 0x0000038025247812 */ /* 0x000fe200078ec0ff */
[----:B------:R-:W-:Y:S01]  /*acd0*/  IMAD.X R11, RZ, RZ, R9, P2 ;  /* 0x000000ffff0b7224 */ /* 0x000fe200010e0609 */
[----:B------:R-:W-:-:S02]  /*ace0*/  LOP3.LUT R40, R41, 0x380, RZ, 0xc0, !PT ;  /* 0x0000038029287812 */ /* 0x000fc400078ec0ff */
[----:B------:R-:W-:Y:S02]  /*acf0*/  LOP3.LUT R24, R25, 0x380, RZ, 0xc0, !PT ;  /* 0x0000038019187812 */ /* 0x000fe400078ec0ff */
[----:B------:R-:W-:Y:S02]  /*ad00*/  LOP3.LUT R33, R8, 0x380, RZ, 0xc0, !PT ;  /* 0x0000038008217812 */ /* 0x000fe400078ec0ff */
[----:B------:R-:W-:Y:S01]  /*ad10*/  ISETP.GE.OR P0, PT, R5, R44, P0 ;  /* 0x0000002c0500720c */ /* 0x000fe20000706670 */
[----:B------:R-:W-:Y:S01]  /*ad20*/  IMAD.X R5, RZ, RZ, R9, P6 ;  /* 0x000000ffff057224 */ /* 0x000fe200030e0609 */
[----:B------:R-:W-:Y:S01]  /*ad30*/  LOP3.LUT R6, R7, 0x380, RZ, 0xc0, !PT ;  /* 0x0000038007067812 */ /* 0x000fe200078ec0ff */
[----:B------:R-:W-:Y:S01]  /*ad40*/  UIMAD UR5, UR5, UR8, URZ ;  /* 0x00000008050572a4 */ /* 0x000fe2000f8e023f */
[----:B------:R-:W-:Y:S01]  /*ad50*/  SHF.R.U64 R36, R36, 0x3, RZ ;  /* 0x0000000324247819 */ /* 0x000fe200000012ff */
[----:B------:R0:W-:Y:S01]  /*ad60*/  @!P1 STG.E desc[UR46][R48.64], R3 ;  /* 0x0000000330009986 */ /* 0x0001e2000c10192e */
[----:B------:R-:W-:-:S02]  /*ad70*/  SHF.R.U64 R40, R40, 0x3, RZ ;  /* 0x0000000328287819 */ /* 0x000fc400000012ff */
[----:B------:R-:W-:Y:S02]  /*ad80*/  SHF.R.U64 R24, R24, 0x3, RZ ;  /* 0x0000000318187819 */ /* 0x000fe400000012ff */
[----:B------:R-:W-:Y:S02]  /*ad90*/  SHF.R.U64 R33, R33, 0x3, RZ ;  /* 0x0000000321217819 */ /* 0x000fe400000012ff */
[----:B------:R-:W-:Y:S01]  /*ada0*/  SHF.R.U64 R6, R6, 0x3, RZ ;  /* 0x0000000306067819 */ /* 0x000fe200000012ff */
[--C-:B------:R-:W-:Y:S01]  /*adb0*/  IMAD.MOV.U32 R20, RZ, RZ, R16.reuse ;  /* 0x000000ffff147224 */ /* 0x100fe200078e0010 */
[----:B------:R-:W-:Y:S01]  /*adc0*/  LOP3.LUT R36, R36, R37, RZ, 0x3c, !PT ;  /* 0x0000002524247212 */ /* 0x000fe200078e3cff */
[--C-:B------:R-:W-:Y:S01]  /*add0*/  IMAD.X R37, RZ, RZ, R9.reuse, P5 ;  /* 0x000000ffff257224 */ /* 0x100fe200028e0609 */
[----:B------:R-:W-:Y:S01]  /*ade0*/  LOP3.LUT R40, R40, R41, RZ, 0x3c, !PT ;  /* 0x0000002928287212 */ /* 0x000fe200078e3cff */
[--C-:B------:R-:W-:Y:S01]  /*adf0*/  IMAD.X R41, RZ, RZ, R9.reuse, P4 ;  /* 0x000000ffff297224 */ /* 0x100fe200020e0609 */
[----:B------:R-:W-:Y:S01]  /*ae00*/  LOP3.LUT R24, R24, R25, RZ, 0x3c, !PT ;  /* 0x0000001918187212 */ /* 0x000fe200078e3cff */
[--C-:B------:R-:W-:Y:S01]  /*ae10*/  IMAD.X R25, RZ, RZ, R9.reuse, P3 ;  /* 0x000000ffff197224 */ /* 0x100fe200018e0609 */
[----:B------:R-:W-:Y:S01]  /*ae20*/  LOP3.LUT R32, R33, R8, RZ, 0x3c, !PT ;  /* 0x0000000821207212 */ /* 0x000fe200078e3cff */
[----:B------:R-:W-:Y:S01]  /*ae30*/  IMAD.MOV.U32 R33, RZ, RZ, R9 ;  /* 0x000000ffff217224 */ /* 0x000fe200078e0009 */
[----:B------:R-:W-:Y:S01]  /*ae40*/  LOP3.LUT R10, R6, R7, RZ, 0x3c, !PT ;  /* 0x00000007060a7212 */ /* 0x000fe200078e3cff */
[----:B0-----:R-:W-:Y:S01]  /*ae50*/  IMAD.U32 R3, RZ, RZ, UR8 ;  /* 0x00000008ff037e24 */ /* 0x001fe2000f8e00ff */
[----:B------:R-:W-:Y:S01]  /*ae60*/  SHF.R.S32.HI R21, RZ, 0x1f, R16 ;  /* 0x0000001fff157819 */ /* 0x000fe20000011410 */
[----:B------:R0:W-:Y:S01]  /*ae70*/  @!P0 STG.E desc[UR46][R48.64+0x20], R0 ;  /* 0x0000200030008986 */ /* 0x0001e2000c10192e */
[----:B------:R-:W-:-:S03]  /*ae80*/  UIMAD UR5, UR4, UR9, UR5 ;  /* 0x00000009040572a4 */ /* 0x000fc6000f8e0205 */
[----:B------:R-:W5:Y:S01]  /*ae90*/  LD.E.128 R32, desc[UR46][R32.64] ;  /* 0x0000002e20207980 */ /* 0x000f62000c101d00 */
[----:B------:R-:W-:Y:S01]  /*aea0*/  IMAD.WIDE.U32 R20, R3, UR4, R20 ;  /* 0x0000000403147c25 */ /* 0x000fe2000f8e0014 */
[----:B------:R-:W-:Y:S02]  /*aeb0*/  ULDC.64 UR8, c[0x0][0xae0] ;  /* 0x0002b80000087ab9 */ /* 0x000fe40000000a00 */
[----:B------:R-:W5:Y:S04]  /*aec0*/  LD.E.128 R28, desc[UR46][R28.64] ;  /* 0x0000002e1c1c7980 */ /* 0x000f68000c101d00 */
[----:B------:R-:W5:Y:S04]  /*aed0*/  LD.E.128 R12, desc[UR46][R12.64] ;  /* 0x0000002e0c0c7980 */ /* 0x000f68000c101d00 */
[----:B------:R-:W5:Y:S04]  /*aee0*/  LD.E.128 R4, desc[UR46][R4.64] ;  /* 0x0000002e04047980 */ /* 0x000f68000c101d00 */
[----:B------:R-:W5:Y:S04]  /*aef0*/  LD.E.128 R36, desc[UR46][R36.64] ;  /* 0x0000002e24247980 */ /* 0x000f68000c101d00 */
[----:B------:R-:W5:Y:S04]  /*af00*/  LD.E.128 R40, desc[UR46][R40.64] ;  /* 0x0000002e28287980 */ /* 0x000f68000c101d00 */
[----:B------:R-:W5:Y:S04]  /*af10*/  LD.E.128 R24, desc[UR46][R24.64] ;  /* 0x0000002e18187980 */ /* 0x000f68000c101d00 */
[----:B------:R-:W5:Y:S01]  /*af20*/  LD.E.128 R8, desc[UR46][R10.64] ;  /* 0x0000002e0a087980 */ /* 0x000f62000c101d00 */
[----:B------:R-:W-:Y:S01]  /*af30*/  UIMAD UR4, UR12, UR8, URZ ;  /* 0x000000080c0472a4 */ /* 0x000fe2000f8e023f */
[----:B------:R-:W-:Y:S01]  /*af40*/  VIADD R21, R21, UR5 ;  /* 0x0000000515157c36 */ /* 0x000fe20008000000 */
[----:B------:R-:W-:Y:S01]  /*af50*/  BSSY B1, `(.L_x_147) ;  /* 0x000002f000017945 */ /* 0x000fe20003800000 */
[----:B------:R-:W-:Y:S01]  /*af60*/  @!PT LDS RZ, [RZ] ;  /* 0x00000000fffff984 */ /* 0x000fe20000000800 */
[----:B------:R-:W-:Y:S01]  /*af70*/  @!PT LDS RZ, [RZ] ;  /* 0x00000000fffff984 */ /* 0x000fe20000000800 */
[----:B------:R-:W-:Y:S01]  /*af80*/  @!PT LDS RZ, [RZ] ;  /* 0x00000000fffff984 */ /* 0x000fe20000000800 */
[----:B------:R-:W-:Y:S01]  /*af90*/  @!PT LDS RZ, [RZ] ;  /* 0x00000000fffff984 */ /* 0x000fe20000000800 */
[----:B------:R1:W-:Y:S06]  /*afa0*/  MEMBAR.ALL.CTA ;  /* 0x0000000000007992 */ /* 0x0003ec0000008000 */
[----:B-1----:R-:W1:Y:S01]  /*afb0*/  FENCE.VIEW.ASYNC.S ;  /* 0x00000000000073c6 */ /* 0x002e620000000000 */
[----:B0-----:R-:W-:Y:S01]  /*afc0*/  IMAD.U32 R49, RZ, RZ, UR8 ;  /* 0x00000008ff317e24 */ /* 0x001fe2000f8e00ff */
[----:B------:R-:W-:Y:S01]  /*afd0*/  UIMAD UR4, UR39, UR9, UR4 ;  /* 0x00000009270472a4 */ /* 0x000fe2000f8e0204 */
[----:B------:R-:W-:-:S02]  /*afe0*/  IMAD R19, R17, -0x80, R44 ;  /* 0xffffff8011137824 */ /* 0x000fc400078e022c */
[----:B------:R-:W-:Y:S01]  /*aff0*/  IMAD.WIDE.U32 R20, R49, UR39, R20 ;  /* 0x0000002731147c25 */ /* 0x000fe2000f8e0014 */
[----:B------:R-:W-:Y:S02]  /*b000*/  ULDC.64 UR8, c[0x0][0xae8] ;  /* 0x0002ba0000087ab9 */ /* 0x000fe40000000a00 */
[CC--:B------:R-:W-:Y:S01]  /*b010*/  ISETP.GE.AND P2, PT, R18.reuse, R19.reuse, PT ;  /* 0x000000131200720c */ /* 0x0c0fe20003f46270 */
[----:B------:R-:W-:Y:S02]  /*b020*/  VIADD R0, R18, 0x20 ;  /* 0x0000002012007836 */ /* 0x000fe40000000000 */
[----:B------:R-:W-:Y:S01]  /*b030*/  VIADD R21, R21, UR4 ;  /* 0x0000000415157c36 */ /* 0x000fe20008000000 */
[----:B------:R-:W-:Y:S01]  /*b040*/  UIMAD UR4, UR37, UR8, URZ ;  /* 0x00000008250472a4 */ /* 0x000fe2000f8e023f */
[----:B------:R-:W-:Y:S01]  /*b050*/  VIADD R2, R2, 0x2e820 ;  /* 0x0002e82002027836 */ /* 0x000fe20000000000 */
[-C--:B------:R-:W-:Y:S01]  /*b060*/  ISETP.GE.AND P4, PT, R0, R19.reuse, PT ;  /* 0x000000130000720c */ /* 0x080fe20003f86270 */
[C---:B------:R-:W-:Y:S01]  /*b070*/  VIADD R0, R18.reuse, 0x40 ;  /* 0x0000004012007836 */ /* 0x040fe20000000000 */
[----:B------:R-:W-:Y:S01]  /*b080*/  UIMAD UR4, UR36, UR9, UR4 ;  /* 0x00000009240472a4 */ /* 0x000fe2000f8e0204 */
[----:B------:R-:W-:Y:S01]  /*b090*/  VIADD R3, R18, 0x60 ;  /* 0x0000006012037836 */ /* 0x000fe20000000000 */
[----:B------:R-:W-:Y:S01]  /*b0a0*/  PRMT R2, RZ, 0x654, R2 ;  /* 0x00000654ff027816 */ /* 0x000fe20000000002 */
[----:B------:R-:W-:Y:S01]  /*b0b0*/  IMAD.U32 R49, RZ, RZ, UR8 ;  /* 0x00000008ff317e24 */ /* 0x000fe2000f8e00ff */
[----:B------:R-:W-:-:S02]  /*b0c0*/  ISETP.GE.AND P0, PT, R0, R19, PT ;  /* 0x000000130000720c */ /* 0x000fc40003f06270 */
[----:B------:R-:W-:Y:S01]  /*b0d0*/  ISETP.GE.AND P1, PT, R3, R19, PT ;  /* 0x000000130300720c */ /* 0x000fe20003f26270 */
[----:B------:R-:W-:Y:S01]  /*b0e0*/  IMAD.WIDE.U32 R48, R49, UR36, R20 ;  /* 0x0000002431307c25 */ /* 0x000fe2000f8e0014 */
[--C-:B------:R-:W-:Y:S01]  /*b0f0*/  SHF.R.S32.HI R19, RZ, 0x1f, R18.reuse ;  /* 0x0000001fff137819 */ /* 0x100fe20000011412 */
[----:B-1----:R0:W-:Y:S02]  /*b100*/  SYNCS.ARRIVE.TRANS64.RED.A1T0 RZ, [R2+URZ], RZ ;  /* 0x000000ff02ff79a7 */ /* 0x0021e4000810043f */
[----:B------:R-:W-:Y:S02]  /*b110*/  VIADD R53, R49, UR4 ;  /* 0x0000000431357c36 */ /* 0x000fe40008000000 */
[----:B------:R-:W-:Y:S01]  /*b120*/  IMAD.WIDE R20, R17, 0x80, R18 ;  /* 0x0000008011147825 */ /* 0x000fe200078e0212 */
[----:B------:R-:W-:Y:S06]  /*b130*/  @P2 BRA `(.L_x_148) ;  /* 0x0000000000402947 */ /* 0x000fec0003800000 */
[----:B------:R-:W-:Y:S01]  /*b140*/  ULDC.64 UR4, c[0x0][0xad8] ;  /* 0x0002b60000047ab9 */ /* 0x000fe20000000a00 */
[----:B0-----:R-:W-:Y:S01]  /*b150*/  IMAD.MOV.U32 R2, RZ, RZ, R48 ;  /* 0x000000ffff027224 */ /* 0x001fe200078e0030 */
[----:B------:R-:W-:Y:S01]  /*b160*/  ULDC.64 UR8, c[0x0][0xa80] ;  /* 0x0002a00000087ab9 */ /* 0x000fe20000000a00 */
[----:B------:R-:W-:Y:S02]  /*b170*/  IMAD.MOV.U32 R3, RZ, RZ, R53 ;  /* 0x000000ffff037224 */ /* 0x000fe400078e0035 */
[----:B------:R-:W-:Y:S02]  /*b180*/  IMAD R17, R21, UR4, RZ ;  /* 0x0000000415117c24 */ /* 0x000fe4000f8e02ff */
[----:B------:R-:W-:Y:S02]  /*b190*/  VIADD R0, R16, 0x40 ;  /* 0x0000004010007836 */ /* 0x000fe40000000000 */
[----:B------:R-:W-:Y:S01]  /*b1a0*/  IMAD.WIDE.U32 R2, R20, UR4, R2 ;  /* 0x0000000414027c25 */ /* 0x000fe2000f8e0002 */
[----:B------:R-:W-:-:S02]  /*b1b0*/  ULDC UR4, c[0x0][0xa8c] ;  /* 0x0002a30000047ab9 */ /* 0x000fc40000000800 */
[----:B------:R-:W-:Y:S01]  /*b1c0*/  ISETP.GE.AND P2, PT, R16, UR4, PT ;  /* 0x0000000410007c0c */ /* 0x000fe2000bf46270 */
[----:B------:R-:W-:Y:S01]  /*b1d0*/  IMAD R17, R20, UR5, R17 ;  /* 0x0000000514117c24 */ /* 0x000fe2000f8e0211 */
[----:B------:R-:W-:Y:S02]  /*b1e0*/  ISETP.GE.AND P3, PT, R0, UR4, PT ;  /* 0x0000000400007c0c */ /* 0x000fe4000bf66270 */
[----:B------:R-:W-:Y:S01]  /*b1f0*/  LEA R50, P5, R2, UR8, 0x1 ;  /* 0x0000000802327c11 */ /* 0x000fe2000f8a08ff */
[----:B------:R-:W-:-:S05]  /*b200*/  IMAD.IADD R3, R3, 0x1, R17 ;  /* 0x0000000103037824 */ /* 0x000fca00078e0211 */
[----:B------:R-:W-:-:S05]  /*b210*/  LEA.HI.X R51, R2, UR9, R3, 0x1, P5 ;  /* 0x0000000902337c11 */ /* 0x000fca000a8f0c03 */
[----:B-----5:R1:W-:Y:S04]  /*b220*/  @!P2 STG.E.128 desc[UR46][R50.64], R32 ;  /* 0x000000203200a986 */ /* 0x0203e8000c101d2e */
[----:B------:R1:W-:Y:S02]  /*b230*/  @!P3 STG.E.128 desc[UR46][R50.64+0x80], R36 ;  /* 0x000080243200b986 */ /* 0x0003e4000c101d2e */
.L_x_148:
[----:B------:R-:W-:Y:S05]  /*b240*/  BSYNC B1 ;  /* 0x0000000000017941 */ /* 0x000fea0003800000 */
.L_x_147:
[----:B------:R-:W-:Y:S04]  /*b250*/  BSSY B1, `(.L_x_149) ;  /* 0x0000014000017945 */ /* 0x000fe80003800000 */
[----:B------:R-:W-:Y:S05]  /*b260*/  @P4 BRA `(.L_x_150) ;  /* 0x0000000000484947 */ /* 0x000fea0003800000 */
[----:B------:R-:W-:Y:S01]  /*b270*/  IADD3 R17, P2, R20, 0x20, RZ ;  /* 0x0000002014117810 */ /* 0x000fe20007f5e0ff */
[----:B------:R-:W-:Y:S01]  /*b280*/  ULDC.64 UR4, c[0x0][0xad8] ;  /* 0x0002b60000047ab9 */ /* 0x000fe20000000a00 */
[----:B0-----:R-:W-:Y:S01]  /*b290*/  IMAD.MOV.U32 R2, RZ, RZ, R48 ;  /* 0x000000ffff027224 */ /* 0x001fe200078e0030 */
[----:B------:R-:W-:Y:S01]  /*b2a0*/  ULDC.64 UR8, c[0x0][0xa80] ;  /* 0x0002a00000087ab9 */ /* 0x000fe20000000a00 */
[----:B------:R-:W-:Y:S02]  /*b2b0*/  IMAD.MOV.U32 R3, RZ, RZ, R53 ;  /* 0x000000ffff037224 */ /* 0x000fe400078e0035 */
[----:B------:R-:W-:Y:S02]  /*b2c0*/  IMAD.X R0, RZ, RZ, R21, P2 ;  /* 0x000000ffff007224 */ /* 0x000fe400010e0615 */
[----:B-1---5:R-:W-:Y:S02]  /*b2d0*/  VIADD R32, R16, 0x40 ;  /* 0x0000004010207836 */ /* 0x022fe40000000000 */
[----:B------:R-:W-:-:S02]  /*b2e0*/  IMAD R0, R0, UR4, RZ ;  /* 0x0000000400007c24 */ /* 0x000fc4000f8e02ff */
[C---:B------:R-:W-:Y:S01]  /*b2f0*/  IMAD.WIDE.U32 R2, R17.reuse, UR4, R2 ;  /* 0x0000000411027c25 */ /* 0x040fe2000f8e0002 */
[----:B------:R-:W-:Y:S02]  /*b300*/  ULDC UR4, c[0x0][0xa8c] ;  /* 0x0002a30000047ab9 */ /* 0x000fe40000000800 */
[----:B------:R-:W-:Y:S01]  /*b310*/  ISETP.GE.AND P3, PT, R16, UR4, PT ;  /* 0x0000000410007c0c */ /* 0x000fe2000bf66270 */
[----:B------:R-:W-:Y:S01]  /*b320*/  IMAD R17, R17, UR5, R0 ;  /* 0x0000000511117c24 */ /* 0x000fe2000f8e0200 */
[----:B------:R-:W-:Y:S02]  /*b330*/  ISETP.GE.AND P4, PT, R32, UR4, PT ;  /* 0x0000000420007c0c */ /* 0x000fe4000bf86270 */
[----:B------:R-:W-:Y:S01]  /*b340*/  LEA R32, P2, R2, UR8, 0x1 ;  /* 0x0000000802207c11 */ /* 0x000fe2000f8408ff */
[----:B------:R-:W-:-:S05]  /*b350*/  IMAD.IADD R3, R3, 0x1, R17 ;  /* 0x0000000103037824 */ /* 0x000fca00078e0211 */
[----:B------:R-:W-:-:S05]  /*b360*/  LEA.HI.X R33, R2, UR9, R3, 0x1, P2 ;  /* 0x0000000902217c11 */ /* 0x000fca00090f0c03 */
[----:B------:R2:W-:Y:S04]  /*b370*/  @!P3 STG.E.128 desc[UR46][R32.64], R28 ;  /* 0x0000001c2000b986 */ /* 0x0005e8000c101d2e */
[----:B------:R2:W-:Y:S02]  /*b380*/  @!P4 STG.E.128 desc[UR46][R32.64+0x80], R40 ;  /* 0x000080282000c986 */ /* 0x0005e4000c101d2e */
.L_x_150:
[----:B------:R-:W-:Y:S05]  /*b390*/  BSYNC B1 ;  /* 0x0000000000017941 */ /* 0x000fea0003800000 */
.L_x_149:
        /* <DEDUP_REMOVED lines=8> */
[----:B--2--5:R-:W-:Y:S02]  /*b420*/  VIADD R28, R16, 0x40 ;  /* 0x00000040101c7836 */ /* 0x024fe40000000000 */
        /* <DEDUP_REMOVED lines=11> */
.L_x_152:
[----:B------:R-:W-:Y:S05]  /*b4e0*/  BSYNC B1 ;  /* 0x0000000000017941 */ /* 0x000fea0003800000 */
.L_x_151:
[----:B------:R-:W-:Y:S05]  /*b4f0*/  @P1 BRA `(.L_x_153) ;  /* 0x0000000800f01947 */ /* 0x000fea0003800000 */
[----:B---3-5:R-:W-:Y:S01]  /*b500*/  IADD3 R13, P0, R20, 0x60, RZ ;  /* 0x00000060140d7810 */ /* 0x028fe20007f1e0ff */
[----:B------:R-:W-:Y:S01]  /*b510*/  ULDC.64 UR8, c[0x0][0xad8] ;  /* 0x0002b60000087ab9 */ /* 0x000fe20000000a00 */
[----:B0-----:R-:W-:Y:S01]  /*b520*/  IMAD.MOV.U32 R2, RZ, RZ, R48 ;  /* 0x000000ffff027224 */ /* 0x001fe200078e0030 */
[----:B------:R-:W-:Y:S01]  /*b530*/  ULDC UR4, c[0x0][0xa8c] ;  /* 0x0002a30000047ab9 */ /* 0x000fe20000000800 */
[----:B------:R-:W-:Y:S01]  /*b540*/  IMAD.MOV.U32 R3, RZ, RZ, R53 ;  /* 0x000000ffff037224 */ /* 0x000fe200078e0035 */
[----:B------:R-:W-:Y:S01]  /*b550*/  ISETP.GE.AND P1, PT, R16, UR4, PT ;  /* 0x0000000410007c0c */ /* 0x000fe2000bf26270 */
[----:B------:R-:W-:Y:S02]  /*b560*/  IMAD.X R20, RZ, RZ, R21, P0 ;  /* 0x000000ffff147224 */ /* 0x000fe400000e0615 */
[----:B------:R-:W-:-:S04]  /*b570*/  IMAD.WIDE.U32 R2, R13, UR8, R2 ;  /* 0x000000080d027c25 */ /* 0x000fc8000f8e0002 */
[----:B------:R-:W-:Y:S02]  /*b580*/  IMAD R20, R20, UR8, RZ ;  /* 0x0000000814147c24 */ /* 0x000fe4000f8e02ff */
[----:B------:R-:W-:Y:S02]  /*b590*/  VIADD R0, R16, 0x40 ;  /* 0x0000004010007836 */ /* 0x000fe40000000000 */
[----:B------:R-:W-:Y:S01]  /*b5a0*/  IMAD R13, R13, UR9, R20 ;  /* 0x000000090d0d7c24 */ /* 0x000fe2000f8e0214 */
[----:B------:R-:W-:Y:S02]  /*b5b0*/  ULDC.64 UR8, c[0x0][0xa80] ;  /* 0x0002a00000087ab9 */ /* 0x000fe40000000a00 */
[----:B------:R-:W-:Y:S01]  /*b5c0*/  LEA R12, P0, R2, UR8, 0x1 ;  /* 0x00000008020c7c11 */ /* 0x000fe2000f8008ff */
[----:B------:R-:W-:-:S05]  /*b5d0*/  IMAD.IADD R3, R3, 0x1, R13 ;  /* 0x0000000103037824 */ /* 0x000fca00078e020d */
[----:B------:R-:W-:Y:S02]  /*b5e0*/  LEA.HI.X R13, R2, UR9, R3, 0x1, P0 ;  /* 0x00000009020d7c11 */ /* 0x000fe400080f0c03 */
[----:B------:R-:W-:-:S03]  /*b5f0*/  ISETP.GE.AND P0, PT, R0, UR4, PT ;  /* 0x0000000400007c0c */ /* 0x000fc6000bf06270 */
[----:B------:R4:W-:Y:S10]  /*b600*/  @!P1 STG.E.128 desc[UR46][R12.64], R4 ;  /* 0x000000040c009986 */ /* 0x0009f4000c101d2e */
[----:B------:R-:W-:Y:S05]  /*b610*/  @P0 BRA `(.L_x_153) ;  /* 0x0000000800a80947 */ /* 0x000fea0003800000 */
[----:B------:R0:W-:Y:S01]  /*b620*/  STG.E.128 desc[UR46][R12.64+0x80], R8 ;  /* 0x000080080c007986 */ /* 0x0001e2000c101d2e */
[----:B------:R-:W-:Y:S05]  /*b630*/  BRA `(.L_x_153) ;  /* 0x0000000800a07947 */ /* 0x000fea0003800000 */
.L_x_145:
[----:B------:R-:W-:Y:S01]  /*b640*/  ULDC.64 UR4, c[0x0][0xbd8] ;  /* 0x0002f60000047ab9 */ /* 0x000fe20000000a00 */
[----:B------:R-:W-:Y:S01]  /*b650*/  IMAD.MOV.U32 R7, RZ, RZ, RZ ;  /* 0x000000ffff077224 */ /* 0x000fe200078e00ff */
[----:B------:R-:W-:-:S04]  /*b660*/  UISETP.NE.U32.AND UP0, UPT, UR4, URZ, UPT ;  /* 0x0000003f0400728c */ /* 0x000fc8000bf05070 */
[----:B------:R-:W-:-:S03]  /*b670*/  UISETP.NE.AND.EX UP0, UPT, UR5, URZ, UPT, UP0 ;  /* 0x0000003f0500728c */ /* 0x000fc6000bf05300 */
[----:B------:R-:W-:Y:S02]  /*b680*/  ULDC.64 UR4, c[0x0][0xbd8] ;  /* 0x0002f60000047ab9 */ /* 0x000fe40000000a00 */
[----:B------:R-:W-:Y:S01]  /*b690*/  UIMAD.WIDE UR4, UR36, 0x4, UR4 ;  /* 0x00000004240478a5 */ /* 0x000fe2000f8e0204 */
[----:B------:R-:W0:Y:S01]  /*b6a0*/  LDC R0, c[0x0][0xa88] ;  /* 0x0002a200ff007b82 */ /* 0x000e220000000800 */
[----:B------:R-:W-:-:S04]  /*b6b0*/  PLOP3.LUT P1, PT, PT, PT, UP0, 0x80, 0x0 ;  /* 0x000000000000781c */ /* 0x000fc80003f2f008 */
[----:B------:R-:W-:Y:S02]  /*b6c0*/  IMAD.U32 R2, RZ, RZ, UR4 ;  /* 0x00000004ff027e24 */ /* 0x000fe4000f8e00ff */
[----:B------:R-:W-:Y:S01]  /*b6d0*/  IMAD.U32 R3, RZ, RZ, UR5 ;  /* 0x00000005ff037e24 */ /* 0x000fe2000f8e00ff */
[----:B------:R-:W-:Y:S02]  /*b6e0*/  ULDC.64 UR4, c[0x0][0xbe0] ;  /* 0x0002f80000047ab9 */ /* 0x000fe40000000a00 */
[----:B------:R-:W-:-:S04]  /*b6f0*/  UISETP.NE.U32.AND UP1, UPT, UR4, URZ, UPT ;  /* 0x0000003f0400728c */ /* 0x000fc8000bf25070 */
[----:B------:R-:W-:Y:S01]  /*b700*/  UISETP.NE.AND.EX UP1, UPT, UR5, URZ, UPT, UP1 ;  /* 0x0000003f0500728c */ /* 0x000fe2000bf25310 */
[----:B------:R1:W5:Y:S05]  /*b710*/  @P1 LDG.E R7, desc[UR46][R2.64] ;  /* 0x0000002e02071981 */ /* 0x00036a000c1e1900 */
[----:B------:R-:W-:-:S05]  /*b720*/  PLOP3.LUT P2, PT, PT, PT, UP1, 0x80, 0x0 ;  /* 0x000000000000781c */ /* 0x000fca0003f4f018 */
[----:B------:R-:W-:Y:S02]  /*b730*/  @UP1 ULDC.64 UR4, c[0x0][0xbe0] ;  /* 0x0002f80000041ab9 */ /* 0x000fe40000000a00 */
[----:B------:R-:W-:-:S06]  /*b740*/  @UP1 UIMAD.WIDE UR4, UR36, 0x4, UR4 ;  /* 0x00000004240418a5 */ /* 0x000fcc000f8e0204 */
[----:B------:R-:W-:Y:S02]  /*b750*/  IMAD.U32 R4, RZ, RZ, UR4 ;  /* 0x00000004ff047e24 */ /* 0x000fe4000f8e00ff */
[----:B------:R-:W-:-:S05]  /*b760*/  IMAD.U32 R5, RZ, RZ, UR5 ;  /* 0x00000005ff057e24 */ /* 0x000fca000f8e00ff */
[----:B0-----:R1:W5:Y:S01]  /*b770*/  @P2 LDG.E R0, desc[UR46][R4.64] ;  /* 0x0000002e04002981 */ /* 0x001362000c1e1900 */
[----:B------:R-:W-:Y:S01]  /*b780*/  ISETP.GE.AND P0, PT, R232, 0x80, PT ;  /* 0x00000080e800780c */ /* 0x000fe20003f06270 */
[----:B------:R-:W-:-:S12]  /*b790*/  @P2 BRA `(.L_x_154) ;  /* 0x0000000000102947 */ /* 0x000fd80003800000 */
[----:B------:R-:W-:Y:S05]  /*b7a0*/  @!P1 BRA `(.L_x_154) ;  /* 0x00000000000c9947 */ /* 0x000fea0003800000 */
[----:B-1----:R-:W2:Y:S04]  /*b7b0*/  LDG.E R5, desc[UR46][R2.64] ;  /* 0x0000002e02057981 */ /* 0x002ea8000c1e1900 */
[----:B-----5:R-:W2:Y:S02]  /*b7c0*/  LDG.E R0, desc[UR46][R2.64+0x4] ;  /* 0x0000042e02007981 */ /* 0x020ea4000c1e1900 */
[----:B--2---:R-:W-:-:S07]  /*b7d0*/  IMAD.IADD R0, R0, 0x1, -R5 ;  /* 0x0000000100007824 */ /* 0x004fce00078e0a05 */
.L_x_154:
[----:B------:R-:W-:Y:S01]  /*b7e0*/  USHF.R.S32.HI UR7, URZ, 0x1f, UR39 ;  /* 0x0000001f3f077899 */ /* 0x000fe20008011427 */
[----:B------:R-:W-:Y:S01]  /*b7f0*/  BSSY B1, `(.L_x_155) ;  /* 0x000001e000017945 */ /* 0x000fe20003800000 */
[----:B------:R-:W-:Y:S01]  /*b800*/  USEL UR36, UR36, URZ, !UP0 ;  /* 0x0000003f24247287 */ /* 0x000fe2000c000000 */
[----:B------:R-:W-:Y:S01]  /*b810*/  SHF.R.S32.HI R9, RZ, 0x1f, R16 ;  /* 0x0000001fff097819 */ /* 0x000fe20000011410 */
[----:B------:R-:W-:Y:S01]  /*b820*/  USEL UR37, UR37, URZ, !UP0 ;  /* 0x0000003f25257287 */ /* 0x000fe2000c000000 */
[----:B-----5:R-:W-:Y:S01]  /*b830*/  SHF.R.S32.HI R6, RZ, 0x1f, R7 ;  /* 0x0000001fff067819 */ /* 0x020fe20000011407 */
[----:B------:R-:W-:Y:S10]  /*b840*/  @P0 BRA `(.L_x_156) ;  /* 0x0000000000600947 */ /* 0x000ff40003800000 */
[----:B-1----:R-:W0:Y:S02]  /*b850*/  S2R R2, SR_TID.X ;  /* 0x0000000000027919 */ /* 0x002e240000002100 */
[----:B0-----:R-:W-:-:S04]  /*b860*/  IMAD R2, R17, 0x80, R2 ;  /* 0x0000008011027824 */ /* 0x001fc800078e0202 */
[----:B------:R-:W-:-:S05]  /*b870*/  VIADD R3, R2, 0xffffff80 ;  /* 0xffffff8002037836 */ /* 0x000fca0000000000 */
[----:B------:R-:W-:-:S13]  /*b880*/  ISETP.GE.AND P0, PT, R3, R0, PT ;  /* 0x000000000300720c */ /* 0x000fda0003f06270 */
[----:B------:R-:W-:Y:S05]  /*b890*/  @P0 BRA `(.L_x_156) ;  /* 0x00000000004c0947 */ /* 0x000fea0003800000 */
[C---:B------:R-:W-:Y:S01]  /*b8a0*/  IADD3 R2, P0, R3.reuse, R7, RZ ;  /* 0x0000000703027210 */ /* 0x040fe20007f1e0ff */
[----:B------:R-:W-:Y:S02]  /*b8b0*/  ULDC.64 UR8, c[0x0][0xb70] ;  /* 0x0002dc0000087ab9 */ /* 0x000fe40000000a00 */
[----:B------:R-:W-:Y:S01]  /*b8c0*/  UIMAD UR4, UR7, UR8, URZ ;  /* 0x00000008070472a4 */ /* 0x000fe2000f8e023f */
[----:B------:R-:W-:Y:S01]  /*b8d0*/  LEA.HI.X.SX32 R3, R3, R6, 0x1, P0 ;  /* 0x0000000603037211 */ /* 0x000fe200000f0eff */
[----:B------:R-:W-:Y:S02]  /*b8e0*/  IMAD.U32 R5, RZ, RZ, UR8 ;  /* 0x00000008ff057e24 */ /* 0x000fe4000f8e00ff */
[----:B------:R-:W-:Y:S02]  /*b8f0*/  UIMAD UR4, UR39, UR9, UR4 ;  /* 0x00000009270472a4 */ /* 0x000fe4000f8e0204 */
[----:B------:R-:W-:Y:S01]  /*b900*/  IMAD.WIDE.U32 R2, R5, UR39, R2 ;  /* 0x0000002705027c25 */ /* 0x000fe2000f8e0002 */
[----:B------:R-:W-:-:S02]  /*b910*/  ULDC.64 UR8, c[0x0][0xb78] ;  /* 0x0002de0000087ab9 */ /* 0x000fc40000000a00 */
[----:B------:R-:W-:Y:S01]  /*b920*/  UIMAD UR5, UR37, UR8, URZ ;  /* 0x00000008250572a4 */ /* 0x000fe2000f8e023f */
[----:B------:R-:W-:Y:S02]  /*b930*/  VIADD R3, R3, UR4 ;  /* 0x0000000403037c36 */ /* 0x000fe40008000000 */
[----:B------:R-:W-:Y:S01]  /*b940*/  IMAD.U32 R5, RZ, RZ, UR8 ;  /* 0x00000008ff057e24 */ /* 0x000fe2000f8e00ff */
[----:B------:R-:W-:-:S03]  /*b950*/  UIMAD UR5, UR36, UR9, UR5 ;  /* 0x00000009240572a4 */ /* 0x000fc6000f8e0205 */
[----:B------:R-:W-:Y:S01]  /*b960*/  IMAD.WIDE.U32 R2, R5, UR36, R2 ;  /* 0x0000002405027c25 */ /* 0x000fe2000f8e0002 */
[----:B------:R-:W-:-:S03]  /*b970*/  ULDC.64 UR8, c[0x0][0xb40] ;  /* 0x0002d00000087ab9 */ /* 0x000fc60000000a00 */
[----:B------:R-:W-:Y:S01]  /*b980*/  VIADD R3, R3, UR5 ;  /* 0x0000000503037c36 */ /* 0x000fe20008000000 */
[----:B------:R-:W-:-:S04]  /*b990*/  LEA R4, P0, R2, UR8, 0x2 ;  /* 0x0000000802047c11 */ /* 0x000fc8000f8010ff */
[----:B------:R-:W-:Y:S01]  /*b9a0*/  LEA.HI.X R5, R2, UR9, R3, 0x2, P0 ;  /* 0x0000000902057c11 */ /* 0x000fe200080f1403 */
[----:B------:R-:W-:-:S05]  /*b9b0*/  IMAD.MOV.U32 R3, RZ, RZ, -0x800000 ;  /* 0xff800000ff037424 */ /* 0x000fca00078e00ff */
[----:B------:R0:W-:Y:S03]  /*b9c0*/  STG.E desc[UR46][R4.64], R3 ;  /* 0x0000000304007986 */ /* 0x0001e6000c10192e */
.L_x_156:
[----:B------:R-:W-:Y:S05]  /*b9d0*/  BSYNC B1 ;  /* 0x0000000000017941 */ /* 0x000fea0003800000 */
.L_x_155:
[----:B------:R-:W-:Y:S01]  /*b9e0*/  ULDC.64 UR4, c[0x0][0xaa0] ;  /* 0x0002a80000047ab9 */ /* 0x000fe20000000a00 */
[----:B-1----:R-:W-:Y:S01]  /*b9f0*/  IMAD.MOV.U32 R2, RZ, RZ, R16 ;  /* 0x000000ffff027224 */ /* 0x002fe200078e0010 */
[----:B------:R-:W-:Y:S01]  /*ba00*/  ULDC.64 UR8, c[0x0][0xae0] ;  /* 0x0002b80000087ab9 */ /* 0x000fe20000000a00 */
[----:B0-----:R-:W-:Y:S01]  /*ba10*/  IMAD.MOV.U32 R3, RZ, RZ, R9 ;  /* 0x000000ffff037224 */ /* 0x001fe200078e0009 */
[----:B------:R-:W-:Y:S01]  /*ba20*/  BSSY B1, `(.L_x_157) ;  /* 0x000002c000017945 */ /* 0x000fe20003800000 */
[----:B------:R-:W-:Y:S02]  /*ba30*/  IMAD R4, R6, UR4, RZ ;  /* 0x0000000406047c24 */ /* 0x000fe4000f8e02ff */
[----:B------:R-:W-:Y:S01]  /*ba40*/  IMAD.WIDE.U32 R2, R7, UR4, R2 ;  /* 0x0000000407027c25 */ /* 0x000fe2000f8e0002 */
[----:B------:R-:W-:-:S03]  /*ba50*/  UIMAD UR4, UR7, UR8, URZ ;  /* 0x00000008070472a4 */ /* 0x000fc6000f8e023f */
[----:B------:R-:W-:Y:S01]  /*ba60*/  IMAD R7, R7, UR5, R4 ;  /* 0x0000000507077c24 */ /* 0x000fe2000f8e0204 */
[----:B------:R-:W-:Y:S01]  /*ba70*/  UIMAD UR4, UR39, UR9, UR4 ;  /* 0x00000009270472a4 */ /* 0x000fe2000f8e0204 */
[----:B------:R-:W-:Y:S02]  /*ba80*/  IMAD R5, R17, -0x80, R0 ;  /* 0xffffff8011057824 */ /* 0x000fe400078e0200 */
[----:B------:R-:W-:Y:S02]  /*ba90*/  IMAD.IADD R3, R3, 0x1, R7 ;  /* 0x0000000103037824 */ /* 0x000fe400078e0207 */
[----:B------:R-:W-:Y:S01]  /*baa0*/  IMAD.U32 R7, RZ, RZ, UR8 ;  /* 0x00000008ff077e24 */ /* 0x000fe2000f8e00ff */
[----:B------:R-:W-:Y:S01]  /*bab0*/  ULDC.64 UR8, c[0x0][0xae8] ;  /* 0x0002ba0000087ab9 */ /* 0x000fe20000000a00 */
[C---:B------:R-:W-:Y:S01]  /*bac0*/  VIADD R0, R18.reuse, 0x20 ;  /* 0x0000002012007836 */ /* 0x040fe20000000000 */
[----:B------:R-:W-:Y:S01]  /*bad0*/  ISETP.GE.AND P2, PT, R18, R5, PT ;  /* 0x000000051200720c */ /* 0x000fe20003f46270 */
[----:B------:R-:W-:Y:S01]  /*bae0*/  IMAD.WIDE.U32 R2, R7, UR39, R2 ;  /* 0x0000002707027c25 */ /* 0x000fe2000f8e0002 */
[----:B------:R-:W-:-:S02]  /*baf0*/  SHF.R.S32.HI R7, RZ, 0x1f, R18 ;  /* 0x0000001fff077819 */ /* 0x000fc40000011412 */
[-C--:B------:R-:W-:Y:S01]  /*bb00*/  ISETP.GE.AND P3, PT, R0, R5.reuse, PT ;  /* 0x000000050000720c */ /* 0x080fe20003f66270 */
[----:B------:R-:W-:Y:S01]  /*bb10*/  VIADD R3, R3, UR4 ;  /* 0x0000000403037c36 */ /* 0x000fe20008000000 */
[----:B------:R-:W-:Y:S01]  /*bb20*/  UIMAD UR4, UR37, UR8, URZ ;  /* 0x00000008250472a4 */ /* 0x000fe2000f8e023f */
[C---:B------:R-:W-:Y:S02]  /*bb30*/  VIADD R4, R18.reuse, 0x40 ;  /* 0x0000004012047836 */ /* 0x040fe40000000000 */
[----:B------:R-:W-:Y:S01]  /*bb40*/  VIADD R0, R18, 0x60 ;  /* 0x0000006012007836 */ /* 0x000fe20000000000 */
[----:B------:R-:W-:Y:S01]  /*bb50*/  UIMAD UR4, UR36, UR9, UR4 ;  /* 0x00000009240472a4 */ /* 0x000fe2000f8e0204 */
[----:B------:R-:W-:Y:S01]  /*bb60*/  IMAD.U32 R9, RZ, RZ, UR8 ;  /* 0x00000008ff097e24 */ /* 0x000fe2000f8e00ff */
[-C--:B------:R-:W-:Y:S01]  /*bb70*/  ISETP.GE.AND P1, PT, R4, R5.reuse, PT ;  /* 0x000000050400720c */ /* 0x080fe20003f26270 */
[----:B------:R-:W-:Y:S01]  /*bb80*/  IMAD.MOV.U32 R6, RZ, RZ, R18 ;  /* 0x000000ffff067224 */ /* 0x000fe200078e0012 */
[----:B------:R-:W-:Y:S01]  /*bb90*/  ISETP.GE.AND P0, PT, R0, R5, PT ;  /* 0x000000050000720c */ /* 0x000fe20003f06270 */
[----:B------:R-:W-:-:S04]  /*bba0*/  IMAD.WIDE.U32 R4, R9, UR36, R2 ;  /* 0x0000002409047c25 */ /* 0x000fc8000f8e0002 */
[----:B------:R-:W-:Y:S02]  /*bbb0*/  VIADD R11, R5, UR4 ;  /* 0x00000004050b7c36 */ /* 0x000fe40008000000 */
[----:B------:R-:W-:Y:S01]  /*bbc0*/  IMAD.WIDE R6, R17, 0x80, R6 ;  /* 0x0000008011067825 */ /* 0x000fe200078e0206 */
[----:B------:R-:W-:Y:S06]  /*bbd0*/  @P2 BRA `(.L_x_158) ;  /* 0x0000000000402947 */ /* 0x000fec0003800000 */
[----:B------:R-:W-:Y:S01]  /*bbe0*/  ULDC.64 UR4, c[0x0][0xad8] ;  /* 0x0002b60000047ab9 */ /* 0x000fe20000000a00 */
[----:B------:R-:W-:Y:S01]  /*bbf0*/  IMAD.MOV.U32 R2, RZ, RZ, R4 ;  /* 0x000000ffff027224 */ /* 0x000fe200078e0004 */
        /* <DEDUP_REMOVED lines=12> */
[----:B------:R0:W-:Y:S04]  /*bcc0*/  @!P4 STG.E.128 desc[UR46][R8.64], RZ ;  /* 0x000000ff0800c986 */ /* 0x0001e8000c101d2e */
[----:B------:R0:W-:Y:S02]  /*bcd0*/  @!P5 STG.E.128 desc[UR46][R8.64+0x80], RZ ;  /* 0x000080ff0800d986 */ /* 0x0001e4000c101d2e */
.L_x_158:
[----:B------:R-:W-:Y:S05]  /*bce0*/  BSYNC B1 ;  /* 0x0000000000017941 */ /* 0x000fea0003800000 */
.L_x_157:
[----:B------:R-:W-:Y:S04]  /*bcf0*/  BSSY B1, `(.L_x_159) ;  /* 0x0000014000017945 */ /* 0x000fe80003800000 */
[----:B------:R-:W-:Y:S05]  /*bd00*/  @P3 BRA `(.L_x_160) ;  /* 0x0000000000483947 */ /* 0x000fea0003800000 */
[----:B0-----:R-:W-:Y:S01]  /*bd10*/  IADD3 R9, P2, R6, 0x20, RZ ;  /* 0x0000002006097810 */ /* 0x001fe20007f5e0ff */
[----:B------:R-:W-:Y:S01]  /*bd20*/  ULDC.64 UR4, c[0x0][0xad8] ;  /* 0x0002b60000047ab9 */ /* 0x000fe20000000a00 */
[----:B------:R-:W-:Y:S01]  /*bd30*/  IMAD.MOV.U32 R2, RZ, RZ, R4 ;  /* 0x000000ffff027224 */ /* 0x000fe200078e0004 */
[----:B------:R-:W-:Y:S01]  /*bd40*/  ULDC.64 UR8, c[0x0][0xa80] ;  /* 0x0002a00000087ab9 */ /* 0x000fe20000000a00 */
[----:B------:R-:W-:Y:S02]  /*bd50*/  IMAD.MOV.U32 R3, RZ, RZ, R11 ;  /* 0x000000ffff037224 */ /* 0x000fe400078e000b */
[----:B------:R-:W-:Y:S02]  /*bd60*/  IMAD.X R0, RZ, RZ, R7, P2 ;  /* 0x000000ffff007224 */ /* 0x000fe400010e0607 */
[----:B------:R-:W-:Y:S02]  /*bd70*/  VIADD R8, R16, 0x40 ;  /* 0x0000004010087836 */ /* 0x000fe40000000000 */
        /* <DEDUP_REMOVED lines=11> */
.L_x_160:
[----:B------:R-:W-:Y:S05]  /*be30*/  BSYNC B1 ;  /* 0x0000000000017941 */ /* 0x000fea0003800000 */
.L_x_159:
[----:B------:R-:W-:Y:S04]  /*be40*/  BSSY B1, `(.L_x_161) ;  /* 0x0000014000017945 */ /* 0x000fe80003800000 */
[----:B------:R-:W-:Y:S05]  /*be50*/  @P1 BRA `(.L_x_162) ;  /* 0x0000000000481947 */ /* 0x000fea0003800000 */
[----:B01----:R-:W-:Y:S01]  /*be60*/  IADD3 R9, P1, R6, 0x40, RZ ;  /* 0x0000004006097810 */ /* 0x003fe20007f3e0ff */
        /* <DEDUP_REMOVED lines=17> */
.L_x_162:
[----:B------:R-:W-:Y:S05]  /*bf80*/  BSYNC B1 ;  /* 0x0000000000017941 */ /* 0x000fea0003800000 */
.L_x_161:
[----:B------:R-:W-:Y:S05]  /*bf90*/  @P0 BRA `(.L_x_153) ;  /* 0x0000000000480947 */ /* 0x000fea0003800000 */
[----:B------:R-:W-:Y:S01]  /*bfa0*/  IADD3 R5, P0, R6, 0x60, RZ ;  /* 0x0000006006057810 */ /* 0x000fe20007f1e0ff */
        /* <DEDUP_REMOVED lines=17> */
.L_x_153:
[----:B------:R-:W-:Y:S05]  /*c0c0*/  BSYNC B0 ;  /* 0x0000000000007941 */ /* 0x000fea0003800000 */
.L_x_144:
[----:B------:R-:W-:Y:S02]  /*c0d0*/  ULDC UR4, c[0x0][0xc14] ;  /* 0x0003050000047ab9 */ /* 0x000fe40000000800 */
[----:B------:R-:W-:-:S13]  /*c0e0*/  ISETP.GE.AND P0, PT, R47, UR4, PT ;  /* 0x000000042f007c0c */ /* 0x000fda000bf06270 */
[----:B------:R-:W-:Y:S05]  /*c0f0*/  @!P0 BRA `(.L_x_163) ;  /* 0xffffff4c00288947 */ /* 0x000fea000383ffff */
[----:B------:R-:W-:Y:S05]  /*c100*/  EXIT ;  /* 0x000000000000794d */ /* 0x000fea0003800000 */
.L_x_118:
[----:B------:R-:W-:-:S08]  /*c110*/  NOP ;  /* 0x0000000000007918 */ /* 0x000fd00000000000 */
[----:B------:R-:W0:-:S00]  /*c120*/  USETMAXREG.DEALLOC.CTAPOOL 0x18 ;  /* 0x00000018000079c8 */ /* 0x000e0000080e0500 */
[----:B0-----:R-:W2:Y:S01]  /*c130*/  LDL.LU R2, [R1+0x30] ;  /* 0x0000300001027983 */ /* 0x001ea20000300800 */
[----:B------:R-:W-:-:S06]  /*c140*/  LOP3.LUT R0, R0, 0x3, RZ, 0xc0, !PT ;  /* 0x0000000300007812 */ /* 0x000fcc00078ec0ff */
[----:B------:R-:W0:Y:S02]  /*c150*/  SHFL.IDX PT, R0, R0, RZ, 0x1f ;  /* 0x00001fff00007589 */ /* 0x000e2400000e0000 */
[----:B0-----:R-:W-:Y:S01]  /*c160*/  ISETP.NE.AND P0, PT, R0, RZ, PT ;  /* 0x000000ff0000720c */ /* 0x001fe20003f05270 */
[----:B------:R-:W-:Y:S01]  /*c170*/  IMAD.MOV.U32 R0, RZ, RZ, RZ ;  /* 0x000000ffff007224 */ /* 0x000fe200078e00ff */
[----:B--2---:R-:W-:-:S11]  /*c180*/  LOP3.LUT R2, R2, 0xfffffffd, RZ, 0xc0, !PT ;  /* 0xfffffffd02027812 */ /* 0x004fd600078ec0ff */
[----:B------:R-:W-:-:S05]  /*c190*/  @P0 LOP3.LUT R2, R2, 0x2, RZ, 0xfc, !PT ;  /* 0x0000000202020812 */ /* 0x000fca00078efcff */
[----:B------:R0:W-:Y:S01]  /*c1a0*/  STL [R1+0x30], R2 ;  /* 0x0000300201007387 */ /* 0x0001e20000100800 */
[----:B------:R-:W-:Y:S05]  /*c1b0*/  @!P0 BRA `(.L_x_164) ;  /* 0x00000000002c8947 */ /* 0x000fea0003800000 */
[----:B------:R-:W1:Y:S08]  /*c1c0*/  S2UR UR5, SR_CgaCtaId ;  /* 0x00000000000579c3 */ /* 0x000e700000008800 */
[----:B------:R-:W-:Y:S06]  /*c1d0*/  BAR.SYNC.DEFER_BLOCKING 0x5, 0x180 ;  /* 0x0146000000007b1d */ /* 0x000fec0000010000 */
[----:B------:R-:W-:-:S02]  /*c1e0*/  UMOV UR4, 0x400 ;  /* 0x0000040000047882 */ /* 0x000fc40000000000 */
[----:B-1----:R-:W-:-:S09]  /*c1f0*/  ULEA UR4, UR5, UR4, 0x18 ;  /* 0x0000000405047291 */ /* 0x002fd2000f8ec03f */
[----:B------:R-:W1:Y:S04]  /*c200*/  LDS.128 R4, [UR4+0x2e8d0] ;  /* 0x02e8d004ff047984 */ /* 0x000e680008000c00 */
[----:B-1----:R1:W-:Y:S01]  /*c210*/  STL [R1+0x24], R5 ;  /* 0x0000240501007387 */ /* 0x0023e20000100800 */
[----:B------:R-:W-:Y:S02]  /*c220*/  R2UR UR52, R7 ;  /* 0x00000000073472ca */ /* 0x000fe400000e0000 */
[----:B------:R-:W-:Y:S01]  /*c230*/  R2UR UR38, R6 ;  /* 0x00000000062672ca */ /* 0x000fe200000e0000 */
[----:B------:R1:W-:Y:S01]  /*c240*/  STL [R1+0x20], R4 ;  /* 0x0000200401007387 */ /* 0x0003e20000100800 */
[----:B------:R-:W-:Y:S06]  /*c250*/  BAR.ARV 0x4, 0x180 ;  /* 0x0106000000007b1d */ /* 0x000fec0000002000 */
[----:B------:R-:W-:Y:S07]  /*c260*/  BRA `(.L_x_165) ;  /* 0x0000000800247947 */ /* 0x000fee0003800000 */
.L_x_164:
[----:B0-----:R-:W0:Y:S01]  /*c270*/  S2R R2, SR_TID.X ;  /* 0x0000000000027919 */ /* 0x001e220000002100 */
[----:B------:R-:W-:Y:S01]  /*c280*/  ULDC UR4, c[0x0][0xc14] ;  /* 0x0003050000047ab9 */ /* 0x000fe20000000800 */
[----:B------:R-:W1:Y:S01]  /*c290*/  LDC R9, c[0x0][0xc10] ;  /* 0x00030400ff097b82 */ /* 0x000e620000000800 */
[----:B0-----:R-:W-:-:S04]  /*c2a0*/  LOP3.LUT R5, R2, 0x1f, RZ, 0xc0, !PT ;  /* 0x0000001f02057812 */ /* 0x001fc800078ec0ff */
[----:B------:R-:W-:-:S04]  /*c2b0*/  ISETP.NE.AND P0, PT, R5, 0x1f, PT ;  /* 0x0000001f0500780c */ /* 0x000fc80003f05270 */
[----:B------:R-:W-:-:S13]  /*c2c0*/  ISETP.GE.OR P1, PT, R5, UR4, !P0 ;  /* 0x0000000405007c0c */ /* 0x000fda000c726670 */
[----:B------:R-:W0:Y:S02]  /*c2d0*/  @!P1 LDC.64 R2, c[0x0][0xc58] ;  /* 0x00031600ff029b82 */ /* 0x000e240000000a00 */
[----:B0-----:R-:W-:-:S05]  /*c2e0*/  @!P1 IMAD.WIDE.U32 R2, R5, 0x4, R2 ;  /* 0x0000000405029825 */ /* 0x001fca00078e0002 */
[----:B------:R-:W2:Y:S01]  /*c2f0*/  @!P1 LDG.E R0, desc[UR46][R2.64] ;  /* 0x0000002e02009981 */ /* 0x000ea2000c1e1900 */
[C---:B------:R-:W-:Y:S01]  /*c300*/  ISETP.NE.AND P1, PT, R5.reuse, RZ, PT ;  /* 0x000000ff0500720c */ /* 0x040fe20003f25270 */
[----:B------:R-:W-:Y:S01]  /*c310*/  UMOV UR52, URZ ;  /* 0x0000003f00347c82 */ /* 0x000fe20008000000 */
[C---:B------:R-:W-:Y:S02]  /*c320*/  ISETP.GE.U32.AND P2, PT, R5.reuse, 0x2, PT ;  /* 0x000000020500780c */ /* 0x040fe40003f46070 */
[C---:B------:R-:W-:Y:S02]  /*c330*/  ISETP.GE.U32.AND P3, PT, R5.reuse, 0x4, PT ;  /* 0x000000040500780c */ /* 0x040fe40003f66070 */
[C---:B------:R-:W-:Y:S02]  /*c340*/  ISETP.GE.U32.AND P4, PT, R5.reuse, 0x8, PT ;  /* 0x000000080500780c */ /* 0x040fe40003f86070 */
[----:B------:R-:W-:Y:S01]  /*c350*/  ISETP.GE.U32.AND P5, PT, R5, 0x10, PT ;  /* 0x000000100500780c */ /* 0x000fe20003fa6070 */
[----:B--2---:R-:W0:Y:S02]  /*c360*/  SHFL.UP PT, R4, R0, 0x1, RZ ;  /* 0x0420000000047989 */ /* 0x004e2400000e00ff */
[----:B0-----:R-:W-:-:S05]  /*c370*/  SEL R7, R4, RZ, P1 ;  /* 0x000000ff04077207 */ /* 0x001fca0000800000 */
[----:B------:R-:W-:-:S05]  /*c380*/  IMAD.IADD R7, R0, 0x1, R7 ;  /* 0x0000000100077824 */ /* 0x000fca00078e0207 */
[----:B------:R-:W0:Y:S02]  /*c390*/  SHFL.UP PT, R4, R7, 0x2, RZ ;  /* 0x0440000007047989 */ /* 0x000e2400000e00ff */
[----:B0-----:R-:W-:-:S05]  /*c3a0*/  SEL R4, R4, RZ, P2 ;  /* 0x000000ff04047207 */ /* 0x001fca0001000000 */
[----:B------:R-:W-:-:S05]  /*c3b0*/  IMAD.IADD R4, R7, 0x1, R4 ;  /* 0x0000000107047824 */ /* 0x000fca00078e0204 */
[----:B------:R-:W0:Y:S02]  /*c3c0*/  SHFL.UP PT, R6, R4, 0x4, RZ ;  /* 0x0480000004067989 */ /* 0x000e2400000e00ff */
[----:B0-----:R-:W-:-:S05]  /*c3d0*/  SEL R3, R6, RZ, P3 ;  /* 0x000000ff06037207 */ /* 0x001fca0001800000 */
[----:B------:R-:W-:Y:S02]  /*c3e0*/  IMAD.IADD R3, R4, 0x1, R3 ;  /* 0x0000000104037824 */ /* 0x000fe400078e0203 */
[----:B------:R-:W0:Y:S03]  /*c3f0*/  S2R R4, SR_CTAID.X ;  /* 0x0000000000047919 */ /* 0x000e260000002500 */
[----:B------:R-:W2:Y:S02]  /*c400*/  SHFL.UP PT, R2, R3, 0x8, RZ ;  /* 0x0500000003027989 */ /* 0x000ea400000e00ff */
[----:B--2---:R-:W-:-:S05]  /*c410*/  SEL R2, R2, RZ, P4 ;  /* 0x000000ff02027207 */ /* 0x004fca0002000000 */
[----:B------:R-:W-:-:S05]  /*c420*/  IMAD.IADD R8, R3, 0x1, R2 ;  /* 0x0000000103087824 */ /* 0x000fca00078e0202 */
[----:B------:R-:W2:Y:S02]  /*c430*/  SHFL.UP PT, R2, R8, 0x10, RZ ;  /* 0x0600000008027989 */ /* 0x000ea400000e00ff */
[----:B--2---:R-:W-:-:S05]  /*c440*/  SEL R7, R2, RZ, P5 ;  /* 0x000000ff02077207 */ /* 0x004fca0002800000 */
[----:B------:R-:W-:-:S05]  /*c450*/  IMAD.IADD R2, R8, 0x1, R7 ;  /* 0x0000000108027824 */ /* 0x000fca00078e0207 */
[----:B------:R-:W1:Y:S02]  /*c460*/  SHFL.IDX PT, R6, R2, 0x1f, 0x1f ;  /* 0x03e01f0002067f89 */ /* 0x000e6400000e0000 */
[----:B-1----:R-:W-:Y:S02]  /*c470*/  IMAD R7, R6, R9, RZ ;  /* 0x0000000906077224 */ /* 0x002fe400078e02ff */
[----:B------:R-:W-:Y:S02]  /*c480*/  IMAD.MOV.U32 R6, RZ, RZ, RZ ;  /* 0x000000ffff067224 */ /* 0x000fe400078e00ff */
[----:B------:R-:W-:Y:S01]  /*c490*/  IMAD.MOV.U32 R10, RZ, RZ, R7 ;  /* 0x000000ffff0a7224 */ /* 0x000fe200078e0007 */
[----:B0-----:R-:W-:-:S13]  /*c4a0*/  ISETP.GT.AND P6, PT, R7, R4, PT ;  /* 0x000000040700720c */ /* 0x001fda0003fc4270 */
[----:B------:R-:W-:Y:S05]  /*c4b0*/  @P6 BRA `(.L_x_166) ;  /* 0x0000000000a46947 */ /* 0x000fea0003800000 */
[----:B------:R-:W-:Y:S01]  /*c4c0*/  IMAD.MOV.U32 R7, RZ, RZ, R10 ;  /* 0x000000ffff077224 */ /* 0x000fe200078e000a */
[----:B------:R-:W-:Y:S01]  /*c4d0*/  UMOV UR52, URZ ;  /* 0x0000003f00347c82 */ /* 0x000fe20008000000 */
[----:B------:R-:W-:Y:S01]  /*c4e0*/  ULDC UR6, c[0x0][0xc14] ;  /* 0x0003050000067ab9 */ /* 0x000fe20000000800 */
[----:B------:R-:W-:-:S05]  /*c4f0*/  ULDC UR5, c[0x0][0xc14] ;  /* 0x0003050000057ab9 */ /* 0x000fca0000000800 */
.L_x_170:
[----:B------:R-:W-:-:S03]  /*c500*/  UIADD3 UR4, UR52, 0x1f, URZ ;  /* 0x0000001f34047890 */ /* 0x000fc6000fffe03f */
[----:B------:R-:W-:Y:S01]  /*c510*/  UMOV UR52, UR5 ;  /* 0x0000000500347c82 */ /* 0x000fe20008000000 */
[----:B------:R-:W-:-:S06]  /*c520*/  UISETP.GE.AND UP0, UPT, UR4, UR6, UPT ;  /* 0x000000060400728c */ /* 0x000fcc000bf06270 */
[----:B------:R-:W-:-:S13]  /*c530*/  PLOP3.LUT P6, PT, PT, PT, UP0, 0x40, 0x0 ;  /* 0x000000000000781c */ /* 0x000fda0003fce808 */
[----:B------:R-:W-:Y:S05]  /*c540*/  @!P6 BRA `(.L_x_167) ;  /* 0x000000040034e947 */ /* 0x000fea0003800000 */
[----:B------:R-:W-:Y:S01]  /*c550*/  UMOV UR52, UR4 ;  /* 0x0000000400347c82 */ /* 0x000fe20008000000 */
[----:B------:R-:W-:Y:S01]  /*c560*/  BSSY B0, `(.L_x_168) ;  /* 0x0000008000007945 */ /* 0x000fe20003800000 */
[----:B------:R-:W-:Y:S02]  /*c570*/  VIADD R9, R5, UR52 ;  /* 0x0000003405097c36 */ /* 0x000fe40008000000 */
[----:B------:R-:W-:-:S03]  /*c580*/  IMAD.MOV.U32 R0, RZ, RZ, RZ ;  /* 0x000000ffff007224 */ /* 0x000fc600078e00ff */
[----:B------:R-:W-:-:S13]  /*c590*/  ISETP.GE.OR P6, PT, R9, UR6, !P0 ;  /* 0x0000000609007c0c */ /* 0x000fda000c7c6670 */
[----:B------:R-:W-:Y:S05]  /*c5a0*/  @P6 BRA `(.L_x_169) ;  /* 0x00000000000c6947 */ /* 0x000fea0003800000 */
[----:B------:R-:W0:Y:S02]  /*c5b0*/  LDC.64 R2, c[0x0][0xc58] ;  /* 0x00031600ff027b82 */ /* 0x000e240000000a00 */
[----:B0-----:R-:W-:-:S05]  /*c5c0*/  IMAD.WIDE R2, R9, 0x4, R2 ;  /* 0x0000000409027825 */ /* 0x001fca00078e0202 */
[----:B------:R0:W5:Y:S02]  /*c5d0*/  LDG.E R0, desc[UR46][R2.64] ;  /* 0x0000002e02007981 */ /* 0x000164000c1e1900 */
.L_x_169:
[----:B------:R-:W-:Y:S05]  /*c5e0*/  BSYNC B0 ;  /* 0x0000000000007941 */ /* 0x000fea0003800000 */
.L_x_168:
[----:B0----5:R-:W0:Y:S02]  /*c5f0*/  SHFL.UP PT, R2, R0, 0x1, RZ ;  /* 0x0420000000027989 */ /* 0x021e2400000e00ff */
[----:B0-----:R-:W-:-:S05]  /*c600*/  SEL R3, R2, RZ, P1 ;  /* 0x000000ff02037207 */ /* 0x001fca0000800000 */
[----:B------:R-:W-:-:S05]  /*c610*/  IMAD.IADD R3, R0, 0x1, R3 ;  /* 0x0000000100037824 */ /* 0x000fca00078e0203 */
[----:B------:R-:W0:Y:S02]  /*c620*/  SHFL.UP PT, R2, R3, 0x2, RZ ;  /* 0x0440000003027989 */ /* 0x000e2400000e00ff */
        /* <DEDUP_REMOVED lines=11> */
[----:B------:R-:W0:Y:S03]  /*c6e0*/  LDC R9, c[0x0][0xc10] ;  /* 0x00030400ff097b82 */ /* 0x000e260000000800 */
[----:B------:R-:W0:Y:S02]  /*c6f0*/  SHFL.IDX PT, R12, R2, 0x1f, 0x1f ;  /* 0x03e01f00020c7f89 */ /* 0x000e2400000e0000 */
[----:B0-----:R-:W-:-:S04]  /*c700*/  IMAD R12, R12, R9, RZ ;  /* 0x000000090c0c7224 */ /* 0x001fc800078e02ff */
[----:B------:R-:W-:-:S05]  /*c710*/  IMAD.IADD R7, R12, 0x1, R7 ;  /* 0x000000010c077824 */ /* 0x000fca00078e0207 */
[----:B------:R-:W-:-:S13]  /*c720*/  ISETP.GT.AND P6, PT, R7, R4, PT ;  /* 0x000000040700720c */ /* 0x000fda0003fc4270 */
[----:B------:R-:W-:Y:S05]  /*c730*/  @!P6 BRA `(.L_x_170) ;  /* 0xfffffffc0070e947 */ /* 0x000fea000383ffff */
[----:B------:R-:W-:-:S07]  /*c740*/  IMAD.MOV.U32 R10, RZ, RZ, R12 ;  /* 0x000000ffff0a7224 */ /* 0x000fce00078e000c */
.L_x_166:
[----:B------:R-:W-:-:S04]  /*c750*/  IMAD.IADD R8, R7, 0x1, -R10 ;  /* 0x0000000107087824 */ /* 0x000fc800078e0a0a */
[----:B------:R-:W-:-:S05]  /*c760*/  IMAD R3, R2, R9, R8 ;  /* 0x0000000902037224 */ /* 0x000fca00078e0208 */
[----:B------:R-:W-:-:S13]  /*c770*/  ISETP.GT.AND P0, PT, R3, R4, PT ;  /* 0x000000040300720c */ /* 0x000fda0003f04270 */
[----:B------:R-:W-:Y:S02]  /*c780*/  VOTEU.ANY UR5, UPT, !P0 ;  /* 0x0000000000057886 */ /* 0x000fe400040e0100 */
[----:B------:R-:W-:Y:S02]  /*c790*/  UPOPC UR4, UR5 ;  /* 0x00000005000472bf */ /* 0x000fe40008000000 */
[----:B------:R-:W-:-:S04]  /*c7a0*/  ISETP.NE.AND P0, PT, RZ, UR5, PT ;  /* 0x00000005ff007c0c */ /* 0x000fc8000bf05270 */
[----:B------:R-:W-:-:S05]  /*c7b0*/  IMAD.U32 R11, RZ, RZ, UR4 ;  /* 0x00000004ff0b7e24 */ /* 0x000fca000f8e00ff */
[----:B------:R-:W0:Y:S02]  /*c7c0*/  SHFL.IDX PT, R0, R0, R11, 0x1f ;  /* 0x00001f0b00007589 */ /* 0x000e2400000e0000 */
[----:B0-----:R-:W-:-:S04]  /*c7d0*/  IABS R7, R0 ;  /* 0x0000000000077213 */ /* 0x001fc80000000000 */
[----:B------:R-:W0:Y:S08]  /*c7e0*/  I2F.RP R10, R7 ;  /* 0x00000007000a7306 */ /* 0x000e300000209400 */
[----:B0-----:R-:W0:Y:S02]  /*c7f0*/  MUFU.RCP R10, R10 ;  /* 0x0000000a000a7308 */ /* 0x001e240000001000 */
[----:B0-----:R-:W-:-:S06]  /*c800*/  VIADD R3, R10, 0xffffffe ;  /* 0x0ffffffe0a037836 */ /* 0x001fcc0000000000 */
[----:B------:R-:W0:Y:S01]  /*c810*/  F2I.FTZ.U32.TRUNC.NTZ R3, R3 ;  /* 0x0000000300037305 */ /* 0x000e22000021f000 */
[----:B------:R-:W-:Y:S05]  /*c820*/  @!P0 BRA `(.L_x_171) ;  /* 0x00000000000c8947 */ /* 0x000fea0003800000 */
[----:B------:R-:W-:-:S06]  /*c830*/  UIADD3 UR5, UR4, -0x1, URZ ;  /* 0xffffffff04057890 */ /* 0x000fcc000fffe03f */
[----:B------:R-:W-:-:S05]  /*c840*/  IMAD.U32 R11, RZ, RZ, UR5 ;  /* 0x00000005ff0b7e24 */ /* 0x000fca000f8e00ff */
[----:B------:R1:W2:Y:S02]  /*c850*/  SHFL.IDX PT, R6, R2, R11, 0x1f ;  /* 0x00001f0b02067589 */ /* 0x0002a400000e0000 */
.L_x_171:
[--C-:B01----:R-:W-:Y:S01]  /*c860*/  IMAD.MOV R2, RZ, RZ, -R3.reuse ;  /* 0x000000ffff027224 */ /* 0x103fe200078e0a03 */
[----:B------:R-:W-:Y:S01]  /*c870*/  UIADD3 UR52, UR4, UR52, URZ ;  /* 0x0000003404347290 */ /* 0x000fe2000fffe03f */
[----:B--2---:R-:W-:Y:S02]  /*c880*/  IMAD R6, R6, R9, R8 ;  /* 0x0000000906067224 */ /* 0x004fe400078e0208 */
[----:B------:R-:W-:Y:S02]  /*c890*/  IMAD R9, R2, R7, RZ ;  /* 0x0000000702097224 */ /* 0x000fe400078e02ff */
[----:B------:R-:W-:Y:S01]  /*c8a0*/  IMAD.MOV.U32 R2, RZ, RZ, RZ ;  /* 0x000000ffff027224 */ /* 0x000fe200078e00ff */
[----:B------:R1:W-:Y:S03]  /*c8b0*/  STL [R1+0x20], R6 ;  /* 0x0000200601007387 */ /* 0x0003e60000100800 */
[----:B------:R-:W-:-:S04]  /*c8c0*/  IMAD.HI.U32 R2, R3, R9, R2 ;  /* 0x0000000903027227 */ /* 0x000fc800078e0002 */
[----:B------:R-:W-:Y:S01]  /*c8d0*/  IMAD.IADD R9, R4, 0x1, -R6 ;  /* 0x0000000104097824 */ /* 0x000fe200078e0a06 */
[----:B------:R-:W-:-:S04]  /*c8e0*/  IABS R4, R0 ;  /* 0x0000000000047213 */ /* 0x000fc80000000000 */
[----:B------:R-:W-:Y:S01]  /*c8f0*/  IABS R3, R9 ;  /* 0x0000000900037213 */ /* 0x000fe20000000000 */
[----:B------:R-:W-:-:S04]  /*c900*/  IMAD.MOV R4, RZ, RZ, -R4 ;  /* 0x000000ffff047224 */ /* 0x000fc800078e0a04 */
[----:B------:R-:W-:-:S04]  /*c910*/  IMAD.HI.U32 R2, R2, R3, RZ ;  /* 0x0000000302027227 */ /* 0x000fc800078e00ff */
[----:B------:R-:W-:Y:S01]  /*c920*/  IMAD R4, R2, R4, R3 ;  /* 0x0000000402047224 */ /* 0x000fe200078e0203 */
[----:B------:R-:W-:-:S04]  /*c930*/  LOP3.LUT R3, R9, R0, RZ, 0x3c, !PT ;  /* 0x0000000009037212 */ /* 0x000fc800078e3cff */
[----:B------:R-:W-:Y:S02]  /*c940*/  ISETP.GT.U32.AND P1, PT, R7, R4, PT ;  /* 0x000000040700720c */ /* 0x000fe40003f24070 */
[----:B------:R-:W-:-:S11]  /*c950*/  ISETP.GE.AND P2, PT, R3, RZ, PT ;  /* 0x000000ff0300720c */ /* 0x000fd60003f46270 */
[----:B------:R-:W-:Y:S02]  /*c960*/  @!P1 IMAD.IADD R4, R4, 0x1, -R7 ;  /* 0x0000000104049824 */ /* 0x000fe400078e0a07 */
[----:B------:R-:W-:Y:S01]  /*c970*/  @!P1 VIADD R2, R2, 0x1 ;  /* 0x0000000102029836 */ /* 0x000fe20000000000 */
[----:B------:R-:W-:Y:S02]  /*c980*/  ISETP.NE.AND P1, PT, R0, RZ, PT ;  /* 0x000000ff0000720c */ /* 0x000fe40003f25270 */
[----:B------:R-:W-:-:S13]  /*c990*/  ISETP.GE.U32.AND P0, PT, R4, R7, PT ;  /* 0x000000070400720c */ /* 0x000fda0003f06070 */
[----:B------:R-:W-:-:S04]  /*c9a0*/  @P0 VIADD R2, R2, 0x1 ;  /* 0x0000000102020836 */ /* 0x000fc80000000000 */
[----:B------:R-:W-:Y:S01]  /*c9b0*/  @!P2 IMAD.MOV R2, RZ, RZ, -R2 ;  /* 0x000000ffff02a224 */ /* 0x000fe200078e0a02 */
[----:B------:R-:W-:-:S04]  /*c9c0*/  @!P1 LOP3.LUT R2, RZ, R0, RZ, 0x33, !PT ;  /* 0x00000000ff029212 */ /* 0x000fc800078e33ff */
[----:B------:R-:W-:Y:S01]  /*c9d0*/  R2UR UR38, R2 ;  /* 0x00000000022672ca */ /* 0x000fe200000e0000 */
[----:B------:R-:W-:-:S04]  /*c9e0*/  IMAD.MOV R3, RZ, RZ, -R2 ;  /* 0x000000ffff037224 */ /* 0x000fc800078e0a02 */
[----:B------:R-:W-:-:S05]  /*c9f0*/  IMAD R0, R0, R3, R9 ;  /* 0x0000000300007224 */ /* 0x000fca00078e0209 */
[----:B------:R1:W-:Y:S01]  /*ca00*/  STL [R1+0x24], R0 ;  /* 0x0000240001007387 */ /* 0x0003e20000100800 */
[----:B------:R-:W-:Y:S05]  /*ca10*/  BRA `(.L_x_172) ;  /* 0x00000000000c7947 */ /* 0x000fea0003800000 */
.L_x_167:
[----:B------:R0:W-:Y:S01]  /*ca20*/  STL [R1+0x20], R4 ;  /* 0x0000200401007387 */ /* 0x0001e20000100800 */
[----:B------:R-:W-:-:S03]  /*ca30*/  UMOV UR38, URZ ;  /* 0x0000003f00267c82 */ /* 0x000fc60008000000 */
[----:B------:R0:W-:Y:S02]  /*ca40*/  STL [R1+0x24], RZ ;  /* 0x000024ff01007387 */ /* 0x0001e40000100800 */
.L_x_172:
[----:B------:R-:W2:Y:S04]  /*ca50*/  LDL R2, [R1+0x24] ;  /* 0x0000240001027983 */ /* 0x000ea80000100800 */
[----:B0-----:R-:W3:Y:S01]  /*ca60*/  LDL R4, [R1+0x20] ;  /* 0x0000200001047983 */ /* 0x001ee20000100800 */
[----:B------:R-:W-:-:S13]  /*ca70*/  ISETP.NE.AND P0, PT, R5, RZ, PT ;  /* 0x000000ff0500720c */ /* 0x000fda0003f05270 */
[----:B------:R-:W0:Y:S01]  /*ca80*/  @!P0 S2R R3, SR_CgaCtaId ;  /* 0x0000000000038919 */ /* 0x000e220000008800 */
[----:B-1----:R-:W-:Y:S01]  /*ca90*/  @!P0 MOV R0, 0x400 ;  /* 0x0000040000008802 */ /* 0x002fe20000000f00 */
[----:B------:R-:W-:Y:S02]  /*caa0*/  IMAD.U32 R6, RZ, RZ, UR38 ;  /* 0x00000026ff067e24 */ /* 0x000fe4000f8e00ff */
[----:B------:R-:W-:Y:S01]  /*cab0*/  IMAD.U32 R7, RZ, RZ, UR52 ;  /* 0x00000034ff077e24 */ /* 0x000fe2000f8e00ff */
[----:B0-----:R-:W-:Y:S01]  /*cac0*/  @!P0 LEA R0, R3, R0, 0x18 ;  /* 0x0000000003008211 */ /* 0x001fe200078ec0ff */
[----:B--2---:R-:W-:-:S05]  /*cad0*/  IMAD.MOV.U32 R5, RZ, RZ, R2 ;  /* 0x000000ffff057224 */ /* 0x004fca00078e0002 */
[----:B---3--:R2:W-:Y:S01]  /*cae0*/  @!P0 STS.128 [R0+0x2e8d0], R4 ;  /* 0x02e8d00400008388 */ /* 0x0085e20000000c00 */
[----:B------:R-:W-:Y:S06]  /*caf0*/  BAR.ARV 0x5, 0x180 ;  /* 0x0146000000007b1d */ /* 0x000fec0000002000 */
.L_x_165:
[----:B--2---:R-:W-:Y:S01]  /*cb00*/  IMAD.MOV.U32 R0, RZ, RZ, 0x1 ;  /* 0x00000001ff007424 */ /* 0x004fe200078e00ff */
[----:B------:R-:W-:Y:S01]  /*cb10*/  ULDC UR4, c[0x0][0xc14] ;  /* 0x0003050000047ab9 */ /* 0x000fe20000000800 */
[----:B------:R2:W-:Y:S01]  /*cb20*/  STL [R1+0x34], RZ ;  /* 0x000034ff01007387 */ /* 0x0005e20000100800 */
[----:B------:R-:W-:-:S03]  /*cb30*/  UISETP.GE.AND UP0, UPT, UR52, UR4, UPT ;  /* 0x000000043400728c */ /* 0x000fc6000bf06270 */
[----:B------:R2:W-:Y:S03]  /*cb40*/  STL [R1+0x8], R0 ;  /* 0x0000080001007387 */ /* 0x0005e60000100800 */
[----:B------:R-:W-:Y:S01]  /*cb50*/  PLOP3.LUT P0, PT, PT, PT, UP0, 0x80, 0x0 ;  /* 0x000000000000781c */ /* 0x000fe20003f0f008 */
[----:B------:R2:W-:-:S12]  /*cb60*/  STL [R1+0x4], RZ ;  /* 0x000004ff01007387 */ /* 0x0005d80000100800 */
[----:B--2---:R-:W-:Y:S05]  /*cb70*/  @P0 BRA `(.L_x_173) ;  /* 0x0000003800b80947 */ /* 0x004fea0003800000 */
[----:B------:R-:W0:Y:S01]  /*cb80*/  S2R R0, SR_TID.X ;  /* 0x0000000000007919 */ /* 0x000e220000002100 */
[----:B------:R-:W-:Y:S01]  /*cb90*/  ULDC UR50, c[0x0][0xc] ;  /* 0x0000030000327ab9 */ /* 0x000fe20000000800 */
[----:B------:R-:W-:Y:S01]  /*cba0*/  ULOP3.LUT UR42, UR40, 0x1, URZ, 0xfc, !UPT ;  /* 0x00000001282a7892 */ /* 0x000fe2000f8efc3f */
[----:B------:R-:W2:Y:S01]  /*cbb0*/  S2R R7, SR_TID.X ;  /* 0x0000000000077919 */ /* 0x000ea20000002100 */
[----:B------:R-:W-:Y:S01]  /*cbc0*/  ULOP3.LUT UR51, UR40, 0x2, URZ, 0xfc, !UPT ;  /* 0x0000000228337892 */ /* 0x000fe2000f8efc3f */
[----:B------:R-:W-:Y:S01]  /*cbd0*/  ULDC.64 UR54, c[0x0][0x198] ;  /* 0x0000660000367ab9 */ /* 0x000fe20000000a00 */
[----:B0-----:R-:W-:Y:S01]  /*cbe0*/  LOP3.LUT R2, R0, 0x7f, RZ, 0xc0, !PT ;  /* 0x0000007f00027812 */ /* 0x001fe200078ec0ff */
[----:B--2---:R-:W-:-:S03]  /*cbf0*/  IMAD.SHL.U32 R0, R7, 0x80, RZ ;  /* 0x0000008007007824 */ /* 0x004fc600078e00ff */
[----:B------:R-:W-:Y:S01]  /*cc00*/  SHF.R.U32.HI R3, RZ, 0x5, R2 ;  /* 0x00000005ff037819 */ /* 0x000fe20000011602 */
[C---:B-1----:R-:W-:Y:S01]  /*cc10*/  IMAD.SHL.U32 R4, R7.reuse, 0x20, RZ ;  /* 0x0000002007047824 */ /* 0x042fe200078e00ff */
[C---:B------:R-:W-:Y:S01]  /*cc20*/  LOP3.LUT P0, RZ, R7.reuse, 0x4, RZ, 0xc0, !PT ;  /* 0x0000000407ff7812 */ /* 0x040fe2000780c0ff */
[----:B------:R-:W-:Y:S01]  /*cc30*/  IMAD.SHL.U32 R5, R7, 0x4, RZ ;  /* 0x0000000407057824 */ /* 0x000fe200078e00ff */
[----:B------:R-:W-:Y:S02]  /*cc40*/  LOP3.LUT R2, R0, 0x380, RZ, 0xc0, !PT ;  /* 0x0000038000027812 */ /* 0x000fe400078ec0ff */
        /* <DEDUP_REMOVED lines=12> */
[----:B------:R0:W-:Y:S02]  /*cd10*/  STL [R1+0x28], R0 ;  /* 0x0000280001007387 */ /* 0x0001e40000100800 */
[----:B0-----:R-:W-:-:S05]  /*cd20*/  IMAD.MOV.U32 R0, RZ, RZ, 0x40 ;  /* 0x00000040ff007424 */ /* 0x001fca00078e00ff */
[----:B------:R-:W-:Y:S01]  /*cd30*/  SEL R2, R0, 0xffffffc0, !P0 ;  /* 0xffffffc000027807 */ /* 0x000fe20004000000 */
[----:B------:R-:W-:-:S04]  /*cd40*/  IMAD.MOV.U32 R0, RZ, RZ, 0x1 ;  /* 0x00000001ff007424 */ /* 0x000fc800078e00ff */
[----:B------:R0:W-:Y:S04]  /*cd50*/  STL [R1+0x2c], R2 ;  /* 0x00002c0201007387 */ /* 0x0001e80000100800 */
[----:B------:R0:W-:Y:S04]  /*cd60*/  STL [R1+0x4], RZ ;  /* 0x000004ff01007387 */ /* 0x0001e80000100800 */
[----:B------:R0:W-:Y:S04]  /*cd70*/  STL [R1+0x8], R0 ;  /* 0x0000080001007387 */ /* 0x0001e80000100800 */
[----:B------:R0:W-:Y:S02]  /*cd80*/  STL [R1+0x34], RZ ;  /* 0x000034ff01007387 */ /* 0x0001e40000100800 */
.L_x_231:
[----:B------:R-:W-:Y:S01]  /*cd90*/  ULDC.64 UR4, c[0x0][0xc60] ;  /* 0x0003180000047ab9 */ /* 0x000fe20000000a00 */
[----:B------:R-:W-:Y:S01]  /*cda0*/  ULDC.64 UR6, c[0x0][0xa28] ;  /* 0x00028a0000067ab9 */ /* 0x000fe20000000a00 */
[----:B------:R-:W-:Y:S01]  /*cdb0*/  UIMAD.WIDE UR4, UR52, 0x4, UR4 ;  /* 0x00000004340478a5 */ /* 0x000fe2000f8e0204 */
[----:B------:R-:W-:Y:S01]  /*cdc0*/  ULDC.64 UR10, c[0x0][0xa20] ;  /* 0x00028800000a7ab9 */ /* 0x000fe20000000a00 */
[----:B------:R-:W-:Y:S01]  /*cdd0*/  IMAD.MOV.U32 R17, RZ, RZ, RZ ;  /* 0x000000ffff117224 */ /* 0x000fe200078e00ff */
[----:B------:R-:W-:-:S03]  /*cde0*/  ULDC UR44, c[0x0][0x2e0] ;  /* 0x0000b800002c7ab9 */ /* 0x000fc60000000800 */
[----:B0-----:R-:W-:Y:S02]  /*cdf0*/  IMAD.U32 R2, RZ, RZ, UR4 ;  /* 0x00000004ff027e24 */ /* 0x001fe4000f8e00ff */
[----:B------:R-:W-:Y:S01]  /*ce00*/  IMAD.U32 R3, RZ, RZ, UR5 ;  /* 0x00000005ff037e24 */ /* 0x000fe2000f8e00ff */
[----:B------:R-:W-:-:S04]  /*ce10*/  ULDC.64 UR4, c[0x0][0xa00] ;  /* 0x0002800000047ab9 */ /* 0x000fc80000000a00 */
[----:B--2---:R-:W2:Y:S01]  /*ce20*/  LDG.E R2, desc[UR46][R2.64] ;  /* 0x0000002e02027981 */ /* 0x004ea2000c1e1900 */
[----:B------:R-:W-:Y:S02]  /*ce30*/  UISETP.NE.U32.AND UP0, UPT, UR4, URZ, UPT ;  /* 0x0000003f0400728c */ /* 0x000fe4000bf05070 */
[----:B------:R-:W-:Y:S02]  /*ce40*/  UISETP.NE.U32.AND UP1, UPT, UR6, URZ, UPT ;  /* 0x0000003f0600728c */ /* 0x000fe4000bf25070 */
[----:B------:R-:W-:Y:S02]  /*ce50*/  UISETP.NE.AND.EX UP0, UPT, UR5, URZ, UPT, UP0 ;  /* 0x0000003f0500728c */ /* 0x000fe4000bf05300 */
[----:B------:R-:W-:-:S04]  /*ce60*/  UISETP.NE.AND.EX UP1, UPT, UR7, URZ, UPT, UP1 ;  /* 0x0000003f0700728c */ /* 0x000fc8000bf25310 */
[----:B------:R-:W-:Y:S02]  /*ce70*/  PLOP3.LUT P0, PT, PT, PT, UP0, 0x80, 0x0 ;  /* 0x000000000000781c */ /* 0x000fe40003f0f008 */
[----:B------:R-:W-:Y:S01]  /*ce80*/  PLOP3.LUT P1, PT, PT, PT, UP1, 0x80, 0x0 ;  /* 0x000000000000781c */ /* 0x000fe20003f2f018 */
[----:B-1----:R-:W-:Y:S01]  /*ce90*/  IMAD.MOV.U32 R4, RZ, RZ, RZ ;  /* 0x000000ffff047224 */ /* 0x002fe200078e00ff */
[----:B--2---:R-:W-:-:S13]  /*cea0*/  R2UR UR49, R2 ;  /* 0x00000000023172ca */ /* 0x004fda00000e0000 */
[----:B------:R-:W-:Y:S02]  /*ceb0*/  USHF.R.S32.HI UR8, URZ, 0x1f, UR49 ;  /* 0x0000001f3f087899 */ /* 0x000fe40008011431 */
[----:B------:R-:W-:-:S04]  /*cec0*/  @UP0 ULEA UR4, UP2, UR49, UR4, 0x2 ;  /* 0x0000000431040291 */ /* 0x000fc8000f84103f */
[----:B------:R-:W-:Y:S02]  /*ced0*/  @UP0 ULEA.HI.X UR5, UR49, UR5, UR8, 0x2, UP2 ;  /* 0x0000000531050291 */ /* 0x000fe400090f1408 */
[----:B------:R-:W-:Y:S01]  /*cee0*/  UISETP.NE.U32.AND UP0, UPT, UR10, URZ, UPT ;  /* 0x0000003f0a00728c */ /* 0x000fe2000bf05070 */
[----:B------:R-:W-:-:S03]  /*cef0*/  IMAD.U32 R2, RZ, RZ, UR4 ;  /* 0x00000004ff027e24 */ /* 0x000fc6000f8e00ff */
[----:B------:R-:W-:Y:S01]  /*cf00*/  UISETP.NE.AND.EX UP0, UPT, UR11, URZ, UPT, UP0 ;  /* 0x0000003f0b00728c */ /* 0x000fe2000bf05300 */
[----:B------:R-:W-:Y:S01]  /*cf10*/  IMAD.U32 R3, RZ, RZ, UR5 ;  /* 0x00000005ff037e24 */ /* 0x000fe2000f8e00ff */
[----:B------:R-:W-:Y:S02]  /*cf20*/  @UP1 ULEA UR4, UP2, UR49, UR6, 0x2 ;  /* 0x0000000631041291 */ /* 0x000fe4000f84103f */
[----:B------:R-:W-:Y:S02]  /*cf30*/  USHF.L.U32 UR45, UR49, 0x2, URZ ;  /* 0x00000002312d7899 */ /* 0x000fe4000800063f */
[----:B------:R-:W-:Y:S02]  /*cf40*/  @UP1 ULEA.HI.X UR5, UR49, UR7, UR8, 0x2, UP2 ;  /* 0x0000000731051291 */ /* 0x000fe400090f1408 */
[----:B------:R-:W-:Y:S01]  /*cf50*/  USHF.L.U64.HI UR48, UR49, 0x2, UR8 ;  /* 0x0000000231307899 */ /* 0x000fe20008010208 */
[----:B------:R-:W-:Y:S01]  /*cf60*/  PLOP3.LUT P2, PT, PT, PT, UP0, 0x80, 0x0 ;  /* 0x000000000000781c */ /* 0x000fe20003f4f008 */
[----:B------:R0:W5:Y:S01]  /*cf70*/  @P0 LDG.E R17, desc[UR46][R2.64] ;  /* 0x0000002e02110981 */ /* 0x000162000c1e1900 */
[----:B------:R-:W-:Y:S01]  /*cf80*/  @UP0 UIADD3 UR6, UP3, UR45, UR10, URZ ;  /* 0x0000000a2d060290 */ /* 0x000fe2000ff7e03f */
[----:B------:R-:W-:-:S03]  /*cf90*/  ULDC.64 UR8, c[0x0][0xa08] ;  /* 0x0002820000087ab9 */ /* 0x000fc60000000a00 */
[----:B------:R-:W-:Y:S01]  /*cfa0*/  @UP0 UIADD3.X UR7, UR48, UR11, URZ, UP3, !UPT ;  /* 0x0000000b30070290 */ /* 0x000fe20009ffe43f */
[----:B------:R-:W-:Y:S01]  /*cfb0*/  ISETP.NE.U32.AND P0, PT, RZ, UR8, PT ;  /* 0x00000008ff007c0c */ /* 0x000fe2000bf05070 */
[----:B------:R-:W-:Y:S01]  /*cfc0*/  UIADD3 UR8, UP0, UR45, UR8, URZ ;  /* 0x000000082d087290 */ /* 0x000fe2000ff1e03f */
[----:B0-----:R-:W-:Y:S02]  /*cfd0*/  IMAD.U32 R2, RZ, RZ, UR4 ;  /* 0x00000004ff027e24 */ /* 0x001fe4000f8e00ff */
[----:B------:R-:W-:Y:S01]  /*cfe0*/  IMAD.U32 R3, RZ, RZ, UR5 ;  /* 0x00000005ff037e24 */ /* 0x000fe2000f8e00ff */
[----:B------:R-:W-:Y:S01]  /*cff0*/  ISETP.NE.AND.EX P0, PT, RZ, UR9, PT, P0 ;  /* 0x00000009ff007c0c */ /* 0x000fe2000bf05300 */
[----:B------:R-:W-:-:S03]  /*d000*/  UIADD3.X UR4, UR48, UR9, URZ, UP0, !UPT ;  /* 0x0000000930047290 */ /* 0x000fc600087fe43f */
[----:B------:R0:W2:Y:S02]  /*d010*/  @P1 LDG.E R0, desc[UR46][R2.64] ;  /* 0x0000002e02001981 */ /* 0x0000a4000c1e1900 */
[----:B0-----:R-:W-:Y:S02]  /*d020*/  IMAD.U32 R2, RZ, RZ, UR6 ;  /* 0x00000006ff027e24 */ /* 0x001fe4000f8e00ff */
[----:B------:R-:W-:-:S05]  /*d030*/  IMAD.U32 R3, RZ, RZ, UR7 ;  /* 0x00000007ff037e24 */ /* 0x000fca000f8e00ff */
[----:B------:R0:W3:Y:S02]  /*d040*/  @P2 LDG.E R5, desc[UR46][R2.64] ;  /* 0x0000002e02052981 */ /* 0x0000e4000c1e1900 */
[----:B0-----:R-:W-:Y:S02]  /*d050*/  IMAD.U32 R2, RZ, RZ, UR8 ;  /* 0x00000008ff027e24 */ /* 0x001fe4000f8e00ff */
[----:B------:R-:W-:Y:S01]  /*d060*/  IMAD.U32 R3, RZ, RZ, UR4 ;  /* 0x00000004ff037e24 */ /* 0x000fe2000f8e00ff */
[----:B------:R-:W-:-:S04]  /*d070*/  ULDC.64 UR4, c[0x0][0x3f8] ;  /* 0x0000fe0000047ab9 */ /* 0x000fc80000000a00 */
[----:B------:R0:W5:Y:S01]  /*d080*/  @P0 LDG.E R4, desc[UR46][R2.64] ;  /* 0x0000002e02040981 */ /* 0x000162000c1e1900 */
[----:B------:R-:W-:-:S03]  /*d090*/  UISETP.NE.U32.AND UP0, UPT, UR4, URZ, UPT ;  /* 0x0000003f0400728c */ /* 0x000fc6000bf05070 */
[----:B------:R-:W-:Y:S01]  /*d0a0*/  UMOV UR4, URZ ;  /* 0x0000003f00047c82 */ /* 0x000fe20008000000 */
[----:B------:R-:W-:-:S03]  /*d0b0*/  UISETP.NE.AND.EX UP0, UPT, UR5, URZ, UPT, UP0 ;  /* 0x0000003f0500728c */ /* 0x000fc6000bf05300 */
[----:B------:R-:W-:Y:S02]  /*d0c0*/  ULDC UR5, c[0x0][0x404] ;  /* 0x0001010000057ab9 */ /* 0x000fe40000000800 */
[----:B------:R-:W-:-:S04]  /*d0d0*/  USEL UR5, UR5, 0x1, UP0 ;  /* 0x0000000105057887 */ /* 0x000fc80008000000 */
[----:B------:R-:W-:Y:S01]  /*d0e0*/  UIMAD UR44, UR5, UR44, URZ ;  /* 0x0000002c052c72a4 */ /* 0x000fe2000f8e023f */
[----:B--2---:R-:W-:-:S06]  /*d0f0*/  @P1 R2UR UR4, R0 ;  /* 0x00000000000412ca */ /* 0x004fcc00000e0000 */
[----:B---3--:R-:W-:Y:S01]  /*d100*/  @P2 R2UR UR44, R5 ;  /* 0x00000000052c22ca */ /* 0x008fe200000e0000 */
[----:B0-----:R-:W-:-:S14]  /*d110*/  @P2 BRA `(.L_x_174) ;  /* 0x0000000000182947 */ /* 0x001fdc0003800000 */
[----:B------:R-:W-:Y:S05]  /*d120*/  @!P0 BRA `(.L_x_174) ;  /* 0x0000000000148947 */ /* 0x000fea0003800000 */
[----:B------:R-:W2:Y:S04]  /*d130*/  LDG.E R5, desc[UR46][R2.64] ;  /* 0x0000002e02057981 */ /* 0x000ea8000c1e1900 */
[----:B------:R-:W3:Y:S01]  /*d140*/  LDG.E R0, desc[UR46][R2.64+0x4] ;  /* 0x0000042e02007981 */ /* 0x000ee2000c1e1900 */
[----:B--2---:R-:W-:Y:S02]  /*d150*/  R2UR UR5, R5 ;  /* 0x00000000050572ca */ /* 0x004fe400000e0000 */
[----:B---3--:R-:W-:-:S13]  /*d160*/  R2UR UR44, R0 ;  /* 0x00000000002c72ca */ /* 0x008fda00000e0000 */
[----:B------:R-:W-:-:S12]  /*d170*/  UIADD3 UR44, -UR5, UR44, URZ ;  /* 0x0000002c052c7290 */ /* 0x000fd8000fffe13f */
.L_x_174:
[----:B-----5:R-:W-:Y:S01]  /*d180*/  VIADD R0, R4, UR4 ;  /* 0x0000000404007c36 */ /* 0x020fe20008000000 */
[----:B------:R-:W-:Y:S01]  /*d190*/  UIADD3 UR44, -UR4, UR44, URZ ;  /* 0x0000002c042c7290 */ /* 0x000fe2000fffe13f */
[----:B------:R-:W-:Y:S01]  /*d1a0*/  BSSY B6, `(.L_x_175) ;  /* 0x00002a9000067945 */ /* 0x000fe20003800000 */
[----:B------:R-:W-:Y:S02]  /*d1b0*/  UMOV UR6, URZ ;  /* 0x0000003f00067c82 */ /* 0x000fe40008000000 */
[----:B------:R0:W-:Y:S01]  /*d1c0*/  STL [R1+0x18], R0 ;  /* 0x0000180001007387 */ /* 0x0001e20000100800 */
[----:B------:R-:W-:Y:S02]  /*d1d0*/  UIADD3 UR7, UR44, 0xdf, URZ ;  /* 0x000000df2c077890 */ /* 0x000fe4000fffe03f */
[----:B------:R-:W-:Y:S02]  /*d1e0*/  ISETP.LT.AND P0, PT, RZ, UR44, PT ;  /* 0x0000002cff007c0c */ /* 0x000fe4000bf01270 */
[----:B------:R-:W-:-:S04]  /*d1f0*/  UIMAD.WIDE UR6, UR7, -0x6db6db6d, UR6 ;  /* 0x92492493070678a5 */ /* 0x000fc8000f8e0206 */
[----:B------:R-:W-:-:S04]  /*d200*/  USHF.R.U32.HI UR43, URZ, 0x1f, UR7 ;  /* 0x0000001f3f2b7899 */ /* 0x000fc80008011607 */
[----:B------:R-:W-:-:S03]  /*d210*/  ULEA.HI.SX32 UR43, UR7, UR43, 0x19 ;  /* 0x0000002b072b7291 */ /* 0x000fc6000f8fca3f */
[----:B0-----:R-:W-:Y:S09]  /*d220*/  @P0 BRA `(.L_x_176) ;  /* 0x0000000000480947 */ /* 0x001ff20003800000 */
[----:B------:R-:W0:Y:S02]  /*d230*/  S2R R0, SR_TID.X ;  /* 0x0000000000007919 */ /* 0x000e240000002100 */
[----:B0-----:R-:W-:-:S04]  /*d240*/  LOP3.LUT R0, R0, 0x7f, RZ, 0xc0, !PT ;  /* 0x0000007f00007812 */ /* 0x001fc800078ec0ff */
[----:B------:R-:W-:-:S13]  /*d250*/  ISETP.NE.AND P0, PT, R0, RZ, PT ;  /* 0x000000ff0000720c */ /* 0x000fda0003f05270 */
[----:B------:R-:W-:Y:S05]  /*d260*/  @P0 BRA `(.L_x_177) ;  /* 0x0000002800700947 */ /* 0x000fea0003800000 */
[----:B------:R-:W0:Y:S01]  /*d270*/  S2R R5, SR_LANEID ;  /* 0x0000000000057919 */ /* 0x000e220000000000 */
[----:B------:R-:W-:Y:S01]  /*d280*/  VOTEU.ANY UR4, UPT, PT ;  /* 0x0000000000047886 */ /* 0x000fe200038e0100 */
[----:B------:R-:W1:Y:S01]  /*d290*/  LDC.64 R2, c[0x0][0xc38] ;  /* 0x00030e00ff027b82 */ /* 0x000e620000000a00 */
[----:B------:R-:W0:Y:S02]  /*d2a0*/  FLO.U32 R0, UR4 ;  /* 0x0000000400007d00 */ /* 0x000e2400080e0000 */
[----:B0-----:R-:W-:-:S06]  /*d2b0*/  ISETP.EQ.U32.AND P0, PT, R0, R5, PT ;  /* 0x000000050000720c */ /* 0x001fcc0003f02070 */
[----:B------:R-:W1:Y:S07]  /*d2c0*/  POPC R5, UR4 ;  /* 0x0000000400057d09 */ /* 0x000e6e0008000000 */
[----:B-1----:R-:W2:Y:S01]  /*d2d0*/  @P0 ATOMG.E.ADD.STRONG.GPU PT, R3, desc[UR46][R2.64], R5 ;  /* 0x00000005020309a8 */ /* 0x002ea200081ee1ee */
[----:B------:R-:W0:Y:S02]  /*d2e0*/  S2R R4, SR_LTMASK ;  /* 0x0000000000047919 */ /* 0x000e240000003900 */
[----:B0-----:R-:W-:-:S04]  /*d2f0*/  LOP3.LUT R4, R4, UR4, RZ, 0xc0, !PT ;  /* 0x0000000404047c12 */ /* 0x001fc8000f8ec0ff */
[----:B------:R-:W0:Y:S01]  /*d300*/  POPC R7, R4 ;  /* 0x0000000400077309 */ /* 0x000e220000000000 */
[----:B--2---:R-:W0:Y:S02]  /*d310*/  SHFL.IDX PT, R0, R3, R0, 0x1f ;  /* 0x00001f0003007589 */ /* 0x004e2400000e0000 */
[----:B0-----:R-:W-:-:S05]  /*d320*/  IADD3 R0, R0, UR50, R7 ;  /* 0x0000003200007c10 */ /* 0x001fca000fffe007 */
[----:B------:R2:W-:Y:S01]  /*d330*/  STL [R1+0x20], R0 ;  /* 0x0000200001007387 */ /* 0x0005e20000100800 */
[----:B------:R-:W-:Y:S05]  /*d340*/  BRA `(.L_x_177) ;  /* 0x0000002800387947 */ /* 0x000fea0003800000 */
.L_x_176:
[----:B------:R-:W0:Y:S01]  /*d350*/  S2UR UR4, SR_CgaCtaId ;  /* 0x00000000000479c3 */ /* 0x000e220000008800 */
[----:B------:R-:W-:Y:S02]  /*d360*/  UMOV UR41, 0x400 ;  /* 0x0000040000297882 */ /* 0x000fe40000000000 */
[----:B0-----:R-:W-:-:S04]  /*d370*/  ULEA UR41, UR4, UR41, 0x18 ;  /* 0x0000002904297291 */ /* 0x001fc8000f8ec03f */
        /* <DEDUP_REMOVED lines=9> */
[----:B------:R-:W0:Y:S01]  /*d410*/  LDC.64 R2, c[0x4][R2] ;  /* 0x0100000002027b82 */ /* 0x000e220000000a00 */
        /* <DEDUP_REMOVED lines=9> */
[----:B0-----:R-:W-:Y:S05]  /*d4b0*/  CALL.ABS.NOINC R2 ;  /* 0x0000000002007343 */ /* 0x001fea0003c00000 */
.L_x_178:
[----:B------:R-:W2:Y:S01]  /*d4c0*/  LDL.LU R2, [R1+0x30] ;  /* 0x0000300001027983 */ /* 0x000ea20000300800 */
[----:B------:R-:W-:-:S06]  /*d4d0*/  UIADD3 UR4, UR41, 0xe400, URZ ;  /* 0x0000e40029047890 */ /* 0x000fcc000fffe03f */
[----:B------:R-:W-:-:S05]  /*d4e0*/  IMAD.U32 R16, RZ, RZ, UR4 ;  /* 0x00000004ff107e24 */ /* 0x000fca000f8e00ff */
[----:B------:R-:W-:Y:S02]  /*d4f0*/  LOP3.LUT P0, RZ, R16, 0x3ff, RZ, 0xc0, !PT ;  /* 0x000003ff10ff7812 */ /* 0x000fe4000780c0ff */
[----:B--2---:R-:W-:-:S11]  /*d500*/  LOP3.LUT R2, R2, 0xfffffffe, RZ, 0xc0, !PT ;  /* 0xfffffffe02027812 */ /* 0x004fd600078ec0ff */
[----:B------:R-:W-:-:S05]  /*d510*/  @P0 LOP3.LUT R2, R2, 0x1, RZ, 0xfc, !PT ;  /* 0x0000000102020812 */ /* 0x000fca00078efcff */
[----:B------:R0:W-:Y:S01]  /*d520*/  STL [R1+0x30], R2 ;  /* 0x0000300201007387 */ /* 0x0001e20000100800 */
[----:B------:R-:W-:Y:S05]  /*d530*/  @!P0 BRA `(.L_x_179) ;  /* 0x0000000000408947 */ /* 0x000fea0003800000 */
[----:B0-----:R-:W-:Y:S01]  /*d540*/  MOV R2, 0x0 ;  /* 0x0000000000027802 */ /* 0x001fe20000000f00 */
        /* <DEDUP_REMOVED lines=15> */
.L_x_179:
[----:B------:R-:W-:-:S04]  /*d640*/  UIADD3 UR4, UR41, 0x400, URZ ;  /* 0x0000040029047890 */ /* 0x000fc8000fffe03f */
[----:B------:R-:W-:-:S06]  /*d650*/  ULOP3.LUT UP0, URZ, UR4, 0x9f, URZ, 0xc0, !UPT ;  /* 0x0000009f043f7892 */ /* 0x000fcc000f80c03f */
[----:B------:R-:W-:-:S13]  /*d660*/  PLOP3.LUT P0, PT, PT, PT, UP0, 0x80, 0x0 ;  /* 0x000000000000781c */ /* 0x000fda0003f0f008 */
        /* <DEDUP_REMOVED lines=17> */
.L_x_180:
[----:B------:R-:W-:-:S13]  /*d780*/  LOP3.LUT P6, RZ, R16, 0x3ff, RZ, 0xc0, !PT ;  /* 0x000003ff10ff7812 */ /* 0x000fda00078cc0ff */
        /* <DEDUP_REMOVED lines=17> */
.L_x_181:
[----:B------:R-:W1:Y:S01]  /*d8a0*/  LDC R0, c[0x0][0x428] ;  /* 0x00010a00ff007b82 */ /* 0x000e620000000800 */
[----:B------:R-:W-:Y:S01]  /*d8b0*/  ULDC.64 UR4, c[0x0][0x9f8] ;  /* 0x00027e0000047ab9 */ /* 0x000fe20000000a00 */
[----:B0-----:R-:W-:Y:S01]  /*d8c0*/  IMAD.U32 R2, RZ, RZ, UR38 ;  /* 0x00000026ff027e24 */ /* 0x001fe2000f8e00ff */
[----:B------:R-:W2:Y:S01]  /*d8d0*/  LDL.LU R18, [R1+0x24] ;  /* 0x0000240001127983 */ /* 0x000ea20000300800 */
[----:B------:R-:W-:Y:S01]  /*d8e0*/  UISETP.NE.U32.AND UP0, UPT, UR4, URZ, UPT ;  /* 0x0000003f0400728c */ /* 0x000fe2000bf05070 */
[----:B------:R-:W-:Y:S01]  /*d8f0*/  IMAD.U32 R10, RZ, RZ, UR49 ;  /* 0x00000031ff0a7e24 */ /* 0x000fe2000f8e00ff */
[----:B------:R-:W-:Y:S01]  /*d900*/  ULDC.64 UR6, c[0x0][0xa08] ;  /* 0x0002820000067ab9 */ /* 0x000fe20000000a00 */
[----:B------:R-:W0:Y:S01]  /*d910*/  S2R R19, SR_TID.X ;  /* 0x0000000000137919 */ /* 0x000e220000002100 */
[----:B------:R-:W-:-:S06]  /*d920*/  UISETP.NE.AND.EX UP0, UPT, UR5, URZ, UPT, UP0 ;  /* 0x0000003f0500728c */ /* 0x000fcc000bf05300 */
[----:B------:R-:W-:-:S05]  /*d930*/  PLOP3.LUT P1, PT, PT, PT, UP0, 0x80, 0x0 ;  /* 0x000000000000781c */ /* 0x000fca0003f2f008 */
[----:B------:R-:W-:-:S04]  /*d940*/  @UP0 UIADD3 UR4, UP1, UR45, UR4, URZ ;  /* 0x000000042d040290 */ /* 0x000fc8000ff3e03f */
[----:B------:R-:W-:Y:S01]  /*d950*/  @UP0 UIADD3.X UR5, UR48, UR5, URZ, UP1, !UPT ;  /* 0x0000000530050290 */ /* 0x000fe20008ffe43f */
[----:B-1----:R-:W-:-:S13]  /*d960*/  ISETP.NE.AND P0, PT, R0, 0x1, PT ;  /* 0x000000010000780c */ /* 0x002fda0003f05270 */
[----:B------:R-:W1:Y:S01]  /*d970*/  @P0 LDC R0, c[0x0][0x42c] ;  /* 0x00010b00ff000b82 */ /* 0x000e620000000800 */
[----:B0-----:R-:W-:-:S07]  /*d980*/  LOP3.LUT R16, R19, 0x7f, RZ, 0xc0, !PT ;  /* 0x0000007f13107812 */ /* 0x001fce00078ec0ff */
[----:B------:R-:W0:Y:S01]  /*d990*/  @P0 LDC R3, c[0x0][0x430] ;  /* 0x00010c00ff030b82 */ /* 0x000e220000000800 */
[----:B-1----:R-:W-:-:S05]  /*d9a0*/  @P0 IMAD.HI.U32 R0, R0, UR38, RZ ;  /* 0x0000002600000c27 */ /* 0x002fca000f8e00ff */
[----:B0-----:R-:W-:Y:S01]  /*d9b0*/  @P0 SHF.R.U32.HI R2, RZ, R3, R0 ;  /* 0x00000003ff020219 */ /* 0x001fe20000011600 */
[----:B------:R-:W-:-:S04]  /*d9c0*/  IMAD.U32 R3, RZ, RZ, UR5 ;  /* 0x00000005ff037e24 */ /* 0x000fc8000f8e00ff */
[----:B------:R0:W-:Y:S02]  /*d9d0*/  STL [R1+0x10], R2 ;  /* 0x0000100201007387 */ /* 0x0001e40000100800 */
[----:B0-----:R-:W-:Y:S01]  /*d9e0*/  IMAD.U32 R2, RZ, RZ, UR4 ;  /* 0x00000004ff027e24 */ /* 0x001fe2000f8e00ff */
[----:B------:R-:W-:-:S04]  /*d9f0*/  ULDC.64 UR4, c[0x0][0xa00] ;  /* 0x0002800000047ab9 */ /* 0x000fc80000000a00 */
[----:B------:R0:W3:Y:S01]  /*da00*/  @P1 LDG.E R10, desc[UR46][R2.64] ;  /* 0x0000002e020a1981 */ /* 0x0000e2000c1e1900 */
[----:B------:R-:W-:Y:S01]  /*da10*/  ISETP.NE.AND P1, PT, R16, RZ, PT ;  /* 0x000000ff1000720c */ /* 0x000fe20003f25270 */
[----:B------:R-:W-:Y:S01]  /*da20*/  UMOV UR36, URZ ;  /* 0x0000003f00247c82 */ /* 0x000fe20008000000 */
[----:B------:R-:W-:Y:S02]  /*da30*/  ISETP.NE.U32.AND P0, PT, RZ, UR4, PT ;  /* 0x00000004ff007c0c */ /* 0x000fe4000bf05070 */
[----:B------:R-:W-:Y:S02]  /*da40*/  SHF.R.U32.HI R4, RZ, 0x5, R19 ;  /* 0x00000005ff047819 */ /* 0x000fe40000011613 */
[----:B------:R-:W-:Y:S02]  /*da50*/  ISETP.NE.AND.EX P0, PT, RZ, UR5, PT, P0 ;  /* 0x00000005ff007c0c */ /* 0x000fe4000bf05300 */
[----:B------:R-:W-:Y:S01]  /*da60*/  LOP3.LUT R4, R4, 0x3, RZ, 0xc0, !PT ;  /* 0x0000000304047812 */ /* 0x000fe200078ec0ff */
[----:B0-----:R-:W0:Y:S01]  /*da70*/  LDC.64 R2, c[0x0][0x3f8] ;  /* 0x0000fe00ff027b82 */ /* 0x001e220000000a00 */
[----:B------:R-:W-:-:S03]  /*da80*/  SEL R8, RZ, UR49, P0 ;  /* 0x00000031ff087c07 */ /* 0x000fc60008000000 */
[----:B------:R-:W-:Y:S01]  /*da90*/  VOTEU.ALL UP1, P1 ;  /* 0x00000000003f7886 */ /* 0x000fe20000820000 */
[----:B------:R-:W-:-:S04]  /*daa0*/  R2UR UR39, R8 ;  /* 0x00000000082772ca */ /* 0x000fc800000e0000 */
[----:B------:R-:W-:-:S04]  /*dab0*/  @!UP1 UIADD3 UR4, UP0, UR54, 0x270, URZ ;  /* 0x0000027036049890 */ /* 0x000fc8000ff1e03f */
[----:B------:R-:W-:Y:S01]  /*dac0*/  @!UP1 UIADD3.X UR5, URZ, UR55, URZ, UP0, !UPT ;  /* 0x000000373f059290 */ /* 0x000fe200087fe43f */
[----:B0-----:R-:W-:Y:S01]  /*dad0*/  LOP3.LUT P0, RZ, R2, UR6, RZ, 0xfc, !PT ;  /* 0x0000000602ff7c12 */ /* 0x001fe2000f80fcff */
[----:B------:R-:W-:-:S03]  /*dae0*/  UMOV UR6, 0xffffffff ;  /* 0xffffffff00067882 */ /* 0x000fc60000000000 */
[----:B------:R-:W-:Y:S01]  /*daf0*/  LOP3.LUT P0, RZ, R3, UR7, RZ, 0xfc, P0 ;  /* 0x0000000703ff7c12 */ /* 0x000fe2000800fcff */
[----:B--2---:R-:W-:-:S05]  /*db00*/  IMAD R7, R18, 0x80, R17 ;  /* 0x0000008012077824 */ /* 0x004fca00078e0211 */
[----:B------:R-:W-:-:S13]  /*db10*/  R2UR UR37, R7 ;  /* 0x00000000072572ca */ /* 0x000fda00000e0000 */
[----:B------:R0:W-:Y:S01]  /*db20*/  @!UP1 UTMAPF.L2.4D [UR36], [UR4] ;  /* 0x00000024040095b8 */ /* 0x0001e20008018000 */
[----:B---3--:R-:W-:Y:S01]  /*db30*/  SHF.R.S32.HI R18, RZ, 0x1f, R10 ;  /* 0x0000001fff127819 */ /* 0x008fe2000001140a */
[----:B------:R0:W-:Y:S01]  /*db40*/  STL [R1+0xc], R10 ;  /* 0x00000c0a01007387 */ /* 0x0001e20000100800 */
[----:B------:R-:W-:-:S03]  /*db50*/  SEL R0, R10, RZ, !P0 ;  /* 0x000000ff0a007207 */ /* 0x000fc60004000000 */
[----:B------:R0:W-:Y:S01]  /*db60*/  STL [R1+0x14], R18 ;  /* 0x0000141201007387 */ /* 0x0001e20000100800 */
[----:B------:R-:W-:Y:S05]  /*db70*/  BRA.DIV UR6, `(.L_x_182) ;  /* 0x0000003206347947 */ /* 0x000fea000b800000 */
[----:B------:R1:W2:Y:S02]  /*db80*/  SHFL.IDX PT, R14, R4, RZ, 0x1f ;  /* 0x00001fff040e7589 */ /* 0x0002a400000e0000 */
.L_x_250:
[----:B--2---:R-:W-:Y:S02]  /*db90*/  ISETP.NE.AND P0, PT, R14, RZ, PT ;  /* 0x000000ff0e00720c */ /* 0x004fe40003f05270 */
[----:B------:R-:W-:-:S11]  /*dba0*/  PLOP3.LUT P6, PT, PT, PT, PT, 0x8, 0x0 ;  /* 0x000000000000781c */ /* 0x000fd60003fce170 */
[----:B------:R-:W-:Y:S05]  /*dbb0*/  @P0 BRA `(.L_x_183) ;  /* 0x0000000400980947 */ /* 0x000fea0003800000 */
[----:B0-----:R-:W-:-:S06]  /*dbc0*/  UIADD3 UR4, UR43, -0x1, URZ ;  /* 0xffffffff2b047890 */ /* 0x001fcc000fffe03f */
[----:B------:R-:W-:Y:S01]  /*dbd0*/  IMAD.U32 R6, RZ, RZ, UR4 ;  /* 0x00000004ff067e24 */ /* 0x000fe2000f8e00ff */
[----:B------:R-:W-:-:S03]  /*dbe0*/  UMOV UR4, 0xffffffff ;  /* 0xffffffff00047882 */ /* 0x000fc60000000000 */
[----:B------:R-:W-:Y:S05]  /*dbf0*/  BRA.DIV UR4, `(.L_x_184) ;  /* 0x0000003204347947 */ /* 0x000fea000b800000 */
[----:B------:R-:W-:-:S13]  /*dc00*/  ELECT P6, URZ, PT ;  /* 0x00000000003f782f */ /* 0x000fda00038c0000 */
.L_x_253:
[----:B------:R-:W-:Y:S05]  /*dc10*/  @!P6 BRA `(.L_x_185) ;  /* 0x00000004003ce947 */ /* 0x000fea0003800000 */
[----:B------:R-:W-:-:S04]  /*dc20*/  ISETP.NE.U32.AND P0, PT, R2, RZ, PT ;  /* 0x000000ff0200720c */ /* 0x000fc80003f05070 */
[----:B------:R-:W-:-:S13]  /*dc30*/  ISETP.NE.AND.EX P0, PT, R3, RZ, PT, P0 ;  /* 0x000000ff0300720c */ /* 0x000fda0003f05300 */
[----:B------:R-:W-:Y:S05]  /*dc40*/  @!P0 BRA `(.L_x_186) ;  /* 0x0000000000448947 */ /* 0x000fea0003800000 */
[----:B------:R-:W0:Y:S01]  /*dc50*/  LDC R9, c[0x0][0x41c] ;  /* 0x00010700ff097b82 */ /* 0x000e220000000800 */
[----:B------:R-:W-:Y:S01]  /*dc60*/  ULDC.64 UR4, c[0x0][0x408] ;  /* 0x0001020000047ab9 */ /* 0x000fe20000000a00 */
[----:B0-----:R-:W-:-:S13]  /*dc70*/  ISETP.NE.AND P0, PT, R9, 0x1, PT ;  /* 0x000000010900780c */ /* 0x001fda0003f05270 */
[----:B-1----:R-:W0:Y:S02]  /*dc80*/  @P0 LDC.64 R4, c[0x0][0x420] ;  /* 0x00010800ff040b82 */ /* 0x002e240000000a00 */
[----:B0-----:R-:W-:-:S04]  /*dc90*/  @P0 IMAD.HI.U32 R0, R6, R4, RZ ;  /* 0x0000000406000227 */ /* 0x001fc800078e00ff */
        /* <DEDUP_REMOVED lines=12> */
.L_x_186:
[----:B0-----:R-:W1:Y:S04]  /*dd60*/  LDL R3, [R1+0x4] ;  /* 0x0000040001037983 */ /* 0x001e680000100800 */
[----:B------:R-:W2:Y:S01]  /*dd70*/  LDL R2, [R1+0x8] ;  /* 0x0000080001027983 */ /* 0x000ea20000100800 */
[----:B------:R-:W-:Y:S02]  /*dd80*/  ISETP.NE.AND P0, PT, R16, RZ, PT ;  /* 0x000000ff1000720c */ /* 0x000fe40003f05270 */
[----:B-1----:R-:W-:Y:S02]  /*dd90*/  LEA R4, R3, UR41, 0x3 ;  /* 0x0000002903047c11 */ /* 0x002fe4000f8e18ff */
[----:B--2---:R-:W-:-:S04]  /*dda0*/  SHF.L.U32 R3, R2, 0x1f, RZ ;  /* 0x0000001f02037819 */ /* 0x004fc800000006ff */
[----:B------:R-:W0:Y:S02]  /*ddb0*/  SYNCS.PHASECHK.TRANS64.TRYWAIT P2, [R4+URZ+0x2e880], R3 ;  /* 0x02e88003040075a7 */ /* 0x000e24000804017f */
[----:B0-----:R-:W-:Y:S05]  /*ddc0*/  @!P2 BRA `(.L_x_187) ;  /* 0x0000002c00e0a947 */ /* 0x001fea0003800000 */
.L_x_254:
[----:B------:R-:W-:Y:S05]  /*ddd0*/  @P0 BRA `(.L_x_188) ;  /* 0x00000000001c0947 */ /* 0x000fea0003800000 */
[----:B------:R-:W1:Y:S01]  /*dde0*/  S2R R2, SR_TID.X ;  /* 0x0000000000027919 */ /* 0x000e620000002100 */
[----:B------:R-:W-:-:S04]  /*ddf0*/  IMAD.MOV.U32 R5, RZ, RZ, 0x7000 ;  /* 0x00007000ff057424 */ /* 0x000fc800078e00ff */
[----:B------:R2:W-:Y:S01]  /*de00*/  SYNCS.ARRIVE.TRANS64 RZ, [R4+URZ+0x2e870], R5 ;  /* 0x02e8700504ff79a7 */ /* 0x0005e2000800003f */
[----:B-1----:R-:W-:-:S04]  /*de10*/  LOP3.LUT R2, R2, 0x1f, RZ, 0xc0, !PT ;  /* 0x0000001f02027812 */ /* 0x002fc800078ec0ff */
[----:B------:R-:W-:-:S13]  /*de20*/  ISETP.NE.AND P2, PT, R2, RZ, PT ;  /* 0x000000ff0200720c */ /* 0x000fda0003f45270 */
[----:B--2---:R-:W-:Y:S05]  /*de30*/  @!P2 BRA `(.L_x_188) ;  /* 0x000000000004a947 */ /* 0x004fea0003800000 */
[----:B------:R-:W-:Y:S01]  /*de40*/  BPT.TRAP 0x1 ;  /* 0x000000040000795c */ /* 0x000fe20000300000 */
.L_x_188:
[----:B------:R-:W2:Y:S04]  /*de50*/  LDL R10, [R1+0x4] ;  /* 0x00000400010a7983 */ /* 0x000ea80000100800 */
[----:B------:R-:W3:Y:S04]  /*de60*/  LDL R9, [R1+0x18] ;  /* 0x0000180001097983 */ /* 0x000ee80000100800 */
[----:B------:R-:W4:Y:S01]  /*de70*/  LDL R5, [R1+0x10] ;  /* 0x0000100001057983 */ /* 0x000f220000100800 */
[----:B------:R-:W-:Y:S01]  /*de80*/  IMAD.U32 R2, RZ, RZ, UR41 ;  /* 0x00000029ff027e24 */ /* 0x000fe2000f8e00ff */
[----:B------:R-:W-:Y:S01]  /*de90*/  R2UR UR9, R4 ;  /* 0x00000000040972ca */ /* 0x000fe200000e0000 */
[----:B------:R-:W-:Y:S01]  /*dea0*/  UIADD3 UR4, UP0, UR54, 0x470, URZ ;  /* 0x0000047036047890 */ /* 0x000fe2000ff1e03f */
[----:B-----5:R-:W-:Y:S01]  /*deb0*/  R2UR UR13, R0 ;  /* 0x00000000000d72ca */ /* 0x020fe200000e0000 */
[----:B------:R-:W-:Y:S01]  /*dec0*/  UMOV UR6, 0x0 ;  /* 0x0000000000067882 */ /* 0x000fe20000000000 */
[----:B------:R-:W-:Y:S01]  /*ded0*/  UMOV UR7, 0x14f00000 ;  /* 0x14f0000000077882 */ /* 0x000fe20000000000 */
[----:B------:R-:W-:Y:S01]  /*dee0*/  UIADD3.X UR5, URZ, UR55, URZ, UP0, !UPT ;  /* 0x000000373f057290 */ /* 0x000fe200087fe43f */
[----:B------:R-:W-:-:S07]  /*def0*/  UMOV UR10, URZ ;  /* 0x0000003f000a7c82 */ /* 0x000fce0008000000 */
[----:B------:R-:W-:Y:S01]  /*df00*/  UIADD3 UR9, UR9, 0x2e870, URZ ;  /* 0x0002e87009097890 */ /* 0x000fe2000fffe03f */
[----:B--2---:R-:W-:Y:S02]  /*df10*/  IMAD R2, R10, 0x7000, R2 ;  /* 0x000070000a027824 */ /* 0x004fe400078e0202 */
[----:B---3--:R-:W-:-:S03]  /*df20*/  IMAD R6, R6, 0xe0, R9 ;  /* 0x000000e006067824 */ /* 0x008fc600078e0209 */
[----:B------:R-:W-:Y:S02]  /*df30*/  R2UR UR8, R2 ;  /* 0x00000000020872ca */ /* 0x000fe400000e0000 */
[----:B----4-:R-:W-:Y:S02]  /*df40*/  R2UR UR12, R5 ;  /* 0x00000000050c72ca */ /* 0x010fe400000e0000 */
[----:B------:R-:W-:-:S09]  /*df50*/  R2UR UR11, R6 ;  /* 0x00000000060b72ca */ /* 0x000fd200000e0000 */
[----:B------:R-:W-:-:S09]  /*df60*/  UIADD3 UR8, UR8, 0xe400, URZ ;  /* 0x0000e40008087890 */ /* 0x000fd2000fffe03f */
[----:B------:R1:W-:Y:S01]  /*df70*/  UTMALDG.4D [UR8], [UR4], desc[UR6] ;  /* 0x00000608040075b4 */ /* 0x0003e20008019000 */
[----:B------:R-:W2:Y:S02]  /*df80*/  SYNCS.PHASECHK.TRANS64.TRYWAIT P2, [R4+URZ+0x2e840], R3 ;  /* 0x02e84003040075a7 */ /* 0x000ea4000804017f */
[----:B-12---:R-:W-:Y:S05]  /*df90*/  @!P2 BRA `(.L_x_189) ;  /* 0x0000002c0080a947 */ /* 0x006fea0003800000 */
.L_x_255:
[----:B------:R-:W-:Y:S05]  /*dfa0*/  @P0 BRA `(.L_x_190) ;  /* 0x00000000001c0947 */ /* 0x000fea0003800000 */
[----:B------:R-:W2:Y:S01]  /*dfb0*/  S2R R5, SR_TID.X ;  /* 0x0000000000057919 */ /* 0x000ea20000002100 */
[----:B01----:R-:W-:-:S04]  /*dfc0*/  IMAD.MOV.U32 R3, RZ, RZ, 0x7000 ;  /* 0x00007000ff037424 */ /* 0x003fc800078e00ff */
[----:B------:R3:W-:Y:S01]  /*dfd0*/  SYNCS.ARRIVE.TRANS64 RZ, [R4+URZ+0x2e830], R3 ;  /* 0x02e8300304ff79a7 */ /* 0x0007e2000800003f */
[----:B--2---:R-:W-:-:S04]  /*dfe0*/  LOP3.LUT R5, R5, 0x1f, RZ, 0xc0, !PT ;  /* 0x0000001f05057812 */ /* 0x004fc800078ec0ff */
[----:B------:R-:W-:-:S13]  /*dff0*/  ISETP.NE.AND P0, PT, R5, RZ, PT ;  /* 0x000000ff0500720c */ /* 0x000fda0003f05270 */
[----:B---3--:R-:W-:Y:S05]  /*e000*/  @!P0 BRA `(.L_x_190) ;  /* 0x0000000000048947 */ /* 0x008fea0003800000 */
[----:B------:R-:W-:Y:S01]  /*e010*/  BPT.TRAP 0x1 ;  /* 0x000000040000795c */ /* 0x000fe20000300000 */
.L_x_190:
[----:B01----:R-:W2:Y:S01]  /*e020*/  LDL R3, [R1+0x10] ;  /* 0x0000100001037983 */ /* 0x003ea20000100800 */
        /* <DEDUP_REMOVED lines=11> */
[----:B--2---:R-:W-:-:S13]  /*e0e0*/  R2UR UR12, R3 ;  /* 0x00000000030c72ca */ /* 0x004fda00000e0000 */
[----:B------:R0:W-:Y:S02]  /*e0f0*/  UTMALDG.4D [UR8], [UR4], desc[UR6] ;  /* 0x00000608040075b4 */ /* 0x0001e40008019000 */
[----:B0-----:R-:W-:Y:S01]  /*e100*/  NOP ;  /* 0x0000000000007918 */ /* 0x001fe20000000000 */
.L_x_185:
        /* <DEDUP_REMOVED lines=12> */
[----:B------:R-:W-:Y:S01]  /*e1d0*/  @P0 R2UR UR13, R8 ;  /* 0x00000000080d02ca */ /* 0x000fe200000e0000 */
[----:B------:R-:W-:Y:S02]  /*e1e0*/  UMOV UR12, UR38 ;  /* 0x00000026000c7c82 */ /* 0x000fe40008000000 */
[----:B------:R2:W-:Y:S10]  /*e1f0*/  @P0 SYNCS.ARRIVE.TRANS64 RZ, [UR41+0x2e800], R2 ;  /* 0x02e80002ffff09a7 */ /* 0x0005f40008000029 */
[----:B------:R2:W-:Y:S02]  /*e200*/  UTMALDG.4D [UR8], [UR4], desc[UR6] ;  /* 0x00000608040075b4 */ /* 0x0005e40008019000 */
[----:B--2---:R-:W-:Y:S01]  /*e210*/  NOP ;  /* 0x0000000000007918 */ /* 0x004fe20000000000 */
.L_x_183:
[----:B------:R-:W2:Y:S01]  /*e220*/  LDL.LU R3, [R1+0x34] ;  /* 0x0000340001037983 */ /* 0x000ea20000300800 */
[----:B------:R-:W-:Y:S01]  /*e230*/  BSSY B0, `(.L_x_191) ;  /* 0x0000009000007945 */ /* 0x000fe20003800000 */
[----:B--2---:R-:W-:-:S05]  /*e240*/  VIADD R3, R3, 0x1 ;  /* 0x0000000103037836 */ /* 0x004fca0000000000 */
[----:B------:R-:W-:Y:S01]  /*e250*/  LEA.HI R2, R3, R3, RZ, 0x1 ;  /* 0x0000000303027211 */ /* 0x000fe200078f08ff */
[----:B------:R2:W-:Y:S03]  /*e260*/  STL [R1+0x34], R3 ;  /* 0x0000340301007387 */ /* 0x0005e60000100800 */
[----:B------:R-:W-:-:S05]  /*e270*/  LOP3.LUT R2, R2, 0xfffffffe, RZ, 0xc0, !PT ;  /* 0xfffffffe02027812 */ /* 0x000fca00078ec0ff */
[----:B------:R-:W-:-:S05]  /*e280*/  IMAD.IADD R2, R3, 0x1, -R2 ;  /* 0x0000000103027824 */ /* 0x000fca00078e0a02 */
[----:B------:R-:W-:-:S04]  /*e290*/  SHF.L.U32 R2, R2, 0x1f, RZ ;  /* 0x0000001f02027819 */ /* 0x000fc800000006ff */
[----:B------:R-:W3:Y:S02]  /*e2a0*/  SYNCS.PHASECHK.TRANS64.TRYWAIT P0, [UR41+0x2e820], R2 ;  /* 0x02e82002ff0075a7 */ /* 0x000ee40008000169 */
[----:B--23--:R-:W-:Y:S05]  /*e2b0*/  @!P0 BRA `(.L_x_192) ;  /* 0x0000002800cc8947 */ /* 0x00cfea0003800000 */
.L_x_256:
[----:B0-----:R-:W-:Y:S05]  /*e2c0*/  BSYNC B0 ;  /* 0x0000000000007941 */ /* 0x001fea0003800000 */
.L_x_191:
[----:B------:R-:W-:-:S06]  /*e2d0*/  UISETP.GE.AND UP0, UPT, UR44, 0xe1, UPT ;  /* 0x000000e12c00788c */ /* 0x000fcc000bf06270 */
[----:B------:R-:W-:-:S13]  /*e2e0*/  PLOP3.LUT P0, PT, PT, PT, UP0, 0x80, 0x0 ;  /* 0x000000000000781c */ /* 0x000fda0003f0f008 */
[----:B------:R-:W-:Y:S05]  /*e2f0*/  @!P0 BRA `(.L_x_193) ;  /* 0x0000000c00e88947 */ /* 0x000fea0003800000 */
[----:B------:R0:W5:Y:S01]  /*e300*/  LDL.LU R6, [R1+0x8] ;  /* 0x0000080001067983 */ /* 0x0001620000300800 */
[----:B------:R-:W-:-:S03]  /*e310*/  UIADD3 UR4, UR43, -0x2, URZ ;  /* 0xfffffffe2b047890 */ /* 0x000fc6000fffe03f */
[----:B------:R0:W5:Y:S03]  /*e320*/  LDL.LU R7, [R1+0x4] ;  /* 0x0000040001077983 */ /* 0x0001660000300800 */
[----:B------:R-:W-:-:S07]  /*e330*/  IMAD.U32 R21, RZ, RZ, UR4 ;  /* 0x00000004ff157e24 */ /* 0x000fce000f8e00ff */
.L_x_213:
[----:B--23-5:R-:W-:Y:S01]  /*e340*/  VIADD R2, R7, 0x1 ;  /* 0x0000000107027836 */ /* 0x02cfe20000000000 */
[----:B------:R-:W-:Y:S05]  /*e350*/  YIELD ;  /* 0x0000000000007946 */ /* 0x000fea0003800000 */
[----:B------:R-:W-:Y:S01]  /*e360*/  ISETP.NE.AND P0, PT, R2, 0x2, PT ;  /* 0x000000020200780c */ /* 0x000fe20003f05270 */
[----:B------:R-:W-:Y:S03]  /*e370*/  BSSY B0, `(.L_x_194) ;  /* 0x000006e000007945 */ /* 0x000fe60003800000 */
[----:B------:R-:W-:-:S02]  /*e380*/  SEL R3, RZ, 0x1, P0 ;  /* 0x00000001ff037807 */ /* 0x000fc40000000000 */
[----:B------:R-:W-:Y:S02]  /*e390*/  SEL R10, R2, RZ, P0 ;  /* 0x000000ff020a7207 */ /* 0x000fe40000000000 */
[----:B------:R-:W-:-:S05]  /*e3a0*/  LOP3.LUT R9, R6, R3, RZ, 0x3c, !PT ;  /* 0x0000000306097212 */ /* 0x000fca00078e3cff */
[----:B------:R2:W-:Y:S04]  /*e3b0*/  STL [R1+0x8], R9 ;  /* 0x0000080901007387 */ /* 0x0005e80000100800 */
[----:B------:R2:W-:Y:S01]  /*e3c0*/  STL [R1+0x4], R10 ;  /* 0x0000040a01007387 */ /* 0x0005e20000100800 */
[----:B------:R-:W-:Y:S05]  /*e3d0*/  @!P6 BRA `(.L_x_195) ;  /* 0x00000004009ce947 */ /* 0x000fea0003800000 */
[----:B------:R-:W-:Y:S01]  /*e3e0*/  ULDC.64 UR4, c[0x0][0x3f8] ;  /* 0x0000fe0000047ab9 */ /* 0x000fe20000000a00 */
[----:B------:R-:W-:Y:S01]  /*e3f0*/  IMAD.MOV.U32 R8, RZ, RZ, R21 ;  /* 0x000000ffff087224 */ /* 0x000fe200078e0015 */
[----:B------:R-:W-:-:S04]  /*e400*/  ISETP.NE.U32.AND P0, PT, RZ, UR4, PT ;  /* 0x00000004ff007c0c */ /* 0x000fc8000bf05070 */
[----:B------:R-:W-:-:S13]  /*e410*/  ISETP.NE.AND.EX P0, PT, RZ, UR5, PT, P0 ;  /* 0x00000005ff007c0c */ /* 0x000fda000bf05300 */
[----:B------:R-:W-:Y:S05]  /*e420*/  @!P0 BRA `(.L_x_196) ;  /* 0x00000000004c8947 */ /* 0x000fea0003800000 */
[----:B------:R-:W3:Y:S01]  /*e430*/  LDL R5, [R1+0x14] ;  /* 0x0000140001057983 */ /* 0x000ee20000100800 */
[----:B------:R-:W4:Y:S01]  /*e440*/  LDC R8, c[0x0][0x41c] ;  /* 0x00010700ff087b82 */ /* 0x000f220000000800 */
[----:B------:R-:W-:Y:S02]  /*e450*/  ULDC.64 UR6, c[0x0][0x408] ;  /* 0x0001020000067ab9 */ /* 0x000fe40000000a00 */
[----:B-1----:R-:W2:Y:S01]  /*e460*/  LDL R4, [R1+0xc] ;  /* 0x00000c0001047983 */ /* 0x002ea20000100800 */
[----:B----4-:R-:W-:-:S13]  /*e470*/  ISETP.NE.AND P0, PT, R8, 0x1, PT ;  /* 0x000000010800780c */ /* 0x010fda0003f05270 */
[----:B------:R-:W1:Y:S02]  /*e480*/  @P0 LDC.64 R2, c[0x0][0x420] ;  /* 0x00010800ff020b82 */ /* 0x000e640000000a00 */
[----:B-1----:R-:W-:-:S04]  /*e490*/  @P0 IMAD.HI.U32 R0, R21, R2, RZ ;  /* 0x0000000215000227 */ /* 0x002fc800078e00ff */
[----:B------:R-:W-:Y:S01]  /*e4a0*/  IMAD.MOV.U32 R2, RZ, RZ, R21 ;  /* 0x000000ffff027224 */ /* 0x000fe200078e0015 */
[----:B------:R-:W-:-:S04]  /*e4b0*/  @P0 SHF.R.U32.HI R2, RZ, R3, R0 ;  /* 0x00000003ff020219 */ /* 0x000fc80000011600 */
[--C-:B------:R-:W-:Y:S01]  /*e4c0*/  SHF.R.S32.HI R3, RZ, 0x1f, R2.reuse ;  /* 0x0000001fff037819 */ /* 0x100fe20000011402 */
[----:B------:R-:W-:-:S04]  /*e4d0*/  IMAD.MOV R0, RZ, RZ, -R2 ;  /* 0x000000ffff007224 */ /* 0x000fc800078e0a02 */
[----:B------:R-:W-:Y:S02]  /*e4e0*/  IMAD R8, R8, R0, R21 ;  /* 0x0000000008087224 */ /* 0x000fe400078e0215 */
[----:B---3--:R-:W-:-:S04]  /*e4f0*/  IMAD R0, R5, UR6, RZ ;  /* 0x0000000605007c24 */ /* 0x008fc8000f8e02ff */
[C---:B--2---:R-:W-:Y:S02]  /*e500*/  IMAD R0, R4.reuse, UR7, R0 ;  /* 0x0000000704007c24 */ /* 0x044fe4000f8e0200 */
[----:B------:R-:W-:-:S04]  /*e510*/  IMAD.WIDE.U32 R2, R4, UR6, R2 ;  /* 0x0000000604027c25 */ /* 0x000fc8000f8e0002 */
[----:B------:R-:W-:Y:S01]  /*e520*/  IMAD.IADD R0, R0, 0x1, R3 ;  /* 0x0000000100007824 */ /* 0x000fe200078e0203 */
[----:B------:R-:W-:-:S04]  /*e530*/  LEA R4, P0, R2, UR4, 0x2 ;  /* 0x0000000402047c11 */ /* 0x000fc8000f8010ff */
[----:B------:R-:W-:-:S05]  /*e540*/  LEA.HI.X R5, R2, UR5, R0, 0x2, P0 ;  /* 0x0000000502057c11 */ /* 0x000fca00080f1400 */
[----:B------:R3:W5:Y:S04]  /*e550*/  LDG.E R0, desc[UR46][R4.64] ;  /* 0x0000002e04007981 */ /* 0x000768000c1e1900 */
.L_x_196:
[----:B-1-3--:R-:W-:Y:S01]  /*e560*/  LEA R4, R10, UR41, 0x3 ;  /* 0x000000290a047c11 */ /* 0x00afe2000f8e18ff */
[----:B------:R-:W1:Y:S01]  /*e570*/  S2R R2, SR_TID.X ;  /* 0x0000000000027919 */ /* 0x000e620000002100 */
[----:B------:R-:W-:Y:S01]  /*e580*/  SHF.L.U32 R3, R9, 0x1f, RZ ;  /* 0x0000001f09037819 */ /* 0x000fe200000006ff */
[----:B------:R-:W-:Y:S03]  /*e590*/  BSSY B1, `(.L_x_197) ;  /* 0x0000005000017945 */ /* 0x000fe60003800000 */
[----:B------:R-:W3:Y:S01]  /*e5a0*/  SYNCS.PHASECHK.TRANS64.TRYWAIT P0, [R4+URZ+0x2e880], R3 ;  /* 0x02e88003040075a7 */ /* 0x000ee2000800017f */
[----:B-1----:R-:W-:-:S04]  /*e5b0*/  LOP3.LUT R2, R2, 0x7f, RZ, 0xc0, !PT ;  /* 0x0000007f02027812 */ /* 0x002fc800078ec0ff */
[----:B------:R-:W-:Y:S01]  /*e5c0*/  ISETP.NE.AND P2, PT, R2, RZ, PT ;  /* 0x000000ff0200720c */ /* 0x000fe20003f45270 */
[----:B---3--:R-:W-:-:S12]  /*e5d0*/  @!P0 BRA `(.L_x_198) ;  /* 0x00000028001c8947 */ /* 0x008fd80003800000 */
.L_x_257:
[----:B------:R-:W-:Y:S05]  /*e5e0*/  BSYNC B1 ;  /* 0x0000000000017941 */ /* 0x000fea0003800000 */
.L_x_197:
[----:B------:R-:W-:Y:S04]  /*e5f0*/  BSSY B1, `(.L_x_199) ;  /* 0x0000009000017945 */ /* 0x000fe80003800000 */
        /* <DEDUP_REMOVED lines=8> */
.L_x_200:
[----:B------:R-:W-:Y:S05]  /*e680*/  BSYNC B1 ;  /* 0x0000000000017941 */ /* 0x000fea0003800000 */
.L_x_199:
[----:B------:R-:W3:Y:S04]  /*e690*/  LDL R2, [R1+0x10] ;  /* 0x0000100001027983 */ /* 0x000ee80000100800 */
[----:B--2---:R-:W2:Y:S04]  /*e6a0*/  LDL R9, [R1+0x4] ;  /* 0x0000040001097983 */ /* 0x004ea80000100800 */
[----:B------:R-:W4:Y:S01]  /*e6b0*/  LDL R5, [R1+0x18] ;  /* 0x0000180001057983 */ /* 0x000f220000100800 */
[----:B------:R-:W-:Y:S01]  /*e6c0*/  IMAD.MOV.U32 R10, RZ, RZ, RZ ;  /* 0x000000ffff0a7224 */ /* 0x000fe200078e00ff */
[----:B------:R-:W-:Y:S01]  /*e6d0*/  UIADD3 UR4, UP0, UR54, 0x470, URZ ;  /* 0x0000047036047890 */ /* 0x000fe2000ff1e03f */
[----:B------:R-:W-:Y:S01]  /*e6e0*/  PLOP3.LUT P0, PT, PT, PT, PT, 0x80, 0x0 ;  /* 0x000000000000781c */ /* 0x000fe20003f0f070 */
[----:B------:R-:W-:Y:S01]  /*e6f0*/  UMOV UR6, 0x0 ;  /* 0x0000000000067882 */ /* 0x000fe20000000000 */
[----:B------:R-:W-:Y:S01]  /*e700*/  UMOV UR7, 0x14f00000 ;  /* 0x14f0000000077882 */ /* 0x000fe20000000000 */
[----:B------:R-:W-:Y:S01]  /*e710*/  R2UR UR10, R10 ;  /* 0x000000000a0a72ca */ /* 0x000fe200000e0000 */
[----:B------:R-:W-:Y:S01]  /*e720*/  UIADD3.X UR5, URZ, UR55, URZ, UP0, !UPT ;  /* 0x000000373f057290 */ /* 0x000fe200087fe43f */
[----:B---3--:R-:W-:Y:S01]  /*e730*/  R2UR UR12, R2 ;  /* 0x00000000020c72ca */ /* 0x008fe200000e0000 */
[----:B------:R-:W-:-:S04]  /*e740*/  IMAD.U32 R2, RZ, RZ, UR41 ;  /* 0x00000029ff027e24 */ /* 0x000fc8000f8e00ff */
[----:B--2---:R-:W-:Y:S02]  /*e750*/  IMAD R2, R9, 0x7000, R2 ;  /* 0x0000700009027824 */ /* 0x004fe400078e0202 */
[----:B----4-:R-:W-:Y:S02]  /*e760*/  IMAD R5, R8, 0xe0, R5 ;  /* 0x000000e008057824 */ /* 0x010fe400078e0205 */
[----:B------:R-:W-:Y:S02]  /*e770*/  VIADD R8, R4, 0x2e870 ;  /* 0x0002e87004087836 */ /* 0x000fe40000000000 */
[----:B------:R-:W-:-:S07]  /*e780*/  VIADD R9, R2, 0xe400 ;  /* 0x0000e40002097836 */ /* 0x000fce0000000000 */
.L_x_201:
        /* <DEDUP_REMOVED lines=12> */
.L_x_258:
[----:B------:R-:W-:Y:S05]  /*e850*/  BSYNC B1 ;  /* 0x0000000000017941 */ /* 0x000fea0003800000 */
.L_x_202:
[----:B------:R-:W-:Y:S01]  /*e860*/  BSSY B1, `(.L_x_204) ;  /* 0x000000b000017945 */ /* 0x000fe20003800000 */
[----:B------:R-:W-:Y:S02]  /*e870*/  IMAD.MOV.U32 R8, RZ, RZ, 0x0 ;  /* 0x00000000ff087424 */ /* 0x000fe400078e00ff */
[----:B------:R-:W-:Y:S01]  /*e880*/  IMAD.MOV.U32 R9, RZ, RZ, 0x14f00000 ;  /* 0x14f00000ff097424 */ /* 0x000fe200078e00ff */
[----:B------:R-:W-:Y:S06]  /*e890*/  @P2 BRA `(.L_x_205) ;  /* 0x00000000001c2947 */ /* 0x000fec0003800000 */
[----:B------:R-:W3:Y:S01]  /*e8a0*/  S2R R11, SR_TID.X ;  /* 0x00000000000b7919 */ /* 0x000ee20000002100 */
[----:B-12---:R-:W-:-:S04]  /*e8b0*/  IMAD.MOV.U32 R3, RZ, RZ, 0x7000 ;  /* 0x00007000ff037424 */ /* 0x006fc800078e00ff */
[----:B------:R4:W-:Y:S01]  /*e8c0*/  SYNCS.ARRIVE.TRANS64 RZ, [R4+URZ+0x2e830], R3 ;  /* 0x02e8300304ff79a7 */ /* 0x0009e2000800003f */
[----:B---3--:R-:W-:-:S04]  /*e8d0*/  LOP3.LUT R11, R11, 0x1f, RZ, 0xc0, !PT ;  /* 0x0000001f0b0b7812 */ /* 0x008fc800078ec0ff */
[----:B------:R-:W-:-:S13]  /*e8e0*/  ISETP.NE.AND P0, PT, R11, RZ, PT ;  /* 0x000000ff0b00720c */ /* 0x000fda0003f05270 */
[----:B----4-:R-:W-:Y:S05]  /*e8f0*/  @!P0 BRA `(.L_x_205) ;  /* 0x0000000000048947 */ /* 0x010fea0003800000 */
[----:B------:R-:W-:Y:S01]  /*e900*/  BPT.TRAP 0x1 ;  /* 0x000000040000795c */ /* 0x000fe20000300000 */
.L_x_205:
[----:B------:R-:W-:Y:S05]  /*e910*/  BSYNC B1 ;  /* 0x0000000000017941 */ /* 0x000fea0003800000 */
.L_x_204:
[----:B-12---:R-:W2:Y:S01]  /*e920*/  LDL R3, [R1+0x10] ;  /* 0x0000100001037983 */ /* 0x006ea20000100800 */
        /* <DEDUP_REMOVED lines=9> */
.L_x_206:
        /* <DEDUP_REMOVED lines=8> */
[----:B---3--:R-:W-:Y:S05]  /*ea40*/  @P0 BRA.U.ANY `(.L_x_206) ;  /* 0xfffffffd00dc0947 */ /* 0x008fea000393ffff */
.L_x_195:
[----:B------:R-:W-:Y:S05]  /*ea50*/  BSYNC B0 ;  /* 0x0000000000007941 */ /* 0x000fea0003800000 */
.L_x_194:
[----:B------:R-:W-:-:S06]  /*ea60*/  UISETP.NE.AND UP0, UPT, UR42, 0x3, UPT ;  /* 0x000000032a00788c */ /* 0x000fcc000bf05270 */
[----:B------:R-:W-:-:S13]  /*ea70*/  PLOP3.LUT P0, PT, PT, PT, UP0, 0x80, 0x0 ;  /* 0x000000000000781c */ /* 0x000fda0003f0f008 */
[----:B------:R-:W-:Y:S05]  /*ea80*/  @!P0 BRA `(.L_x_207) ;  /* 0x0000000000048947 */ /* 0x000fea0003800000 */
[----:B------:R-:W-:Y:S01]  /*ea90*/  BPT.TRAP 0x1 ;  /* 0x000000040000795c */ /* 0x000fe20000300000 */
.L_x_207:
[----:B------:R-:W-:Y:S01]  /*eaa0*/  IMAD.U32 R2, RZ, RZ, UR51 ;  /* 0x00000033ff027e24 */ /* 0x000fe2000f8e00ff */
[----:B------:R-:W-:Y:S01]  /*eab0*/  LEA R3, R7, UR41, 0x3 ;  /* 0x0000002907037c11 */ /* 0x000fe2000f8e18ff */
[----:B------:R-:W-:Y:S03]  /*eac0*/  BSSY B0, `(.L_x_208) ;  /* 0x0000007000007945 */ /* 0x000fe60003800000 */
[----:B------:R-:W-:Y:S01]  /*ead0*/  ISETP.NE.AND P0, PT, R2, 0x3, PT ;  /* 0x000000030200780c */ /* 0x000fe20003f05270 */
[----:B------:R3:W-:Y:S01]  /*eae0*/  STL [R1], R3 ;  /* 0x0000000301007387 */ /* 0x0007e20000100800 */
[----:B------:R-:W-:-:S04]  /*eaf0*/  LOP3.LUT R2, R6, 0x1, RZ, 0x3c, !PT ;  /* 0x0000000106027812 */ /* 0x000fc800078e3cff */
[----:B------:R-:W-:-:S04]  /*eb00*/  SHF.L.U32 R2, R2, 0x1f, RZ ;  /* 0x0000001f02027819 */ /* 0x000fc800000006ff */
[----:B------:R-:W4:Y:S02]  /*eb10*/  SYNCS.PHASECHK.TRANS64.TRYWAIT P2, [R3+URZ+0x2e870], R2 ;  /* 0x02e87002030075a7 */ /* 0x000f24000804017f */
[----:B---34-:R-:W-:Y:S05]  /*eb20*/  @!P2 BRA `(.L_x_209) ;  /* 0x0000002000f0a947 */ /* 0x018fea0003800000 */
.L_x_259:
[----:B------:R-:W-:Y:S05]  /*eb30*/  BSYNC B0 ;  /* 0x0000000000007941 */ /* 0x000fea0003800000 */
.L_x_208:
[----:B------:R-:W-:Y:S05]  /*eb40*/  @!P0 BRA `(.L_x_210) ;  /* 0x0000000000048947 */ /* 0x000fea0003800000 */
[----:B------:R-:W-:Y:S01]  /*eb50*/  BPT.TRAP 0x1 ;  /* 0x000000040000795c */ /* 0x000fe20000300000 */
.L_x_210:
[----:B---3--:R-:W3:Y:S01]  /*eb60*/  LDL R2, [R1] ;  /* 0x0000000001027983 */ /* 0x008ee20000100800 */
[----:B------:R-:W-:-:S04]  /*eb70*/  SHF.L.U32 R3, R6, 0x1f, RZ ;  /* 0x0000001f06037819 */ /* 0x000fc800000006ff */
[----:B---3--:R3:W4:Y:S02]  /*eb80*/  SYNCS.PHASECHK.TRANS64.TRYWAIT P2, [R2+URZ+0x2e860], R3 ;  /* 0x02e86003020075a7 */ /* 0x008724000804017f */
[----:B---3--:R-:W-:Y:S01]  /*eb90*/  IMAD R2, R7, 0x7000, RZ ;  /* 0x0000700007027824 */ /* 0x008fe200078e02ff */
[----:B----4-:R-:W-:Y:S06]  /*eba0*/  @!P2 BRA `(.L_x_211) ;  /* 0x0000002000e8a947 */ /* 0x010fec0003800000 */
.L_x_260:
[----:B-1----:R-:W3:Y:S04]  /*ebb0*/  LDL R4, [R1+0x28] ;  /* 0x0000280001047983 */ /* 0x002ee80000100800 */
[----:B--2---:R-:W2:Y:S04]  /*ebc0*/  LDL R10, [R1+0x2c] ;  /* 0x00002c00010a7983 */ /* 0x004ea80000100800 */
[----:B------:R-:W4:Y:S01]  /*ebd0*/  LDL R12, [R1+0x1c] ;  /* 0x00001c00010c7983 */ /* 0x000f220000100800 */
[----:B------:R-:W-:Y:S05]  /*ebe0*/  WARPSYNC.ALL ;  /* 0x0000000000007948 */ /* 0x000fea0003800000 */
[----:B---3--:R-:W-:-:S05]  /*ebf0*/  LOP3.LUT R3, R2, R4, RZ, 0xfc, !PT ;  /* 0x0000000402037212 */ /* 0x008fca00078efcff */
[----:B------:R-:W1:Y:S01]  /*ec00*/  LDSM.16.MT88.4 R4, [R3+UR41+0xe400] ;  /* 0x00e400290304783b */ /* 0x000e620008004200 */
[----:B------:R-:W-:Y:S01]  /*ec10*/  VIADD R20, R3, UR41 ;  /* 0x0000002903147c36 */ /* 0x000fe20008000000 */
[----:B----4-:R-:W-:-:S03]  /*ec20*/  IADD3 R2, R2, UR41, R12 ;  /* 0x0000002902027c10 */ /* 0x010fc6000fffe00c */
[----:B--2---:R-:W-:Y:S01]  /*ec30*/  IMAD.IADD R20, R10, 0x1, R20 ;  /* 0x000000010a147824 */ /* 0x004fe200078e0214 */
[C-C-:B-1----:R-:W-:Y:S02]  /*ec40*/  PRMT R8, R4.reuse, 0x6420, R5.reuse ;  /* 0x0000642004087816 */ /* 0x142fe40000000005 */
[----:B------:R-:W-:Y:S02]  /*ec50*/  PRMT R9, R4, 0x7531, R5 ;  /* 0x0000753104097816 */ /* 0x000fe40000000005 */
[C-C-:B------:R-:W-:Y:S02]  /*ec60*/  PRMT R10, R6.reuse, 0x6420, R7.reuse ;  /* 0x00006420060a7816 */ /* 0x140fe40000000007 */
[----:B------:R-:W-:Y:S02]  /*ec70*/  PRMT R11, R6, 0x7531, R7 ;  /* 0x00007531060b7816 */ /* 0x000fe40000000007 */
[----:B------:R-:W1:Y:S04]  /*ec80*/  LDSM.16.MT88.4 R4, [R20+0xe400] ;  /* 0x00e400001404783b */ /* 0x000e680000004200 */
[----:B------:R-:W-:Y:S01]  /*ec90*/  STSM.16.M88.4 [R2+0x400], R8 ;  /* 0x0004000802007844 */ /* 0x000fe20000000200 */
        /* <DEDUP_REMOVED lines=71> */
[----:B------:R1:W-:Y:S02]  /*f110*/  STSM.16.M88.4 [R2+0x6400], R4 ;  /* 0x0064000402007844 */ /* 0x0003e40000000200 */
[C-C-:B-1----:R-:W-:Y:S02]  /*f120*/  PRMT R4, R8.reuse, 0x6420, R9.reuse ;  /* 0x0000642008047816 */ /* 0x142fe40000000009 */
[----:B------:R-:W-:-:S02]  /*f130*/  PRMT R5, R8, 0x7531, R9 ;  /* 0x0000753108057816 */ /* 0x000fc40000000009 */
[C-C-:B------:R-:W-:Y:S02]  /*f140*/  PRMT R6, R10.reuse, 0x6420, R11.reuse ;  /* 0x000064200a067816 */ /* 0x140fe4000000000b */
[----:B------:R-:W-:-:S05]  /*f150*/  PRMT R7, R10, 0x7531, R11 ;  /* 0x000075310a077816 */ /* 0x000fca000000000b */
[----:B------:R1:W-:Y:S01]  /*f160*/  STSM.16.M88.4 [R2+0x6c00], R4 ;  /* 0x006c000402007844 */ /* 0x0003e20000000200 */
[----:B------:R-:W-:Y:S01]  /*f170*/  @!PT LDS RZ, [RZ] ;  /* 0x00000000fffff984 */ /* 0x000fe20000000800 */
[----:B------:R-:W-:Y:S01]  /*f180*/  @!PT LDS RZ, [RZ] ;  /* 0x00000000fffff984 */ /* 0x000fe20000000800 */
[----:B------:R-:W-:Y:S01]  /*f190*/  @!PT LDS RZ, [RZ] ;  /* 0x00000000fffff984 */ /* 0x000fe20000000800 */
[----:B------:R-:W-:Y:S01]  /*f1a0*/  @!PT LDS RZ, [RZ] ;  /* 0x00000000fffff984 */ /* 0x000fe20000000800 */
[----:B------:R2:W-:Y:S06]  /*f1b0*/  MEMBAR.ALL.CTA ;  /* 0x0000000000007992 */ /* 0x0005ec0000008000 */
[----:B--2---:R-:W2:Y:S01]  /*f1c0*/  FENCE.VIEW.ASYNC.S ;  /* 0x00000000000073c6 */ /* 0x004ea20000000000 */
[----:B------:R-:W-:Y:S05]  /*f1d0*/  @!P0 BRA `(.L_x_212) ;  /* 0x0000000000048947 */ /* 0x000fea0003800000 */
[----:B------:R-:W-:Y:S01]  /*f1e0*/  BPT.TRAP 0x1 ;  /* 0x000000040000795c */ /* 0x000fe20000300000 */
.L_x_212:
[----:B------:R-:W2:Y:S01]  /*f1f0*/  LDL.LU R3, [R1] ;  /* 0x0000000001037983 */ /* 0x000ea20000300800 */
[C---:B------:R-:W-:Y:S01]  /*f200*/  ISETP.GT.AND P0, PT, R21.reuse, RZ, PT ;  /* 0x000000ff1500720c */ /* 0x040fe20003f04270 */
[----:B------:R-:W-:Y:S02]  /*f210*/  VIADD R21, R21, 0xffffffff ;  /* 0xffffffff15157836 */ /* 0x000fe40000000000 */
[----:B-1----:R3:W5:Y:S04]  /*f220*/  LDL R6, [R1+0x8] ;  /* 0x0000080001067983 */ /* 0x0027680000100800 */
[----:B------:R3:W5:Y:S01]  /*f230*/  LDL R7, [R1+0x4] ;  /* 0x0000040001077983 */ /* 0x0007620000100800 */
[----:B--2---:R3:W-:Y:S01]  /*f240*/  SYNCS.ARRIVE.TRANS64.A1T0 RZ, [R3+URZ+0x2e850], RZ ;  /* 0x02e850ff03ff79a7 */ /* 0x0047e2000810003f */
[----:B------:R-:W-:-:S05]  /*f250*/  @!P1 VIADD R2, R3, 0x2e880 ;  /* 0x0002e88003029836 */ /* 0x000fca0000000000 */
[----:B------:R-:W-:Y:S01]  /*f260*/  @!P1 PRMT R2, RZ, 0x654, R2 ;  /* 0x00000654ff029816 */ /* 0x000fe20000000002 */
[----:B------:R-:W-:Y:S06]  /*f270*/  BAR.SYNC.DEFER_BLOCKING 0x2, 0x80 ;  /* 0x0082000000007b1d */ /* 0x000fec0000010000 */
[----:B------:R3:W-:Y:S01]  /*f280*/  @!P1 SYNCS.ARRIVE.TRANS64.RED.A1T0 RZ, [R2+URZ], RZ ;  /* 0x000000ff02ff99a7 */ /* 0x0007e2000810043f */
[----:B------:R-:W-:Y:S05]  /*f290*/  @P0 BRA `(.L_x_213) ;  /* 0xfffffff000280947 */ /* 0x000fea000383ffff */
.L_x_193:
[----:B------:R-:W-:Y:S04]  /*f2a0*/  BSSY B0, `(.L_x_214) ;  /* 0x000000f000007945 */ /* 0x000fe80003800000 */
[----:B------:R-:W-:Y:S05]  /*f2b0*/  @P1 BRA `(.L_x_215) ;  /* 0x0000000000341947 */ /* 0x000fea0003800000 */
[----:B------:R-:W4:Y:S01]  /*f2c0*/  S2R R5, SR_LANEID ;  /* 0x0000000000057919 */ /* 0x000f220000000000 */
[----:B------:R-:W-:Y:S01]  /*f2d0*/  VOTEU.ANY UR4, UPT, PT ;  /* 0x0000000000047886 */ /* 0x000fe200038e0100 */
[----:B--23--:R-:W2:Y:S01]  /*f2e0*/  LDC.64 R2, c[0x0][0xc38] ;  /* 0x00030e00ff027b82 */ /* 0x00cea20000000a00 */
[----:B------:R-:W4:Y:S02]  /*f2f0*/  FLO.U32 R0, UR4 ;  /* 0x0000000400007d00 */ /* 0x000f2400080e0000 */
[----:B----4-:R-:W-:-:S06]  /*f300*/  ISETP.EQ.U32.AND P0, PT, R0, R5, PT ;  /* 0x000000050000720c */ /* 0x010fcc0003f02070 */
[----:B------:R-:W2:Y:S07]  /*f310*/  POPC R5, UR4 ;  /* 0x0000000400057d09 */ /* 0x000eae0008000000 */
[----:B--2---:R-:W2:Y:S01]  /*f320*/  @P0 ATOMG.E.ADD.STRONG.GPU PT, R3, desc[UR46][R2.64], R5 ;  /* 0x00000005020309a8 */ /* 0x004ea200081ee1ee */
[----:B-1----:R-:W1:Y:S02]  /*f330*/  S2R R4, SR_LTMASK ;  /* 0x0000000000047919 */ /* 0x002e640000003900 */
[----:B-1----:R-:W-:-:S04]  /*f340*/  LOP3.LUT R4, R4, UR4, RZ, 0xc0, !PT ;  /* 0x0000000404047c12 */ /* 0x002fc8000f8ec0ff */
[----:B-----5:R-:W1:Y:S01]  /*f350*/  POPC R7, R4 ;  /* 0x0000000400077309 */ /* 0x020e620000000000 */
[----:B--2---:R-:W1:Y:S02]  /*f360*/  SHFL.IDX PT, R0, R3, R0, 0x1f ;  /* 0x00001f0003007589 */ /* 0x004e6400000e0000 */
[----:B-1----:R-:W-:-:S05]  /*f370*/  IADD3 R0, R0, UR50, R7 ;  /* 0x0000003200007c10 */ /* 0x002fca000fffe007 */
[----:B------:R4:W-:Y:S02]  /*f380*/  STL [R1+0x20], R0 ;  /* 0x0000200001007387 */ /* 0x0009e40000100800 */
.L_x_215:
[----:B------:R-:W-:Y:S05]  /*f390*/  BSYNC B0 ;  /* 0x0000000000007941 */ /* 0x000fea0003800000 */
.L_x_214:
[----:B------:R-:W-:-:S06]  /*f3a0*/  UISETP.NE.AND UP0, UPT, UR42, 0x3, UPT ;  /* 0x000000032a00788c */ /* 0x000fcc000bf05270 */
[----:B------:R-:W-:-:S13]  /*f3b0*/  PLOP3.LUT P0, PT, PT, PT, UP0, 0x80, 0x0 ;  /* 0x000000000000781c */ /* 0x000fda0003f0f008 */
[----:B------:R-:W-:Y:S05]  /*f3c0*/  @!P0 BRA `(.L_x_216) ;  /* 0x0000000000048947 */ /* 0x000fea0003800000 */
[----:B------:R-:W-:Y:S01]  /*f3d0*/  BPT.TRAP 0x1 ;  /* 0x000000040000795c */ /* 0x000fe20000300000 */
.L_x_216:
[----:B--23--:R-:W2:Y:S04]  /*f3e0*/  LDL R2, [R1+0x8] ;  /* 0x0000080001027983 */ /* 0x00cea80000100800 */
[----:B----4-:R-:W3:Y:S01]  /*f3f0*/  LDL R0, [R1+0x4] ;  /* 0x0000040001007983 */ /* 0x010ee20000100800 */
[----:B------:R-:W-:Y:S01]  /*f400*/  BSSY B0, `(.L_x_217) ;  /* 0x0000008000007945 */ /* 0x000fe20003800000 */
[----:B--2---:R-:W-:-:S04]  /*f410*/  LOP3.LUT R3, R2, 0x1, RZ, 0x3c, !PT ;  /* 0x0000000102037812 */ /* 0x004fc800078e3cff */
[----:B------:R-:W-:Y:S02]  /*f420*/  SHF.L.U32 R3, R3, 0x1f, RZ ;  /* 0x0000001f03037819 */ /* 0x000fe400000006ff */
[----:B---3--:R-:W-:-:S04]  /*f430*/  LEA R20, R0, UR41, 0x3 ;  /* 0x0000002900147c11 */ /* 0x008fc8000f8e18ff */
[----:B------:R-:W2:Y:S01]  /*f440*/  SYNCS.PHASECHK.TRANS64.TRYWAIT P0, [R20+URZ+0x2e870], R3 ;  /* 0x02e87003140075a7 */ /* 0x000ea2000800017f */
[----:B------:R-:W-:-:S05]  /*f450*/  IMAD.U32 R0, RZ, RZ, UR51 ;  /* 0x00000033ff007e24 */ /* 0x000fca000f8e00ff */
[----:B------:R-:W-:Y:S01]  /*f460*/  ISETP.NE.AND P2, PT, R0, 0x3, PT ;  /* 0x000000030000780c */ /* 0x000fe20003f45270 */
[----:B--2---:R-:W-:-:S12]  /*f470*/  @!P0 BRA `(.L_x_218) ;  /* 0x0000001800cc8947 */ /* 0x004fd80003800000 */
.L_x_261:
[----:B------:R-:W-:Y:S05]  /*f480*/  BSYNC B0 ;  /* 0x0000000000007941 */ /* 0x000fea0003800000 */
.L_x_217:
[----:B------:R-:W-:Y:S05]  /*f490*/  @!P2 BRA `(.L_x_219) ;  /* 0x000000000004a947 */ /* 0x000fea0003800000 */
[----:B------:R-:W-:Y:S01]  /*f4a0*/  BPT.TRAP 0x1 ;  /* 0x000000040000795c */ /* 0x000fe20000300000 */
.L_x_219:
[----:B------:R-:W2:Y:S02]  /*f4b0*/  LDL R0, [R1+0x8] ;  /* 0x0000080001007983 */ /* 0x000ea40000100800 */
[----:B--2---:R-:W-:-:S04]  /*f4c0*/  SHF.L.U32 R3, R0, 0x1f, RZ ;  /* 0x0000001f00037819 */ /* 0x004fc800000006ff */
[----:B------:R-:W2:Y:S02]  /*f4d0*/  SYNCS.PHASECHK.TRANS64.TRYWAIT P0, [R20+URZ+0x2e860], R3 ;  /* 0x02e86003140075a7 */ /* 0x000ea4000800017f */
[----:B--2---:R-:W-:Y:S05]  /*f4e0*/  @!P0 BRA `(.L_x_220) ;  /* 0x0000001800c48947 */ /* 0x004fea0003800000 */
.L_x_262:
[----:B------:R-:W3:Y:S04]  /*f4f0*/  LDL R0, [R1+0x4] ;  /* 0x0000040001007983 */ /* 0x000ee80000100800 */
[----:B------:R-:W4:Y:S04]  /*f500*/  LDL R2, [R1+0x28] ;  /* 0x0000280001027983 */ /* 0x000f280000100800 */
[----:B------:R-:W2:Y:S04]  /*f510*/  LDL R10, [R1+0x2c] ;  /* 0x00002c00010a7983 */ /* 0x000ea80000100800 */
[----:B------:R-:W2:Y:S01]  /*f520*/  LDL R12, [R1+0x1c] ;  /* 0x00001c00010c7983 */ /* 0x000ea20000100800 */
[----:B------:R-:W-:Y:S05]  /*f530*/  WARPSYNC.ALL ;  /* 0x0000000000007948 */ /* 0x000fea0003800000 */
[----:B---3--:R-:W-:-:S05]  /*f540*/  IMAD R0, R0, 0x7000, RZ ;  /* 0x0000700000007824 */ /* 0x008fca00078e02ff */
[----:B----4-:R-:W-:-:S05]  /*f550*/  LOP3.LUT R2, R0, R2, RZ, 0xfc, !PT ;  /* 0x0000000200027212 */ /* 0x010fca00078efcff */
[----:B-1---5:R-:W1:Y:S01]  /*f560*/  LDSM.16.MT88.4 R4, [R2+UR41+0xe400] ;  /* 0x00e400290204783b */ /* 0x022e620008004200 */
[----:B--2---:R-:W-:Y:S01]  /*f570*/  VIADD R3, R2, UR41 ;  /* 0x0000002902037c36 */ /* 0x004fe20008000000 */
[----:B------:R-:W-:-:S03]  /*f580*/  IADD3 R0, R0, UR41, R12 ;  /* 0x0000002900007c10 */ /* 0x000fc6000fffe00c */
[----:B------:R-:W-:Y:S01]  /*f590*/  IMAD.IADD R3, R10, 0x1, R3 ;  /* 0x000000010a037824 */ /* 0x000fe200078e0203 */
        /* <DEDUP_REMOVED lines=91> */
.L_x_221:
[----:B------:R-:W3:Y:S01]  /*fb50*/  LDL.LU R2, [R1+0x4] ;  /* 0x0000040001027983 */ /* 0x000ee20000300800 */
[----:B-1----:R-:W-:Y:S03]  /*fb60*/  SYNCS.ARRIVE.TRANS64.A1T0 RZ, [R20+URZ+0x2e850], RZ ;  /* 0x02e850ff14ff79a7 */ /* 0x002fe6000810003f */
[----:B------:R-:W4:Y:S01]  /*fb70*/  LDL.LU R3, [R1+0x8] ;  /* 0x0000080001037983 */ /* 0x000f220000300800 */
[----:B--2---:R-:W-:-:S05]  /*fb80*/  @!P1 VIADD R0, R20, 0x2e880 ;  /* 0x0002e88014009836 */ /* 0x004fca0000000000 */
[----:B------:R-:W-:Y:S01]  /*fb90*/  @!P1 PRMT R0, RZ, 0x654, R0 ;  /* 0x00000654ff009816 */ /* 0x000fe20000000000 */
[----:B------:R-:W-:Y:S06]  /*fba0*/  BAR.SYNC.DEFER_BLOCKING 0x2, 0x80 ;  /* 0x0082000000007b1d */ /* 0x000fec0000010000 */
[----:B------:R3:W-:Y:S02]  /*fbb0*/  @!P1 SYNCS.ARRIVE.TRANS64.RED.A1T0 RZ, [R0+URZ], RZ ;  /* 0x000000ff00ff99a7 */ /* 0x0007e4000810043f */
[----:B---3--:R-:W-:-:S05]  /*fbc0*/  VIADD R0, R2, 0x1 ;  /* 0x0000000102007836 */ /* 0x008fca0000000000 */
[----:B------:R-:W-:-:S04]  /*fbd0*/  ISETP.NE.AND P0, PT, R0, 0x2, PT ;  /* 0x000000020000780c */ /* 0x000fc80003f05270 */
[----:B------:R-:W-:Y:S02]  /*fbe0*/  SEL R2, RZ, 0x1, P0 ;  /* 0x00000001ff027807 */ /* 0x000fe40000000000 */
[----:B------:R-:W-:Y:S02]  /*fbf0*/  SEL R0, R0, RZ, P0 ;  /* 0x000000ff00007207 */ /* 0x000fe40000000000 */
[----:B----4-:R-:W-:-:S03]  /*fc00*/  LOP3.LUT R3, R3, R2, RZ, 0x3c, !PT ;  /* 0x0000000203037212 */ /* 0x010fc600078e3cff */
[----:B------:R1:W-:Y:S04]  /*fc10*/  STL [R1+0x4], R0 ;  /* 0x0000040001007387 */ /* 0x0003e80000100800 */
[----:B------:R1:W-:Y:S02]  /*fc20*/  STL [R1+0x8], R3 ;  /* 0x0000080301007387 */ /* 0x0003e40000100800 */
.L_x_177:
[----:B------:R-:W-:Y:S05]  /*fc30*/  BSYNC B6 ;  /* 0x0000000000067941 */ /* 0x000fea0003800000 */
.L_x_175:
[----:B-12---:R-:W2:Y:S02]  /*fc40*/  LDL R0, [R1+0x30] ;  /* 0x0000300001007983 */ /* 0x006ea40000100800 */
[----:B--2---:R-:W-:-:S13]  /*fc50*/  LOP3.LUT P0, RZ, R0, 0x2, RZ, 0xc0, !PT ;  /* 0x0000000200ff7812 */ /* 0x004fda000780c0ff */
[----:B------:R-:W-:Y:S05]  /*fc60*/  @!P0 BRA `(.L_x_222) ;  /* 0x0000000000308947 */ /* 0x000fea0003800000 */
[----:B------:R-:W1:Y:S08]  /*fc70*/  S2UR UR5, SR_CgaCtaId ;  /* 0x00000000000579c3 */ /* 0x000e700000008800 */
[----:B------:R-:W-:Y:S06]  /*fc80*/  BAR.SYNC.DEFER_BLOCKING 0x5, 0x180 ;  /* 0x0146000000007b1d */ /* 0x000fec0000010000 */
[----:B------:R-:W-:-:S02]  /*fc90*/  UMOV UR4, 0x400 ;  /* 0x0000040000047882 */ /* 0x000fc40000000000 */
[----:B-1----:R-:W-:-:S09]  /*fca0*/  ULEA UR4, UR5, UR4, 0x18 ;  /* 0x0000000405047291 */ /* 0x002fd2000f8ec03f */
[----:B------:R-:W1:Y:S04]  /*fcb0*/  LDS.128 R4, [UR4+0x2e8d0] ;  /* 0x02e8d004ff047984 */ /* 0x000e680008000c00 */
[----:B-1----:R1:W-:Y:S01]  /*fcc0*/  STL.64 [R1+0x20], R4 ;  /* 0x0000200401007387 */ /* 0x0023e20000100a00 */
[----:B------:R-:W-:Y:S02]  /*fcd0*/  IMAD.MOV.U32 R2, RZ, RZ, R7 ;  /* 0x000000ffff027224 */ /* 0x000fe400078e0007 */
[----:B------:R-:W-:-:S03]  /*fce0*/  IMAD.MOV.U32 R0, RZ, RZ, R6 ;  /* 0x000000ffff007224 */ /* 0x000fc600078e0006 */
[----:B------:R-:W-:Y:S02]  /*fcf0*/  R2UR UR52, R2 ;  /* 0x00000000023472ca */ /* 0x000fe400000e0000 */
[----:B------:R-:W-:Y:S01]  /*fd00*/  R2UR UR38, R0 ;  /* 0x00000000002672ca */ /* 0x000fe200000e0000 */
[----:B------:R-:W-:Y:S06]  /*fd10*/  BAR.ARV 0x4, 0x180 ;  /* 0x0106000000007b1d */ /* 0x000fec0000002000 */
[----:B------:R-:W-:Y:S08]  /*fd20*/  BRA `(.L_x_223) ;  /* 0x00000008003c7947 */ /* 0x000ff00003800000 */
.L_x_222:
[----:B------:R-:W1:Y:S01]  /*fd30*/  S2R R2, SR_TID.X ;  /* 0x0000000000027919 */ /* 0x000e620000002100 */
[----:B------:R-:W-:Y:S01]  /*fd40*/  ULDC UR4, c[0x0][0xc14] ;  /* 0x0003050000047ab9 */ /* 0x000fe20000000800 */
[----:B------:R-:W2:Y:S01]  /*fd50*/  LDL.LU R0, [R1+0x20] ;  /* 0x0000200001007983 */ /* 0x000ea20000300800 */
[----:B------:R-:W-:Y:S01]  /*fd60*/  IMAD.MOV.U32 R4, RZ, RZ, RZ ;  /* 0x000000ffff047224 */ /* 0x000fe200078e00ff */
[----:B-1----:R-:W-:-:S04]  /*fd70*/  LOP3.LUT R9, R2, 0x1f, RZ, 0xc0, !PT ;  /* 0x0000001f02097812 */ /* 0x002fc800078ec0ff */
[C---:B------:R-:W-:Y:S01]  /*fd80*/  ISETP.NE.AND P0, PT, R9.reuse, 0x1f, PT ;  /* 0x0000001f0900780c */ /* 0x040fe20003f05270 */
[----:B------:R-:W-:-:S05]  /*fd90*/  VIADD R5, R9, UR52 ;  /* 0x0000003409057c36 */ /* 0x000fca0008000000 */
[----:B------:R-:W-:Y:S01]  /*fda0*/  ISETP.GE.OR P1, PT, R5, UR4, !P0 ;  /* 0x0000000405007c0c */ /* 0x000fe2000c726670 */
[----:B------:R-:W-:-:S12]  /*fdb0*/  ULDC UR4, c[0x0][0xc14] ;  /* 0x0003050000047ab9 */ /* 0x000fd80000000800 */
[----:B------:R-:W1:Y:S02]  /*fdc0*/  @!P1 LDC.64 R2, c[0x0][0xc58] ;  /* 0x00031600ff029b82 */ /* 0x000e640000000a00 */
[----:B-1----:R-:W-:-:S05]  /*fdd0*/  @!P1 IMAD.WIDE R2, R5, 0x4, R2 ;  /* 0x0000000405029825 */ /* 0x002fca00078e0202 */
[----:B------:R-:W3:Y:S01]  /*fde0*/  @!P1 LDG.E R4, desc[UR46][R2.64] ;  /* 0x0000002e02049981 */ /* 0x000ee2000c1e1900 */
[C---:B------:R-:W-:Y:S02]  /*fdf0*/  ISETP.NE.AND P1, PT, R9.reuse, RZ, PT ;  /* 0x000000ff0900720c */ /* 0x040fe40003f25270 */
[C---:B------:R-:W-:Y:S02]  /*fe00*/  ISETP.GE.U32.AND P2, PT, R9.reuse, 0x2, PT ;  /* 0x000000020900780c */ /* 0x040fe40003f46070 */
[C---:B------:R-:W-:Y:S02]  /*fe10*/  ISETP.GE.U32.AND P3, PT, R9.reuse, 0x4, PT ;  /* 0x000000040900780c */ /* 0x040fe40003f66070 */
[C---:B------:R-:W-:Y:S02]  /*fe20*/  ISETP.GE.U32.AND P4, PT, R9.reuse, 0x8, PT ;  /* 0x000000080900780c */ /* 0x040fe40003f86070 */
[----:B------:R-:W-:Y:S01]  /*fe30*/  ISETP.GE.U32.AND P5, PT, R9, 0x10, PT ;  /* 0x000000100900780c */ /* 0x000fe20003fa6070 */
[----:B--2---:R-:W-:-:S02]  /*fe40*/  IMAD.MOV.U32 R8, RZ, RZ, R0 ;  /* 0x000000ffff087224 */ /* 0x004fc400078e0000 */
[----:B---3--:R-:W1:Y:S02]  /*fe50*/  SHFL.UP PT, R0, R4, 0x1, RZ ;  /* 0x0420000004007989 */ /* 0x008e6400000e00ff */
[----:B-1----:R-:W-:-:S05]  /*fe60*/  SEL R5, R0, RZ, P1 ;  /* 0x000000ff00057207 */ /* 0x002fca0000800000 */
[----:B------:R-:W-:-:S05]  /*fe70*/  IMAD.IADD R5, R4, 0x1, R5 ;  /* 0x0000000104057824 */ /* 0x000fca00078e0205 */
[----:B------:R-:W1:Y:S02]  /*fe80*/  SHFL.UP PT, R0, R5, 0x2, RZ ;  /* 0x0440000005007989 */ /* 0x000e6400000e00ff */
        /* <DEDUP_REMOVED lines=8> */
[----:B------:R-:W1:Y:S04]  /*ff10*/  SHFL.UP PT, R2, R7, 0x10, RZ ;  /* 0x0600000007027989 */ /* 0x000e6800000e00ff */
[----:B------:R-:W-:Y:S01]  /*ff20*/  SHFL.IDX PT, R9, R8, 0x1, 0x1f ;  /* 0x00201f0008097f89 */ /* 0x000fe200000e0000 */
[----:B-1----:R-:W-:-:S05]  /*ff30*/  SEL R2, R2, RZ, P5 ;  /* 0x000000ff02027207 */ /* 0x002fca0002800000 */
[----:B------:R-:W-:Y:S02]  /*ff40*/  IMAD.IADD R3, R7, 0x1, R2 ;  /* 0x0000000107037824 */ /* 0x000fe400078e0202 */
[----:B------:R-:W1:Y:S03]  /*ff50*/  LDC R2, c[0x0][0xc10] ;  /* 0x00030400ff027b82 */ /* 0x000e660000000800 */
[----:B------:R-:W1:Y:S04]  /*ff60*/  SHFL.IDX PT, R5, R3, 0x1f, 0x1f ;  /* 0x03e01f0003057f89 */ /* 0x000e6800000e0000 */
[----:B------:R-:W2:Y:S01]  /*ff70*/  SHFL.IDX PT, R0, R8, RZ, 0x1f ;  /* 0x00001fff08007589 */ /* 0x000ea200000e0000 */
[----:B-1----:R-:W-:-:S04]  /*ff80*/  IMAD R6, R5, R2, RZ ;  /* 0x0000000205067224 */ /* 0x002fc800078e02ff */
[----:B------:R-:W-:-:S05]  /*ff90*/  IMAD.IADD R5, R9, 0x1, R6 ;  /* 0x0000000109057824 */ /* 0x000fca00078e0206 */
[----:B--2---:R-:W-:-:S13]  /*ffa0*/  ISETP.GT.AND P6, PT, R5, R0, PT ;  /* 0x000000000500720c */ /* 0x004fda0003fc4270 */
[----:B------:R-:W-:Y:S05]  /*ffb0*/  @P6 BRA `(.L_x_224) ;  /* 0x0000000000906947 */ /* 0x000fea0003800000 */
.L_x_228:
[----:B------:R-:W-:-:S04]  /*ffc0*/  UIADD3 UR52, UR52, 0x1f, URZ ;  /* 0x0000001f34347890 */ /* 0x000fc8000fffe03f */
[----:B------:R-:W-:-:S06]  /*ffd0*/  UISETP.GE.AND UP0, UPT, UR52, UR4, UPT ;  /* 0x000000043400728c */ /* 0x000fcc000bf06270 */
[----:B------:R-:W-:-:S13]  /*ffe0*/  PLOP3.LUT P6, PT, PT, PT, UP0, 0x40, 0x0 ;  /* 0x000000000000781c */ /* 0x000fda0003fce808 */
[----:B------:R-:W-:Y:S05]  /*fff0*/  @!P6 BRA `(.L_x_225) ;  /* 0x00000004003ce947 */ /* 0x000fea0003800000 */
[----:B------:R-:W1:Y:S01]  /*10000*/  S2R R2, SR_TID.X ;  /* 0x0000000000027919 */ /* 0x000e620000002100 */
[----:B------:R-:W-:Y:S01]  /*10010*/  BSSY B0, `(.L_x_226) ;  /* 0x0000009000007945 */ /* 0x000fe20003800000 */
[----:B------:R-:W-:Y:S01]  /*10020*/  IMAD.MOV.U32 R4, RZ, RZ, RZ ;  /* 0x000000ffff047224 */ /* 0x000fe200078e00ff */
[----:B-1----:R-:W-:-:S05]  /*10030*/  LOP3.LUT R2, R2, 0x1f, RZ, 0xc0, !PT ;  /* 0x0000001f02027812 */ /* 0x002fca00078ec0ff */
[----:B------:R-:W-:-:S05]  /*10040*/  VIADD R7, R2, UR52 ;  /* 0x0000003402077c36 */ /* 0x000fca0008000000 */
[----:B------:R-:W-:-:S13]  /*10050*/  ISETP.GE.OR P6, PT, R7, UR4, !P0 ;  /* 0x0000000407007c0c */ /* 0x000fda000c7c6670 */
[----:B------:R-:W-:Y:S05]  /*10060*/  @P6 BRA `(.L_x_227) ;  /* 0x00000000000c6947 */ /* 0x000fea0003800000 */
[----:B------:R-:W1:Y:S02]  /*10070*/  LDC.64 R2, c[0x0][0xc58] ;  /* 0x00031600ff027b82 */ /* 0x000e640000000a00 */
[----:B-1----:R-:W-:-:S05]  /*10080*/  IMAD.WIDE R2, R7, 0x4, R2 ;  /* 0x0000000407027825 */ /* 0x002fca00078e0202 */
[----:B------:R1:W5:Y:S02]  /*10090*/  LDG.E R4, desc[UR46][R2.64] ;  /* 0x0000002e02047981 */ /* 0x000364000c1e1900 */
.L_x_227:
[----:B------:R-:W-:Y:S05]  /*100a0*/  BSYNC B0 ;  /* 0x0000000000007941 */ /* 0x000fea0003800000 */
.L_x_226:
[----:B-1---5:R-:W1:Y:S02]  /*100b0*/  SHFL.UP PT, R2, R4, 0x1, RZ ;  /* 0x0420000004027989 */ /* 0x022e6400000e00ff */
        /* <DEDUP_REMOVED lines=12> */
[----:B-1----:R-:W-:Y:S02]  /*10180*/  SEL R9, R2, RZ, P5 ;  /* 0x000000ff02097207 */ /* 0x002fe40002800000 */
[----:B------:R-:W1:Y:S03]  /*10190*/  LDC R2, c[0x0][0xc10] ;  /* 0x00030400ff027b82 */ /* 0x000e660000000800 */
[----:B------:R-:W-:-:S05]  /*101a0*/  IMAD.IADD R3, R8, 0x1, R9 ;  /* 0x0000000108037824 */ /* 0x000fca00078e0209 */
[----:B------:R-:W1:Y:S02]  /*101b0*/  SHFL.IDX PT, R9, R3, 0x1f, 0x1f ;  /* 0x03e01f0003097f89 */ /* 0x000e6400000e0000 */
[----:B-1----:R-:W-:-:S04]  /*101c0*/  IMAD R6, R9, R2, RZ ;  /* 0x0000000209067224 */ /* 0x002fc800078e02ff */
[----:B------:R-:W-:-:S05]  /*101d0*/  IMAD.IADD R5, R6, 0x1, R5 ;  /* 0x0000000106057824 */ /* 0x000fca00078e0205 */
[----:B------:R-:W-:-:S13]  /*101e0*/  ISETP.GT.AND P6, PT, R5, R0, PT ;  /* 0x000000000500720c */ /* 0x000fda0003fc4270 */
[----:B------:R-:W-:Y:S05]  /*101f0*/  @!P6 BRA `(.L_x_228) ;  /* 0xfffffffc0070e947 */ /* 0x000fea000383ffff */
.L_x_224:
[----:B------:R-:W-:Y:S02]  /*10200*/  IMAD.IADD R7, R5, 0x1, -R6 ;  /* 0x0000000105077824 */ /* 0x000fe400078e0a06 */
[----:B------:R-:W-:Y:S02]  /*10210*/  IMAD.MOV.U32 R6, RZ, RZ, RZ ;  /* 0x000000ffff067224 */ /* 0x000fe400078e00ff */
[----:B------:R-:W-:-:S05]  /*10220*/  IMAD R5, R3, R2, R7 ;  /* 0x0000000203057224 */ /* 0x000fca00078e0207 */
[----:B------:R-:W-:-:S13]  /*10230*/  ISETP.GT.AND P0, PT, R5, R0, PT ;  /* 0x000000000500720c */ /* 0x000fda0003f04270 */
[----:B------:R-:W-:Y:S02]  /*10240*/  VOTEU.ANY UR5, UPT, !P0 ;  /* 0x0000000000057886 */ /* 0x000fe400040e0100 */
[----:B------:R-:W-:Y:S02]  /*10250*/  UPOPC UR4, UR5 ;  /* 0x00000005000472bf */ /* 0x000fe40008000000 */
[----:B------:R-:W-:-:S04]  /*10260*/  ISETP.NE.AND P0, PT, RZ, UR5, PT ;  /* 0x00000005ff007c0c */ /* 0x000fc8000bf05270 */
[----:B------:R-:W-:-:S05]  /*10270*/  IMAD.U32 R11, RZ, RZ, UR4 ;  /* 0x00000004ff0b7e24 */ /* 0x000fca000f8e00ff */
[----:B------:R-:W1:Y:S02]  /*10280*/  SHFL.IDX PT, R4, R4, R11, 0x1f ;  /* 0x00001f0b04047589 */ /* 0x000e6400000e0000 */
[----:B-1----:R-:W-:-:S04]  /*10290*/  IABS R5, R4 ;  /* 0x0000000400057213 */ /* 0x002fc80000000000 */
[----:B------:R-:W1:Y:S08]  /*102a0*/  I2F.RP R8, R5 ;  /* 0x0000000500087306 */ /* 0x000e700000209400 */
[----:B-1----:R-:W1:Y:S02]  /*102b0*/  MUFU.RCP R8, R8 ;  /* 0x0000000800087308 */ /* 0x002e640000001000 */
[----:B-1----:R-:W-:-:S06]  /*102c0*/  VIADD R9, R8, 0xffffffe ;  /* 0x0ffffffe08097836 */ /* 0x002fcc0000000000 */
[----:B------:R-:W1:Y:S01]  /*102d0*/  F2I.FTZ.U32.TRUNC.NTZ R9, R9 ;  /* 0x0000000900097305 */ /* 0x000e62000021f000 */
[----:B------:R-:W-:Y:S05]  /*102e0*/  @!P0 BRA `(.L_x_229) ;  /* 0x00000000000c8947 */ /* 0x000fea0003800000 */
[----:B------:R-:W-:-:S06]  /*102f0*/  UIADD3 UR5, UR4, -0x1, URZ ;  /* 0xffffffff04057890 */ /* 0x000fcc000fffe03f */
[----:B------:R-:W-:-:S06]  /*10300*/  IMAD.U32 R6, RZ, RZ, UR5 ;  /* 0x00000005ff067e24 */ /* 0x000fcc000f8e00ff */
[----:B------:R2:W3:Y:S02]  /*10310*/  SHFL.IDX PT, R6, R3, R6, 0x1f ;  /* 0x00001f0603067589 */ /* 0x0004e400000e0000 */
.L_x_229:
[----:B---3--:R-:W-:Y:S01]  /*10320*/  IMAD R7, R6, R2, R7 ;  /* 0x0000000206077224 */ /* 0x008fe200078e0207 */
[----:B------:R-:W-:Y:S01]  /*10330*/  UIADD3 UR52, UR4, UR52, URZ ;  /* 0x0000003404347290 */ /* 0x000fe2000fffe03f */
[--C-:B-1----:R-:W-:Y:S02]  /*10340*/  IMAD.MOV R6, RZ, RZ, -R9.reuse ;  /* 0x000000ffff067224 */ /* 0x102fe400078e0a09 */
[----:B------:R-:W-:Y:S01]  /*10350*/  IMAD.MOV.U32 R2, RZ, RZ, RZ ;  /* 0x000000ffff027224 */ /* 0x000fe200078e00ff */
[----:B------:R1:W-:Y:S01]  /*10360*/  STL [R1+0x20], R7 ;  /* 0x0000200701007387 */ /* 0x0003e20000100800 */
[----:B------:R-:W-:Y:S02]  /*10370*/  IMAD R6, R6, R5, RZ ;  /* 0x0000000506067224 */ /* 0x000fe400078e02ff */
[----:B--2---:R-:W-:Y:S02]  /*10380*/  IMAD.MOV.U32 R3, RZ, RZ, R9 ;  /* 0x000000ffff037224 */ /* 0x004fe400078e0009 */
[----:B------:R-:W-:Y:S01]  /*10390*/  IMAD.HI.U32 R9, R9, R6, R2 ;  /* 0x0000000609097227 */ /* 0x000fe200078e0002 */
[----:B------:R-:W-:-:S03]  /*103a0*/  IABS R2, R4 ;  /* 0x0000000400027213 */ /* 0x000fc60000000000 */
[----:B------:R-:W-:Y:S02]  /*103b0*/  IMAD.IADD R3, R0, 0x1, -R7 ;  /* 0x0000000100037824 */ /* 0x000fe400078e0a07 */
[----:B------:R-:W-:-:S03]  /*103c0*/  IMAD.MOV R2, RZ, RZ, -R2 ;  /* 0x000000ffff027224 */ /* 0x000fc600078e0a02 */
[----:B------:R-:W-:-:S05]  /*103d0*/  IABS R0, R3 ;  /* 0x0000000300007213 */ /* 0x000fca0000000000 */
[----:B------:R-:W-:-:S04]  /*103e0*/  IMAD.HI.U32 R9, R9, R0, RZ ;  /* 0x0000000009097227 */ /* 0x000fc800078e00ff */
[----:B------:R-:W-:-:S05]  /*103f0*/  IMAD R0, R9, R2, R0 ;  /* 0x0000000209007224 */ /* 0x000fca00078e0200 */
[----:B------:R-:W-:-:S13]  /*10400*/  ISETP.GT.U32.AND P1, PT, R5, R0, PT ;  /* 0x000000000500720c */ /* 0x000fda0003f24070 */
[----:B------:R-:W-:Y:S02]  /*10410*/  @!P1 IMAD.IADD R0, R0, 0x1, -R5 ;  /* 0x0000000100009824 */ /* 0x000fe400078e0a05 */
[----:B------:R-:W-:Y:S01]  /*10420*/  @!P1 VIADD R9, R9, 0x1 ;  /* 0x0000000109099836 */ /* 0x000fe20000000000 */
[----:B------:R-:W-:Y:S02]  /*10430*/  ISETP.NE.AND P1, PT, R4, RZ, PT ;  /* 0x000000ff0400720c */ /* 0x000fe40003f25270 */
[----:B------:R-:W-:Y:S02]  /*10440*/  ISETP.GE.U32.AND P0, PT, R0, R5, PT ;  /* 0x000000050000720c */ /* 0x000fe40003f06070 */
[----:B------:R-:W-:-:S04]  /*10450*/  LOP3.LUT R0, R3, R4, RZ, 0x3c, !PT ;  /* 0x0000000403007212 */ /* 0x000fc800078e3cff */
[----:B------:R-:W-:-:S07]  /*10460*/  ISETP.GE.AND P2, PT, R0, RZ, PT ;  /* 0x000000ff0000720c */ /* 0x000fce0003f46270 */
[----:B------:R-:W-:-:S06]  /*10470*/  @P0 VIADD R9, R9, 0x1 ;  /* 0x0000000109090836 */ /* 0x000fcc0000000000 */
[----:B------:R-:W-:Y:S01]  /*10480*/  @!P2 IMAD.MOV R9, RZ, RZ, -R9 ;  /* 0x000000ffff09a224 */ /* 0x000fe200078e0a09 */
[----:B------:R-:W-:-:S04]  /*10490*/  @!P1 LOP3.LUT R9, RZ, R4, RZ, 0x33, !PT ;  /* 0x00000004ff099212 */ /* 0x000fc800078e33ff */
[----:B------:R-:W-:Y:S01]  /*104a0*/  R2UR UR38, R9 ;  /* 0x00000000092672ca */ /* 0x000fe200000e0000 */
[----:B------:R-:W-:-:S04]  /*104b0*/  IMAD.MOV R9, RZ, RZ, -R9 ;  /* 0x000000ffff097224 */ /* 0x000fc800078e0a09 */
[----:B------:R-:W-:-:S05]  /*104c0*/  IMAD R0, R4, R9, R3 ;  /* 0x0000000904007224 */ /* 0x000fca00078e0203 */
[----:B------:R1:W-:Y:S01]  /*104d0*/  STL [R1+0x24], R0 ;  /* 0x0000240001007387 */ /* 0x0003e20000100800 */
[----:B------:R-:W-:Y:S05]  /*104e0*/  BRA `(.L_x_230) ;  /* 0x0000000000107947 */ /* 0x000fea0003800000 */
.L_x_225:
[----:B------:R2:W-:Y:S01]  /*104f0*/  STL [R1+0x20], R0 ;  /* 0x0000200001007387 */ /* 0x0005e20000100800 */
[----:B------:R-:W-:Y:S01]  /*10500*/  ULDC UR52, c[0x0][0xc14] ;  /* 0x0003050000347ab9 */ /* 0x000fe20000000800 */
[----:B------:R-:W-:Y:S02]  /*10510*/  UMOV UR38, URZ ;  /* 0x0000003f00267c82 */ /* 0x000fe40008000000 */
[----:B------:R2:W-:Y:S03]  /*10520*/  STL [R1+0x24], RZ ;  /* 0x000024ff01007387 */ /* 0x0005e60000100800 */
.L_x_230:
[----:B------:R-:W3:Y:S04]  /*10530*/  LDL R3, [R1+0x20] ;  /* 0x0000200001037983 */ /* 0x000ee80000100800 */
[----:B------:R-:W4:Y:S01]  /*10540*/  LDL R2, [R1+0x24] ;  /* 0x0000240001027983 */ /* 0x000f220000100800 */
[----:B------:R-:W-:Y:S02]  /*10550*/  IMAD.U32 R6, RZ, RZ, UR38 ;  /* 0x00000026ff067e24 */ /* 0x000fe4000f8e00ff */
[----:B-1----:R-:W-:Y:S01]  /*10560*/  IMAD.U32 R7, RZ, RZ, UR52 ;  /* 0x00000034ff077e24 */ /* 0x002fe2000f8e00ff */
[----:B--2---:R-:W1:Y:S02]  /*10570*/  S2R R0, SR_TID.X ;  /* 0x0000000000007919 */ /* 0x004e640000002100 */
[----:B-1----:R-:W-:Y:S01]  /*10580*/  LOP3.LUT R0, R0, 0x1f, RZ, 0xc0, !PT ;  /* 0x0000001f00007812 */ /* 0x002fe200078ec0ff */
[----:B------:R-:W-:Y:S03]  /*10590*/  BAR.SYNC.DEFER_BLOCKING 0x4, 0x180 ;  /* 0x0106000000007b1d */ /* 0x000fe60000010000 */
[----:B------:R-:W-:-:S13]  /*105a0*/  ISETP.NE.AND P0, PT, R0, RZ, PT ;  /* 0x000000ff0000720c */ /* 0x000fda0003f05270 */
[----:B------:R-:W-:Y:S01]  /*105b0*/  @!P0 MOV R0, 0x400 ;  /* 0x0000040000008802 */ /* 0x000fe20000000f00 */
[----:B---3--:R-:W-:Y:S02]  /*105c0*/  IMAD.MOV.U32 R4, RZ, RZ, R3 ;  /* 0x000000ffff047224 */ /* 0x008fe400078e0003 */
[----:B------:R-:W1:Y:S01]  /*105d0*/  @!P0 S2R R3, SR_CgaCtaId ;  /* 0x0000000000038919 */ /* 0x000e620000008800 */
[----:B----4-:R-:W-:Y:S01]  /*105e0*/  IMAD.MOV.U32 R5, RZ, RZ, R2 ;  /* 0x000000ffff057224 */ /* 0x010fe200078e0002 */
[----:B-1----:R-:W-:-:S05]  /*105f0*/  @!P0 LEA R0, R3, R0, 0x18 ;  /* 0x0000000003008211 */ /* 0x002fca00078ec0ff */
[----:B------:R2:W-:Y:S01]  /*10600*/  @!P0 STS.128 [R0+0x2e8d0], R4 ;  /* 0x02e8d00400008388 */ /* 0x0005e20000000c00 */
[----:B------:R-:W-:Y:S06]  /*10610*/  BAR.ARV 0x5, 0x180 ;  /* 0x0146000000007b1d */ /* 0x000fec0000002000 */
.L_x_223:
[----:B------:R-:W-:Y:S02]  /*10620*/  ULDC UR4, c[0x0][0xc14] ;  /* 0x0003050000047ab9 */ /* 0x000fe40000000800 */
[----:B------:R-:W-:-:S06]  /*10630*/  UISETP.GE.AND UP0, UPT, UR52, UR4, UPT ;  /* 0x000000043400728c */ /* 0x000fcc000bf06270 */
[----:B------:R-:W-:-:S13]  /*10640*/  PLOP3.LUT P0, PT, PT, PT, UP0, 0x80, 0x0 ;  /* 0x000000000000781c */ /* 0x000fda0003f0f008 */
[----:B------:R-:W-:Y:S05]  /*10650*/  @!P0 BRA `(.L_x_231) ;  /* 0xffffffc400cc8947 */ /* 0x000fea000383ffff */
.L_x_173:
[----:B--2---:R-:W2:Y:S01]  /*10660*/  LDL.LU R0, [R1+0x34] ;  /* 0x0000340001007983 */ /* 0x004ea20000300800 */
[----:B------:R-:W-:Y:S01]  /*10670*/  BSSY B0, `(.L_x_232) ;  /* 0x000000b000007945 */ /* 0x000fe20003800000 */
[----:B-1----:R-:W1:Y:S01]  /*10680*/  S2R R5, SR_CgaCtaId ;  /* 0x0000000000057919 */ /* 0x002e620000008800 */
[----:B--2---:R-:W-:-:S05]  /*10690*/  VIADD R0, R0, 0x1 ;  /* 0x0000000100007836 */ /* 0x004fca0000000000 */
[----:B0-----:R-:W-:-:S04]  /*106a0*/  LEA.HI R2, R0, R0, RZ, 0x1 ;  /* 0x0000000000027211 */ /* 0x001fc800078f08ff */
[----:B------:R-:W-:-:S05]  /*106b0*/  LOP3.LUT R3, R2, 0xfffffffe, RZ, 0xc0, !PT ;  /* 0xfffffffe02037812 */ /* 0x000fca00078ec0ff */
[----:B------:R-:W-:Y:S01]  /*106c0*/  IMAD.IADD R3, R0, 0x1, -R3 ;  /* 0x0000000100037824 */ /* 0x000fe200078e0a03 */
[----:B------:R-:W-:-:S04]  /*106d0*/  MOV R0, 0x400 ;  /* 0x0000040000007802 */ /* 0x000fc80000000f00 */
[----:B-1----:R-:W-:Y:S02]  /*106e0*/  LEA R0, R5, R0, 0x18 ;  /* 0x0000000005007211 */ /* 0x002fe400078ec0ff */
[----:B------:R-:W-:-:S04]  /*106f0*/  SHF.L.U32 R3, R3, 0x1f, RZ ;  /* 0x0000001f03037819 */ /* 0x000fc800000006ff */
[----:B------:R-:W0:Y:S02]  /*10700*/  SYNCS.PHASECHK.TRANS64.TRYWAIT P0, [R0+URZ+0x2e820], R3 ;  /* 0x02e82003000075a7 */ /* 0x000e24000800017f */
[----:B0-----:R-:W-:Y:S05]  /*10710*/  @!P0 BRA `(.L_x_233) ;  /* 0x00000008004c8947 */ /* 0x001fea0003800000 */
.L_x_263:
[----:B------:R-:W-:Y:S05]  /*10720*/  BSYNC B0 ;  /* 0x0000000000007941 */ /* 0x000fea0003800000 */
.L_x_232:
[----:B------:R-:W-:-:S03]  /*10730*/  UMOV UR4, 0xffffffff ;  /* 0xffffffff00047882 */ /* 0x000fc60000000000 */
[----:B------:R-:W-:Y:S05]  /*10740*/  BRA.DIV UR4, `(.L_x_234) ;  /* 0x0000000a04547947 */ /* 0x000fea000b800000 */
[----:B------:R-:W1:Y:S02]  /*10750*/  S2R R2, SR_TID.X ;  /* 0x0000000000027919 */ /* 0x000e640000002100 */
[----:B-1----:R-:W-:-:S04]  /*10760*/  SHF.R.U32.HI R2, RZ, 0x5, R2 ;  /* 0x00000005ff027819 */ /* 0x002fc80000011602 */
[----:B------:R-:W-:-:S05]  /*10770*/  LOP3.LUT R2, R2, 0x3, RZ, 0xc0, !PT ;  /* 0x0000000302027812 */ /* 0x000fca00078ec0ff */
[----:B------:R1:W2:Y:S02]  /*10780*/  SHFL.IDX PT, R14, R2, RZ, 0x1f ;  /* 0x00001fff020e7589 */ /* 0x0002a400000e0000 */
.L_x_266:
[----:B--2---:R-:W-:Y:S01]  /*10790*/  ISETP.NE.AND P0, PT, R14, RZ, PT ;  /* 0x000000ff0e00720c */ /* 0x004fe20003f05270 */
[----:B------:R-:W-:-:S12]  /*107a0*/  BSSY B0, `(.L_x_235) ;  /* 0x000002e000007945 */ /* 0x000fd80003800000 */
[----:B------:R-:W-:Y:S05]  /*107b0*/  @P0 BRA `(.L_x_236) ;  /* 0x0000000000b00947 */ /* 0x000fea0003800000 */
[----:B------:R-:W-:-:S03]  /*107c0*/  UMOV UR4, 0xffffffff ;  /* 0xffffffff00047882 */ /* 0x000fc60000000000 */
[----:B------:R-:W-:Y:S05]  /*107d0*/  BRA.DIV UR4, `(.L_x_237) ;  /* 0x0000000a04647947 */ /* 0x000fea000b800000 */
[----:B------:R-:W-:-:S13]  /*107e0*/  ELECT P6, URZ, PT ;  /* 0x00000000003f782f */ /* 0x000fda00038c0000 */
.L_x_269:
[----:B------:R-:W-:Y:S05]  /*107f0*/  @!P6 BRA `(.L_x_236) ;  /* 0x0000000000a0e947 */ /* 0x000fea0003800000 */
[----:B------:R-:W-:-:S06]  /*10800*/  ULOP3.LUT UR4, UR40, 0x2, URZ, 0xfc, !UPT ;  /* 0x0000000228047892 */ /* 0x000fcc000f8efc3f */
[----:B-1----:R-:W-:-:S05]  /*10810*/  IMAD.U32 R2, RZ, RZ, UR4 ;  /* 0x00000004ff027e24 */ /* 0x002fca000f8e00ff */
[----:B------:R-:W-:-:S13]  /*10820*/  ISETP.NE.AND P0, PT, R2, 0x3, PT ;  /* 0x000000030200780c */ /* 0x000fda0003f05270 */
[----:B------:R-:W-:Y:S05]  /*10830*/  @!P0 BRA `(.L_x_238) ;  /* 0x0000000000048947 */ /* 0x000fea0003800000 */
[----:B------:R-:W-:Y:S01]  /*10840*/  BPT.TRAP 0x1 ;  /* 0x000000040000795c */ /* 0x000fe20000300000 */
.L_x_238:
[----:B0-----:R-:W2:Y:S04]  /*10850*/  LDL R3, [R1+0x4] ;  /* 0x0000040001037983 */ /* 0x001ea80000100800 */
[----:B------:R-:W3:Y:S01]  /*10860*/  LDL.LU R7, [R1+0x8] ;  /* 0x0000080001077983 */ /* 0x000ee20000300800 */
[----:B------:R-:W-:-:S04]  /*10870*/  VIADD R2, R0, 0x2e840 ;  /* 0x0002e84000027836 */ /* 0x000fc80000000000 */
[C---:B--2---:R-:W-:Y:S02]  /*10880*/  IMAD R6, R3.reuse, 0x8, R2 ;  /* 0x0000000803067824 */ /* 0x044fe400078e0202 */
[----:B------:R-:W-:Y:S01]  /*10890*/  VIADD R3, R3, 0x1 ;  /* 0x0000000103037836 */ /* 0x000fe20000000000 */
[----:B---3--:R-:W-:-:S04]  /*108a0*/  SHF.L.U32 R5, R7, 0x1f, RZ ;  /* 0x0000001f07057819 */ /* 0x008fc800000006ff */
[C---:B------:R-:W-:Y:S01]  /*108b0*/  ISETP.NE.AND P2, PT, R3.reuse, 0x2, PT ;  /* 0x000000020300780c */ /* 0x040fe20003f45270 */
[----:B------:R-:W0:Y:S03]  /*108c0*/  SYNCS.PHASECHK.TRANS64.TRYWAIT P1, [R6+URZ], R5 ;  /* 0x00000005060075a7 */ /* 0x000e26000802017f */
[----:B------:R-:W-:Y:S02]  /*108d0*/  SEL R4, RZ, 0x1, P2 ;  /* 0x00000001ff047807 */ /* 0x000fe40001000000 */
[----:B------:R-:W-:Y:S02]  /*108e0*/  SEL R3, R3, RZ, P2 ;  /* 0x000000ff03037207 */ /* 0x000fe40001000000 */
[----:B------:R-:W-:-:S03]  /*108f0*/  LOP3.LUT R4, R7, R4, RZ, 0x3c, !PT ;  /* 0x0000000407047212 */ /* 0x000fc600078e3cff */
[----:B------:R-:W-:Y:S01]  /*10900*/  IMAD R7, R3, 0x8, R2 ;  /* 0x0000000803077824 */ /* 0x000fe200078e0202 */
[----:B------:R-:W-:Y:S01]  /*10910*/  SHF.L.U32 R2, R4, 0x1f, RZ ;  /* 0x0000001f04027819 */ /* 0x000fe200000006ff */
[----:B0-----:R-:W-:Y:S06]  /*10920*/  @!P1 BRA `(.L_x_239) ;  /* 0x0000000800309947 */ /* 0x001fec0003800000 */
.L_x_270:
[----:B------:R-:W1:Y:S02]  /*10930*/  SYNCS.PHASECHK.TRANS64.TRYWAIT P1, [R7+URZ], R2 ;  /* 0x00000002070075a7 */ /* 0x000e64000802017f */
[----:B-1----:R-:W-:Y:S05]  /*10940*/  @!P1 BRA `(.L_x_240) ;  /* 0x00000008003c9947 */ /* 0x002fea0003800000 */
.L_x_271:
[----:B------:R-:W-:Y:S05]  /*10950*/  @!P0 BRA `(.L_x_241) ;  /* 0x0000000000048947 */ /* 0x000fea0003800000 */
[----:B------:R-:W-:Y:S01]  /*10960*/  BPT.TRAP 0x1 ;  /* 0x000000040000795c */ /* 0x000fe20000300000 */
.L_x_241:
[----:B------:R-:W2:Y:S02]  /*10970*/  LDL.LU R4, [R1+0x4] ;  /* 0x0000040001047983 */ /* 0x000ea40000300800 */
[----:B--2---:R-:W-:-:S04]  /*10980*/  IMAD R4, R4, 0x8, R0 ;  /* 0x0000000804047824 */ /* 0x004fc800078e0200 */
[----:B------:R-:W2:Y:S02]  /*10990*/  SYNCS.PHASECHK.TRANS64.TRYWAIT P1, [R4+URZ+0x2e860], R5 ;  /* 0x02e86005040075a7 */ /* 0x000ea4000802017f */
[----:B--2---:R-:W-:Y:S05]  /*109a0*/  @!P1 BRA `(.L_x_242) ;  /* 0x0000000800389947 */ /* 0x004fea0003800000 */
.L_x_272:
[----:B------:R-:W-:Y:S05]  /*109b0*/  @!P0 BRA `(.L_x_243) ;  /* 0x0000000000048947 */ /* 0x000fea0003800000 */
[----:B------:R-:W-:Y:S01]  /*109c0*/  BPT.TRAP 0x1 ;  /* 0x000000040000795c */ /* 0x000fe20000300000 */
.L_x_243:
[----:B------:R-:W-:-:S04]  /*109d0*/  IMAD R3, R3, 0x8, R0 ;  /* 0x0000000803037824 */ /* 0x000fc800078e0200 */
[----:B------:R-:W3:Y:S02]  /*109e0*/  SYNCS.PHASECHK.TRANS64.TRYWAIT P1, [R3+URZ+0x2e860], R2 ;  /* 0x02e86002030075a7 */ /* 0x000ee4000802017f */
[----:B---3--:R-:W-:Y:S05]  /*109f0*/  @!P1 BRA `(.L_x_244) ;  /* 0x0000000800389947 */ /* 0x008fea0003800000 */
.L_x_273:
[----:B------:R-:W-:Y:S05]  /*10a00*/  @!P0 BRA `(.L_x_245) ;  /* 0x0000000000048947 */ /* 0x000fea0003800000 */
[----:B------:R-:W-:Y:S01]  /*10a10*/  BPT.TRAP 0x1 ;  /* 0x000000040000795c */ /* 0x000fe20000300000 */
.L_x_245:
[----:B------:R-:W4:Y:S02]  /*10a20*/  SYNCS.PHASECHK.TRANS64.TRYWAIT P0, [R4+URZ+0x2e880], R5 ;  /* 0x02e88005040075a7 */ /* 0x000f24000800017f */
[----:B----4-:R-:W-:Y:S05]  /*10a30*/  @!P0 BRA `(.L_x_246) ;  /* 0x00000008003c8947 */ /* 0x010fea0003800000 */
.L_x_247:
[----:B------:R0:W0:Y:S02]  /*10a40*/  SYNCS.PHASECHK.TRANS64.TRYWAIT P0, [R3+URZ+0x2e880], R2 ;  /* 0x02e88002030075a7 */ /* 0x000024000800017f */
[----:B0-----:R-:W-:Y:S05]  /*10a50*/  @!P0 NANOSLEEP.SYNCS 0x989680 ;  /* 0x009896800000895d */ /* 0x001fea0003900000 */
[----:B------:R-:W0:Y:S02]  /*10a60*/  @!P0 SYNCS.PHASECHK.TRANS64 P0, [R3+URZ+0x2e880], R2 ;  /* 0x02e88002030085a7 */ /* 0x000e24000800007f */
[----:B0-----:R-:W-:Y:S05]  /*10a70*/  @!P0 BRA `(.L_x_247) ;  /* 0xfffffffc00f08947 */ /* 0x001fea000383ffff */
.L_x_236:
[----:B------:R-:W-:Y:S05]  /*10a80*/  BSYNC B0 ;  /* 0x0000000000007941 */ /* 0x000fea0003800000 */
.L_x_235:
[----:B------:R-:W-:Y:S05]  /*10a90*/  EXIT ;  /* 0x000000000000794d */ /* 0x000fea0003800000 */
.L_x_123:
[----:B0-----:R0:W1:Y:S02]  /*10aa0*/  SYNCS.PHASECHK.TRANS64.TRYWAIT P1, [R0+URZ+0x2e800], R3 ;  /* 0x02e80003000075a7 */ /* 0x001064000802017f */
[----:B-1----:R-:W-:Y:S05]  /*10ab0*/  @!P1 NANOSLEEP.SYNCS 0x989680 ;  /* 0x009896800000995d */ /* 0x002fea0003900000 */
[----:B------:R-:W1:Y:S02]  /*10ac0*/  @!P1 SYNCS.PHASECHK.TRANS64 P1, [R0+URZ+0x2e800], R3 ;  /* 0x02e80003000095a7 */ /* 0x000e64000802007f */
[----:B-1----:R-:W-:Y:S05]  /*10ad0*/  @!P1 BRA `(.L_x_123) ;  /* 0xfffffffc00f09947 */ /* 0x002fea000383ffff */
[----:B------:R-:W-:Y:S05]  /*10ae0*/  BRA `(.L_x_248) ;  /* 0xffffff0c00bc7947 */ /* 0x000fea000383ffff */
.L_x_127:
[----:B0-----:R0:W2:Y:S02]  /*10af0*/  SYNCS.PHASECHK.TRANS64.TRYWAIT P1, [R5+URZ+0x2e830], R4 ;  /* 0x02e83004050075a7 */ /* 0x0010a4000802017f */
[----:B--2---:R-:W-:Y:S05]  /*10b00*/  @!P1 NANOSLEEP.SYNCS 0x989680 ;  /* 0x009896800000995d */ /* 0x004fea0003900000 */
[----:B------:R-:W2:Y:S02]  /*10b10*/  @!P1 SYNCS.PHASECHK.TRANS64 P1, [R5+URZ+0x2e830], R4 ;  /* 0x02e83004050095a7 */ /* 0x000ea4000802007f */
[----:B--2---:R-:W-:Y:S05]  /*10b20*/  @!P1 BRA `(.L_x_127) ;  /* 0xfffffffc00f09947 */ /* 0x004fea000383ffff */
[----:B------:R-:W-:Y:S05]  /*10b30*/  BRA `(.L_x_126) ;  /* 0xffffff0c00ec7947 */ /* 0x000fea000383ffff */
.L_x_132:
[----:B-1----:R-:W-:-:S04]  /*10b40*/  IMAD.U32 R7, RZ, RZ, UR6 ;  /* 0x00000006ff077e24 */ /* 0x002fc8000f8e00ff */
[----:B------:R1:W2:Y:S03]  /*10b50*/  SYNCS.PHASECHK.TRANS64.TRYWAIT P1, [R7+URZ+0x2e830], R0 ;  /* 0x02e83000070075a7 */ /* 0x0002a6000802017f */
[----:B--2---:R-:W-:Y:S05]  /*10b60*/  @!P1 NANOSLEEP.SYNCS 0x989680 ;  /* 0x009896800000995d */ /* 0x004fea0003900000 */
[----:B------:R-:W2:Y:S02]  /*10b70*/  @!P1 SYNCS.PHASECHK.TRANS64 P1, [R7+URZ+0x2e830], R0 ;  /* 0x02e83000070095a7 */ /* 0x000ea4000802007f */
[----:B--2---:R-:W-:Y:S05]  /*10b80*/  @!P1 BRA `(.L_x_132) ;  /* 0xfffffffc00ec9947 */ /* 0x004fea000383ffff */
[----:B------:R-:W-:Y:S05]  /*10b90*/  BRA `(.L_x_129) ;  /* 0xffffff4c007c7947 */ /* 0x000fea000383ffff */
.L_x_136:
[----:B-1----:R-:W-:-:S04]  /*10ba0*/  IMAD.U32 R7, RZ, RZ, UR6 ;  /* 0x00000006ff077e24 */ /* 0x002fc8000f8e00ff */
[----:B------:R1:W2:Y:S03]  /*10bb0*/  SYNCS.PHASECHK.TRANS64.TRYWAIT P1, [R7+URZ+0x2e850], R0 ;  /* 0x02e85000070075a7 */ /* 0x0002a6000802017f */
[----:B--2---:R-:W-:Y:S05]  /*10bc0*/  @!P1 NANOSLEEP.SYNCS 0x989680 ;  /* 0x009896800000995d */ /* 0x004fea0003900000 */
[----:B------:R-:W2:Y:S02]  /*10bd0*/  @!P1 SYNCS.PHASECHK.TRANS64 P1, [R7+URZ+0x2e850], R0 ;  /* 0x02e85000070095a7 */ /* 0x000ea4000802007f */
[----:B--2---:R-:W-:Y:S05]  /*10be0*/  @!P1 BRA `(.L_x_136) ;  /* 0xfffffffc00ec9947 */ /* 0x004fea000383ffff */
[----:B------:R-:W-:Y:S05]  /*10bf0*/  BRA `(.L_x_133) ;  /* 0xffffff58007c7947 */ /* 0x000fea000383ffff */
.L_x_142:
[----:B-1----:R1:W2:Y:S02]  /*10c00*/  SYNCS.PHASECHK.TRANS64.TRYWAIT P1, [R20+URZ+0x2e850], R3 ;  /* 0x02e85003140075a7 */ /* 0x0022a4000802017f */
[----:B--2---:R-:W-:Y:S05]  /*10c10*/  @!P1 NANOSLEEP.SYNCS 0x989680 ;  /* 0x009896800000995d */ /* 0x004fea0003900000 */
[----:B------:R-:W2:Y:S02]  /*10c20*/  @!P1 SYNCS.PHASECHK.TRANS64 P1, [R20+URZ+0x2e850], R3 ;  /* 0x02e85003140095a7 */ /* 0x000ea4000802007f */
[----:B--2---:R-:W-:Y:S05]  /*10c30*/  @!P1 BRA `(.L_x_142) ;  /* 0xfffffffc00f09947 */ /* 0x004fea000383ffff */
[----:B------:R-:W-:Y:S05]  /*10c40*/  BRA `(.L_x_141) ;  /* 0xffffff8000ec7947 */ /* 0x000fea000383ffff */
.L_x_182:
[----:B------:R-:W-:Y:S02]  /*10c50*/  IMAD.MOV.U32 R13, RZ, RZ, R4 ;  /* 0x000000ffff0d7224 */ /* 0x000fe400078e0004 */
[----:B------:R-:W-:Y:S02]  /*10c60*/  IMAD.MOV.U32 R12, RZ, RZ, RZ ;  /* 0x000000ffff0c7224 */ /* 0x000fe400078e00ff */
[----:B------:R-:W-:Y:S02]  /*10c70*/  IMAD.MOV.U32 R11, RZ, RZ, 0x1f ;  /* 0x0000001fff0b7424 */ /* 0x000fe400078e00ff */
[----:B------:R-:W-:-:S07]  /*10c80*/  IMAD.MOV.U32 R15, RZ, RZ, -0x1 ;  /* 0xffffffffff0f7424 */ /* 0x000fce00078e00ff */
[----:B0-----:R-:W-:Y:S05]  /*10c90*/  WARPSYNC.COLLECTIVE R15, `(.L_x_249) ;  /* 0x000000000f087348 */ /* 0x001fea0003c00000 */
[----:B------:R1:W2:Y:S02]  /*10ca0*/  SHFL.IDX P6, R14, R13, R12, R11 ;  /* 0x0000000c0d0e7389 */ /* 0x0002a400000c000b */
[----:B012---:R-:W-:Y:S01]  /*10cb0*/  ENDCOLLECTIVE ;  /* 0x000000000000791b */ /* 0x007fe20003800000 */
.L_x_249:
[----:B------:R-:W-:Y:S05]  /*10cc0*/  BRA `(.L_x_250) ;  /* 0xffffffcc00b07947 */ /* 0x000fea000383ffff */
.L_x_184:
[----:B------:R-:W-:Y:S01]  /*10cd0*/  BSSY B0, `(.L_x_251) ;  /* 0x0000006000007945 */ /* 0x000fe20003800000 */
[----:B------:R-:W-:-:S07]  /*10ce0*/  IMAD.MOV.U32 R15, RZ, RZ, -0x1 ;  /* 0xffffffffff0f7424 */ /* 0x000fce00078e00ff */
[----:B-1----:R-:W-:Y:S05]  /*10cf0*/  WARPSYNC.COLLECTIVE R15, `(.L_x_252) ;  /* 0x000000000f0c7348 */ /* 0x002fea0003c00000 */
[----:B------:R-:W-:Y:S02]  /*10d00*/  ELECT P6, UR62, PT ;  /* 0x00000000003e782f */ /* 0x000fe400038c0000 */
[----:B------:R-:W-:Y:S01]  /*10d10*/  MOV R14, UR62 ;  /* 0x0000003e000e7c02 */ /* 0x000fe20008000f00 */
[----:B-1----:R-:W-:Y:S10]  /*10d20*/  ENDCOLLECTIVE ;  /* 0x000000000000791b */ /* 0x002ff40003800000 */
.L_x_252:
[----:B------:R-:W-:Y:S05]  /*10d30*/  BSYNC B0 ;  /* 0x0000000000007941 */ /* 0x000fea0003800000 */
.L_x_251:
[----:B------:R-:W-:Y:S05]  /*10d40*/  BRA `(.L_x_253) ;  /* 0xffffffcc00b07947 */ /* 0x000fea000383ffff */
.L_x_187:
[----:B0-----:R0:W1:Y:S02]  /*10d50*/  SYNCS.PHASECHK.TRANS64.TRYWAIT P2, [R4+URZ+0x2e880], R3 ;  /* 0x02e88003040075a7 */ /* 0x001064000804017f */
[----:B-1----:R-:W-:Y:S05]  /*10d60*/  @!P2 NANOSLEEP.SYNCS 0x989680 ;  /* 0x009896800000a95d */ /* 0x002fea0003900000 */
[----:B------:R-:W1:Y:S02]  /*10d70*/  @!P2 SYNCS.PHASECHK.TRANS64 P2, [R4+URZ+0x2e880], R3 ;  /* 0x02e880030400a5a7 */ /* 0x000e64000804007f */
[----:B-1----:R-:W-:Y:S05]  /*10d80*/  @!P2 BRA `(.L_x_187) ;  /* 0xfffffffc00f0a947 */ /* 0x002fea000383ffff */
[----:B------:R-:W-:Y:S05]  /*10d90*/  BRA `(.L_x_254) ;  /* 0xffffffd0000c7947 */ /* 0x000fea000383ffff */
.L_x_189:
[----:B-1----:R1:W2:Y:S02]  /*10da0*/  SYNCS.PHASECHK.TRANS64.TRYWAIT P2, [R4+URZ+0x2e840], R3 ;  /* 0x02e84003040075a7 */ /* 0x0022a4000804017f */
[----:B--2---:R-:W-:Y:S05]  /*10db0*/  @!P2 NANOSLEEP.SYNCS 0x989680 ;  /* 0x009896800000a95d */ /* 0x004fea0003900000 */
[----:B------:R-:W2:Y:S02]  /*10dc0*/  @!P2 SYNCS.PHASECHK.TRANS64 P2, [R4+URZ+0x2e840], R3 ;  /* 0x02e840030400a5a7 */ /* 0x000ea4000804007f */
[----:B--2---:R-:W-:Y:S05]  /*10dd0*/  @!P2 BRA `(.L_x_189) ;  /* 0xfffffffc00f0a947 */ /* 0x004fea000383ffff */
[----:B------:R-:W-:Y:S05]  /*10de0*/  BRA `(.L_x_255) ;  /* 0xffffffd0006c7947 */ /* 0x000fea000383ffff */
.L_x_192:
[----:B--2---:R-:W-:-:S04]  /*10df0*/  IMAD.U32 R3, RZ, RZ, UR41 ;  /* 0x00000029ff037e24 */ /* 0x004fc8000f8e00ff */
[----:B------:R2:W3:Y:S03]  /*10e00*/  SYNCS.PHASECHK.TRANS64.TRYWAIT P0, [R3+URZ+0x2e820], R2 ;  /* 0x02e82002030075a7 */ /* 0x0004e6000800017f */
[----:B---3--:R-:W-:Y:S05]  /*10e10*/  @!P0 NANOSLEEP.SYNCS 0x989680 ;  /* 0x009896800000895d */ /* 0x008fea0003900000 */
[----:B------:R-:W3:Y:S02]  /*10e20*/  @!P0 SYNCS.PHASECHK.TRANS64 P0, [R3+URZ+0x2e820], R2 ;  /* 0x02e82002030085a7 */ /* 0x000ee4000800007f */
[----:B---3--:R-:W-:Y:S05]  /*10e30*/  @!P0 BRA `(.L_x_192) ;  /* 0xfffffffc00ec8947 */ /* 0x008fea000383ffff */
[----:B------:R-:W-:Y:S05]  /*10e40*/  BRA `(.L_x_256) ;  /* 0xffffffd4001c7947 */ /* 0x000fea000383ffff */
.L_x_198:
[----:B-1----:R1:W3:Y:S02]  /*10e50*/  SYNCS.PHASECHK.TRANS64.TRYWAIT P0, [R4+URZ+0x2e880], R3 ;  /* 0x02e88003040075a7 */ /* 0x0022e4000800017f */
[----:B---3--:R-:W-:Y:S05]  /*10e60*/  @!P0 NANOSLEEP.SYNCS 0x989680 ;  /* 0x009896800000895d */ /* 0x008fea0003900000 */
[----:B------:R-:W3:Y:S02]  /*10e70*/  @!P0 SYNCS.PHASECHK.TRANS64 P0, [R4+URZ+0x2e880], R3 ;  /* 0x02e88003040085a7 */ /* 0x000ee4000800007f */
[----:B---3--:R-:W-:Y:S05]  /*10e80*/  @!P0 BRA `(.L_x_198) ;  /* 0xfffffffc00f08947 */ /* 0x008fea000383ffff */
[----:B------:R-:W-:Y:S05]  /*10e90*/  BRA `(.L_x_257) ;  /* 0xffffffd400d07947 */ /* 0x000fea000383ffff */
.L_x_203:
[----:B--2---:R2:W3:Y:S02]  /*10ea0*/  SYNCS.PHASECHK.TRANS64.TRYWAIT P0, [R4+URZ+0x2e840], R3 ;  /* 0x02e84003040075a7 */ /* 0x0044e4000800017f */
[----:B---3--:R-:W-:Y:S05]  /*10eb0*/  @!P0 NANOSLEEP.SYNCS 0x989680 ;  /* 0x009896800000895d */ /* 0x008fea0003900000 */
[----:B------:R-:W3:Y:S02]  /*10ec0*/  @!P0 SYNCS.PHASECHK.TRANS64 P0, [R4+URZ+0x2e840], R3 ;  /* 0x02e84003040085a7 */ /* 0x000ee4000800007f */
[----:B---3--:R-:W-:Y:S05]  /*10ed0*/  @!P0 BRA `(.L_x_203) ;  /* 0xfffffffc00f08947 */ /* 0x008fea000383ffff */
[----:B------:R-:W-:Y:S05]  /*10ee0*/  BRA `(.L_x_258) ;  /* 0xffffffd800587947 */ /* 0x000fea000383ffff */
.L_x_209:
[----:B---3--:R-:W3:Y:S02]  /*10ef0*/  LDL R3, [R1] ;  /* 0x0000000001037983 */ /* 0x008ee40000100800 */
[----:B---3--:R3:W4:Y:S02]  /*10f00*/  SYNCS.PHASECHK.TRANS64.TRYWAIT P2, [R3+URZ+0x2e870], R2 ;  /* 0x02e87002030075a7 */ /* 0x008724000804017f */
[----:B----4-:R-:W-:Y:S05]  /*10f10*/  @!P2 NANOSLEEP.SYNCS 0x989680 ;  /* 0x009896800000a95d */ /* 0x010fea0003900000 */
[----:B------:R-:W4:Y:S02]  /*10f20*/  @!P2 SYNCS.PHASECHK.TRANS64 P2, [R3+URZ+0x2e870], R2 ;  /* 0x02e870020300a5a7 */ /* 0x000f24000804007f */
[----:B----4-:R-:W-:Y:S05]  /*10f30*/  @!P2 BRA `(.L_x_209) ;  /* 0xfffffffc00eca947 */ /* 0x010fea000383ffff */
[----:B------:R-:W-:Y:S05]  /*10f40*/  BRA `(.L_x_259) ;  /* 0xffffffd800f87947 */ /* 0x000fea000383ffff */
.L_x_211:
[----:B-1----:R-:W3:Y:S02]  /*10f50*/  LDL R4, [R1] ;  /* 0x0000000001047983 */ /* 0x002ee40000100800 */
[----:B---3--:R1:W3:Y:S02]  /*10f60*/  SYNCS.PHASECHK.TRANS64.TRYWAIT P2, [R4+URZ+0x2e860], R3 ;  /* 0x02e86003040075a7 */ /* 0x0082e4000804017f */
[----:B---3--:R-:W-:Y:S05]  /*10f70*/  @!P2 NANOSLEEP.SYNCS 0x989680 ;  /* 0x009896800000a95d */ /* 0x008fea0003900000 */
[----:B------:R-:W3:Y:S02]  /*10f80*/  @!P2 SYNCS.PHASECHK.TRANS64 P2, [R4+URZ+0x2e860], R3 ;  /* 0x02e860030400a5a7 */ /* 0x000ee4000804007f */
[----:B---3--:R-:W-:Y:S05]  /*10f90*/  @!P2 BRA `(.L_x_211) ;  /* 0xfffffffc00eca947 */ /* 0x008fea000383ffff */
[----:B------:R-:W-:Y:S05]  /*10fa0*/  BRA `(.L_x_260) ;  /* 0xffffffdc00007947 */ /* 0x000fea000383ffff */
.L_x_218:
[----:B--2---:R2:W3:Y:S02]  /*10fb0*/  SYNCS.PHASECHK.TRANS64.TRYWAIT P0, [R20+URZ+0x2e870], R3 ;  /* 0x02e87003140075a7 */ /* 0x0044e4000800017f */
[----:B---3--:R-:W-:Y:S05]  /*10fc0*/  @!P0 NANOSLEEP.SYNCS 0x989680 ;  /* 0x009896800000895d */ /* 0x008fea0003900000 */
[----:B------:R-:W3:Y:S02]  /*10fd0*/  @!P0 SYNCS.PHASECHK.TRANS64 P0, [R20+URZ+0x2e870], R3 ;  /* 0x02e87003140085a7 */ /* 0x000ee4000800007f */
[----:B---3--:R-:W-:Y:S05]  /*10fe0*/  @!P0 BRA `(.L_x_218) ;  /* 0xfffffffc00f08947 */ /* 0x008fea000383ffff */
[----:B------:R-:W-:Y:S05]  /*10ff0*/  BRA `(.L_x_261) ;  /* 0xffffffe400207947 */ /* 0x000fea000383ffff */
.L_x_220:
[----:B--2---:R2:W3:Y:S02]  /*11000*/  SYNCS.PHASECHK.TRANS64.TRYWAIT P0, [R20+URZ+0x2e860], R3 ;  /* 0x02e86003140075a7 */ /* 0x0044e4000800017f */
[----:B---3--:R-:W-:Y:S05]  /*11010*/  @!P0 NANOSLEEP.SYNCS 0x989680 ;  /* 0x009896800000895d */ /* 0x008fea0003900000 */
[----:B------:R-:W3:Y:S02]  /*11020*/  @!P0 SYNCS.PHASECHK.TRANS64 P0, [R20+URZ+0x2e860], R3 ;  /* 0x02e86003140085a7 */ /* 0x000ee4000800007f */
[----:B---3--:R-:W-:Y:S05]  /*11030*/  @!P0 BRA `(.L_x_220) ;  /* 0xfffffffc00f08947 */ /* 0x008fea000383ffff */
[----:B------:R-:W-:Y:S05]  /*11040*/  BRA `(.L_x_262) ;  /* 0xffffffe400287947 */ /* 0x000fea000383ffff */
.L_x_233:
[----:B0-----:R0:W1:Y:S02]  /*11050*/  SYNCS.PHASECHK.TRANS64.TRYWAIT P0, [R0+URZ+0x2e820], R3 ;  /* 0x02e82003000075a7 */ /* 0x001064000800017f */
[----:B-1----:R-:W-:Y:S05]  /*11060*/  @!P0 NANOSLEEP.SYNCS 0x989680 ;  /* 0x009896800000895d */ /* 0x002fea0003900000 */
[----:B------:R-:W1:Y:S02]  /*11070*/  @!P0 SYNCS.PHASECHK.TRANS64 P0, [R0+URZ+0x2e820], R3 ;  /* 0x02e82003000085a7 */ /* 0x000e64000800007f */
[----:B-1----:R-:W-:Y:S05]  /*11080*/  @!P0 BRA `(.L_x_233) ;  /* 0xfffffffc00f08947 */ /* 0x002fea000383ffff */
[----:B------:R-:W-:Y:S05]  /*11090*/  BRA `(.L_x_263) ;  /* 0xfffffff400a07947 */ /* 0x000fea000383ffff */
.L_x_234:
[----:B------:R-:W1:Y:S01]  /*110a0*/  S2R R2, SR_TID.X ;  /* 0x0000000000027919 */ /* 0x000e620000002100 */
[----:B------:R-:W-:Y:S01]  /*110b0*/  BSSY B0, `(.L_x_264) ;  /* 0x000000a000007945 */ /* 0x000fe20003800000 */
[----:B------:R-:W-:Y:S02]  /*110c0*/  IMAD.MOV.U32 R12, RZ, RZ, RZ ;  /* 0x000000ffff0c7224 */ /* 0x000fe400078e00ff */
[----:B------:R-:W-:Y:S02]  /*110d0*/  IMAD.MOV.U32 R11, RZ, RZ, 0x1f ;  /* 0x0000001fff0b7424 */ /* 0x000fe400078e00ff */
[----:B------:R-:W-:Y:S01]  /*110e0*/  IMAD.MOV.U32 R15, RZ, RZ, -0x1 ;  /* 0xffffffffff0f7424 */ /* 0x000fe200078e00ff */
[----:B-1----:R-:W-:-:S04]  /*110f0*/  SHF.R.U32.HI R2, RZ, 0x5, R2 ;  /* 0x00000005ff027819 */ /* 0x002fc80000011602 */
[----:B------:R-:W-:-:S05]  /*11100*/  LOP3.LUT R2, R2, 0x3, RZ, 0xc0, !PT ;  /* 0x0000000302027812 */ /* 0x000fca00078ec0ff */
[----:B------:R-:W-:-:S07]  /*11110*/  IMAD.MOV.U32 R13, RZ, RZ, R2 ;  /* 0x000000ffff0d7224 */ /* 0x000fce00078e0002 */
[----:B0-----:R-:W-:Y:S05]  /*11120*/  WARPSYNC.COLLECTIVE R15, `(.L_x_265) ;  /* 0x000000000f087348 */ /* 0x001fea0003c00000 */
[----:B------:R1:W2:Y:S02]  /*11130*/  SHFL.IDX P6, R14, R13, R12, R11 ;  /* 0x0000000c0d0e7389 */ /* 0x0002a400000c000b */
[----:B012---:R-:W-:Y:S01]  /*11140*/  ENDCOLLECTIVE ;  /* 0x000000000000791b */ /* 0x007fe20003800000 */
.L_x_265:
[----:B------:R-:W-:Y:S05]  /*11150*/  BSYNC B0 ;  /* 0x0000000000007941 */ /* 0x000fea0003800000 */
.L_x_264:
[----:B------:R-:W-:Y:S05]  /*11160*/  BRA `(.L_x_266) ;  /* 0xfffffff400887947 */ /* 0x000fea000383ffff */
.L_x_237:
[----:B------:R-:W-:Y:S01]  /*11170*/  BSSY B1, `(.L_x_267) ;  /* 0x0000006000017945 */ /* 0x000fe20003800000 */
[----:B------:R-:W-:-:S07]  /*11180*/  IMAD.MOV.U32 R15, RZ, RZ, -0x1 ;  /* 0xffffffffff0f7424 */ /* 0x000fce00078e00ff */
[----:B01----:R-:W-:Y:S05]  /*11190*/  WARPSYNC.COLLECTIVE R15, `(.L_x_268) ;  /* 0x000000000f0c7348 */ /* 0x003fea0003c00000 */
[----:B------:R-:W-:Y:S02]  /*111a0*/  ELECT P6, UR62, PT ;  /* 0x00000000003e782f */ /* 0x000fe400038c0000 */
[----:B------:R-:W-:Y:S01]  /*111b0*/  MOV R14, UR62 ;  /* 0x0000003e000e7c02 */ /* 0x000fe20008000f00 */
[----:B01----:R-:W-:Y:S10]  /*111c0*/  ENDCOLLECTIVE ;  /* 0x000000000000791b */ /* 0x003ff40003800000 */
.L_x_268:
[----:B------:R-:W-:Y:S05]  /*111d0*/  BSYNC B1 ;  /* 0x0000000000017941 */ /* 0x000fea0003800000 */
.L_x_267:
[----:B------:R-:W-:Y:S05]  /*111e0*/  BRA `(.L_x_269) ;  /* 0xfffffff400807947 */ /* 0x000fea000383ffff */
.L_x_239:
[----:B0-----:R0:W1:Y:S02]  /*111f0*/  SYNCS.PHASECHK.TRANS64.TRYWAIT P1, [R6+URZ], R5 ;  /* 0x00000005060075a7 */ /* 0x001064000802017f */
[----:B-1----:R-:W-:Y:S05]  /*11200*/  @!P1 NANOSLEEP.SYNCS 0x989680 ;  /* 0x009896800000995d */ /* 0x002fea0003900000 */
[----:B------:R-:W1:Y:S02]  /*11210*/  @!P1 SYNCS.PHASECHK.TRANS64 P1, [R6+URZ], R5 ;  /* 0x00000005060095a7 */ /* 0x000e64000802007f */
[----:B-1----:R-:W-:Y:S05]  /*11220*/  @!P1 BRA `(.L_x_239) ;  /* 0xfffffffc00f09947 */ /* 0x002fea000383ffff */
[----:B------:R-:W-:Y:S05]  /*11230*/  BRA `(.L_x_270) ;  /* 0xfffffff400bc7947 */ /* 0x000fea000383ffff */
.L_x_240:
[----:B-1----:R1:W2:Y:S02]  /*11240*/  SYNCS.PHASECHK.TRANS64.TRYWAIT P1, [R7+URZ], R2 ;  /* 0x00000002070075a7 */ /* 0x0022a4000802017f */
[----:B--2---:R-:W-:Y:S05]  /*11250*/  @!P1 NANOSLEEP.SYNCS 0x989680 ;  /* 0x009896800000995d */ /* 0x004fea0003900000 */
[----:B------:R-:W2:Y:S02]  /*11260*/  @!P1 SYNCS.PHASECHK.TRANS64 P1, [R7+URZ], R2 ;  /* 0x00000002070095a7 */ /* 0x000ea4000802007f */
[----:B--2---:R-:W-:Y:S05]  /*11270*/  @!P1 BRA `(.L_x_240) ;  /* 0xfffffffc00f09947 */ /* 0x004fea000383ffff */
[----:B------:R-:W-:Y:S05]  /*11280*/  BRA `(.L_x_271) ;  /* 0xfffffff400b07947 */ /* 0x000fea000383ffff */
.L_x_242:
[----:B--2---:R2:W3:Y:S02]  /*11290*/  SYNCS.PHASECHK.TRANS64.TRYWAIT P1, [R4+URZ+0x2e860], R5 ;  /* 0x02e86005040075a7 */ /* 0x0044e4000802017f */
[----:B---3--:R-:W-:Y:S05]  /*112a0*/  @!P1 NANOSLEEP.SYNCS 0x989680 ;  /* 0x009896800000995d */ /* 0x008fea0003900000 */
[----:B------:R-:W3:Y:S02]  /*112b0*/  @!P1 SYNCS.PHASECHK.TRANS64 P1, [R4+URZ+0x2e860], R5 ;  /* 0x02e86005040095a7 */ /* 0x000ee4000802007f */
[----:B---3--:R-:W-:Y:S05]  /*112c0*/  @!P1 BRA `(.L_x_242) ;  /* 0xfffffffc00f09947 */ /* 0x008fea000383ffff */
[----:B------:R-:W-:Y:S05]  /*112d0*/  BRA `(.L_x_272) ;  /* 0xfffffff400b47947 */ /* 0x000fea000383ffff */
.L_x_244:
[----:B---3--:R3:W4:Y:S02]  /*112e0*/  SYNCS.PHASECHK.TRANS64.TRYWAIT P1, [R3+URZ+0x2e860], R2 ;  /* 0x02e86002030075a7 */ /* 0x008724000802017f */
[----:B----4-:R-:W-:Y:S05]  /*112f0*/  @!P1 NANOSLEEP.SYNCS 0x989680 ;  /* 0x009896800000995d */ /* 0x010fea0003900000 */
[----:B------:R-:W4:Y:S02]  /*11300*/  @!P1 SYNCS.PHASECHK.TRANS64 P1, [R3+URZ+0x2e860], R2 ;  /* 0x02e86002030095a7 */ /* 0x000f24000802007f */
[----:B----4-:R-:W-:Y:S05]  /*11310*/  @!P1 BRA `(.L_x_244) ;  /* 0xfffffffc00f09947 */ /* 0x010fea000383ffff */
[----:B------:R-:W-:Y:S05]  /*11320*/  BRA `(.L_x_273) ;  /* 0xfffffff400b47947 */ /* 0x000fea000383ffff */
.L_x_246:
[----:B----4-:R4:W0:Y:S02]  /*11330*/  SYNCS.PHASECHK.TRANS64.TRYWAIT P0, [R4+URZ+0x2e880], R5 ;  /* 0x02e88005040075a7 */ /* 0x010824000800017f */
[----:B0-----:R-:W-:Y:S05]  /*11340*/  @!P0 NANOSLEEP.SYNCS 0x989680 ;  /* 0x009896800000895d */ /* 0x001fea0003900000 */
[----:B------:R-:W0:Y:S02]  /*11350*/  @!P0 SYNCS.PHASECHK.TRANS64 P0, [R4+URZ+0x2e880], R5 ;  /* 0x02e88005040085a7 */ /* 0x000e24000800007f */
[----:B0-----:R-:W-:Y:S05]  /*11360*/  @!P0 BRA `(.L_x_246) ;  /* 0xfffffffc00f08947 */ /* 0x001fea000383ffff */
[----:B------:R-:W-:Y:S05]  /*11370*/  BRA `(.L_x_247) ;  /* 0xfffffff400b07947 */ /* 0x000fea000383ffff */
.L_x_274:
        /* <DEDUP_REMOVED lines=16> */
.L_x_2506:


//--------------------- .text._ZN7cutlass13device_kernelIN5flash11enable_sm90INS1_16FlashAttnFwdSm90INS1_25CollectiveMainloopFwdSm90ILi2EN4cute5tupleIJNS5_1CILi1EEES8_S8_EEENS6_IJNS7_ILi128EEENS7_ILi224EEESA_EEELi128ENS_12float_e4m3_tEfNS_4arch4Sm90ELb0ELb0ELb0ELb1ELb0ELb1ELb0ELb1ELb1ELb0ELb0ELb0EEENS1_21CollectiveEpilogueFwdINS6_IJSA_SA_SB_EEES9_NS_10bfloat16_tESF_Li256ELb1ELb0ELb0ELb1EEENS1_36VarlenDynamicPersistentTileSchedulerILi128ELi224ELi256ELi128ELb0ELb0ELb1ELb0ELb1ELb1EEEEEEEEEvNT_6ParamsE --------------------------
	.section	.text._ZN7cutlass13device_kernelIN5flash11enable_sm90INS1_16FlashAttnFwdSm90INS1_25CollectiveMainloopFwdSm90ILi2EN4cute5tupleIJNS5_1CILi1EEES8_S8_EEENS6_IJNS7_ILi128EEENS7_ILi224EEESA_EEELi128ENS_12float_e4m3_tEfNS_4arch4Sm90ELb0ELb0ELb0ELb1ELb0ELb1ELb0ELb1ELb1ELb0ELb0ELb0EEENS1_21CollectiveEpilogueFwdINS6_IJSA_SA_SB_EEES9_NS_10bfloat16_tESF_Li256ELb1ELb0ELb0ELb1EEENS1_36VarlenDynamicPersistentTileSchedulerILi128ELi224ELi256ELi128ELb0ELb0ELb1ELb0ELb1ELb1EEEEEEEEEvNT_6ParamsE,"ax",@progbits
	.align	128
.text._ZN7cutlass13device_kernelIN5flash11enable_sm90INS1_16FlashAttnFwdSm90INS1_25CollectiveMainloopFwdSm90ILi2EN4cute5tupleIJNS5_1CILi1EEES8_S8_EEENS6_IJNS7_ILi128EEENS7_ILi224EEESA_EEELi128ENS_12float_e4m3_tEfNS_4arch4Sm90ELb0ELb0ELb0ELb1ELb0ELb1ELb0ELb1ELb1ELb0ELb0ELb0EEENS1_21CollectiveEpilogueFwdINS6_IJSA_SA_SB_EEES9_NS_10bfloat16_tESF_Li256ELb1ELb0ELb0ELb1EEENS1_36VarlenDynamicPersistentTileSchedulerILi128ELi224ELi256ELi128ELb0ELb0ELb1ELb0ELb1ELb1EEEEEEEEEvNT_6ParamsE:
        .type           _ZN7cutlass13device_kernelIN5flash11enable_sm90INS1_16FlashAttnFwdSm90INS1_25CollectiveMainloopFwdSm90ILi2EN4cute5tupleIJNS5_1CILi1EEES8_S8_EEENS6_IJNS7_ILi128EEENS7_ILi224EEESA_EEELi128ENS_12float_e4m3_tEfNS_4arch4Sm90ELb0ELb0ELb0ELb1ELb0ELb1ELb0ELb1ELb1ELb0ELb0ELb0EEENS1_21CollectiveEpilogueFwdINS6_IJSA_SA_SB_EEES9_NS_10bfloat16_tESF_Li256ELb1ELb0ELb0ELb1EEENS1_36VarlenDynamicPersistentTileSchedulerILi128ELi224ELi256ELi128ELb0ELb0ELb1ELb0ELb1ELb1EEEEEEEEEvNT_6ParamsE,@function
        .size           _ZN7cutlass13device_kernelIN5flash11enable_sm90INS1_16FlashAttnFwdSm90INS1_25CollectiveMainloopFwdSm90ILi2EN4cute5tupleIJNS5_1CILi1EEES8_S8_EEENS6_IJNS7_ILi128EEENS7_ILi224EEESA_EEELi128ENS_12float_e4m3_tEfNS_4arch4Sm90ELb0ELb0ELb0ELb1ELb0ELb1ELb0ELb1ELb1ELb0ELb0ELb0EEENS1_21CollectiveEpilogueFwdINS6_IJSA_SA_SB_EEES9_NS_10bfloat16_tESF_Li256ELb1ELb0ELb0ELb1EEENS1_36VarlenDynamicPersistentTileSchedulerILi128ELi224ELi256ELi128ELb0ELb0ELb1ELb0ELb1ELb1EEEEEEEEEvNT_6ParamsE,(.L_x_2507 - _ZN7cutlass13device_kernelIN5flash11enable_sm90INS1_16FlashAttnFwdSm90INS1_25CollectiveMainloopFwdSm90ILi2EN4cute5tupleIJNS5_1CILi1EEES8_S8_EEENS6_IJNS7_ILi128EEENS7_ILi224EEESA_EEELi128ENS_12float_e4m3_tEfNS_4arch4Sm90ELb0ELb0ELb0ELb1ELb0ELb1ELb0ELb1ELb1ELb0ELb0ELb0EEENS1_21CollectiveEpilogueFwdINS6_IJSA_SA_SB_EEES9_NS_10bfloat16_tESF_Li256ELb1ELb0ELb0ELb1EEENS1_36VarlenDynamicPersistentTileSchedulerILi128ELi224ELi256ELi128ELb0ELb0ELb1ELb0ELb1ELb1EEEEEEEEEvNT_6ParamsE)
        .other          _ZN7cutlass13device_kernelIN5flash11enable_sm90INS1_16FlashAttnFwdSm90INS1_25CollectiveMainloopFwdSm90ILi2EN4cute5tupleIJNS5_1CILi1EEES8_S8_EEENS6_IJNS7_ILi128EEENS7_ILi224EEESA_EEELi128ENS_12float_e4m3_tEfNS_4arch4Sm90ELb0ELb0ELb0ELb1ELb0ELb1ELb0ELb1ELb1ELb0ELb0ELb0EEENS1_21CollectiveEpilogueFwdINS6_IJSA_SA_SB_EEES9_NS_10bfloat16_tESF_Li256ELb1ELb0ELb0ELb1EEENS1_36VarlenDynamicPersistentTileSchedulerILi128ELi224ELi256ELi128ELb0ELb0ELb1ELb0ELb1ELb1EEEEEEEEEvNT_6ParamsE,@"STO_CUDA_ENTRY STV_DEFAULT"
_ZN7cutlass13device_kernelIN5flash11enable_sm90INS1_16FlashAttnFwdSm90INS1_25CollectiveMainloopFwdSm90ILi2EN4cute5tupleIJNS5_1CILi1EEES8_S8_EEENS6_IJNS7_ILi128EEENS7_ILi224EEESA_EEELi128ENS_12float_e4m3_tEfNS_4arch4Sm90ELb0ELb0ELb0ELb1ELb0ELb1ELb0ELb1ELb1ELb0ELb0ELb0EEENS1_21CollectiveEpilogueFwdINS6_IJSA_SA_SB_EEES9_NS_10bfloat16_tESF_Li256ELb1ELb0ELb0ELb1EEENS1_36VarlenDynamicPersistentTileSchedulerILi128ELi224ELi256ELi128ELb0ELb0ELb1ELb0ELb1ELb1EEEEEEEEEvNT_6ParamsE:
        /* <DEDUP_REMOVED lines=14> */
[----:B------:R-:W-:Y:S02]  /*00e0*/  UIADD3 UR12, UP3, UR4, 0x570, URZ ;  /* 0x00000570040c7890 */ /* 0x000fe4000ff7e03f */
[----:B------:R-:W-:-:S02]  /*00f0*/  UIADD3 UR4, UP4, UR4, 0x670, URZ ;  /* 0x0000067004047890 */ /* 0x000fc4000ff9e03f */
[----:B------:R-:W-:Y:S02]  /*0100*/  UIADD3.X UR7, URZ, UR5, URZ, UP0, !UPT ;  /* 0x000000053f077290 */ /* 0x000fe400087fe43f */
[----:B------:R-:W-:Y:S02]  /*0110*/  UIADD3.X UR9, URZ, UR5, URZ, UP1, !UPT ;  /* 0x000000053f097290 */ /* 0x000fe40008ffe43f */
[----:B------:R-:W-:Y:S02]  /*0120*/  UIADD3.X UR11, URZ, UR5, URZ, UP2, !UPT ;  /* 0x000000053f0b7290 */ /* 0x000fe400097fe43f */
[----:B------:R-:W-:Y:S02]  /*0130*/  UIADD3.X UR13, URZ, UR5, URZ, UP3, !UPT ;  /* 0x000000053f0d7290 */ /* 0x000fe40009ffe43f */
[----:B------:R-:W-:Y:S01]  /*0140*/  UIADD3.X UR5, URZ, UR5, URZ, UP4, !UPT ;  /* 0x000000053f057290 */ /* 0x000fe2000a7fe43f */
[----:B------:R0:W-:Y:S02]  /*0150*/  UTMACCTL.PF [UR6] ;  /* 0x00000000060079b9 */ /* 0x0001e40008040000 */
[----:B------:R0:W-:Y:S02]  /*0160*/  UTMACCTL.PF [UR8] ;  /* 0x00000000080079b9 */ /* 0x0001e40008040000 */
[----:B------:R0:W-:Y:S02]  /*0170*/  UTMACCTL.PF [UR10] ;  /* 0x000000000a0079b9 */ /* 0x0001e40008040000 */
[----:B------:R0:W-:Y:S02]  /*0180*/  UTMACCTL.PF [UR12] ;  /* 0x000000000c0079b9 */ /* 0x0001e40008040000 */
[----:B------:R0:W-:Y:S02]  /*0190*/  UTMACCTL.PF [UR4] ;  /* 0x00000000040079b9 */ /* 0x0001e40008040000 */
[----:B0-----:R-:W-:Y:S01]  /*01a0*/  NOP ;  /* 0x0000000000007918 */ /* 0x001fe20000000000 */
.L_x_276:
[----:B------:R-:W-:Y:S05]  /*01b0*/  BSYNC B0 ;  /* 0x0000000000007941 */ /* 0x000fea0003800000 */
.L_x_275:
        /* <DEDUP_REMOVED lines=41> */
.L_x_277:
        /* <DEDUP_REMOVED lines=22> */
.L_x_278:
        /* <DEDUP_REMOVED lines=18> */
.L_x_279:
        /* <DEDUP_REMOVED lines=22> */
.L_x_280:
        /* <DEDUP_REMOVED lines=22> */
.L_x_281:
[----:B0-----:R-:W-:Y:S01]  /*0990*/  UMOV UR4, 0x1 ;  /* 0x0000000100047882 */ /* 0x001fe20000000000 */
[----:B------:R-:W-:Y:S01]  /*09a0*/  PLOP3.LUT P0, PT, PT, PT, UP0, 0x80, 0x0 ;  /* 0x000000000000781c */ /* 0x000fe20003f0f008 */
[----:B------:R-:W-:Y:S01]  /*09b0*/  USEL UR4, UR4, 0x2, !UP0 ;  /* 0x0000000204047887 */ /* 0x000fe2000c000000 */
[----:B------:R-:W-:Y:S01]  /*09c0*/  NOP ;  /* 0x0000000000007918 */ /* 0x000fe20000000000 */
[----:B------:R-:W-:Y:S01]  /*09d0*/  ULDC.64 UR60, c[0x0][0x208] ;  /* 0x00008200003c7ab9 */ /* 0x000fe20000000a00 */
[----:B------:R-:W-:Y:S03]  /*09e0*/  BSSY B8, `(.L_x_282) ;  /* 0x000219c000087945 */ /* 0x000fe60003800000 */
[----:B------:R-:W-:-:S05]  /*09f0*/  IMAD.U32 R2, RZ, RZ, UR4 ;  /* 0x00000004ff027e24 */ /* 0x000fca000f8e00ff */
[----:B------:R0:W-:Y:S01]  /*0a00*/  STL [R1+0x98], R2 ;  /* 0x0000980201007387 */ /* 0x0001e20000100800 */
[----:B-12-4-:R-:W-:Y:S06]  /*0a10*/  BAR.SYNC.DEFER_BLOCKING 0x0 ;  /* 0x0000000000007b1d */ /* 0x016fec0000010000 */
[----:B------:R-:W-:Y:S05]  /*0a20*/  @!P0 BRA `(.L_x_283) ;  /* 0x000001bc001c8947 */ /* 0x000fea0003800000 */
.L_x_284:
[----:B------:R-:W-:-:S08]  /*0a30*/  NOP ;  /* 0x0000000000007918 */ /* 0x000fd00000000000 */
[----:B------:R-:W1:Y:S02]  /*0a40*/  USETMAXREG.TRY_ALLOC.CTAPOOL UP0, 0xf0 ;  /* 0x000000f0000079c8 */ /* 0x000e640008000600 */
[----:B-1----:R-:W-:-:S13]  /*0a50*/  PLOP3.LUT P0, PT, PT, PT, UP0, 0x80, 0x0 ;  /* 0x000000000000781c */ /* 0x002fda0003f0f008 */
[----:B------:R-:W-:Y:S05]  /*0a60*/  @!P0 BRA `(.L_x_284) ;  /* 0xfffffffc00f08947 */ /* 0x000fea000383ffff */
[----:B------:R-:W1:Y:S01]  /*0a70*/  S2R R0, SR_TID.X ;  /* 0x0000000000007919 */ /* 0x000e620000002100 */
[----:B------:R-:W2:Y:S01]  /*0a80*/  S2UR UR5, SR_CgaCtaId ;  /* 0x00000000000579c3 */ /* 0x000ea20000008800 */
[----:B------:R-:W-:-:S07]  /*0a90*/  UMOV UR4, 0x400 ;  /* 0x0000040000047882 */ /* 0x000fce0000000000 */
[----:B------:R-:W-:Y:S06]  /*0aa0*/  BAR.ARV 0x8, 0x120 ;  /* 0x0204800000007b1d */ /* 0x000fec0000002000 */
[----:B--2---:R-:W-:-:S06]  /*0ab0*/  ULEA UR4, UR5, UR4, 0x18 ;  /* 0x0000000405047291 */ /* 0x004fcc000f8ec03f */
[----:B------:R-:W-:Y:S01]  /*0ac0*/  IMAD.U32 R16, RZ, RZ, UR4 ;  /* 0x00000004ff107e24 */ /* 0x000fe2000f8e00ff */
[----:B-1----:R-:W-:Y:S01]  /*0ad0*/  SHF.R.U32.HI R0, RZ, 0x7, R0 ;  /* 0x00000007ff007819 */ /* 0x002fe20000011600 */
[----:B------:R-:W-:-:S03]  /*0ae0*/  ULDC UR4, c[0x0][0xc14] ;  /* 0x0003050000047ab9 */ /* 0x000fc60000000800 */
[----:B------:R-:W-:Y:S01]  /*0af0*/  ISETP.NE.AND P0, PT, R0, 0x1, PT ;  /* 0x000000010000780c */ /* 0x000fe20003f05270 */
[----:B------:R-:W-:-:S05]  /*0b00*/  IMAD.U32 R0, RZ, RZ, UR5 ;  /* 0x00000005ff007e24 */ /* 0x000fca000f8e00ff */
[----:B------:R-:W-:Y:S07]  /*0b10*/  STL [R1+0x64], R0 ;  /* 0x0000640001007387 */ /* 0x000fee0000100800 */
[----:B------:R-:W-:Y:S08]  /*0b20*/  @!P0 BAR.ARV 0x9, 0x100 ;  /* 0x0244000000008b1d */ /* 0x000ff00000002000 */
[----:B------:R-:W-:Y:S06]  /*0b30*/  BAR.SYNC.DEFER_BLOCKING 0x5, 0x180 ;  /* 0x0146000000007b1d */ /* 0x000fec0000010000 */
[----:B------:R-:W1:Y:S02]  /*0b40*/  LDS.128 R120, [R16+0x2e8d0] ;  /* 0x02e8d00010787984 */ /* 0x000e640000000c00 */
[----:B------:R-:W-:Y:S06]  /*0b50*/  BAR.ARV 0x4, 0x180 ;  /* 0x0106000000007b1d */ /* 0x000fec0000002000 */
[----:B-1----:R-:W-:-:S13]  /*0b60*/  ISETP.GE.AND P0, PT, R123, UR4, PT ;  /* 0x000000047b007c0c */ /* 0x002fda000bf06270 */
[----:B------:R-:W-:Y:S05]  /*0b70*/  @P0 BRA `(.L_x_285) ;  /* 0x0000021800080947 */ /* 0x000fea0003800000 */
[----:B0-----:R-:W2:Y:S01]  /*0b80*/  LDL R2, [R1+0x98] ;  /* 0x0000980001027983 */ /* 0x001ea20000100800 */
[----:B------:R-:W-:Y:S01]  /*0b90*/  IMAD.MOV.U32 R231, RZ, RZ, RZ ;  /* 0x000000ffffe77224 */ /* 0x000fe200078e00ff */
[----:B------:R-:W-:Y:S01]  /*0ba0*/  MOV R236, RZ ;  /* 0x000000ff00ec7202 */ /* 0x000fe20000000f00 */
[----:B------:R-:W-:Y:S01]  /*0bb0*/  IMAD.MOV.U32 R17, RZ, RZ, RZ ;  /* 0x000000ffff117224 */ /* 0x000fe200078e00ff */
[----:B------:R-:W0:Y:S01]  /*0bc0*/  S2R R0, SR_TID.X ;  /* 0x0000000000007919 */ /* 0x000e220000002100 */
[----:B------:R-:W-:Y:S02]  /*0bd0*/  IMAD.MOV.U32 R233, RZ, RZ, RZ ;  /* 0x000000ffffe97224 */ /* 0x000fe400078e00ff */
[----:B0-----:R-:W-:-:S05]  /*0be0*/  VIADD R11, R0, 0xffffff80 ;  /* 0xffffff80000b7836 */ /* 0x001fca0000000000 */
[----:B------:R-:W-:-:S04]  /*0bf0*/  SHF.R.S32.HI R0, RZ, 0x1f, R11 ;  /* 0x0000001fff007819 */ /* 0x000fc8000001140b */
[----:B------:R-:W-:-:S04]  /*0c00*/  LEA.HI R4, R0, R11, RZ, 0x4 ;  /* 0x0000000b00047211 */ /* 0x000fc800078f20ff */
[----:B------:R-:W-:Y:S02]  /*0c10*/  SHF.R.S32.HI R5, RZ, 0x4, R4 ;  /* 0x00000004ff057819 */ /* 0x000fe40000011404 */
[----:B--2---:R-:W-:Y:S02]  /*0c20*/  R2UR UR4, R2 ;  /* 0x00000000020472ca */ /* 0x004fe400000e0000 */
[----:B------:R-:W-:-:S04]  /*0c30*/  LEA.HI R2, R0, R11, RZ, 0x7 ;  /* 0x0000000b00027211 */ /* 0x000fc800078f38ff */
[----:B------:R-:W-:Y:S02]  /*0c40*/  LOP3.LUT R3, R2, 0xffffff80, RZ, 0xc0, !PT ;  /* 0xffffff8002037812 */ /* 0x000fe400078ec0ff */
[----:B------:R-:W-:-:S03]  /*0c50*/  SHF.R.S32.HI R12, RZ, 0x7, R2 ;  /* 0x00000007ff0c7819 */ /* 0x000fc60000011402 */
[C---:B------:R-:W-:Y:S01]  /*0c60*/  IMAD.IADD R13, R11.reuse, 0x1, -R3 ;  /* 0x000000010b0d7824 */ /* 0x040fe200078e0a03 */
[C---:B------:R-:W-:Y:S01]  /*0c70*/  LEA.HI R3, R4.reuse, R5, RZ, 0x1 ;  /* 0x0000000504037211 */ /* 0x040fe200078f08ff */
[----:B------:R-:W-:Y:S01]  /*0c80*/  ULOP3.LUT UR4, UR4, 0x1, URZ, 0xfc, !UPT ;  /* 0x0000000104047892 */ /* 0x000fe2000f8efc3f */
[----:B------:R-:W-:Y:S02]  /*0c90*/  LOP3.LUT R4, R4, 0x3fffff0, RZ, 0xc0, !PT ;  /* 0x03fffff004047812 */ /* 0x000fe400078ec0ff */
[----:B------:R-:W-:Y:S02]  /*0ca0*/  SHF.R.S32.HI R7, RZ, 0x1f, R13 ;  /* 0x0000001fff077819 */ /* 0x000fe4000001140d */
[----:B------:R-:W-:Y:S01]  /*0cb0*/  LEA.HI R2, R2, R12, RZ, 0x1 ;  /* 0x0000000c02027211 */ /* 0x000fe200078f08ff */
[----:B------:R-:W-:Y:S01]  /*0cc0*/  IMAD.IADD R4, R11, 0x1, -R4 ;  /* 0x000000010b047824 */ /* 0x000fe200078e0a04 */
[CC--:B------:R-:W-:Y:S02]  /*0cd0*/  LEA.HI R8, R7.reuse, R13.reuse, RZ, 0x2 ;  /* 0x0000000d07087211 */ /* 0x0c0fe400078f10ff */
[----:B------:R-:W-:-:S02]  /*0ce0*/  LEA.HI R7, R7, R13, RZ, 0x5 ;  /* 0x0000000d07077211 */ /* 0x000fc400078f28ff */
[--C-:B------:R-:W-:Y:S02]  /*0cf0*/  SHF.R.S32.HI R9, RZ, 0x2, R8.reuse ;  /* 0x00000002ff097819 */ /* 0x100fe40000011408 */
[----:B------:R-:W-:Y:S02]  /*0d00*/  SHF.R.S32.HI R6, RZ, 0x1f, R8 ;  /* 0x0000001fff067819 */ /* 0x000fe40000011408 */
[----:B------:R-:W-:Y:S02]  /*0d10*/  LOP3.LUT R8, R8, 0x7ffffffc, RZ, 0xc0, !PT ;  /* 0x7ffffffc08087812 */ /* 0x000fe400078ec0ff */
[----:B------:R-:W-:Y:S02]  /*0d20*/  LEA.HI R10, R6, R9, RZ, 0x3 ;  /* 0x00000009060a7211 */ /* 0x000fe400078f18ff */
[----:B------:R-:W-:Y:S01]  /*0d30*/  LOP3.LUT R6, R3, 0x1ffffffe, RZ, 0xc0, !PT ;  /* 0x1ffffffe03067812 */ /* 0x000fe200078ec0ff */
[----:B------:R-:W-:Y:S01]  /*0d40*/  IMAD.IADD R8, R13, 0x1, -R8 ;  /* 0x000000010d087824 */ /* 0x000fe200078e0a08 */
[----:B------:R-:W-:-:S02]  /*0d50*/  LEA.HI R3, R0, R11, RZ, 0x5 ;  /* 0x0000000b00037211 */ /* 0x000fc400078f28ff */
[----:B------:R-:W-:Y:S02]  /*0d60*/  LOP3.LUT R10, R10, 0xfffffff8, RZ, 0xc0, !PT ;  /* 0xfffffff80a0a7812 */ /* 0x000fe400078ec0ff */
[----:B------:R-:W-:Y:S01]  /*0d70*/  SHF.R.S32.HI R7, RZ, 0x5, R7 ;  /* 0x00000005ff077819 */ /* 0x000fe20000011407 */
[----:B------:R-:W-:Y:S01]  /*0d80*/  IMAD.SHL.U32 R3, R3, 0x20, RZ ;  /* 0x0000002003037824 */ /* 0x000fe200078e00ff */
[----:B------:R-:W-:Y:S01]  /*0d90*/  LOP3.LUT R2, R2, 0x3fffffe, RZ, 0xc0, !PT ;  /* 0x03fffffe02027812 */ /* 0x000fe200078ec0ff */
[----:B------:R-:W-:Y:S01]  /*0da0*/  IMAD.IADD R10, R9, 0x1, -R10 ;  /* 0x00000001090a7824 */ /* 0x000fe200078e0a0a */
[----:B------:R-:W-:Y:S01]  /*0db0*/  IADD3 R6, R5, -R6, RZ ;  /* 0x8000000605067210 */ /* 0x000fe20007ffe0ff */
[----:B------:R-:W-:Y:S01]  /*0dc0*/  IMAD.MOV.U32 R5, RZ, RZ, -0x2 ;  /* 0xfffffffeff057424 */ /* 0x000fe200078e00ff */
[----:B------:R-:W-:Y:S01]  /*0dd0*/  LOP3.LUT R14, R3, 0xfffffc00, RZ, 0xc0, !PT ;  /* 0xfffffc00030e7812 */ /* 0x000fe200078ec0ff */
[----:B------:R-:W-:Y:S01]  /*0de0*/  IMAD.IADD R2, R12, 0x1, -R2 ;  /* 0x000000010c027824 */ /* 0x000fe200078e0a02 */
[----:B------:R-:W-:-:S03]  /*0df0*/  LEA R7, R7, R10, 0x4 ;  /* 0x0000000a07077211 */ /* 0x000fc600078e20ff */
[----:B------:R-:W-:Y:S02]  /*0e00*/  IMAD R3, R4, 0x40, R14 ;  /* 0x0000004004037824 */ /* 0x000fe400078e020e */
[----:B------:R-:W-:Y:S02]  /*0e10*/  IMAD R2, R2, 0x40, R7 ;  /* 0x0000004002027824 */ /* 0x000fe400078e0207 */
[----:B------:R-:W-:Y:S02]  /*0e20*/  IMAD R4, R6, 0x8, R3 ;  /* 0x0000000806047824 */ /* 0x000fe400078e0203 */
[----:B------:R-:W-:-:S03]  /*0e30*/  IMAD R3, R8, R5, 0xe0 ;  /* 0x000000e008037424 */ /* 0x000fc600078e0205 */
[----:B------:R0:W-:Y:S04]  /*0e40*/  STL [R1+0x94], R4 ;  /* 0x0000940401007387 */ /* 0x0001e80000100800 */
[----:B------:R1:W-:Y:S04]  /*0e50*/  STL [R1+0x8c], R3 ;  /* 0x00008c0301007387 */ /* 0x0003e80000100800 */
[----:B------:R2:W-:Y:S01]  /*0e60*/  STL [R1+0x90], R2 ;  /* 0x0000900201007387 */ /* 0x0005e20000100800 */
[----:B0-----:R-:W-:Y:S01]  /*0e70*/  IMAD.U32 R4, RZ, RZ, UR4 ;  /* 0x00000004ff047e24 */ /* 0x001fe2000f8e00ff */
[----:B------:R-:W-:Y:S01]  /*0e80*/  UMOV UR4, URZ ;  /* 0x0000003f00047c82 */ /* 0x000fe20008000000 */
[----:B-1----:R-:W-:-:S03]  /*0e90*/  LEA.HI R3, R0, R11, RZ, 0x2 ;  /* 0x0000000b00037211 */ /* 0x002fc600078f10ff */
[----:B------:R0:W-:Y:S01]  /*0ea0*/  STL [R1+0x40], R4 ;  /* 0x0000400401007387 */ /* 0x0001e20000100800 */
[----:B--2---:R-:W-:Y:S02]  /*0eb0*/  LEA.HI R2, R0, R11, RZ, 0x3 ;  /* 0x0000000b00027211 */ /* 0x004fe400078f18ff */
[--C-:B------:R-:W-:Y:S02]  /*0ec0*/  SHF.R.S32.HI R228, RZ, 0x2, R3.reuse ;  /* 0x00000002ffe47819 */ /* 0x100fe40000011403 */
[----:B------:R-:W-:Y:S02]  /*0ed0*/  LOP3.LUT R0, R2, 0x1ffffff8, RZ, 0xc0, !PT ;  /* 0x1ffffff802007812 */ /* 0x000fe400078ec0ff */
[----:B------:R-:W-:Y:S01]  /*0ee0*/  SHF.R.S32.HI R6, RZ, 0x3, R2 ;  /* 0x00000003ff067819 */ /* 0x000fe20000011402 */
[C---:B------:R-:W-:Y:S01]  /*0ef0*/  VIADD R10, R228.reuse, 0x40 ;  /* 0x00000040e40a7836 */ /* 0x040fe20000000000 */
[----:B0-----:R-:W-:Y:S01]  /*0f00*/  LOP3.LUT R4, R3, 0xfffffffc, RZ, 0xc0, !PT ;  /* 0xfffffffc03047812 */ /* 0x001fe200078ec0ff */
[C---:B------:R-:W-:Y:S01]  /*0f10*/  IMAD.IADD R0, R11.reuse, 0x1, -R0 ;  /* 0x000000010b007824 */ /* 0x040fe200078e0a00 */
[----:B------:R-:W-:Y:S01]  /*0f20*/  SHF.R.S32.HI R3, RZ, 0x1f, R3 ;  /* 0x0000001fff037819 */ /* 0x000fe20000011403 */
[C---:B------:R-:W-:Y:S01]  /*0f30*/  VIADD R9, R228.reuse, 0x80 ;  /* 0x00000080e4097836 */ /* 0x040fe20000000000 */
[----:B------:R-:W-:Y:S01]  /*0f40*/  SHF.R.S32.HI R2, RZ, 0x1f, R228 ;  /* 0x0000001fff027819 */ /* 0x000fe200000114e4 */
[----:B------:R-:W-:Y:S01]  /*0f50*/  VIADD R8, R228, 0xc0 ;  /* 0x000000c0e4087836 */ /* 0x000fe20000000000 */
[----:B------:R-:W-:Y:S01]  /*0f60*/  SHF.L.U32 R0, R0, 0x3, RZ ;  /* 0x0000000300007819 */ /* 0x000fe200000006ff */
[----:B------:R-:W-:Y:S01]  /*0f70*/  IMAD.IADD R4, R11, 0x1, -R4 ;  /* 0x000000010b047824 */ /* 0x000fe200078e0a04 */
[----:B------:R0:W-:Y:S01]  /*0f80*/  STL [R1+0x50], R6 ;  /* 0x0000500601007387 */ /* 0x0001e20000100800 */
[----:B------:R-:W-:-:S02]  /*0f90*/  LEA.HI R3, R3, R228, RZ, 0x3 ;  /* 0x000000e403037211 */ /* 0x000fc400078f18ff */
[----:B------:R-:W-:Y:S01]  /*0fa0*/  SHF.R.S32.HI R2, RZ, 0x1f, R10 ;  /* 0x0000001fff027819 */ /* 0x000fe2000001140a */
[----:B------:R1:W-:Y:S01]  /*0fb0*/  STL [R1+0x4c], R0 ;  /* 0x00004c0001007387 */ /* 0x0003e20000100800 */
[----:B------:R-:W-:Y:S01]  /*0fc0*/  SHF.R.S32.HI R5, RZ, 0x1f, R9 ;  /* 0x0000001fff057819 */ /* 0x000fe20000011409 */
[C---:B------:R-:W-:Y:S01]  /*0fd0*/  IMAD.SHL.U32 R18, R4.reuse, 0x10, RZ ;  /* 0x0000001004127824 */ /* 0x040fe200078e00ff */
[----:B------:R-:W-:Y:S01]  /*0fe0*/  SHF.R.S32.HI R7, RZ, 0x1f, R8 ;  /* 0x0000001fff077819 */ /* 0x000fe20000011408 */
[----:B------:R-:W-:Y:S01]  /*0ff0*/  IMAD.SHL.U32 R22, R4, 0x8, RZ ;  /* 0x0000000804167824 */ /* 0x000fe200078e00ff */
[----:B------:R-:W-:Y:S01]  /*1000*/  LOP3.LUT R3, R3, 0xfffffff8, RZ, 0xc0, !PT ;  /* 0xfffffff803037812 */ /* 0x000fe200078ec0ff */
[----:B------:R-:W-:Y:S01]  /*1010*/  IMAD.SHL.U32 R4, R9, 0x80, RZ ;  /* 0x0000008009047824 */ /* 0x000fe200078e00ff */
[----:B------:R-:W-:Y:S01]  /*1020*/  LEA.HI R2, R2, R10, RZ, 0x3 ;  /* 0x0000000a02027211 */ /* 0x000fe200078f18ff */
[----:B0-----:R-:W-:Y:S01]  /*1030*/  IMAD.SHL.U32 R6, R8, 0x80, RZ ;  /* 0x0000008008067824 */ /* 0x001fe200078e00ff */
[----:B------:R-:W-:Y:S01]  /*1040*/  LEA.HI R5, R5, R9, RZ, 0x3 ;  /* 0x0000000905057211 */ /* 0x000fe200078f18ff */
[----:B-1----:R-:W-:Y:S01]  /*1050*/  IMAD.SHL.U32 R0, R10, 0x80, RZ ;  /* 0x000000800a007824 */ /* 0x002fe200078e00ff */
[----:B------:R-:W-:Y:S01]  /*1060*/  LEA.HI R7, R7, R8, RZ, 0x3 ;  /* 0x0000000807077211 */ /* 0x000fe200078f18ff */
[----:B------:R-:W-:Y:S01]  /*1070*/  IMAD.IADD R229, R228, 0x1, -R3 ;  /* 0x00000001e4e57824 */ /* 0x000fe200078e0a03 */
[----:B------:R-:W-:Y:S01]  /*1080*/  SHF.L.U32 R2, R2, 0x7, RZ ;  /* 0x0000000702027819 */ /* 0x000fe200000006ff */
[----:B------:R-:W-:Y:S01]  /*1090*/  IMAD.SHL.U32 R5, R5, 0x80, RZ ;  /* 0x0000008005057824 */ /* 0x000fe200078e00ff */
[----:B------:R-:W-:Y:S01]  /*10a0*/  LOP3.LUT R0, R0, 0x380, RZ, 0xc0, !PT ;  /* 0x0000038000007812 */ /* 0x000fe200078ec0ff */
[----:B------:R-:W-:Y:S01]  /*10b0*/  IMAD.SHL.U32 R7, R7, 0x80, RZ ;  /* 0x0000008007077824 */ /* 0x000fe200078e00ff */
[----:B------:R-:W-:Y:S01]  /*10c0*/  LOP3.LUT R3, R4, 0x380, RZ, 0xc0, !PT ;  /* 0x0000038004037812 */ /* 0x000fe200078ec0ff */
[----:B------:R-:W-:Y:S01]  /*10d0*/  VIADD R230, R22, 0x20 ;  /* 0x0000002016e67836 */ /* 0x000fe20000000000 */
[----:B------:R-:W-:-:S02]  /*10e0*/  SHF.R.U32.HI R3, RZ, 0x3, R0 ;  /* 0x00000003ff037819 */ /* 0x000fc40000011600 */
[----:B------:R-:W-:Y:S02]  /*10f0*/  LOP3.LUT R0, R0, 0x70, R18, 0xf8, !PT ;  /* 0x0000007000007812 */ /* 0x000fe400078ef812 */
[----:B------:R-:W-:Y:S02]  /*1100*/  LOP3.LUT R2, R2, 0xfffffc00, RZ, 0xc0, !PT ;  /* 0xfffffc0002027812 */ /* 0x000fe400078ec0ff */
[----:B------:R-:W-:Y:S02]  /*1110*/  LOP3.LUT R4, R6, 0x380, RZ, 0xc0, !PT ;  /* 0x0000038006047812 */ /* 0x000fe400078ec0ff */
[----:B------:R-:W-:Y:S01]  /*1120*/  LOP3.LUT R3, R2, R0, R3, 0xf6, !PT ;  /* 0x0000000002037212 */ /* 0x000fe200078ef603 */
[----:B------:R0:W-:Y:S01]  /*1130*/  STL [R1+0x58], R2 ;  /* 0x0000580201007387 */ /* 0x0001e20000100800 */
[----:B------:R-:W-:Y:S02]  /*1140*/  LOP3.LUT R4, R5, 0xfffffc00, RZ, 0xc0, !PT ;  /* 0xfffffc0005047812 */ /* 0x000fe400078ec0ff */
[----:B------:R-:W-:-:S02]  /*1150*/  LOP3.LUT R0, R7, 0xfffffc00, RZ, 0xc0, !PT ;  /* 0xfffffc0007007812 */ /* 0x000fc400078ec0ff */
[----:B------:R-:W-:Y:S01]  /*1160*/  SHF.R.S32.HI R19, RZ, 0x1f, R18 ;  /* 0x0000001fff137819 */ /* 0x000fe20000011412 */
[----:B------:R-:W-:Y:S01]  /*1170*/  STL [R1+0x60], R4 ;  /* 0x0000600401007387 */ /* 0x000fe20000100800 */
[----:B0-----:R-:W-:-:S03]  /*1180*/  IMAD.IADD R2, R16, 0x1, R3 ;  /* 0x0000000110027824 */ /* 0x001fc600078e0203 */
[----:B------:R0:W-:Y:S04]  /*1190*/  STL [R1+0x5c], R0 ;  /* 0x00005c0001007387 */ /* 0x0001e80000100800 */
[----:B------:R1:W-:Y:S01]  /*11a0*/  STL [R1+0x88], R2 ;  /* 0x0000880201007387 */ /* 0x0003e20000100800 */
[----:B0-----:R-:W-:-:S05]  /*11b0*/  IMAD.U32 R0, RZ, RZ, UR4 ;  /* 0x00000004ff007e24 */ /* 0x001fca000f8e00ff */
[----:B------:R1:W-:Y:S02]  /*11c0*/  STL [R1+0x84], R0 ;  /* 0x0000840001007387 */ /* 0x0003e40000100800 */
.L_x_456:
[----:B01----:R-:W0:Y:S02]  /*11d0*/  LDC.64 R2, c[0x0][0xc60] ;  /* 0x00031800ff027b82 */ /* 0x003e240000000a00 */
[----:B0-----:R-:W-:-:S05]  /*11e0*/  IMAD.WIDE R2, R123, 0x4, R2 ;  /* 0x000000047b027825 */ /* 0x001fca00078e0202 */
[----:B--2---:R0:W2:Y:S01]  /*11f0*/  LDG.E R0, desc[UR60][R2.64] ;  /* 0x0000003c02007981 */ /* 0x0040a2000c1e1900 */
[----:B------:R-:W-:Y:S05]  /*1200*/  YIELD ;  /* 0x0000000000007946 */ /* 0x000fea0003800000 */
[----:B------:R-:W-:Y:S01]  /*1210*/  ULDC.64 UR4, c[0x0][0xa28] ;  /* 0x00028a0000047ab9 */ /* 0x000fe20000000a00 */
[----:B------:R-:W-:Y:S01]  /*1220*/  ULDC.64 UR8, c[0x0][0xa18] ;  /* 0x0002860000087ab9 */ /* 0x000fe20000000a00 */
[----:B------:R-:W-:Y:S01]  /*1230*/  ISETP.NE.U32.AND P1, PT, RZ, UR4, PT ;  /* 0x00000004ff007c0c */ /* 0x000fe2000bf25070 */
[----:B------:R-:W-:Y:S01]  /*1240*/  ULDC.64 UR6, c[0x0][0xa08] ;  /* 0x0002820000067ab9 */ /* 0x000fe20000000a00 */
[----:B0-----:R-:W-:Y:S01]  /*1250*/  MOV R3, RZ ;  /* 0x000000ff00037202 */ /* 0x001fe20000000f00 */
[----:B-----5:R-:W-:Y:S01]  /*1260*/  IMAD.MOV.U32 R29, RZ, RZ, RZ ;  /* 0x000000ffff1d7224 */ /* 0x020fe200078e00ff */
[----:B------:R-:W-:-:S02]  /*1270*/  ISETP.NE.AND.EX P1, PT, RZ, UR5, PT, P1 ;  /* 0x00000005ff007c0c */ /* 0x000fc4000bf25310 */
[----:B------:R-:W-:-:S04]  /*1280*/  ISETP.NE.U32.AND P0, PT, RZ, UR6, PT ;  /* 0x00000006ff007c0c */ /* 0x000fc8000bf05070 */
[----:B------:R-:W-:Y:S02]  /*1290*/  ISETP.NE.AND.EX P0, PT, RZ, UR7, PT, P0 ;  /* 0x00000007ff007c0c */ /* 0x000fe4000bf05300 */
[----:B--2---:R-:W-:Y:S01]  /*12a0*/  SHF.R.S32.HI R6, RZ, 0x1f, R0 ;  /* 0x0000001fff067819 */ /* 0x004fe20000011400 */
[----:B------:R-:W-:-:S04]  /*12b0*/  IMAD.SHL.U32 R30, R0, 0x4, RZ ;  /* 0x00000004001e7824 */ /* 0x000fc800078e00ff */
[C---:B---34-:R-:W-:Y:S01]  /*12c0*/  @P1 LEA R4, P2, R0.reuse, UR4, 0x2 ;  /* 0x0000000400041c11 */ /* 0x058fe2000f8410ff */
[----:B------:R-:W-:Y:S01]  /*12d0*/  STL [R1+0x68], R0 ;  /* 0x0000680001007387 */ /* 0x000fe20000100800 */
[C-C-:B------:R-:W-:Y:S02]  /*12e0*/  SHF.L.U64.HI R28, R0.reuse, 0x2, R6.reuse ;  /* 0x00000002001c7819 */ /* 0x140fe40000010206 */
[----:B------:R-:W-:Y:S01]  /*12f0*/  @P1 LEA.HI.X R5, R0, UR5, R6, 0x2, P2 ;  /* 0x0000000500051c11 */ /* 0x000fe200090f1406 */
[----:B------:R0:W-:Y:S01]  /*1300*/  STL [R1+0x78], R6 ;  /* 0x0000780601007387 */ /* 0x0001e20000100800 */
[----:B------:R-:W-:Y:S01]  /*1310*/  ISETP.NE.U32.AND P2, PT, RZ, UR8, PT ;  /* 0x00000008ff007c0c */ /* 0x000fe2000bf45070 */
[----:B------:R-:W-:Y:S01]  /*1320*/  ULDC UR4, c[0x0][0x288] ;  /* 0x0000a20000047ab9 */ /* 0x000fe20000000800 */
[----:B------:R-:W-:Y:S01]  /*1330*/  IADD3 R8, P3, R30, UR6, RZ ;  /* 0x000000061e087c10 */ /* 0x000fe2000ff7e0ff */
[----:B------:R1:W5:Y:S01]  /*1340*/  @P1 LDG.E R3, desc[UR60][R4.64] ;  /* 0x0000003c04031981 */ /* 0x000362000c1e1900 */
[----:B------:R-:W-:Y:S01]  /*1350*/  ISETP.NE.AND.EX P2, PT, RZ, UR9, PT, P2 ;  /* 0x00000009ff007c0c */ /* 0x000fe2000bf45320 */
[----:B------:R-:W-:Y:S01]  /*1360*/  IMAD.U32 R138, RZ, RZ, UR4 ;  /* 0x00000004ff8a7e24 */ /* 0x000fe2000f8e00ff */
[----:B------:R-:W-:Y:S01]  /*1370*/  IADD3.X R9, R28, UR7, RZ, P3, !PT ;  /* 0x000000071c097c10 */ /* 0x000fe20009ffe4ff */
[----:B------:R-:W-:Y:S01]  /*1380*/  ULDC.64 UR4, c[0x0][0x3f8] ;  /* 0x0000fe0000047ab9 */ /* 0x000fe20000000a00 */
[----:B------:R1:W-:Y:S04]  /*1390*/  STL [R1+0x70], R30 ;  /* 0x0000701e01007387 */ /* 0x0003e80000100800 */
[----:B------:R1:W5:Y:S05]  /*13a0*/  @P0 LDG.E R29, desc[UR60][R8.64] ;  /* 0x0000003c081d0981 */ /* 0x00036a000c1e1900 */
[----:B0-----:R-:W-:Y:S01]  /*13b0*/  @P2 IADD3 R6, P1, R30, UR8, RZ ;  /* 0x000000081e062c10 */ /* 0x001fe2000ff3e0ff */
[----:B------:R-:W-:Y:S01]  /*13c0*/  UISETP.NE.U32.AND UP0, UPT, UR4, URZ, UPT ;  /* 0x0000003f0400728c */ /* 0x000fe2000bf05070 */
[----:B------:R1:W-:Y:S02]  /*13d0*/  STL [R1+0x74], R28 ;  /* 0x0000741c01007387 */ /* 0x0003e40000100800 */
[----:B------:R-:W-:Y:S01]  /*13e0*/  @P2 IADD3.X R7, R28, UR9, RZ, P1, !PT ;  /* 0x000000091c072c10 */ /* 0x000fe20008ffe4ff */
[----:B------:R-:W-:-:S04]  /*13f0*/  ULDC UR4, c[0x0][0x404] ;  /* 0x0001010000047ab9 */ /* 0x000fc80000000800 */
[----:B------:R1:W5:Y:S01]  /*1400*/  @P2 LDG.E R138, desc[UR60][R6.64] ;  /* 0x0000003c068a2981 */ /* 0x000362000c1e1900 */
[----:B------:R-:W-:-:S03]  /*1410*/  UISETP.NE.AND.EX UP0, UPT, UR5, URZ, UPT, UP0 ;  /* 0x0000003f0500728c */ /* 0x000fc6000bf05300 */
[----:B------:R-:W-:Y:S01]  /*1420*/  ULDC UR5, c[0x0][0x2e0] ;  /* 0x0000b80000057ab9 */ /* 0x000fe20000000800 */
[----:B------:R-:W-:-:S04]  /*1430*/  USEL UR4, UR4, 0x1, UP0 ;  /* 0x0000000104047887 */ /* 0x000fc80008000000 */
[----:B------:R-:W-:-:S03]  /*1440*/  UIMAD UR4, UR4, UR5, URZ ;  /* 0x00000005040472a4 */ /* 0x000fc6000f8e023f */
[----:B------:R-:W-:Y:S02]  /*1450*/  ULDC UR5, c[0x0][0x338] ;  /* 0x0000ce0000057ab9 */ /* 0x000fe40000000800 */
[----:B------:R-:W-:Y:S02]  /*1460*/  IMAD.U32 R2, RZ, RZ, UR5 ;  /* 0x00000005ff027e24 */ /* 0x000fe4000f8e00ff */
[----:B------:R-:W-:Y:S02]  /*1470*/  IMAD.U32 R26, RZ, RZ, UR4 ;  /* 0x00000004ff1a7e24 */ /* 0x000fe4000f8e00ff */
[----:B------:R-:W-:Y:S01]  /*1480*/  IMAD.MOV.U32 R27, RZ, RZ, R0 ;  /* 0x000000ffff1b7224 */ /* 0x000fe200078e0000 */
[----:B-1----:R-:W-:Y:S06]  /*1490*/  @P2 BRA `(.L_x_286) ;  /* 0x0000000000242947 */ /* 0x002fec0003800000 */
[----:B------:R-:W-:Y:S02]  /*14a0*/  ULDC.64 UR4, c[0x0][0xa00] ;  /* 0x0002800000047ab9 */ /* 0x000fe40000000a00 */
[----:B------:R-:W-:-:S04]  /*14b0*/  ISETP.NE.U32.AND P1, PT, RZ, UR4, PT ;  /* 0x00000004ff007c0c */ /* 0x000fc8000bf25070 */
[----:B------:R-:W-:-:S13]  /*14c0*/  ISETP.NE.AND.EX P1, PT, RZ, UR5, PT, P1 ;  /* 0x00000005ff007c0c */ /* 0x000fda000bf25310 */
[----:B------:R-:W-:Y:S05]  /*14d0*/  @!P1 BRA `(.L_x_286) ;  /* 0x0000000000149947 */ /* 0x000fea0003800000 */
[----:B------:R-:W0:Y:S02]  /*14e0*/  LDC.64 R4, c[0x0][0xa00] ;  /* 0x00028000ff047b82 */ /* 0x000e240000000a00 */
[----:B0-----:R-:W-:-:S05]  /*14f0*/  IMAD.WIDE R4, R27, 0x4, R4 ;  /* 0x000000041b047825 */ /* 0x001fca00078e0204 */
[----:B-----5:R-:W2:Y:S04]  /*1500*/  LDG.E R138, desc[UR60][R4.64] ;  /* 0x0000003c048a7981 */ /* 0x020ea8000c1e1900 */
[----:B------:R-:W2:Y:S02]  /*1510*/  LDG.E R7, desc[UR60][R4.64+0x4] ;  /* 0x0000043c04077981 */ /* 0x000ea4000c1e1900 */
[----:B--2---:R-:W-:-:S07]  /*1520*/  IMAD.IADD R138, R7, 0x1, -R138 ;  /* 0x00000001078a7824 */ /* 0x004fce00078e0a8a */
.L_x_286:
[----:B------:R-:W-:Y:S01]  /*1530*/  ULDC.64 UR4, c[0x0][0xa20] ;  /* 0x0002880000047ab9 */ /* 0x000fe20000000a00 */
[----:B------:R0:W-:Y:S01]  /*1540*/  STL [R1+0x7c], R121 ;  /* 0x00007c7901007387 */ /* 0x0001e20000100800 */
[----:B------:R-:W-:-:S03]  /*1550*/  ISETP.NE.U32.AND P1, PT, RZ, UR4, PT ;  /* 0x00000004ff007c0c */ /* 0x000fc6000bf25070 */
[----:B------:R0:W-:Y:S01]  /*1560*/  STL [R1+0x6c], R122 ;  /* 0x00006c7a01007387 */ /* 0x0001e20000100800 */
[----:B------:R-:W-:-:S13]  /*1570*/  ISETP.NE.AND.EX P1, PT, RZ, UR5, PT, P1 ;  /* 0x00000005ff007c0c */ /* 0x000fda000bf25310 */
[----:B0-----:R-:W-:Y:S05]  /*1580*/  @!P1 BRA `(.L_x_287) ;  /* 0x0000000000109947 */ /* 0x001fea0003800000 */
[----:B------:R-:W-:-:S04]  /*1590*/  IADD3 R4, P0, R30, UR4, RZ ;  /* 0x000000041e047c10 */ /* 0x000fc8000ff1e0ff */
[----:B------:R-:W-:-:S05]  /*15a0*/  IADD3.X R5, R28, UR5, RZ, P0, !PT ;  /* 0x000000051c057c10 */ /* 0x000fca00087fe4ff */
[----:B------:R0:W5:Y:S01]  /*15b0*/  LDG.E R26, desc[UR60][R4.64] ;  /* 0x0000003c041a7981 */ /* 0x000162000c1e1900 */
[----:B------:R-:W-:Y:S05]  /*15c0*/  BRA `(.L_x_288) ;  /* 0x0000000000107947 */ /* 0x000fea0003800000 */
.L_x_287:
[----:B------:R-:W-:Y:S05]  /*15d0*/  @!P0 BRA `(.L_x_288) ;  /* 0x00000000000c8947 */ /* 0x000fea0003800000 */
[----:B------:R-:W2:Y:S04]  /*15e0*/  LDG.E R5, desc[UR60][R8.64] ;  /* 0x0000003c08057981 */ /* 0x000ea8000c1e1900 */
[----:B------:R-:W2:Y:S02]  /*15f0*/  LDG.E R26, desc[UR60][R8.64+0x4] ;  /* 0x0000043c081a7981 */ /* 0x000ea4000c1e1900 */
[----:B--2---:R-:W-:-:S07]  /*1600*/  IADD3 R26, -R5, R26, RZ ;  /* 0x0000001a051a7210 */ /* 0x004fce0007ffe1ff */
.L_x_288:
[----:B------:R-:W-:Y:S02]  /*1610*/  ULDC.64 UR4, c[0x0][0xa10] ;  /* 0x0002840000047ab9 */ /* 0x000fe40000000a00 */
[----:B------:R-:W-:-:S04]  /*1620*/  ISETP.NE.U32.AND P0, PT, RZ, UR4, PT ;  /* 0x00000004ff007c0c */ /* 0x000fc8000bf05070 */
[----:B------:R-:W-:Y:S01]  /*1630*/  ISETP.NE.AND.EX P0, PT, RZ, UR5, PT, P0 ;  /* 0x00000005ff007c0c */ /* 0x000fe2000bf05300 */
[----:B-----5:R-:W-:Y:S01]  /*1640*/  IMAD.IADD R11, R26, 0x1, -R3 ;  /* 0x000000011a0b7824 */ /* 0x020fe200078e0a03 */
[----:B------:R-:W-:-:S11]  /*1650*/  ULDC.64 UR4, c[0x0][0xa30] ;  /* 0x00028c0000047ab9 */ /* 0x000fd60000000a00 */
[----:B0-----:R-:W0:Y:S02]  /*1660*/  @P0 LDC.64 R4, c[0x0][0xa10] ;  /* 0x00028400ff040b82 */ /* 0x001e240000000a00 */
[----:B0-----:R-:W-:-:S05]  /*1670*/  @P0 IMAD.WIDE R4, R27, 0x4, R4 ;  /* 0x000000041b040825 */ /* 0x001fca00078e0204 */
[----:B------:R-:W2:Y:S04]  /*1680*/  @P0 LDG.E R0, desc[UR60][R4.64] ;  /* 0x0000003c04000981 */ /* 0x000ea8000c1e1900 */
[----:B------:R0:W2:Y:S01]  /*1690*/  @P0 LDG.E R9, desc[UR60][R4.64+0x4] ;  /* 0x0000043c04090981 */ /* 0x0000a2000c1e1900 */
[----:B------:R-:W-:Y:S01]  /*16a0*/  ISETP.NE.U32.AND P1, PT, RZ, UR4, PT ;  /* 0x00000004ff007c0c */ /* 0x000fe2000bf25070 */
[----:B------:R-:W-:-:S03]  /*16b0*/  IMAD.MOV.U32 R117, RZ, RZ, R26 ;  /* 0x000000ffff757224 */ /* 0x000fc600078e001a */
[----:B------:R-:W-:Y:S01]  /*16c0*/  ISETP.NE.AND.EX P1, PT, RZ, UR5, PT, P1 ;  /* 0x00000005ff007c0c */ /* 0x000fe2000bf25310 */
[----:B0-----:R-:W-:-:S12]  /*16d0*/  IMAD.MOV.U32 R4, RZ, RZ, RZ ;  /* 0x000000ffff047224 */ /* 0x001fd800078e00ff */
[----:B------:R-:W-:-:S04]  /*16e0*/  @P1 IADD3 R6, P2, R30, UR4, RZ ;  /* 0x000000041e061c10 */ /* 0x000fc8000ff5e0ff */
[----:B------:R-:W-:-:S05]  /*16f0*/  @P1 IADD3.X R7, R28, UR5, RZ, P2, !PT ;  /* 0x000000051c071c10 */ /* 0x000fca00097fe4ff */
[----:B------:R0:W5:Y:S01]  /*1700*/  @P1 LDG.E R117, desc[UR60][R6.64] ;  /* 0x0000003c06751981 */ /* 0x000162000c1e1900 */
[----:B--2---:R-:W-:Y:S01]  /*1710*/  @P0 IMAD.IADD R2, R9, 0x1, -R0 ;  /* 0x0000000109020824 */ /* 0x004fe200078e0a00 */
[----:B------:R-:W-:-:S03]  /*1720*/  IADD3 R0, -R11, RZ, RZ ;  /* 0x000000ff0b007210 */ /* 0x000fc60007ffe1ff */
[----:B------:R-:W-:Y:S01]  /*1730*/  IMAD.IADD R139, R11, 0x1, R2 ;  /* 0x000000010b8b7824 */ /* 0x000fe200078e0202 */
[----:B------:R-:W-:-:S03]  /*1740*/  VIMNMX R0, RZ, R0, !PT ;  /* 0x00000000ff007248 */ /* 0x000fc60007fe0100 */
[----:B------:R-:W-:Y:S01]  /*1750*/  VIADD R5, R139, 0xdf ;  /* 0x000000df8b057836 */ /* 0x000fe20000000000 */
[----:B------:R-:W-:-:S03]  /*1760*/  SHF.R.U32.HI R24, RZ, 0x5, R0 ;  /* 0x00000005ff187819 */ /* 0x000fc60000011600 */
[----:B------:R-:W-:-:S04]  /*1770*/  IMAD.HI R4, R5, -0x6db6db6d, R4 ;  /* 0x9249249305047827 */ /* 0x000fc800078e0204 */
[----:B------:R-:W-:Y:S01]  /*1780*/  IMAD.WIDE.U32 R24, R24, 0x24924925, RZ ;  /* 0x2492492518187825 */ /* 0x000fe200078e00ff */
[----:B------:R-:W-:-:S03]  /*1790*/  SHF.R.U32.HI R3, RZ, 0x1f, R4 ;  /* 0x0000001fff037819 */ /* 0x000fc60000011604 */
[----:B------:R-:W-:Y:S01]  /*17a0*/  IMAD.MOV.U32 R24, RZ, RZ, R25 ;  /* 0x000000ffff187224 */ /* 0x000fe200078e0019 */
[----:B------:R-:W-:-:S03]  /*17b0*/  LEA.HI.SX32 R232, R4, R3, 0x19 ;  /* 0x0000000304e87211 */ /* 0x000fc600078fcaff */
[----:B------:R-:W-:Y:S02]  /*17c0*/  IMAD.MOV.U32 R25, RZ, RZ, R24 ;  /* 0x000000ffff197224 */ /* 0x000fe400078e0018 */
[----:B------:R-:W-:-:S05]  /*17d0*/  IMAD R3, R232, 0xe0, -R11 ;  /* 0x000000e0e8037824 */ /* 0x000fca00078e0a0b */
[----:B------:R-:W-:-:S04]  /*17e0*/  VIMNMX R3, R3, R2, PT ;  /* 0x0000000203037248 */ /* 0x000fc80003fe0100 */
[----:B------:R-:W-:-:S13]  /*17f0*/  ISETP.GT.AND P0, PT, R3, R0, PT ;  /* 0x000000000300720c */ /* 0x000fda0003f04270 */
[----:B------:R-:W-:Y:S02]  /*1800*/  @P0 VIADD R5, R3, 0xdf ;  /* 0x000000df03050836 */ /* 0x000fe40000000000 */
[----:B------:R-:W-:-:S04]  /*1810*/  @P0 IMAD.MOV.U32 R4, RZ, RZ, RZ ;  /* 0x000000ffff040224 */ /* 0x000fc800078e00ff */
[----:B------:R-:W-:-:S05]  /*1820*/  @P0 IMAD.HI R4, R5, -0x6db6db6d, R4 ;  /* 0x9249249305040827 */ /* 0x000fca00078e0204 */
[----:B------:R-:W-:-:S04]  /*1830*/  @P0 SHF.R.U32.HI R3, RZ, 0x1f, R4 ;  /* 0x0000001fff030819 */ /* 0x000fc80000011604 */
[----:B------:R-:W-:Y:S02]  /*1840*/  @P0 LEA.HI.SX32 R25, R4, R3, 0x19 ;  /* 0x0000000304190211 */ /* 0x000fe400078fcaff */
[----:B------:R-:W-:Y:S02]  /*1850*/  PLOP3.LUT P0, PT, PT, PT, PT, 0x80, 0x0 ;  /* 0x000000000000781c */ /* 0x000fe40003f0f070 */
[----:B------:R-:W-:-:S13]  /*1860*/  ISETP.GT.AND P1, PT, R25, R24, PT ;  /* 0x000000181900720c */ /* 0x000fda0003f24270 */
[----:B0-----:R-:W-:Y:S05]  /*1870*/  @!P1 BRA `(.L_x_289) ;  /* 0x000000ac00049947 */ /* 0x001fea0003800000 */
[----:B------:R-:W-:Y:S01]  /*1880*/  VIADD R0, R16, 0x20400 ;  /* 0x0002040010007836 */ /* 0x000fe20000000000 */
[----:B------:R-:W-:Y:S04]  /*1890*/  BSSY B6, `(.L_x_290) ;  /* 0x0000013000067945 */ /* 0x000fe80003800000 */
[----:B------:R-:W-:-:S13]  /*18a0*/  LOP3.LUT P0, RZ, R0, 0x3ff, RZ, 0xc0, !PT ;  /* 0x000003ff00ff7812 */ /* 0x000fda000780c0ff */
[----:B------:R-:W-:Y:S05]  /*18b0*/  @!P0 BRA `(.L_x_291) ;  /* 0x0000000000408947 */ /* 0x000fea0003800000 */
[----:B------:R-:W-:Y:S01]  /*18c0*/  MOV R0, 0x0 ;  /* 0x0000000000007802 */ /* 0x000fe20000000f00 */
[----:B------:R-:W-:Y:S01]  /*18d0*/  ULDC.64 UR4, c[0x4][0x98] ;  /* 0x0100260000047ab9 */ /* 0x000fe20000000a00 */
[----:B------:R-:W-:Y:S01]  /*18e0*/  ULDC.64 UR6, c[0x4][0x20] ;  /* 0x0100080000067ab9 */ /* 0x000fe20000000a00 */
[----:B------:R-:W-:Y:S01]  /*18f0*/  IMAD.U32 R4, RZ, RZ, UR4 ;  /* 0x00000004ff047e24 */ /* 0x000fe2000f8e00ff */
[----:B------:R0:W1:Y:S01]  /*1900*/  LDC.64 R14, c[0x4][R0] ;  /* 0x01000000000e7b82 */ /* 0x0000620000000a00 */
[----:B------:R-:W-:Y:S01]  /*1910*/  MOV R5, UR5 ;  /* 0x0000000500057c02 */ /* 0x000fe20008000f00 */
[----:B------:R-:W-:Y:S01]  /*1920*/  ULDC.64 UR4, c[0x4][0xa0] ;  /* 0x0100280000047ab9 */ /* 0x000fe20000000a00 */
[----:B------:R-:W-:Y:S01]  /*1930*/  IMAD.U32 R10, RZ, RZ, UR6 ;  /* 0x00000006ff0a7e24 */ /* 0x000fe2000f8e00ff */
[----:B------:R-:W-:Y:S01]  /*1940*/  MOV R13, RZ ;  /* 0x000000ff000d7202 */ /* 0x000fe20000000f00 */
[----:B------:R-:W-:Y:S02]  /*1950*/  IMAD.U32 R6, RZ, RZ, UR4 ;  /* 0x00000004ff067e24 */ /* 0x000fe4000f8e00ff */
[----:B------:R-:W-:-:S02]  /*1960*/  IMAD.U32 R7, RZ, RZ, UR5 ;  /* 0x00000005ff077e24 */ /* 0x000fc4000f8e00ff */
[----:B------:R-:W-:Y:S02]  /*1970*/  IMAD.U32 R11, RZ, RZ, UR7 ;  /* 0x00000007ff0b7e24 */ /* 0x000fe4000f8e00ff */
[----:B------:R-:W-:Y:S02]  /*1980*/  IMAD.MOV.U32 R8, RZ, RZ, 0x70 ;  /* 0x00000070ff087424 */ /* 0x000fe400078e00ff */
[----:B0-----:R-:W-:-:S07]  /*1990*/  IMAD.MOV.U32 R12, RZ, RZ, 0x1 ;  /* 0x00000001ff0c7424 */ /* 0x001fce00078e00ff */
[----:B------:R-:W-:-:S07]  /*19a0*/  LEPC R20, `(.L_x_291) ;  /* 0x000000001014794e */ /* 0x000fce0000000000 */
[----:B-1---5:R-:W-:Y:S05]  /*19b0*/  CALL.ABS.NOINC R14 ;  /* 0x000000000e007343 */ /* 0x022fea0003c00000 */
.L_x_291:
[----:B------:R-:W-:Y:S05]  /*19c0*/  BSYNC B6 ;  /* 0x0000000000067941 */ /* 0x000fea0003800000 */
.L_x_290:
        /* <DEDUP_REMOVED lines=9> */
[----:B------:R-:W-:Y:S01]  /*1a60*/  IMAD.U32 R5, RZ, RZ, UR5 ;  /* 0x00000005ff057e24 */ /* 0x000fe2000f8e00ff */
[----:B------:R-:W-:Y:S01]  /*1a70*/  ULDC.64 UR4, c[0x4][0xa0] ;  /* 0x0100280000047ab9 */ /* 0x000fe20000000a00 */
[----:B------:R-:W-:Y:S01]  /*1a80*/  IMAD.U32 R10, RZ, RZ, UR6 ;  /* 0x00000006ff0a7e24 */ /* 0x000fe2000f8e00ff */
[----:B------:R-:W-:Y:S01]  /*1a90*/  MOV R11, UR7 ;  /* 0x00000007000b7c02 */ /* 0x000fe20008000f00 */
[----:B------:R-:W-:Y:S02]  /*1aa0*/  IMAD.U32 R6, RZ, RZ, UR4 ;  /* 0x00000004ff067e24 */ /* 0x000fe4000f8e00ff */
[----:B------:R-:W-:-:S02]  /*1ab0*/  IMAD.U32 R7, RZ, RZ, UR5 ;  /* 0x00000005ff077e24 */ /* 0x000fc4000f8e00ff */
[----:B------:R-:W-:Y:S02]  /*1ac0*/  IMAD.MOV.U32 R8, RZ, RZ, 0x70 ;  /* 0x00000070ff087424 */ /* 0x000fe400078e00ff */
[----:B------:R-:W-:Y:S02]  /*1ad0*/  IMAD.MOV.U32 R12, RZ, RZ, 0x1 ;  /* 0x00000001ff0c7424 */ /* 0x000fe400078e00ff */
[----:B0-----:R-:W-:-:S07]  /*1ae0*/  IMAD.MOV.U32 R13, RZ, RZ, RZ ;  /* 0x000000ffff0d7224 */ /* 0x001fce00078e00ff */
[----:B------:R-:W-:-:S07]  /*1af0*/  LEPC R20, `(.L_x_293) ;  /* 0x000000001014794e */ /* 0x000fce0000000000 */
[----:B-1---5:R-:W-:Y:S05]  /*1b00*/  CALL.ABS.NOINC R14 ;  /* 0x000000000e007343 */ /* 0x022fea0003c00000 */
.L_x_293:
[----:B------:R-:W-:Y:S05]  /*1b10*/  BSYNC B6 ;  /* 0x0000000000067941 */ /* 0x000fea0003800000 */
.L_x_292:
[----:B------:R-:W-:Y:S01]  /*1b20*/  ULDC.64 UR4, c[0x0][0x9f8] ;  /* 0x00027e0000047ab9 */ /* 0x000fe20000000a00 */
[----:B------:R-:W2:Y:S01]  /*1b30*/  LDL R55, [R1+0x58] ;  /* 0x0000580001377983 */ /* 0x000ea20000100800 */
[----:B------:R-:W-:Y:S01]  /*1b40*/  ISETP.NE.U32.AND P0, PT, RZ, UR4, PT ;  /* 0x00000004ff007c0c */ /* 0x000fe2000bf05070 */
[----:B------:R-:W0:Y:S08]  /*1b50*/  LDC R0, c[0x0][0x428] ;  /* 0x00010a00ff007b82 */ /* 0x000e300000000800 */
[----:B------:R-:W1:Y:S01]  /*1b60*/  LDC.64 R44, c[0x0][0x2f0] ;  /* 0x0000bc00ff2c7b82 */ /* 0x000e620000000a00 */
[----:B------:R-:W-:Y:S01]  /*1b70*/  ISETP.NE.AND.EX P0, PT, RZ, UR5, PT, P0 ;  /* 0x00000005ff007c0c */ /* 0x000fe2000bf05300 */
[----:B------:R-:W3:Y:S01]  /*1b80*/  LDL R54, [R1+0x60] ;  /* 0x0000600001367983 */ /* 0x000ee20000100800 */
[----:B------:R-:W-:Y:S01]  /*1b90*/  IMAD.IADD R103, R29, 0x1, R26 ;  /* 0x000000011d677824 */ /* 0x000fe200078e021a */
[----:B------:R-:W-:-:S02]  /*1ba0*/  ULDC.64 UR6, c[0x0][0xa08] ;  /* 0x0002820000067ab9 */ /* 0x000fc40000000a00 */
[----:B------:R-:W4:Y:S02]  /*1bb0*/  LDL R52, [R1+0x5c] ;  /* 0x00005c0001347983 */ /* 0x000f240000100800 */
[----:B------:R-:W1:Y:S06]  /*1bc0*/  LDC.64 R38, c[0x0][0x3d8] ;  /* 0x0000f600ff267b82 */ /* 0x000e6c0000000a00 */
[----:B------:R-:W-:Y:S01]  /*1bd0*/  @P0 IADD3 R4, P1, R30, UR4, RZ ;  /* 0x000000041e040c10 */ /* 0x000fe2000ff3e0ff */
[----:B------:R-:W1:Y:S01]  /*1be0*/  S2R R20, SR_TID.X ;  /* 0x0000000000147919 */ /* 0x000e620000002100 */
[----:B------:R-:W1:Y:S02]  /*1bf0*/  LDC R123, c[0x0][0x3d4] ;  /* 0x0000f500ff7b7b82 */ /* 0x000e640000000800 */
[----:B------:R-:W-:Y:S01]  /*1c00*/  @P0 IADD3.X R5, R28, UR5, RZ, P1, !PT ;  /* 0x000000051c050c10 */ /* 0x000fe20008ffe4ff */
[----:B------:R-:W-:-:S04]  /*1c10*/  ULDC.64 UR4, c[0x0][0x2f8] ;  /* 0x0000be0000047ab9 */ /* 0x000fc80000000a00 */
[----:B------:R1:W2:Y:S01]  /*1c20*/  @P0 LDG.E R27, desc[UR60][R4.64] ;  /* 0x0000003c041b0981 */ /* 0x0002a2000c1e1900 */
[----:B0-----:R-:W-:Y:S01]  /*1c30*/  ISETP.NE.AND P0, PT, R0, 0x1, PT ;  /* 0x000000010000780c */ /* 0x001fe20003f05270 */
[----:B------:R-:W-:Y:S01]  /*1c40*/  VIADD R15, R228, 0xc0 ;  /* 0x000000c0e40f7836 */ /* 0x000fe20000000000 */
[----:B------:R-:W-:Y:S01]  /*1c50*/  SHF.R.S32.HI R33, RZ, 0x1f, R103 ;  /* 0x0000001fff217819 */ /* 0x000fe20000011467 */
[----:B-1----:R-:W-:Y:S01]  /*1c60*/  IMAD.SHL.U32 R106, R44, 0x40, RZ ;  /* 0x000000402c6a7824 */ /* 0x002fe200078e00ff */
[----:B------:R-:W-:Y:S01]  /*1c70*/  IADD3 R30, R228, 0x80, RZ ;  /* 0x00000080e41e7810 */ /* 0x000fe20007ffe0ff */
[C---:B------:R-:W-:Y:S01]  /*1c80*/  IMAD.WIDE.U32 R132, R44.reuse, 0xe0, RZ ;  /* 0x000000e02c847825 */ /* 0x040fe200078e00ff */
[----:B------:R-:W-:Y:S02]  /*1c90*/  SHF.R.S32.HI R23, RZ, 0x1f, R22 ;  /* 0x0000001fff177819 */ /* 0x000fe40000011416 */
[----:B------:R-:W-:Y:S01]  /*1ca0*/  SHF.R.S32.HI R125, RZ, 0x1f, R30 ;  /* 0x0000001fff7d7819 */ /* 0x000fe2000001141e */
[-C--:B------:R-:W-:Y:S01]  /*1cb0*/  IMAD R6, R33, R44.reuse, RZ ;  /* 0x0000002c21067224 */ /* 0x080fe200078e02ff */
[----:B------:R-:W-:Y:S01]  /*1cc0*/  SHF.L.U64.HI R107, R44, 0x6, R45 ;  /* 0x000000062c6b7819 */ /* 0x000fe2000001022d */
[----:B------:R-:W-:Y:S01]  /*1cd0*/  IMAD.WIDE.U32 R4, R103, R44, RZ ;  /* 0x0000002c67047225 */ /* 0x000fe200078e00ff */
[----:B------:R-:W-:Y:S01]  /*1ce0*/  SHF.L.U64.HI R12, R38, 0x6, R39 ;  /* 0x00000006260c7819 */ /* 0x000fe20000010227 */
[----:B------:R-:W0:Y:S02]  /*1cf0*/  @P0 LDC R3, c[0x0][0x42c] ;  /* 0x00010b00ff030b82 */ /* 0x000e240000000800 */
[----:B------:R-:W-:Y:S01]  /*1d00*/  VIADD R28, R228, 0x80 ;  /* 0x00000080e41c7836 */ /* 0x000fe20000000000 */
[----:B------:R-:W-:Y:S01]  /*1d10*/  ISETP.GE.AND P2, PT, R18, R123, PT ;  /* 0x0000007b1200720c */ /* 0x000fe20003f46270 */
[----:B------:R-:W-:-:S02]  /*1d20*/  VIADD R57, R228, 0xc0 ;  /* 0x000000c0e4397836 */ /* 0x000fc40000000000 */
[----:B------:R-:W-:Y:S02]  /*1d30*/  IMAD.WIDE.U32 R94, R38, 0xe0, RZ ;  /* 0x000000e0265e7825 */ /* 0x000fe400078e00ff */
[----:B------:R-:W1:Y:S01]  /*1d40*/  @P0 LDC R7, c[0x0][0x430] ;  /* 0x00010c00ff070b82 */ /* 0x000e620000000800 */
[----:B------:R-:W-:Y:S01]  /*1d50*/  SHF.R.U32.HI R13, RZ, 0x7, R20 ;  /* 0x00000007ff0d7819 */ /* 0x000fe20000011614 */
[----:B------:R-:W1:Y:S01]  /*1d60*/  S2R R30, SR_TID.X ;  /* 0x00000000001e7919 */ /* 0x000e620000002100 */
[----:B------:R-:W-:Y:S01]  /*1d70*/  SHF.R.S32.HI R20, RZ, 0x1f, R228 ;  /* 0x0000001fff147819 */ /* 0x000fe200000114e4 */
[----:B------:R-:W-:Y:S01]  /*1d80*/  IMAD.WIDE.U32 R134, R228, R44, R106 ;  /* 0x0000002ce4867225 */ /* 0x000fe200078e006a */
[C---:B------:R-:W-:Y:S02]  /*1d90*/  ISETP.NE.AND P6, PT, R13.reuse, 0x1, PT ;  /* 0x000000010d00780c */ /* 0x040fe40003fc5270 */
[----:B------:R-:W-:Y:S01]  /*1da0*/  SHF.R.S32.HI R124, RZ, 0x1f, R15 ;  /* 0x0000001fff7c7819 */ /* 0x000fe2000001140f */
[----:B------:R-:W-:-:S02]  /*1db0*/  VIADD R140, R13, 0x8 ;  /* 0x000000080d8c7836 */ /* 0x000fc40000000000 */
[----:B------:R-:W-:Y:S02]  /*1dc0*/  IMAD R15, R20, R44, RZ ;  /* 0x0000002c140f7224 */ /* 0x000fe400078e02ff */
[----:B------:R-:W-:Y:S02]  /*1dd0*/  IMAD R13, R45, 0xe0, RZ ;  /* 0x000000e02d0d7824 */ /* 0x000fe400078e02ff */
[----:B------:R-:W-:Y:S02]  /*1de0*/  IMAD R15, R228, R45, R15 ;  /* 0x0000002de40f7224 */ /* 0x000fe400078e020f */
[----:B0-----:R-:W-:-:S04]  /*1df0*/  @P0 IMAD.HI.U32 R0, R122, R3, RZ ;  /* 0x000000037a000227 */ /* 0x001fc800078e00ff */
[----:B------:R-:W-:Y:S02]  /*1e00*/  IMAD.MOV.U32 R3, RZ, RZ, R122 ;  /* 0x000000ffff037224 */ /* 0x000fe400078e007a */
[----:B------:R-:W-:Y:S01]  /*1e10*/  IMAD.SHL.U32 R28, R28, 0x80, RZ ;  /* 0x000000801c1c7824 */ /* 0x000fe200078e00ff */
[----:B-1----:R-:W-:Y:S01]  /*1e20*/  @P0 SHF.R.U32.HI R3, RZ, R7, R0 ;  /* 0x00000007ff030219 */ /* 0x002fe20000011600 */
[----:B------:R-:W-:Y:S01]  /*1e30*/  IMAD R7, R103, R45, R6 ;  /* 0x0000002d67077224 */ /* 0x000fe200078e0206 */
[----:B------:R-:W-:Y:S01]  /*1e40*/  ISETP.NE.U32.AND P0, PT, RZ, UR6, PT ;  /* 0x00000006ff007c0c */ /* 0x000fe2000bf05070 */
[----:B------:R-:W-:Y:S01]  /*1e50*/  IMAD.SHL.U32 R57, R57, 0x80, RZ ;  /* 0x0000008039397824 */ /* 0x000fe200078e00ff */
[----:B------:R-:W-:Y:S01]  /*1e60*/  SHF.R.S32.HI R6, RZ, 0x1f, R3 ;  /* 0x0000001fff067819 */ /* 0x000fe20000011403 */
[----:B------:R-:W-:Y:S01]  /*1e70*/  IMAD.IADD R5, R5, 0x1, R7 ;  /* 0x0000000105057824 */ /* 0x000fe200078e0207 */
[----:B------:R-:W-:Y:S01]  /*1e80*/  ISETP.NE.AND.EX P0, PT, RZ, UR7, PT, P0 ;  /* 0x00000007ff007c0c */ /* 0x000fe2000bf05300 */
[----:B------:R-:W-:-:S04]  /*1e90*/  IMAD.WIDE.U32 R104, R228, R44, R18 ;  /* 0x0000002ce4687225 */ /* 0x000fc800078e0012 */
[----:B------:R-:W-:Y:S02]  /*1ea0*/  VIADD R30, R30, 0xffffff80 ;  /* 0xffffff801e1e7836 */ /* 0x000fe40000000000 */
[----:B------:R-:W-:Y:S01]  /*1eb0*/  IMAD.IADD R40, R133, 0x1, R13 ;  /* 0x0000000185287824 */ /* 0x000fe200078e020d */
[----:B------:R-:W-:Y:S01]  /*1ec0*/  IADD3 R42, R15, R135, RZ ;  /* 0x000000870f2a7210 */ /* 0x000fe20007ffe0ff */
[----:B------:R-:W-:Y:S01]  /*1ed0*/  IMAD R0, R6, UR4, RZ ;  /* 0x0000000406007c24 */ /* 0x000fe2000f8e02ff */
[----:B------:R-:W-:Y:S01]  /*1ee0*/  LOP3.LUT R28, R28, 0x380, RZ, 0xc0, !PT ;  /* 0x000003801c1c7812 */ /* 0x000fe200078ec0ff */
[----:B------:R-:W-:Y:S01]  /*1ef0*/  IMAD.WIDE.U32 R4, R3, UR4, R4 ;  /* 0x0000000403047c25 */ /* 0x000fe2000f8e0004 */
[----:B------:R-:W-:Y:S02]  /*1f00*/  SHF.R.S32.HI R56, RZ, 0x1f, R30 ;  /* 0x0000001fff387819 */ /* 0x000fe4000001141e */
[----:B------:R-:W-:Y:S01]  /*1f10*/  LOP3.LUT R57, R57, 0x380, RZ, 0xc0, !PT ;  /* 0x0000038039397812 */ /* 0x000fe200078ec0ff */
[----:B------:R-:W-:Y:S01]  /*1f20*/  IMAD R7, R3, UR5, R0 ;  /* 0x0000000503077c24 */ /* 0x000fe2000f8e0200 */
[----:B------:R-:W-:Y:S01]  /*1f30*/  ULDC.64 UR4, c[0x0][0x300] ;  /* 0x0000c00000047ab9 */ /* 0x000fe20000000a00 */
[----:B------:R-:W-:Y:S01]  /*1f40*/  LEA.HI R56, R56, R30, RZ, 0x5 ;  /* 0x0000001e38387211 */ /* 0x000fe200078f28ff */
[----:B------:R-:W-:Y:S01]  /*1f50*/  VIADD R32, R228, 0x40 ;  /* 0x00000040e4207836 */ /* 0x000fe20000000000 */
[----:B------:R-:W-:-:S02]  /*1f60*/  IADD3 R35, R105, R15, RZ ;  /* 0x0000000f69237210 */ /* 0x000fc40007ffe0ff */
[----:B------:R-:W-:Y:S01]  /*1f70*/  IADD3 R5, R5, R7, RZ ;  /* 0x0000000705057210 */ /* 0x000fe20007ffe0ff */
[----:B------:R-:W-:Y:S01]  /*1f80*/  IMAD.SHL.U32 R56, R56, 0x20, RZ ;  /* 0x0000002038387824 */ /* 0x000fe200078e00ff */
[----:B------:R-:W-:Y:S02]  /*1f90*/  SHF.R.U32.HI R142, RZ, 0x3, R28 ;  /* 0x00000003ff8e7819 */ /* 0x000fe4000001161c */
[----:B------:R-:W-:Y:S02]  /*1fa0*/  SHF.R.U32.HI R141, RZ, 0x3, R57 ;  /* 0x00000003ff8d7819 */ /* 0x000fe40000011639 */
[----:B------:R-:W-:Y:S02]  /*1fb0*/  LOP3.LUT R56, R56, 0xfffffc00, RZ, 0xc0, !PT ;  /* 0xfffffc0038387812 */ /* 0x000fe400078ec0ff */
[----:B------:R-:W-:Y:S02]  /*1fc0*/  SHF.R.S32.HI R126, RZ, 0x1f, R32 ;  /* 0x0000001fff7e7819 */ /* 0x000fe40000011420 */
[----:B------:R-:W-:-:S02]  /*1fd0*/  SHF.L.U64.HI R45, R44, 0x7, R45 ;  /* 0x000000072c2d7819 */ /* 0x000fc4000001022d */
[----:B--2---:R-:W-:Y:S02]  /*1fe0*/  SHF.R.S32.HI R0, RZ, 0x1f, R27 ;  /* 0x0000001fff007819 */ /* 0x004fe4000001141b */
[----:B------:R-:W-:Y:S02]  /*1ff0*/  SEL R7, R27, RZ, !P0 ;  /* 0x000000ff1b077207 */ /* 0x000fe40004000000 */
[----:B------:R-:W0:Y:S01]  /*2000*/  LDC.64 R26, c[0x0][0x3e8] ;  /* 0x0000fa00ff1a7b82 */ /* 0x000e220000000a00 */
[----:B------:R-:W-:Y:S02]  /*2010*/  SEL R8, R0, RZ, !P0 ;  /* 0x000000ff00087207 */ /* 0x000fe40004000000 */
[----:B------:R-:W-:Y:S01]  /*2020*/  IMAD.WIDE.U32 R46, R7, UR4, R4 ;  /* 0x00000004072e7c25 */ /* 0x000fe2000f8e0004 */
[----:B------:R-:W-:-:S03]  /*2030*/  IADD3 R102, P0, R228, R103, RZ ;  /* 0x00000067e4667210 */ /* 0x000fc60007f1e0ff */
[----:B------:R-:W-:Y:S02]  /*2040*/  IMAD R0, R8, UR4, RZ ;  /* 0x0000000408007c24 */ /* 0x000fe4000f8e02ff */
[----:B------:R-:W-:Y:S02]  /*2050*/  IMAD.X R103, R20, 0x1, R33, P0 ;  /* 0x0000000114677824 */ /* 0x000fe400000e0621 */
[----:B------:R-:W-:Y:S01]  /*2060*/  IMAD R21, R7, UR5, R0 ;  /* 0x0000000507157c24 */ /* 0x000fe2000f8e0200 */
[----:B------:R-:W-:Y:S05]  /*2070*/  @!P6 WARPSYNC.ALL ;  /* 0x000000000000e948 */ /* 0x000fea0003800000 */
[----:B------:R-:W-:-:S02]  /*2080*/  ULDC.64 UR4, c[0x0][0x320] ;  /* 0x0000c80000047ab9 */ /* 0x000fc40000000a00 */
[----:B------:R-:W-:Y:S02]  /*2090*/  IMAD R0, R6, UR4, RZ ;  /* 0x0000000406007c24 */ /* 0x000fe4000f8e02ff */
[----:B------:R-:W-:-:S04]  /*20a0*/  IMAD.WIDE.U32 R4, R3, UR4, R18 ;  /* 0x0000000403047c25 */ /* 0x000fc8000f8e0012 */
[----:B------:R-:W-:Y:S01]  /*20b0*/  IMAD R49, R3, UR5, R0 ;  /* 0x0000000503317c24 */ /* 0x000fe2000f8e0200 */
[----:B------:R-:W-:Y:S01]  /*20c0*/  ULDC.64 UR4, c[0x0][0x328] ;  /* 0x0000ca0000047ab9 */ /* 0x000fe20000000a00 */
[----:B------:R-:W-:Y:S02]  /*20d0*/  IMAD R0, R20, R38, RZ ;  /* 0x0000002614007224 */ /* 0x000fe400078e02ff */
[----:B------:R-:W-:Y:S02]  /*20e0*/  IMAD.IADD R49, R5, 0x1, R49 ;  /* 0x0000000105317824 */ /* 0x000fe400078e0231 */
[----:B------:R-:W-:Y:S02]  /*20f0*/  IMAD.MOV.U32 R48, RZ, RZ, R4 ;  /* 0x000000ffff307224 */ /* 0x000fe400078e0004 */
[----:B------:R-:W-:Y:S02]  /*2100*/  IMAD R3, R8, UR4, RZ ;  /* 0x0000000408037c24 */ /* 0x000fe4000f8e02ff */
[----:B------:R-:W-:-:S02]  /*2110*/  IMAD R93, R228, R39, R0 ;  /* 0x00000027e45d7224 */ /* 0x000fc400078e0200 */
[----:B0-----:R-:W-:Y:S02]  /*2120*/  IMAD R0, R20, R26, RZ ;  /* 0x0000001a14007224 */ /* 0x001fe400078e02ff */
[----:B------:R-:W-:Y:S01]  /*2130*/  IMAD R53, R7, UR5, R3 ;  /* 0x0000000507357c24 */ /* 0x000fe2000f8e0203 */
[----:B------:R-:W-:Y:S01]  /*2140*/  SEL R3, R123, RZ, P2 ;  /* 0x000000ff7b037207 */ /* 0x000fe20001000000 */
[----:B------:R-:W-:-:S04]  /*2150*/  IMAD.WIDE.U32 R48, R7, UR4, R48 ;  /* 0x0000000407307c25 */ /* 0x000fc8000f8e0030 */
[----:B------:R-:W-:-:S04]  /*2160*/  IMAD.WIDE.U32 R10, R228, R26, R18 ;  /* 0x0000001ae40a7225 */ /* 0x000fc800078e0012 */
[----:B------:R-:W-:Y:S01]  /*2170*/  IMAD.WIDE.U32 R100, R26, 0xe0, RZ ;  /* 0x000000e01a647825 */ /* 0x000fe200078e00ff */
[----:B------:R-:W-:Y:S01]  /*2180*/  IADD3 R41, P0, R106, R134, RZ ;  /* 0x000000866a297210 */ /* 0x000fe20007f1e0ff */
[----:B------:R-:W-:Y:S02]  /*2190*/  ULDC UR4, c[0x0][0x2e4] ;  /* 0x0000b90000047ab9 */ /* 0x000fe40000000800 */
[----:B------:R-:W-:-:S04]  /*21a0*/  IMAD.WIDE.U32 R6, R228, R26, R22 ;  /* 0x0000001ae4067225 */ /* 0x000fc800078e0016 */
[C---:B------:R-:W-:Y:S01]  /*21b0*/  IMAD R99, R228.reuse, R27, R0 ;  /* 0x0000001be4637224 */ /* 0x040fe200078e0200 */
[----:B------:R-:W-:Y:S01]  /*21c0*/  P2R R0, PR, RZ, 0x4 ;  /* 0x00000004ff007803 */ /* 0x000fe20000000000 */
[----:B------:R-:W-:Y:S02]  /*21d0*/  IMAD.MOV.U32 R96, RZ, RZ, R6 ;  /* 0x000000ffff607224 */ /* 0x000fe400078e0006 */
[----:B------:R-:W-:Y:S01]  /*21e0*/  IMAD.IADD R97, R7, 0x1, R99 ;  /* 0x0000000107617824 */ /* 0x000fe200078e0263 */
[----:B-----5:R-:W-:Y:S01]  /*21f0*/  SHF.R.S32.HI R7, RZ, 0x1f, R117 ;  /* 0x0000001fff077819 */ /* 0x020fe20000011475 */
[----:B------:R-:W-:Y:S01]  /*2200*/  IMAD.WIDE.U32 R8, R228, R38, R18 ;  /* 0x00000026e4087225 */ /* 0x000fe200078e0012 */
[----:B------:R-:W-:Y:S02]  /*2210*/  IADD3 R99, R99, R11, RZ ;  /* 0x0000000b63637210 */ /* 0x000fe40007ffe0ff */
[----:B------:R-:W-:Y:S01]  /*2220*/  SHF.L.U64.HI R11, R38, 0x7, R39 ;  /* 0x00000007260b7819 */ /* 0x000fe20000010227 */
[----:B------:R-:W-:-:S02]  /*2230*/  IMAD.IADD R3, R18, 0x1, R3 ;  /* 0x0000000112037824 */ /* 0x000fc400078e0203 */
[-C--:B------:R-:W-:Y:S02]  /*2240*/  IMAD R6, R7, R38.reuse, RZ ;  /* 0x0000002607067224 */ /* 0x080fe400078e02ff */
[----:B------:R-:W-:-:S04]  /*2250*/  IMAD.WIDE.U32 R4, R228, R38, R22 ;  /* 0x00000026e4047225 */ /* 0x000fc800078e0016 */
[----:B------:R-:W-:Y:S01]  /*2260*/  IMAD.MOV.U32 R92, RZ, RZ, R8 ;  /* 0x000000ffff5c7224 */ /* 0x000fe200078e0008 */
[----:B------:R-:W-:Y:S01]  /*2270*/  SHF.R.S32.HI R8, RZ, 0x1f, R3 ;  /* 0x0000001fff087819 */ /* 0x000fe20000011403 */
[----:B------:R-:W-:Y:S02]  /*2280*/  IMAD R31, R117, R39, R6 ;  /* 0x00000027751f7224 */ /* 0x000fe400078e0206 */
[----:B------:R-:W-:Y:S01]  /*2290*/  IMAD.IADD R5, R5, 0x1, R93 ;  /* 0x0000000105057824 */ /* 0x000fe200078e025d */
[----:B------:R-:W-:Y:S01]  /*22a0*/  LEA.HI R14, R8, R3, RZ, 0x4 ;  /* 0x00000003080e7211 */ /* 0x000fe200078f20ff */
[----:B------:R-:W-:Y:S01]  /*22b0*/  IMAD R6, R7, R26, RZ ;  /* 0x0000001a07067224 */ /* 0x000fe200078e02ff */
[C-C-:B------:R-:W-:Y:S01]  /*22c0*/  SHF.L.U64.HI R8, R26.reuse, 0x6, R27.reuse ;  /* 0x000000061a087819 */ /* 0x140fe2000001021b */
[----:B------:R-:W-:Y:S01]  /*22d0*/  IMAD.MOV.U32 R98, RZ, RZ, R10 ;  /* 0x000000ffff627224 */ /* 0x000fe200078e000a */
[C---:B------:R-:W-:Y:S01]  /*22e0*/  SHF.L.U64.HI R7, R26.reuse, 0x7, R27 ;  /* 0x000000071a077819 */ /* 0x040fe2000001021b */
[----:B------:R-:W-:Y:S01]  /*22f0*/  IMAD.WIDE.U32 R50, R117, R38, R4 ;  /* 0x0000002675327225 */ /* 0x000fe200078e0004 */
[----:B------:R-:W-:-:S03]  /*2300*/  SHF.L.U32 R5, R26, 0x7, RZ ;  /* 0x000000071a057819 */ /* 0x000fc600000006ff */
[C---:B------:R-:W-:Y:S02]  /*2310*/  IMAD R29, R117.reuse, R27, R6 ;  /* 0x0000001b751d7224 */ /* 0x040fe400078e0206 */
[----:B------:R-:W-:Y:S02]  /*2320*/  IMAD.SHL.U32 R6, R26, 0x40, RZ ;  /* 0x000000401a067824 */ /* 0x000fe400078e00ff */
[----:B------:R-:W-:-:S04]  /*2330*/  IMAD.WIDE.U32 R96, R117, R26, R96 ;  /* 0x0000001a75607225 */ /* 0x000fc800078e0060 */
[----:B------:R-:W-:-:S04]  /*2340*/  IMAD.WIDE.U32 R98, R117, R26, R98 ;  /* 0x0000001a75627225 */ /* 0x000fc800078e0062 */
[----:B------:R-:W-:Y:S02]  /*2350*/  VIADD R26, R228, 0x40 ;  /* 0x00000040e41a7836 */ /* 0x000fe40000000000 */
[----:B------:R-:W-:Y:S02]  /*2360*/  IMAD.SHL.U32 R3, R229, 0x80, RZ ;  /* 0x00000080e5037824 */ /* 0x000fe400078e00ff */
[----:B------:R-:W-:Y:S02]  /*2370*/  IMAD.SHL.U32 R26, R26, 0x80, RZ ;  /* 0x000000801a1a7824 */ /* 0x000fe400078e00ff */
[----:B------:R-:W-:Y:S01]  /*2380*/  IMAD.IADD R93, R93, 0x1, R9 ;  /* 0x000000015d5d7824 */ /* 0x000fe200078e0209 */
[----:B------:R-:W-:Y:S01]  /*2390*/  LOP3.LUT R3, R3, 0x380, RZ, 0xc0, !PT ;  /* 0x0000038003037812 */ /* 0x000fe200078ec0ff */
[----:B------:R-:W-:Y:S01]  /*23a0*/  IMAD.SHL.U32 R10, R38, 0x40, RZ ;  /* 0x00000040260a7824 */ /* 0x000fe200078e00ff */
[----:B------:R-:W-:Y:S01]  /*23b0*/  LOP3.LUT R26, R26, 0x380, RZ, 0xc0, !PT ;  /* 0x000003801a1a7812 */ /* 0x000fe200078ec0ff */
[----:B------:R-:W-:Y:S01]  /*23c0*/  IMAD.SHL.U32 R9, R38, 0x80, RZ ;  /* 0x0000008026097824 */ /* 0x000fe200078e00ff */
[----:B------:R-:W-:Y:S01]  /*23d0*/  SHF.R.U32.HI R43, RZ, 0x3, R3 ;  /* 0x00000003ff2b7819 */ /* 0x000fe20000011603 */
[----:B------:R-:W-:Y:S01]  /*23e0*/  IMAD.WIDE.U32 R92, R117, R38, R92 ;  /* 0x00000026755c7225 */ /* 0x000fe200078e005c */
[----:B------:R-:W-:-:S02]  /*23f0*/  LOP3.LUT R20, R3, 0x30, R18, 0xf8, !PT ;  /* 0x0000003003147812 */ /* 0x000fc400078ef812 */
[----:B------:R-:W-:Y:S01]  /*2400*/  LOP3.LUT R13, R26, 0x70, R14, 0xf8, !PT ;  /* 0x000000701a0d7812 */ /* 0x000fe200078ef80e */
[----:B------:R-:W-:Y:S01]  /*2410*/  VIADD R26, R228, 0x40 ;  /* 0x00000040e41a7836 */ /* 0x000fe20000000000 */
[-C--:B------:R-:W-:Y:S01]  /*2420*/  LOP3.LUT R20, R20, R43.reuse, RZ, 0x3c, !PT ;  /* 0x0000002b14147212 */ /* 0x080fe200078e3cff */
[----:B------:R-:W-:Y:S02]  /*2430*/  IMAD R27, R27, 0xe0, RZ ;  /* 0x000000e01b1b7824 */ /* 0x000fe400078e02ff */
[----:B------:R-:W-:Y:S02]  /*2440*/  IMAD.SHL.U32 R26, R26, 0x80, RZ ;  /* 0x000000801a1a7824 */ /* 0x000fe400078e00ff */
[----:B------:R-:W-:Y:S01]  /*2450*/  IMAD.X R38, R42, 0x1, R107, P0 ;  /* 0x000000012a267824 */ /* 0x000fe200000e066b */
[----:B------:R-:W-:Y:S01]  /*2460*/  IADD3 R37, P0, R41, R106, RZ ;  /* 0x0000006a29257210 */ /* 0x000fe20007f1e0ff */
[----:B------:R-:W-:Y:S01]  /*2470*/  IMAD.IADD R34, R56, 0x1, R20 ;  /* 0x0000000138227824 */ /* 0x000fe200078e0214 */
[--C-:B------:R-:W-:Y:S01]  /*2480*/  LOP3.LUT R20, R3, 0x70, R14.reuse, 0xf8, !PT ;  /* 0x0000007003147812 */ /* 0x100fe200078ef80e */
[----:B------:R-:W-:Y:S01]  /*2490*/  IMAD.IADD R21, R47, 0x1, R21 ;  /* 0x000000012f157824 */ /* 0x000fe200078e0215 */
[----:B------:R-:W-:Y:S01]  /*24a0*/  LOP3.LUT R26, R26, 0x380, RZ, 0xc0, !PT ;  /* 0x000003801a1a7812 */ /* 0x000fe200078ec0ff */
[----:B------:R-:W-:Y:S01]  /*24b0*/  IMAD.IADD R36, R101, 0x1, R27 ;  /* 0x0000000165247824 */ /* 0x000fe200078e021b */
[--C-:B------:R-:W-:Y:S01]  /*24c0*/  LOP3.LUT R15, R28, 0x70, R14.reuse, 0xf8, !PT ;  /* 0x000000701c0f7812 */ /* 0x100fe200078ef80e */
[----:B------:R-:W-:Y:S01]  /*24d0*/  IMAD.X R33, R38, 0x1, R107, P0 ;  /* 0x0000000126217824 */ /* 0x000fe200000e066b */
[----:B------:R-:W-:Y:S01]  /*24e0*/  SHF.R.S32.HI R28, RZ, 0x4, R14 ;  /* 0x00000004ff1c7819 */ /* 0x000fe2000001140e */
[----:B------:R-:W-:Y:S01]  /*24f0*/  VIADD R4, R18, 0x40 ;  /* 0x0000004012047836 */ /* 0x000fe20000000000 */
[----:B------:R-:W-:Y:S01]  /*2500*/  SHF.R.U32.HI R26, RZ, 0x3, R26 ;  /* 0x00000003ff1a7819 */ /* 0x000fe2000001161a */
[----:B------:R-:W-:Y:S01]  /*2510*/  IMAD R39, R39, 0xe0, RZ ;  /* 0x000000e027277824 */ /* 0x000fe200078e02ff */
[----:B------:R-:W-:Y:S01]  /*2520*/  LOP3.LUT R27, R14, 0xfffffff0, RZ, 0xc0, !PT ;  /* 0xfffffff00e1b7812 */ /* 0x000fe200078ec0ff */
[----:B------:R-:W-:Y:S01]  /*2530*/  IMAD.SHL.U32 R123, R123, 0x2, RZ ;  /* 0x000000027b7b7824 */ /* 0x000fe200078e00ff */
[----:B------:R-:W-:-:S02]  /*2540*/  LOP3.LUT R116, R20, R43, RZ, 0x3c, !PT ;  /* 0x0000002b14747212 */ /* 0x000fc400078e3cff */
[----:B------:R-:W-:Y:S02]  /*2550*/  LOP3.LUT R14, R57, 0x70, R14, 0xf8, !PT ;  /* 0x00000070390e7812 */ /* 0x000fe400078ef80e */
[----:B------:R-:W-:Y:S02]  /*2560*/  IADD3 R20, P0, R46, R104, RZ ;  /* 0x000000682e147210 */ /* 0x000fe40007f1e0ff */
[----:B------:R-:W-:Y:S02]  /*2570*/  LOP3.LUT R115, R13, R26, RZ, 0x3c, !PT ;  /* 0x0000001a0d737212 */ /* 0x000fe400078e3cff */
[----:B------:R-:W-:Y:S02]  /*2580*/  LOP3.LUT R114, R15, R142, RZ, 0x3c, !PT ;  /* 0x0000008e0f727212 */ /* 0x000fe400078e3cff */
[----:B------:R-:W-:Y:S01]  /*2590*/  LOP3.LUT R113, R14, R141, RZ, 0x3c, !PT ;  /* 0x0000008d0e717212 */ /* 0x000fe200078e3cff */
[----:B------:R-:W-:Y:S01]  /*25a0*/  IMAD.X R14, R35, 0x1, R21, P0 ;  /* 0x00000001230e7824 */ /* 0x000fe200000e0615 */
[----:B------:R-:W-:-:S02]  /*25b0*/  IADD3 R15, P3, R46, 0x40, RZ ;  /* 0x000000402e0f7810 */ /* 0x000fc40007f7e0ff */
[----:B------:R-:W-:Y:S01]  /*25c0*/  IADD3 R13, P2, R20, 0x40, RZ ;  /* 0x00000040140d7810 */ /* 0x000fe20007f5e0ff */
[----:B------:R-:W-:Y:S01]  /*25d0*/  IMAD.IADD R32, R51, 0x1, R31 ;  /* 0x0000000133207824 */ /* 0x000fe200078e021f */
[----:B------:R-:W-:Y:S01]  /*25e0*/  IADD3 R30, R97, R29, RZ ;  /* 0x0000001d611e7210 */ /* 0x000fe20007ffe0ff */
[----:B------:R-:W-:Y:S01]  /*25f0*/  IMAD.IADD R39, R95, 0x1, R39 ;  /* 0x000000015f277824 */ /* 0x000fe200078e0227 */
[----:B------:R-:W-:Y:S01]  /*2600*/  SHF.R.S32.HI R26, RZ, 0x1f, R27 ;  /* 0x0000001fff1a7819 */ /* 0x000fe2000001141b */
[----:B------:R-:W-:Y:S01]  /*2610*/  IMAD.IADD R31, R31, 0x1, R93 ;  /* 0x000000011f1f7824 */ /* 0x000fe200078e025d */
[----:B------:R-:W-:Y:S01]  /*2620*/  ISETP.GE.AND P0, PT, R18, UR4, PT ;  /* 0x0000000412007c0c */ /* 0x000fe2000bf06270 */
[----:B------:R-:W-:Y:S01]  /*2630*/  IMAD.IADD R29, R29, 0x1, R99 ;  /* 0x000000011d1d7824 */ /* 0x000fe200078e0263 */
[----:B------:R-:W-:Y:S01]  /*2640*/  ISETP.GE.AND P1, PT, R4, UR4, PT ;  /* 0x0000000404007c0c */ /* 0x000fe2000bf26270 */
[----:B------:R-:W-:Y:S01]  /*2650*/  IMAD.IADD R116, R56, 0x1, R116 ;  /* 0x0000000138747824 */ /* 0x000fe200078e0274 */
[----:B------:R-:W-:Y:S01]  /*2660*/  IADD3 R115, R55, R115, RZ ;  /* 0x0000007337737210 */ /* 0x000fe20007ffe0ff */
[----:B---3--:R-:W-:-:S02]  /*2670*/  IMAD.IADD R114, R54, 0x1, R114 ;  /* 0x0000000136727824 */ /* 0x008fc400078e0272 */
[----:B----4-:R-:W-:Y:S02]  /*2680*/  IMAD.IADD R113, R52, 0x1, R113 ;  /* 0x0000000134717824 */ /* 0x010fe400078e0271 */
[----:B------:R-:W-:Y:S02]  /*2690*/  IMAD.X R108, RZ, RZ, R21, P3 ;  /* 0x000000ffff6c7224 */ /* 0x000fe400018e0615 */
[----:B------:R-:W-:Y:S02]  /*26a0*/  IMAD.X R109, RZ, RZ, R14, P2 ;  /* 0x000000ffff6d7224 */ /* 0x000fe400010e060e */
[----:B------:R-:W-:Y:S01]  /*26b0*/  IMAD.IADD R110, R49, 0x1, R53 ;  /* 0x00000001316e7824 */ /* 0x000fe200078e0235 */
[----:B------:R-:W-:Y:S06]  /*26c0*/  @!P6 BAR.SYNC.DEFER_BLOCKING 0x9, 0x100 ;  /* 0x024400000000eb1d */ /* 0x000fec0000010000 */
.L_x_377:
[----:B------:R-:W0:Y:S01]  /*26d0*/  LDC R130, c[0x0][0x3d4] ;  /* 0x0000f500ff827b82 */ /* 0x000e220000000800 */
[----:B------:R-:W-:Y:S01]  /*26e0*/  VIADD R25, R25, 0xffffffff ;  /* 0xffffffff19197836 */ /* 0x000fe20000000000 */
[----:B------:R-:W-:Y:S05]  /*26f0*/  YIELD ;  /* 0x0000000000007946 */ /* 0x000fea0003800000 */
[----:B------:R-:W-:Y:S01]  /*2700*/  IMAD R118, R17, 0x7000, R34 ;  /* 0x0000700011767824 */ /* 0x000fe200078e0222 */
[----:B------:R-:W-:Y:S01]  /*2710*/  ISETP.GT.AND P3, PT, R25, R24, PT ;  /* 0x000000181900720c */ /* 0x000fe20003f64270 */
[----:B------:R-:W-:Y:S03]  /*2720*/  BSSY B0, `(.L_x_294) ;  /* 0x000093e000007945 */ /* 0x000fe60003800000 */
[----:B------:R-:W-:-:S02]  /*2730*/  IADD3 R119, R16, R118, RZ ;  /* 0x0000007610777210 */ /* 0x000fc40007ffe0ff */
[----:B------:R-:W-:Y:S02]  /*2740*/  P2R R112, PR, RZ, 0x8 ;  /* 0x00000008ff707803 */ /* 0x000fe40000000000 */
[----:B0-----:R-:W-:-:S13]  /*2750*/  ISETP.GE.AND P2, PT, R130, 0x1, PT ;  /* 0x000000018200780c */ /* 0x001fda0003f46270 */
[----:B------:R-:W-:Y:S05]  /*2760*/  @!P2 BRA `(.L_x_295) ;  /* 0x0000008c002ca947 */ /* 0x000fea0003800000 */
[----:B------:R-:W-:Y:S01]  /*2770*/  ULDC.U8 UR4, c[0x0][0x3f0] ;  /* 0x0000fc0000047ab9 */ /* 0x000fe20000000000 */
[----:B------:R-:W-:Y:S01]  /*2780*/  SHF.R.S32.HI R53, RZ, 0x1f, R25 ;  /* 0x0000001fff357819 */ /* 0x000fe20000011419 */
[-C--:B------:R-:W-:Y:S01]  /*2790*/  IMAD R52, R40, R25.reuse, RZ ;  /* 0x0000001928347224 */ /* 0x080fe200078e02ff */
[----:B------:R-:W-:Y:S01]  /*27a0*/  ISETP.NE.AND P2, PT, RZ, UR4, PT ;  /* 0x00000004ff007c0c */ /* 0x000fe2000bf45270 */
[-C--:B------:R-:W-:Y:S02]  /*27b0*/  IMAD R54, R39, R25.reuse, RZ ;  /* 0x0000001927367224 */ /* 0x080fe400078e02ff */
[----:B------:R-:W-:Y:S02]  /*27c0*/  IMAD R55, R36, R25, RZ ;  /* 0x0000001924377224 */ /* 0x000fe400078e02ff */
[C---:B------:R-:W-:Y:S02]  /*27d0*/  IMAD R131, R53.reuse, R132, R52 ;  /* 0x0000008435837224 */ /* 0x040fe400078e0234 */
[----:B------:R-:W-:-:S02]  /*27e0*/  IMAD R127, R53, R94, R54 ;  /* 0x0000005e357f7224 */ /* 0x000fc400078e0236 */
[----:B------:R-:W-:Y:S02]  /*27f0*/  IMAD R111, R53, R100, R55 ;  /* 0x00000064356f7224 */ /* 0x000fe400078e0237 */
[----:B------:R-:W-:Y:S02]  /*2800*/  IMAD R120, R25, -0xe0, R2 ;  /* 0xffffff2019787824 */ /* 0x000fe400078e0202 */
[----:B------:R-:W-:-:S03]  /*2810*/  IMAD.WIDE.U32 R128, R132, R25, RZ ;  /* 0x0000001984807225 */ /* 0x000fc600078e00ff */
[----:B------:R-:W-:Y:S01]  /*2820*/  VIMNMX R120, R120, 0xe0, PT ;  /* 0x000000e078787848 */ /* 0x000fe20003fe0100 */
[----:B------:R-:W-:-:S04]  /*2830*/  IMAD.WIDE.U32 R52, R94, R25, RZ ;  /* 0x000000195e347225 */ /* 0x000fc800078e00ff */
[----:B------:R-:W-:-:S04]  /*2840*/  IMAD.WIDE.U32 R54, R100, R25, RZ ;  /* 0x0000001964367225 */ /* 0x000fc800078e00ff */
[----:B------:R-:W-:Y:S02]  /*2850*/  IMAD.IADD R131, R129, 0x1, R131 ;  /* 0x0000000181837824 */ /* 0x000fe400078e0283 */
[----:B------:R-:W-:Y:S02]  /*2860*/  IMAD.IADD R127, R53, 0x1, R127 ;  /* 0x00000001357f7824 */ /* 0x000fe400078e027f */
[----:B------:R-:W-:Y:S01]  /*2870*/  IMAD.IADD R111, R55, 0x1, R111 ;  /* 0x00000001376f7824 */ /* 0x000fe200078e026f */
[----:B------:R-:W-:Y:S06]  /*2880*/  @!P2 BRA `(.L_x_296) ;  /* 0x000000440030a947 */ /* 0x000fec0003800000 */
[----:B------:R-:W-:Y:S01]  /*2890*/  ISETP.GE.AND P2, PT, R228, R120, PT ;  /* 0x00000078e400720c */ /* 0x000fe20003f46270 */
[----:B------:R-:W-:Y:S01]  /*28a0*/  BSSY B1, `(.L_x_297) ;  /* 0x0000017000017945 */ /* 0x000fe20003800000 */
[----:B------:R-:W-:Y:S02]  /*28b0*/  CS2R R72, SRZ ;  /* 0x0000000000487805 */ /* 0x000fe4000001ff00 */
[----:B------:R-:W-:Y:S02]  /*28c0*/  CS2R R80, SRZ ;  /* 0x0000000000507805 */ /* 0x000fe4000001ff00 */
[----:B------:R-:W-:Y:S02]  /*28d0*/  CS2R R84, SRZ ;  /* 0x0000000000547805 */ /* 0x000fe4000001ff00 */
[----:B------:R-:W-:Y:S02]  /*28e0*/  CS2R R82, SRZ ;  /* 0x0000000000527805 */ /* 0x000fe4000001ff00 */
[----:B------:R-:W-:-:S03]  /*28f0*/  CS2R R86, SRZ ;  /* 0x0000000000567805 */ /* 0x000fc6000001ff00 */
[----:B------:R-:W-:Y:S05]  /*2900*/  @P2 BRA `(.L_x_298) ;  /* 0x0000000000402947 */ /* 0x000fea0003800000 */
[----:B------:R-:W-:Y:S01]  /*2910*/  ULDC.64 UR4, c[0x0][0x3c8] ;  /* 0x0000f20000047ab9 */ /* 0x000fe20000000a00 */
[----:B------:R-:W-:Y:S02]  /*2920*/  CS2R R84, SRZ ;  /* 0x0000000000547805 */ /* 0x000fe4000001ff00 */
[----:B------:R-:W-:Y:S02]  /*2930*/  IADD3 R56, P3, P4, R50, UR4, R52 ;  /* 0x0000000432387c10 */ /* 0x000fe4000fc7e034 */
[----:B------:R-:W-:Y:S02]  /*2940*/  CS2R R86, SRZ ;  /* 0x0000000000567805 */ /* 0x000fe4000001ff00 */
[----:B------:R-:W-:Y:S01]  /*2950*/  IADD3.X R57, R32, UR5, R127, P3, P4 ;  /* 0x0000000520397c10 */ /* 0x000fe20009fe847f */
[----:B------:R-:W-:Y:S02]  /*2960*/  ULDC.64 UR4, c[0x0][0x3e0] ;  /* 0x0000f80000047ab9 */ /* 0x000fe40000000a00 */
[----:B------:R-:W-:-:S04]  /*2970*/  IADD3 R58, P3, P4, R96, UR4, R54 ;  /* 0x00000004603a7c10 */ /* 0x000fc8000fc7e036 */
[----:B------:R-:W-:Y:S02]  /*2980*/  IADD3.X R59, R30, UR5, R111, P3, P4 ;  /* 0x000000051e3b7c10 */ /* 0x000fe40009fe846f */
[----:B------:R-:W-:Y:S02]  /*2990*/  ISETP.GE.AND P3, PT, R22, R130, PT ;  /* 0x000000821600720c */ /* 0x000fe40003f66270 */
[----:B------:R-:W-:Y:S02]  /*29a0*/  CS2R R80, SRZ ;  /* 0x0000000000507805 */ /* 0x000fe4000001ff00 */
[----:B------:R-:W-:-:S09]  /*29b0*/  CS2R R82, SRZ ;  /* 0x0000000000527805 */ /* 0x000fd2000001ff00 */
[----:B------:R0:W5:Y:S04]  /*29c0*/  @!P3 LDG.E.64 R84, desc[UR60][R56.64] ;  /* 0x0000003c3854b981 */ /* 0x000168000c1e1b00 */
[----:B------:R0:W5:Y:S01]  /*29d0*/  @!P3 LDG.E.64 R86, desc[UR60][R58.64] ;  /* 0x0000003c3a56b981 */ /* 0x000162000c1e1b00 */
[----:B------:R-:W-:-:S13]  /*29e0*/  ISETP.GE.AND P3, PT, R230, R130, PT ;  /* 0x00000082e600720c */ /* 0x000fda0003f66270 */
[----:B------:R0:W5:Y:S04]  /*29f0*/  @!P3 LDG.E.64 R80, desc[UR60][R56.64+0x20] ;  /* 0x0000203c3850b981 */ /* 0x000168000c1e1b00 */
[----:B------:R0:W5:Y:S02]  /*2a00*/  @!P3 LDG.E.64 R82, desc[UR60][R58.64+0x20] ;  /* 0x0000203c3a52b981 */ /* 0x000164000c1e1b00 */
.L_x_298:
[----:B------:R-:W-:Y:S05]  /*2a10*/  BSYNC B1 ;  /* 0x0000000000017941 */ /* 0x000fea0003800000 */
.L_x_297:
[----:B0-----:R-:W-:Y:S01]  /*2a20*/  VIADD R56, R228, 0x40 ;  /* 0x00000040e4387836 */ /* 0x001fe20000000000 */
[----:B------:R-:W-:Y:S01]  /*2a30*/  BSSY B1, `(.L_x_299) ;  /* 0x0000024000017945 */ /* 0x000fe20003800000 */
[----:B------:R-:W-:Y:S02]  /*2a40*/  CS2R R76, SRZ ;  /* 0x00000000004c7805 */ /* 0x000fe4000001ff00 */
[----:B------:R-:W-:Y:S02]  /*2a50*/  CS2R R74, SRZ ;  /* 0x00000000004a7805 */ /* 0x000fe4000001ff00 */
[----:B------:R-:W-:Y:S02]  /*2a60*/  CS2R R64, SRZ ;  /* 0x0000000000407805 */ /* 0x000fe4000001ff00 */
[----:B------:R-:W-:Y:S02]  /*2a70*/  ISETP.GE.AND P3, PT, R56, R120, PT ;  /* 0x000000783800720c */ /* 0x000fe40003f66270 */
[----:B------:R-:W-:-:S02]  /*2a80*/  CS2R R56, SRZ ;  /* 0x0000000000387805 */ /* 0x000fc4000001ff00 */
[----:B------:R-:W-:Y:S02]  /*2a90*/  CS2R R68, SRZ ;  /* 0x0000000000447805 */ /* 0x000fe4000001ff00 */
[----:B------:R-:W-:Y:S02]  /*2aa0*/  CS2R R66, SRZ ;  /* 0x0000000000427805 */ /* 0x000fe4000001ff00 */
[----:B------:R-:W-:Y:S02]  /*2ab0*/  CS2R R70, SRZ ;  /* 0x0000000000467805 */ /* 0x000fe4000001ff00 */
[----:B------:R-:W-:Y:S02]  /*2ac0*/  CS2R R60, SRZ ;  /* 0x00000000003c7805 */ /* 0x000fe4000001ff00 */
[----:B------:R-:W-:Y:S02]  /*2ad0*/  CS2R R58, SRZ ;  /* 0x00000000003a7805 */ /* 0x000fe4000001ff00 */
[----:B------:R-:W-:Y:S01]  /*2ae0*/  CS2R R62, SRZ ;  /* 0x00000000003e7805 */ /* 0x000fe2000001ff00 */
[----:B-----5:R-:W-:Y:S01]  /*2af0*/  IMAD.MOV.U32 R136, RZ, RZ, R80 ;  /* 0x000000ffff887224 */ /* 0x020fe200078e0050 */
[----:B------:R-:W-:Y:S01]  /*2b00*/  CS2R R78, SRZ ;  /* 0x00000000004e7805 */ /* 0x000fe2000001ff00 */
[----:B------:R-:W-:Y:S01]  /*2b10*/  IMAD.MOV.U32 R150, RZ, RZ, R84 ;  /* 0x000000ffff967224 */ /* 0x000fe200078e0054 */
[----:B------:R-:W-:Y:S06]  /*2b20*/  @P3 BRA `(.L_x_300) ;  /* 0x0000000000503947 */ /* 0x000fec0003800000 */
[----:B------:R-:W-:Y:S01]  /*2b30*/  IADD3 R88, P4, P5, R50, R52, R10 ;  /* 0x0000003432587210 */ /* 0x000fe20007d9e00a */
[----:B------:R-:W-:Y:S01]  /*2b40*/  ULDC.64 UR4, c[0x0][0x3c8] ;  /* 0x0000f20000047ab9 */ /* 0x000fe20000000a00 */
[----:B------:R-:W-:Y:S02]  /*2b50*/  CS2R R76, SRZ ;  /* 0x00000000004c7805 */ /* 0x000fe4000001ff00 */
[----:B------:R-:W-:Y:S02]  /*2b60*/  CS2R R78, SRZ ;  /* 0x00000000004e7805 */ /* 0x000fe4000001ff00 */
[----:B------:R-:W-:Y:S02]  /*2b70*/  IADD3.X R73, R32, R127, R12, P4, P5 ;  /* 0x0000007f20497210 */ /* 0x000fe400027ea40c */
[----:B------:R-:W-:-:S04]  /*2b80*/  IADD3 R90, P4, P5, R96, R54, R6 ;  /* 0x00000036605a7210 */ /* 0x000fc80007d9e006 */
[----:B------:R-:W-:Y:S02]  /*2b90*/  IADD3.X R72, R30, R111, R8, P4, P5 ;  /* 0x0000006f1e487210 */ /* 0x000fe400027ea408 */
[----:B------:R-:W-:-:S04]  /*2ba0*/  IADD3 R88, P4, R88, UR4, RZ ;  /* 0x0000000458587c10 */ /* 0x000fc8000ff9e0ff */
[----:B------:R-:W-:Y:S01]  /*2bb0*/  IADD3.X R89, R73, UR5, RZ, P4, !PT ;  /* 0x0000000549597c10 */ /* 0x000fe2000a7fe4ff */
[----:B------:R-:W-:Y:S02]  /*2bc0*/  ULDC.64 UR4, c[0x0][0x3e0] ;  /* 0x0000f80000047ab9 */ /* 0x000fe40000000a00 */
[----:B------:R-:W-:-:S04]  /*2bd0*/  IADD3 R90, P4, R90, UR4, RZ ;  /* 0x000000045a5a7c10 */ /* 0x000fc8000ff9e0ff */
[----:B------:R-:W-:Y:S02]  /*2be0*/  IADD3.X R91, R72, UR5, RZ, P4, !PT ;  /* 0x00000005485b7c10 */ /* 0x000fe4000a7fe4ff */
        /* <DEDUP_REMOVED lines=8> */
.L_x_300:
[----:B------:R-:W-:Y:S05]  /*2c70*/  BSYNC B1 ;  /* 0x0000000000017941 */ /* 0x000fea0003800000 */
.L_x_299:
[----:B0-----:R-:W-:Y:S01]  /*2c80*/  IADD3 R88, R228, 0x80, RZ ;  /* 0x00000080e4587810 */ /* 0x001fe20007ffe0ff */
[----:B------:R-:W-:Y:S03]  /*2c90*/  BSSY B1, `(.L_x_301) ;  /* 0x0000018000017945 */ /* 0x000fe60003800000 */
[----:B------:R-:W-:-:S04]  /*2ca0*/  ISETP.GE.AND P4, PT, R88, R120, PT ;  /* 0x000000785800720c */ /* 0x000fc80003f86270 */
[----:B------:R-:W-:-:S09]  /*2cb0*/  P2R R151, PR, RZ, 0x10 ;  /* 0x00000010ff977803 */ /* 0x000fd20000000000 */
[----:B------:R-:W-:Y:S05]  /*2cc0*/  @P4 BRA `(.L_x_302) ;  /* 0x0000000000504947 */ /* 0x000fea0003800000 */
        /* <DEDUP_REMOVED lines=20> */
.L_x_302:
[----:B------:R-:W-:Y:S05]  /*2e10*/  BSYNC B1 ;  /* 0x0000000000017941 */ /* 0x000fea0003800000 */
.L_x_301:
[----:B0-----:R-:W-:Y:S01]  /*2e20*/  VIADD R88, R228, 0xc0 ;  /* 0x000000c0e4587836 */ /* 0x001fe20000000000 */
[----:B------:R-:W-:Y:S04]  /*2e30*/  BSSY B1, `(.L_x_303) ;  /* 0x000001d000017945 */ /* 0x000fe80003800000 */
[----:B------:R-:W-:-:S13]  /*2e40*/  ISETP.GE.AND P4, PT, R88, R120, PT ;  /* 0x000000785800720c */ /* 0x000fda0003f86270 */
[----:B------:R-:W-:Y:S05]  /*2e50*/  @P4 BRA `(.L_x_304) ;  /* 0x0000000000684947 */ /* 0x000fea0003800000 */
[----:B------:R-:W0:Y:S01]  /*2e60*/  LDC.64 R56, c[0x0][0x3d8] ;  /* 0x0000f600ff387b82 */ /* 0x000e220000000a00 */
[----:B------:R-:W-:Y:S01]  /*2e70*/  IMAD.MOV.U32 R53, RZ, RZ, R127 ;  /* 0x000000ffff357224 */ /* 0x000fe200078e007f */
[----:B------:R-:W-:Y:S01]  /*2e80*/  ULDC.64 UR4, c[0x0][0x3c8] ;  /* 0x0000f20000047ab9 */ /* 0x000fe20000000a00 */
[----:B------:R-:W-:Y:S01]  /*2e90*/  IMAD.MOV.U32 R55, RZ, RZ, R111 ;  /* 0x000000ffff377224 */ /* 0x000fe200078e006f */
[----:B------:R-:W-:Y:S02]  /*2ea0*/  CS2R R60, SRZ ;  /* 0x00000000003c7805 */ /* 0x000fe4000001ff00 */
[----:B------:R-:W-:Y:S01]  /*2eb0*/  CS2R R62, SRZ ;  /* 0x00000000003e7805 */ /* 0x000fe2000001ff00 */
[----:B0-----:R-:W-:Y:S02]  /*2ec0*/  IMAD R57, R57, 0xc0, RZ ;  /* 0x000000c039397824 */ /* 0x001fe400078e02ff */
[----:B------:R-:W-:-:S04]  /*2ed0*/  IMAD.WIDE.U32 R52, R56, 0xc0, R52 ;  /* 0x000000c038347825 */ /* 0x000fc800078e0034 */
[----:B------:R-:W-:Y:S01]  /*2ee0*/  IMAD.IADD R53, R53, 0x1, R57 ;  /* 0x0000000135357824 */ /* 0x000fe200078e0239 */
[----:B------:R-:W-:Y:S01]  /*2ef0*/  IADD3 R52, P5, P6, R50, UR4, R52 ;  /* 0x0000000432347c10 */ /* 0x000fe2000febe034 */
[----:B------:R-:W0:Y:S03]  /*2f00*/  LDC.64 R56, c[0x0][0x3e8] ;  /* 0x0000fa00ff387b82 */ /* 0x000e260000000a00 */
[----:B------:R-:W-:Y:S01]  /*2f10*/  IADD3.X R53, R32, UR5, R53, P5, P6 ;  /* 0x0000000520357c10 */ /* 0x000fe2000afec435 */
[----:B------:R-:W-:Y:S01]  /*2f20*/  ULDC.64 UR4, c[0x0][0x3e0] ;  /* 0x0000f80000047ab9 */ /* 0x000fe20000000a00 */
[----:B0-----:R-:W-:-:S04]  /*2f30*/  IMAD.WIDE.U32 R54, R56, 0xc0, R54 ;  /* 0x000000c038367825 */ /* 0x001fc800078e0036 */
[----:B------:R-:W-:Y:S01]  /*2f40*/  IMAD R57, R57, 0xc0, RZ ;  /* 0x000000c039397824 */ /* 0x000fe200078e02ff */
[----:B------:R-:W-:-:S03]  /*2f50*/  IADD3 R54, P5, P6, R96, UR4, R54 ;  /* 0x0000000460367c10 */ /* 0x000fc6000febe036 */
[----:B------:R-:W-:-:S05]  /*2f60*/  IMAD.IADD R55, R55, 0x1, R57 ;  /* 0x0000000137377824 */ /* 0x000fca00078e0239 */
        /* <DEDUP_REMOVED lines=9> */
.L_x_304:
[----:B------:R-:W-:Y:S05]  /*3000*/  BSYNC B1 ;  /* 0x0000000000017941 */ /* 0x000fea0003800000 */
.L_x_303:
[----:B0-----:R-:W2:Y:S01]  /*3010*/  LDL R52, [R1+0x40] ;  /* 0x0000400001347983 */ /* 0x001ea20000100800 */
[----:B------:R-:W-:Y:S01]  /*3020*/  IMAD.MOV.U32 R154, RZ, RZ, R82 ;  /* 0x000000ffff9a7224 */ /* 0x000fe200078e0052 */
[----:B------:R-:W-:Y:S01]  /*3030*/  MOV R165, R86 ;  /* 0x0000005600a57202 */ /* 0x000fe20000000f00 */
[----:B-----5:R-:W-:Y:S01]  /*3040*/  IMAD.MOV.U32 R146, RZ, RZ, R72 ;  /* 0x000000ffff927224 */ /* 0x020fe200078e0048 */
[----:B------:R-:W-:Y:S01]  /*3050*/  MOV R143, R66 ;  /* 0x00000042008f7202 */ /* 0x000fe20000000f00 */
[----:B------:R-:W-:Y:S02]  /*3060*/  IMAD.MOV.U32 R148, RZ, RZ, R76 ;  /* 0x000000ffff947224 */ /* 0x000fe400078e004c */
[----:B------:R-:W-:Y:S02]  /*3070*/  IMAD.MOV.U32 R147, RZ, RZ, R74 ;  /* 0x000000ffff937224 */ /* 0x000fe400078e004a */
[----:B------:R-:W-:Y:S02]  /*3080*/  IMAD.MOV.U32 R149, RZ, RZ, R78 ;  /* 0x000000ffff957224 */ /* 0x000fe400078e004e */
[----:B------:R-:W-:-:S02]  /*3090*/  IMAD.MOV.U32 R137, RZ, RZ, R64 ;  /* 0x000000ffff897224 */ /* 0x000fc400078e0040 */
[----:B------:R-:W-:Y:S02]  /*30a0*/  IMAD.MOV.U32 R144, RZ, RZ, R68 ;  /* 0x000000ffff907224 */ /* 0x000fe400078e0044 */
[----:B------:R-:W-:Y:S02]  /*30b0*/  IMAD.MOV.U32 R145, RZ, RZ, R70 ;  /* 0x000000ffff917224 */ /* 0x000fe400078e0046 */
[----:B------:R-:W-:Y:S02]  /*30c0*/  IMAD.MOV.U32 R88, RZ, RZ, R56 ;  /* 0x000000ffff587224 */ /* 0x000fe400078e0038 */
[----:B------:R-:W-:Y:S02]  /*30d0*/  IMAD.MOV.U32 R90, RZ, RZ, R60 ;  /* 0x000000ffff5a7224 */ /* 0x000fe400078e003c */
[----:B------:R-:W-:Y:S02]  /*30e0*/  IMAD.MOV.U32 R89, RZ, RZ, R58 ;  /* 0x000000ffff597224 */ /* 0x000fe400078e003a */
[----:B------:R-:W-:Y:S01]  /*30f0*/  IMAD.MOV.U32 R91, RZ, RZ, R62 ;  /* 0x000000ffff5b7224 */ /* 0x000fe200078e003e */
[----:B--2---:R-:W-:-:S13]  /*3100*/  R2UR UR4, R52 ;  /* 0x00000000340472ca */ /* 0x004fda00000e0000 */
[----:B------:R-:W-:-:S06]  /*3110*/  UISETP.NE.AND UP0, UPT, UR4, 0x3, UPT ;  /* 0x000000030400788c */ /* 0x000fcc000bf05270 */
[----:B------:R-:W-:-:S13]  /*3120*/  PLOP3.LUT P5, PT, PT, PT, UP0, 0x80, 0x0 ;  /* 0x000000000000781c */ /* 0x000fda0003faf008 */
[----:B------:R-:W-:Y:S05]  /*3130*/  @!P5 BRA `(.L_x_305) ;  /* 0x000000000004d947 */ /* 0x000fea0003800000 */
[----:B------:R-:W-:Y:S01]  /*3140*/  BPT.TRAP 0x1 ;  /* 0x000000040000795c */ /* 0x000fe20000300000 */
.L_x_305:
[----:B------:R-:W-:Y:S01]  /*3150*/  IMAD R111, R17, 0x8, R16 ;  /* 0x00000008116f7824 */ /* 0x000fe200078e0210 */
[----:B------:R-:W-:Y:S01]  /*3160*/  SHF.L.U32 R127, R231, 0x1f, RZ ;  /* 0x0000001fe77f7819 */ /* 0x000fe200000006ff */
[----:B------:R-:W-:Y:S03]  /*3170*/  BSSY B1, `(.L_x_306) ;  /* 0x0000003000017945 */ /* 0x000fe60003800000 */
[----:B------:R-:W0:Y:S02]  /*3180*/  SYNCS.PHASECHK.TRANS64.TRYWAIT P6, [R111+URZ+0x2e890], R127 ;  /* 0x02e8907f6f0075a7 */ /* 0x000e2400080c017f */
[----:B0-----:R-:W-:Y:S05]  /*3190*/  @!P6 BRA `(.L_x_307) ;  /* 0x000001f00088e947 */ /* 0x001fea0003800000 */
.L_x_576:
[----:B------:R-:W-:Y:S05]  /*31a0*/  BSYNC B1 ;  /* 0x0000000000017941 */ /* 0x000fea0003800000 */
.L_x_306:
[----:B------:R-:W-:Y:S01]  /*31b0*/  BSSY B1, `(.L_x_308) ;  /* 0x00000ee000017945 */ /* 0x000fe20003800000 */
[----:B------:R-:W-:-:S03]  /*31c0*/  IMAD R155, R17, 0x7000, R34 ;  /* 0x00007000119b7824 */ /* 0x000fc600078e0222 */
[----:B------:R-:W-:Y:S05]  /*31d0*/  @P2 BRA `(.L_x_309) ;  /* 0x0000000c00ac2947 */ /* 0x000fea0003800000 */
[----:B------:R-:W-:Y:S01]  /*31e0*/  IADD3 R153, P2, R104, R128, RZ ;  /* 0x0000008068997210 */ /* 0x000fe20007f5e0ff */
[----:B------:R-:W-:Y:S03]  /*31f0*/  BSSY B2, `(.L_x_310) ;  /* 0x0000073000027945 */ /* 0x000fe60003800000 */
[----:B------:R-:W-:Y:S01]  /*3200*/  IADD3.X R152, R131, R35, RZ, P2, !PT ;  /* 0x0000002383987210 */ /* 0x000fe200017fe4ff */
[----:B------:R-:W-:Y:S08]  /*3210*/  @P0 BRA `(.L_x_311) ;  /* 0x0000000400c00947 */ /* 0x000ff00003800000 */
[----:B------:R1:W2:Y:S01]  /*3220*/  LDS.128 R52, [R119+0x20400] ;  /* 0x0204000077347984 */ /* 0x0002a20000000c00 */
[----:B------:R-:W-:Y:S01]  /*3230*/  ISETP.GE.AND P2, PT, R22, R130, PT ;  /* 0x000000821600720c */ /* 0x000fe20003f46270 */
[----:B------:R-:W-:-:S12]  /*3240*/  BSSY B3, `(.L_x_312) ;  /* 0x0000069000037945 */ /* 0x000fd80003800000 */
[----:B-1----:R-:W-:Y:S05]  /*3250*/  @P2 BRA `(.L_x_313) ;  /* 0x00000004009c2947 */ /* 0x002fea0003800000 */
[----:B------:R-:W-:Y:S02]  /*3260*/  SHF.R.U32.HI R84, RZ, 0x8, R85 ;  /* 0x00000008ff547819 */ /* 0x000fe40000011655 */
[----:B------:R-:W-:Y:S02]  /*3270*/  SHF.R.U32.HI R86, RZ, 0x8, R87 ;  /* 0x00000008ff567819 */ /* 0x000fe40000011657 */
[----:B------:R-:W-:Y:S01]  /*3280*/  SHF.R.U32.HI R159, RZ, 0x10, R85 ;  /* 0x00000010ff9f7819 */ /* 0x000fe20000011655 */
[----:B------:R-:W-:Y:S01]  /*3290*/  IMAD.SHL.U32 R84, R84, 0x100, RZ ;  /* 0x0000010054547824 */ /* 0x000fe200078e00ff */
[----:B------:R-:W-:Y:S02]  /*32a0*/  SHF.R.U32.HI R157, RZ, 0x10, R87 ;  /* 0x00000010ff9d7819 */ /* 0x000fe40000011657 */
[----:B------:R-:W-:Y:S01]  /*32b0*/  LOP3.LUT R156, R87, 0xff0000ff, RZ, 0xc0, !PT ;  /* 0xff0000ff579c7812 */ /* 0x000fe200078ec0ff */
[----:B------:R-:W-:Y:S01]  /*32c0*/  IMAD.SHL.U32 R87, R86, 0x100, RZ ;  /* 0x0000010056577824 */ /* 0x000fe200078e00ff */
[----:B------:R-:W-:Y:S01]  /*32d0*/  LOP3.LUT R85, R85, 0xff0000ff, RZ, 0xc0, !PT ;  /* 0xff0000ff55557812 */ /* 0x000fe200078ec0ff */
[----:B--2---:R-:W-:Y:S01]  /*32e0*/  IMAD.MOV.U32 R86, RZ, RZ, R52 ;  /* 0x000000ffff567224 */ /* 0x004fe200078e0034 */
[----:B------:R-:W-:-:S02]  /*32f0*/  F2FP.F16.E4M3.UNPACK_B R52, R53 ;  /* 0x00000035ff34723e */ /* 0x000fc400020006ff */
[----:B------:R-:W-:Y:S01]  /*3300*/  LOP3.LUT R85, R85, 0xff00, R84, 0xf8, !PT ;  /* 0x0000ff0055557812 */ /* 0x000fe200078ef854 */
[----:B------:R-:W-:Y:S01]  /*3310*/  IMAD.U32 R84, R159, 0x10000, RZ ;  /* 0x000100009f547824 */ /* 0x000fe200078e00ff */
[----:B------:R-:W-:Y:S01]  /*3320*/  LOP3.LUT R158, R156, 0xff00, R87, 0xf8, !PT ;  /* 0x0000ff009c9e7812 */ /* 0x000fe200078ef857 */
[----:B------:R-:W-:Y:S01]  /*3330*/  IMAD.U32 R87, R157, 0x10000, RZ ;  /* 0x000100009d577824 */ /* 0x000fe200078e00ff */
[----:B------:R-:W-:Y:S02]  /*3340*/  F2FP.F16.E4M3.UNPACK_B R156, R165.H1 ;  /* 0x000000a5ff9c723e */ /* 0x000fe400030006ff */
[----:B------:R-:W-:Y:S02]  /*3350*/  LOP3.LUT R84, R85, 0xff0000, R84, 0xf8, !PT ;  /* 0x00ff000055547812 */ /* 0x000fe400078ef854 */
[----:B------:R-:W-:Y:S01]  /*3360*/  LOP3.LUT R85, R158, 0xff0000, R87, 0xf8, !PT ;  /* 0x00ff00009e557812 */ /* 0x000fe200078ef857 */
[----:B------:R-:W-:Y:S01]  /*3370*/  HADD2.F32 R160, -RZ, R156.H0_H0 ;  /* 0x2000009cffa07230 */ /* 0x000fe20000004100 */
[----:B------:R-:W-:Y:S01]  /*3380*/  F2FP.F16.E4M3.UNPACK_B R158, R150.H1 ;  /* 0x00000096ff9e723e */ /* 0x000fe200030006ff */
[--C-:B------:R-:W-:Y:S01]  /*3390*/  HADD2.F32 R87, -RZ, R52.reuse.H1_H1 ;  /* 0x30000034ff577230 */ /* 0x100fe20000004100 */
[----:B------:R-:W-:Y:S01]  /*33a0*/  F2FP.F16.E4M3.UNPACK_B R53, R53.H1 ;  /* 0x00000035ff35723e */ /* 0x000fe200030006ff */
[----:B------:R-:W-:-:S02]  /*33b0*/  HADD2.F32 R52, -RZ, R52.H0_H0 ;  /* 0x20000034ff347230 */ /* 0x000fc40000004100 */
[----:B------:R-:W-:Y:S02]  /*33c0*/  HADD2.F32 R161, -RZ, R156.H1_H1 ;  /* 0x3000009cffa17230 */ /* 0x000fe40000004100 */
[-C--:B------:R-:W-:Y:S01]  /*33d0*/  FMUL.FTZ R163, R87, R160.reuse ;  /* 0x000000a057a37220 */ /* 0x080fe20000410000 */
[--C-:B------:R-:W-:Y:S02]  /*33e0*/  HADD2.F32 R159, -RZ, R158.reuse.H0_H0 ;  /* 0x2000009eff9f7230 */ /* 0x100fe40000004100 */
[C---:B------:R-:W-:Y:S01]  /*33f0*/  FMUL.FTZ R162, R52.reuse, R160 ;  /* 0x000000a034a27220 */ /* 0x040fe20000410000 */
[--C-:B------:R-:W-:Y:S01]  /*3400*/  HADD2.F32 R157, -RZ, R53.reuse.H1_H1 ;  /* 0x30000035ff9d7230 */ /* 0x100fe20000004100 */
[----:B------:R-:W-:Y:S01]  /*3410*/  F2FP.F16.E4M3.UNPACK_B R160, R165 ;  /* 0x000000a5ffa0723e */ /* 0x000fe200020006ff */
[----:B------:R-:W-:Y:S02]  /*3420*/  HADD2.F32 R156, -RZ, R53.H0_H0 ;  /* 0x20000035ff9c7230 */ /* 0x000fe40000004100 */
[----:B------:R-:W-:Y:S01]  /*3430*/  FFMA.FTZ R52, R52, R159, -R163 ;  /* 0x0000009f34347223 */ /* 0x000fe200000108a3 */
[----:B------:R-:W-:-:S02]  /*3440*/  HADD2.F32 R158, -RZ, R158.H1_H1 ;  /* 0x3000009eff9e7230 */ /* 0x000fc40000004100 */
[----:B------:R-:W-:Y:S01]  /*3450*/  FMUL.FTZ R163, R157, R161 ;  /* 0x000000a19da37220 */ /* 0x000fe20000410000 */
[----:B------:R-:W-:Y:S01]  /*3460*/  FFMA.FTZ R53, R87, R159, R162 ;  /* 0x0000009f57357223 */ /* 0x000fe200000100a2 */
[C---:B------:R-:W-:Y:S01]  /*3470*/  FMUL.FTZ R164, R156.reuse, R161 ;  /* 0x000000a19ca47220 */ /* 0x040fe20000410000 */
[----:B------:R-:W-:Y:S01]  /*3480*/  F2FP.F16.E4M3.UNPACK_B R87, R86.H1 ;  /* 0x00000056ff57723e */ /* 0x000fe200030006ff */
[----:B------:R-:W-:Y:S01]  /*3490*/  FFMA.FTZ R163, R156, R158, -R163 ;  /* 0x0000009e9ca37223 */ /* 0x000fe200000108a3 */
[----:B------:R-:W-:Y:S01]  /*34a0*/  F2FP.F16.E4M3.UNPACK_B R86, R86 ;  /* 0x00000056ff56723e */ /* 0x000fe200020006ff */
[----:B------:R-:W-:Y:S01]  /*34b0*/  FFMA.FTZ R166, R157, R158, R164 ;  /* 0x0000009e9da67223 */ /* 0x000fe200000100a4 */
[----:B------:R-:W-:Y:S01]  /*34c0*/  F2FP.F16.E4M3.UNPACK_B R158, R150 ;  /* 0x00000096ff9e723e */ /* 0x000fe200020006ff */
[----:B------:R-:W-:Y:S02]  /*34d0*/  HADD2.F32 R159, -RZ, R160.H1_H1 ;  /* 0x300000a0ff9f7230 */ /* 0x000fe40000004100 */
[----:B------:R-:W-:-:S02]  /*34e0*/  HADD2.F32 R156, -RZ, R87.H0_H0 ;  /* 0x20000057ff9c7230 */ /* 0x000fc40000004100 */
[----:B------:R-:W-:Y:S02]  /*34f0*/  HADD2.F32 R157, -RZ, R87.H1_H1 ;  /* 0x30000057ff9d7230 */ /* 0x000fe40000004100 */
[----:B------:R-:W-:Y:S02]  /*3500*/  HADD2.F32 R160, -RZ, R160.H0_H0 ;  /* 0x200000a0ffa07230 */ /* 0x000fe40000004100 */
[-C--:B------:R-:W-:Y:S01]  /*3510*/  FMUL.FTZ R164, R156, R159.reuse ;  /* 0x0000009f9ca47220 */ /* 0x080fe20000410000 */
[--C-:B------:R-:W-:Y:S02]  /*3520*/  HADD2.F32 R150, -RZ, R86.reuse.H1_H1 ;  /* 0x30000056ff967230 */ /* 0x100fe40000004100 */
[----:B------:R-:W-:Y:S01]  /*3530*/  FMUL.FTZ R161, R157, R159 ;  /* 0x0000009f9da17220 */ /* 0x000fe20000410000 */
[----:B------:R-:W-:Y:S02]  /*3540*/  HADD2.F32 R87, -RZ, R86.H0_H0 ;  /* 0x20000056ff577230 */ /* 0x000fe40000004100 */
[----:B------:R-:W-:-:S02]  /*3550*/  HADD2.F32 R86, -RZ, R158.H1_H1 ;  /* 0x3000009eff567230 */ /* 0x000fc40000004100 */
[-C--:B------:R-:W-:Y:S01]  /*3560*/  FMUL.FTZ R162, R150, R160.reuse ;  /* 0x000000a096a27220 */ /* 0x080fe20000410000 */
[----:B------:R-:W-:Y:S02]  /*3570*/  HADD2.F32 R158, -RZ, R158.H0_H0 ;  /* 0x2000009eff9e7230 */ /* 0x000fe40000004100 */
[----:B------:R-:W-:Y:S01]  /*3580*/  FMUL.FTZ R159, R87, R160 ;  /* 0x000000a0579f7220 */ /* 0x000fe20000410000 */
[----:B------:R-:W-:Y:S01]  /*3590*/  F2FP.F16.E4M3.UNPACK_B R160, R84 ;  /* 0x00000054ffa0723e */ /* 0x000fe200020006ff */
[-C--:B------:R-:W-:Y:S01]  /*35a0*/  FFMA.FTZ R156, R156, R86.reuse, -R161 ;  /* 0x000000569c9c7223 */ /* 0x080fe200000108a1 */
[----:B------:R-:W-:Y:S01]  /*35b0*/  FFMA.FTZ R157, R157, R86, R164 ;  /* 0x000000569d9d7223 */ /* 0x000fe200000100a4 */
[-C--:B------:R-:W-:Y:S01]  /*35c0*/  FFMA.FTZ R86, R87, R158.reuse, -R162 ;  /* 0x0000009e57567223 */ /* 0x080fe200000108a2 */
[----:B------:R-:W-:Y:S01]  /*35d0*/  FFMA.FTZ R87, R150, R158, R159 ;  /* 0x0000009e96577223 */ /* 0x000fe2000001009f */
[----:B------:R-:W-:Y:S02]  /*35e0*/  F2FP.F16.E4M3.UNPACK_B R158, R55.H1 ;  /* 0x00000037ff9e723e */ /* 0x000fe400030006ff */
[----:B------:R-:W-:-:S02]  /*35f0*/  F2FP.F16.E4M3.UNPACK_B R164, R85.H1 ;  /* 0x00000055ffa4723e */ /* 0x000fc400030006ff */
[----:B------:R-:W-:Y:S01]  /*3600*/  F2FP.F16.E4M3.UNPACK_B R161, R84.H1 ;  /* 0x00000054ffa1723e */ /* 0x000fe200030006ff */
[--C-:B------:R-:W-:Y:S01]  /*3610*/  HADD2.F32 R159, -RZ, R158.reuse.H0_H0 ;  /* 0x2000009eff9f7230 */ /* 0x100fe20000004100 */
[----:B------:R-:W-:Y:S01]  /*3620*/  F2FP.SATFINITE.E4M3.F32.PACK_AB_MERGE_C R150, R166, R163, RZ ;  /* 0x000000a3a696723e */ /* 0x000fe200048070ff */
[----:B------:R-:W-:Y:S01]  /*3630*/  HADD2.F32 R158, -RZ, R158.H1_H1 ;  /* 0x3000009eff9e7230 */ /* 0x000fe20000004100 */
[----:B------:R-:W-:Y:S01]  /*3640*/  F2FP.SATFINITE.E4M3.F32.PACK_AB_MERGE_C R156, R157, R156, RZ ;  /* 0x0000009c9d9c723e */ /* 0x000fe200048070ff */
[--C-:B------:R-:W-:Y:S01]  /*3650*/  HADD2.F32 R165, -RZ, R164.reuse.H1_H1 ;  /* 0x300000a4ffa57230 */ /* 0x100fe20000004100 */
[----:B------:R-:W-:Y:S01]  /*3660*/  F2FP.F16.E4M3.UNPACK_B R157, R54.H1 ;  /* 0x00000036ff9d723e */ /* 0x000fe200030006ff */
[----:B------:R-:W-:Y:S01]  /*3670*/  HADD2.F32 R162, -RZ, R161.H1_H1 ;  /* 0x300000a1ffa27230 */ /* 0x000fe20000004100 */
[----:B------:R-:W-:Y:S01]  /*3680*/  F2FP.F16.E4M3.UNPACK_B R163, R85 ;  /* 0x00000055ffa3723e */ /* 0x000fe200020006ff */
[----:B------:R-:W-:Y:S02]  /*3690*/  HADD2.F32 R164, -RZ, R164.H0_H0 ;  /* 0x200000a4ffa47230 */ /* 0x000fe40000004100 */
[----:B------:R-:W-:Y:S01]  /*36a0*/  FMUL.FTZ R84, R158, R165 ;  /* 0x000000a59e547220 */ /* 0x000fe20000410000 */
[----:B------:R-:W-:-:S02]  /*36b0*/  HADD2.F32 R85, -RZ, R157.H1_H1 ;  /* 0x3000009dff557230 */ /* 0x000fc40000004100 */
[C---:B------:R-:W-:Y:S01]  /*36c0*/  FMUL.FTZ R167, R159.reuse, R165 ;  /* 0x000000a59fa77220 */ /* 0x040fe20000410000 */
[----:B------:R-:W-:Y:S02]  /*36d0*/  HADD2.F32 R166, -RZ, R163.H1_H1 ;  /* 0x300000a3ffa67230 */ /* 0x000fe40000004100 */
[----:B------:R-:W-:Y:S01]  /*36e0*/  FFMA.FTZ R165, R159, R162, -R84 ;  /* 0x000000a29fa57223 */ /* 0x000fe20000010854 */
[----:B------:R-:W-:Y:S01]  /*36f0*/  HADD2.F32 R157, -RZ, R157.H0_H0 ;  /* 0x2000009dff9d7230 */ /* 0x000fe20000004100 */
[----:B------:R-:W-:Y:S01]  /*3700*/  F2FP.F16.E4M3.UNPACK_B R55, R55 ;  /* 0x00000037ff37723e */ /* 0x000fe200020006ff */
[----:B------:R-:W-:Y:S02]  /*3710*/  HADD2.F32 R84, -RZ, R160.H1_H1 ;  /* 0x300000a0ff547230 */ /* 0x000fe40000004100 */
[----:B------:R-:W-:Y:S01]  /*3720*/  FMUL.FTZ R168, R85, R166 ;  /* 0x000000a655a87220 */ /* 0x000fe20000410000 */
[----:B------:R-:W-:Y:S01]  /*3730*/  F2FP.F16.E4M3.UNPACK_B R54, R54 ;  /* 0x00000036ff36723e */ /* 0x000fe200020006ff */
[----:B------:R-:W-:Y:S01]  /*3740*/  FMUL.FTZ R166, R157, R166 ;  /* 0x000000a69da67220 */ /* 0x000fe20000410000 */
[----:B------:R-:W-:-:S02]  /*3750*/  HADD2.F32 R163, -RZ, R163.H0_H0 ;  /* 0x200000a3ffa37230 */ /* 0x000fc40000004100 */
[----:B------:R-:W-:Y:S01]  /*3760*/  FFMA.FTZ R168, R157, R84, -R168 ;  /* 0x000000549da87223 */ /* 0x000fe200000108a8 */
[----:B------:R-:W-:Y:S01]  /*3770*/  FFMA.FTZ R162, R158, R162, R167 ;  /* 0x000000a29ea27223 */ /* 0x000fe200000100a7 */
[----:B------:R-:W-:Y:S01]  /*3780*/  FFMA.FTZ R157, R85, R84, R166 ;  /* 0x00000054559d7223 */ /* 0x000fe200000100a6 */
[--C-:B------:R-:W-:Y:S01]  /*3790*/  HADD2.F32 R84, -RZ, R55.reuse.H0_H0 ;  /* 0x20000037ff547230 */ /* 0x100fe20000004100 */
[----:B------:R-:W-:Y:S01]  /*37a0*/  F2FP.SATFINITE.E4M3.F32.PACK_AB_MERGE_C R53, R53, R52, R150 ;  /* 0x000000343535723e */ /* 0x000fe20004807096 */
[----:B------:R-:W-:Y:S01]  /*37b0*/  HADD2.F32 R85, -RZ, R55.H1_H1 ;  /* 0x30000037ff557230 */ /* 0x000fe20000004100 */
[----:B------:R-:W-:Y:S01]  /*37c0*/  F2FP.SATFINITE.E4M3.F32.PACK_AB_MERGE_C R162, R162, R165, RZ ;  /* 0x000000a5a2a2723e */ /* 0x000fe200048070ff */
[--C-:B------:R-:W-:Y:S01]  /*37d0*/  HADD2.F32 R55, -RZ, R54.reuse.H0_H0 ;  /* 0x20000036ff377230 */ /* 0x100fe20000004100 */
[----:B------:R-:W-:Y:S01]  /*37e0*/  F2FP.SATFINITE.E4M3.F32.PACK_AB_MERGE_C R157, R157, R168, RZ ;  /* 0x000000a89d9d723e */ /* 0x000fe200048070ff */
[----:B------:R-:W-:Y:S02]  /*37f0*/  HADD2.F32 R54, -RZ, R54.H1_H1 ;  /* 0x30000036ff367230 */ /* 0x000fe40000004100 */
[----:B------:R-:W-:Y:S01]  /*3800*/  FMUL.FTZ R159, R85, R164 ;  /* 0x000000a4559f7220 */ /* 0x000fe20000410000 */
[----:B------:R-:W-:-:S02]  /*3810*/  HADD2.F32 R161, -RZ, R161.H0_H0 ;  /* 0x200000a1ffa17230 */ /* 0x000fc40000004100 */
[----:B------:R-:W-:Y:S01]  /*3820*/  FMUL.FTZ R164, R84, R164 ;  /* 0x000000a454a47220 */ /* 0x000fe20000410000 */
[----:B------:R-:W-:Y:S02]  /*3830*/  HADD2.F32 R160, -RZ, R160.H0_H0 ;  /* 0x200000a0ffa07230 */ /* 0x000fe40000004100 */
[-C--:B------:R-:W-:Y:S01]  /*3840*/  FMUL.FTZ R158, R54, R163.reuse ;  /* 0x000000a3369e7220 */ /* 0x080fe20000410000 */
[----:B------:R-:W-:Y:S01]  /*3850*/  FMUL.FTZ R163, R55, R163 ;  /* 0x000000a337a37220 */ /* 0x000fe20000410000 */
[-C--:B------:R-:W-:Y:S01]  /*3860*/  FFMA.FTZ R159, R84, R161.reuse, -R159 ;  /* 0x000000a1549f7223 */ /* 0x080fe2000001089f */
[----:B------:R-:W-:Y:S01]  /*3870*/  FFMA.FTZ R164, R85, R161, R164 ;  /* 0x000000a155a47223 */ /* 0x000fe200000100a4 */
[-C--:B------:R-:W-:Y:S01]  /*3880*/  FFMA.FTZ R158, R55, R160.reuse, -R158 ;  /* 0x000000a0379e7223 */ /* 0x080fe2000001089e */
[----:B------:R-:W-:Y:S01]  /*3890*/  FFMA.FTZ R163, R54, R160, R163 ;  /* 0x000000a036a37223 */ /* 0x000fe200000100a3 */
[----:B------:R-:W-:Y:S02]  /*38a0*/  F2FP.SATFINITE.E4M3.F32.PACK_AB_MERGE_C R52, R87, R86, R156 ;  /* 0x000000565734723e */ /* 0x000fe4000480709c */
[----:B------:R-:W-:-:S02]  /*38b0*/  F2FP.SATFINITE.E4M3.F32.PACK_AB_MERGE_C R55, R164, R159, R162 ;  /* 0x0000009fa437723e */ /* 0x000fc400048070a2 */
[----:B------:R-:W-:-:S07]  /*38c0*/  F2FP.SATFINITE.E4M3.F32.PACK_AB_MERGE_C R54, R163, R158, R157 ;  /* 0x0000009ea336723e */ /* 0x000fce000480709d */
.L_x_313:
[----:B------:R-:W-:Y:S05]  /*38d0*/  BSYNC B3 ;  /* 0x0000000000037941 */ /* 0x000fea0003800000 */
.L_x_312:
[----:B------:R-:W-:Y:S02]  /*38e0*/  ULDC.64 UR4, c[0x0][0x2d8] ;  /* 0x0000b60000047ab9 */ /* 0x000fe40000000a00 */
[----:B------:R-:W-:-:S04]  /*38f0*/  IADD3 R84, P2, P6, R153, UR4, R46 ;  /* 0x0000000499547c10 */ /* 0x000fc8000fe5e02e */
[----:B------:R-:W-:-:S05]  /*3900*/  IADD3.X R85, R152, UR5, R21, P2, P6 ;  /* 0x0000000598557c10 */ /* 0x000fca00097ec415 */
[----:B--2---:R1:W-:Y:S04]  /*3910*/  STG.E.128 desc[UR60][R84.64], R52 ;  /* 0x0000003454007986 */ /* 0x0043e8000c101d3c */
.L_x_311:
[----:B------:R-:W-:Y:S05]  /*3920*/  BSYNC B2 ;  /* 0x0000000000027941 */ /* 0x000fea0003800000 */
.L_x_310:
[----:B------:R-:W-:Y:S05]  /*3930*/  @P1 BRA `(.L_x_309) ;  /* 0x0000000400d41947 */ /* 0x000fea0003800000 */
[----:B------:R-:W-:Y:S01]  /*3940*/  LOP3.LUT P2, RZ, R229, 0x4, RZ, 0xc0, !PT ;  /* 0x00000004e5ff7812 */ /* 0x000fe2000784c0ff */
[C---:B-1----:R-:W-:Y:S01]  /*3950*/  VIADD R53, R155.reuse, 0x40 ;  /* 0x000000409b357836 */ /* 0x042fe20000000000 */
[----:B------:R-:W-:Y:S11]  /*3960*/  BSSY B2, `(.L_x_314) ;  /* 0x000006e000027945 */ /* 0x000ff60003800000 */
[----:B------:R-:W-:-:S02]  /*3970*/  @P2 IADD3 R53, R155, -0x40, RZ ;  /* 0xffffffc09b352810 */ /* 0x000fc40007ffe0ff */
[----:B------:R-:W-:-:S03]  /*3980*/  ISETP.GE.AND P2, PT, R230, R130, PT ;  /* 0x00000082e600720c */ /* 0x000fc60003f46270 */
[----:B------:R-:W-:-:S06]  /*3990*/  IMAD.IADD R53, R16, 0x1, R53 ;  /* 0x0000000110357824 */ /* 0x000fcc00078e0235 */
[----:B------:R-:W1:Y:S04]  /*39a0*/  LDS.128 R52, [R53+0x20400] ;  /* 0x0204000035347984 */ /* 0x000e680000000c00 */
[----:B------:R-:W-:Y:S05]  /*39b0*/  @P2 BRA `(.L_x_315) ;  /* 0x0000000400a02947 */ /* 0x000fea0003800000 */
[----:B------:R-:W-:Y:S02]  /*39c0*/  SHF.R.U32.HI R82, RZ, 0x8, R81 ;  /* 0x00000008ff527819 */ /* 0x000fe40000011651 */
[--C-:B------:R-:W-:Y:S02]  /*39d0*/  SHF.R.U32.HI R85, RZ, 0x8, R83.reuse ;  /* 0x00000008ff557819 */ /* 0x100fe40000011653 */
[----:B------:R-:W-:Y:S02]  /*39e0*/  LOP3.LUT R84, R83, 0xff0000ff, RZ, 0xc0, !PT ;  /* 0xff0000ff53547812 */ /* 0x000fe400078ec0ff */
[----:B------:R-:W-:Y:S01]  /*39f0*/  SHF.R.U32.HI R86, RZ, 0x10, R83 ;  /* 0x00000010ff567819 */ /* 0x000fe20000011653 */
[----:B------:R-:W-:Y:S01]  /*3a00*/  IMAD.SHL.U32 R83, R82, 0x100, RZ ;  /* 0x0000010052537824 */ /* 0x000fe200078e00ff */
[----:B------:R-:W-:Y:S01]  /*3a10*/  LOP3.LUT R80, R81, 0xff0000ff, RZ, 0xc0, !PT ;  /* 0xff0000ff51507812 */ /* 0x000fe200078ec0ff */
[----:B------:R-:W-:Y:S01]  /*3a20*/  IMAD.SHL.U32 R85, R85, 0x100, RZ ;  /* 0x0000010055557824 */ /* 0x000fe200078e00ff */
[----:B------:R-:W-:Y:S01]  /*3a30*/  SHF.R.U32.HI R87, RZ, 0x10, R81 ;  /* 0x00000010ff577819 */ /* 0x000fe20000011651 */
[----:B-1----:R-:W-:Y:S01]  /*3a40*/  IMAD.MOV.U32 R81, RZ, RZ, R53 ;  /* 0x000000ffff517224 */ /* 0x002fe200078e0035 */
[----:B------:R-:W-:Y:S01]  /*3a50*/  LOP3.LUT R53, R80, 0xff00, R83, 0xf8, !PT ;  /* 0x0000ff0050357812 */ /* 0x000fe200078ef853 */
[----:B------:R-:W-:Y:S01]  /*3a60*/  IMAD.MOV.U32 R82, RZ, RZ, R52 ;  /* 0x000000ffff527224 */ /* 0x000fe200078e0034 */
[----:B------:R-:W-:Y:S01]  /*3a70*/  LOP3.LUT R85, R84, 0xff00, R85, 0xf8, !PT ;  /* 0x0000ff0054557812 */ /* 0x000fe200078ef855 */
[----:B------:R-:W-:Y:S01]  /*3a80*/  IMAD.U32 R80, R87, 0x10000, RZ ;  /* 0x0001000057507824 */ /* 0x000fe200078e00ff */
[----:B------:R-:W-:-:S02]  /*3a90*/  SHF.L.U32 R86, R86, 0x10, RZ ;  /* 0x0000001056567819 */ /* 0x000fc400000006ff */
[----:B------:R-:W-:Y:S02]  /*3aa0*/  F2FP.F16.E4M3.UNPACK_B R84, R154.H1 ;  /* 0x0000009aff54723e */ /* 0x000fe400030006ff */
[-C--:B------:R-:W-:Y:S02]  /*3ab0*/  F2FP.F16.E4M3.UNPACK_B R52, R81.reuse ;  /* 0x00000051ff34723e */ /* 0x080fe400020006ff */
[----:B------:R-:W-:Y:S01]  /*3ac0*/  LOP3.LUT R53, R53, 0xff0000, R80, 0xf8, !PT ;  /* 0x00ff000035357812 */ /* 0x000fe200078ef850 */
[----:B------:R-:W-:Y:S01]  /*3ad0*/  HADD2.F32 R150, -RZ, R84.H0_H0 ;  /* 0x20000054ff967230 */ /* 0x000fe20000004100 */
[----:B------:R-:W-:Y:S01]  /*3ae0*/  LOP3.LUT R80, R85, 0xff0000, R86, 0xf8, !PT ;  /* 0x00ff000055507812 */ /* 0x000fe200078ef856 */
[--C-:B------:R-:W-:Y:S01]  /*3af0*/  HADD2.F32 R83, -RZ, R52.reuse.H1_H1 ;  /* 0x30000034ff537230 */ /* 0x100fe20000004100 */
[----:B------:R-:W-:Y:S01]  /*3b00*/  F2FP.F16.E4M3.UNPACK_B R86, R136.H1 ;  /* 0x00000088ff56723e */ /* 0x000fe200030006ff */
[----:B------:R-:W-:Y:S01]  /*3b10*/  HADD2.F32 R52, -RZ, R52.H0_H0 ;  /* 0x20000034ff347230 */ /* 0x000fe20000004100 */
[----:B------:R-:W-:Y:S01]  /*3b20*/  F2FP.F16.E4M3.UNPACK_B R81, R81.H1 ;  /* 0x00000051ff51723e */ /* 0x000fe200030006ff */
[----:B------:R-:W-:-:S02]  /*3b30*/  HADD2.F32 R156, -RZ, R84.H1_H1 ;  /* 0x30000054ff9c7230 */ /* 0x000fc40000004100 */
[-C--:B------:R-:W-:Y:S01]  /*3b40*/  FMUL.FTZ R157, R83, R150.reuse ;  /* 0x00000096539d7220 */ /* 0x080fe20000410000 */
[--C-:B------:R-:W-:Y:S02]  /*3b50*/  HADD2.F32 R87, -RZ, R86.reuse.H0_H0 ;  /* 0x20000056ff577230 */ /* 0x100fe40000004100 */
[C---:B------:R-:W-:Y:S01]  /*3b60*/  FMUL.FTZ R150, R52.reuse, R150 ;  /* 0x0000009634967220 */ /* 0x040fe20000410000 */
[--C-:B------:R-:W-:Y:S01]  /*3b70*/  HADD2.F32 R85, -RZ, R81.reuse.H1_H1 ;  /* 0x30000051ff557230 */ /* 0x100fe20000004100 */
[----:B------:R-:W-:Y:S01]  /*3b80*/  F2FP.F16.E4M3.UNPACK_B R154, R154 ;  /* 0x0000009aff9a723e */ /* 0x000fe200020006ff */
[----:B------:R-:W-:Y:S02]  /*3b90*/  HADD2.F32 R84, -RZ, R81.H0_H0 ;  /* 0x20000051ff547230 */ /* 0x000fe40000004100 */
[-C--:B------:R-:W-:Y:S01]  /*3ba0*/  FFMA.FTZ R52, R52, R87.reuse, -R157 ;  /* 0x0000005734347223 */ /* 0x080fe2000001089d */
[----:B------:R-:W-:Y:S02]  /*3bb0*/  HADD2.F32 R86, -RZ, R86.H1_H1 ;  /* 0x30000056ff567230 */ /* 0x000fe40000004100 */
[-C--:B------:R-:W-:Y:S01]  /*3bc0*/  FMUL.FTZ R157, R85, R156.reuse ;  /* 0x0000009c559d7220 */ /* 0x080fe20000410000 */
[----:B------:R-:W-:Y:S01]  /*3bd0*/  FFMA.FTZ R81, R83, R87, R150 ;  /* 0x0000005753517223 */ /* 0x000fe20000010096 */
[C---:B------:R-:W-:Y:S01]  /*3be0*/  FMUL.FTZ R156, R84.reuse, R156 ;  /* 0x0000009c549c7220 */ /* 0x040fe20000410000 */
[----:B------:R-:W-:Y:S01]  /*3bf0*/  F2FP.F16.E4M3.UNPACK_B R83, R82.H1 ;  /* 0x00000052ff53723e */ /* 0x000fe200030006ff */
[----:B------:R-:W-:Y:S01]  /*3c00*/  FFMA.FTZ R158, R84, R86, -R157 ;  /* 0x00000056549e7223 */ /* 0x000fe2000001089d */
[----:B------:R-:W-:Y:S01]  /*3c10*/  F2FP.F16.E4M3.UNPACK_B R82, R82 ;  /* 0x00000052ff52723e */ /* 0x000fe200020006ff */
[----:B------:R-:W-:Y:S01]  /*3c20*/  FFMA.FTZ R159, R85, R86, R156 ;  /* 0x00000056559f7223 */ /* 0x000fe2000001009c */
[----:B------:R-:W-:Y:S01]  /*3c30*/  F2FP.F16.E4M3.UNPACK_B R136, R136 ;  /* 0x00000088ff88723e */ /* 0x000fe200020006ff */
[----:B------:R-:W-:-:S02]  /*3c40*/  HADD2.F32 R87, -RZ, R154.H1_H1 ;  /* 0x3000009aff577230 */ /* 0x000fc40000004100 */
[--C-:B------:R-:W-:Y:S01]  /*3c50*/  HADD2.F32 R85, -RZ, R83.reuse.H0_H0 ;  /* 0x20000053ff557230 */ /* 0x100fe20000004100 */
[----:B------:R-:W-:Y:S01]  /*3c60*/  F2FP.SATFINITE.E4M3.F32.PACK_AB_MERGE_C R163, R159, R158, RZ ;  /* 0x0000009e9fa3723e */ /* 0x000fe200048070ff */
[----:B------:R-:W-:Y:S02]  /*3c70*/  HADD2.F32 R86, -RZ, R83.H1_H1 ;  /* 0x30000053ff567230 */ /* 0x000fe40000004100 */
[--C-:B------:R-:W-:Y:S02]  /*3c80*/  HADD2.F32 R83, -RZ, R82.reuse.H0_H0 ;  /* 0x20000052ff537230 */ /* 0x100fe40000004100 */
[-C--:B------:R-:W-:Y:S01]  /*3c90*/  FMUL.FTZ R157, R85, R87.reuse ;  /* 0x00000057559d7220 */ /* 0x080fe20000410000 */
[----:B------:R-:W-:Y:S02]  /*3ca0*/  HADD2.F32 R84, -RZ, R82.H1_H1 ;  /* 0x30000052ff547230 */ /* 0x000fe40000004100 */
[----:B------:R-:W-:Y:S01]  /*3cb0*/  FMUL.FTZ R156, R86, R87 ;  /* 0x00000057569c7220 */ /* 0x000fe20000410000 */
[----:B------:R-:W-:-:S02]  /*3cc0*/  HADD2.F32 R82, -RZ, R136.H1_H1 ;  /* 0x30000088ff527230 */ /* 0x000fc40000004100 */
[----:B------:R-:W-:Y:S02]  /*3cd0*/  HADD2.F32 R154, -RZ, R154.H0_H0 ;  /* 0x2000009aff9a7230 */ /* 0x000fe40000004100 */
[----:B------:R-:W-:Y:S02]  /*3ce0*/  HADD2.F32 R136, -RZ, R136.H0_H0 ;  /* 0x20000088ff887230 */ /* 0x000fe40000004100 */
[-C--:B------:R-:W-:Y:S01]  /*3cf0*/  FFMA.FTZ R156, R85, R82.reuse, -R156 ;  /* 0x00000052559c7223 */ /* 0x080fe2000001089c */
[----:B------:R-:W-:Y:S01]  /*3d00*/  FFMA.FTZ R157, R86, R82, R157 ;  /* 0x00000052569d7223 */ /* 0x000fe2000001009d */
[CC--:B------:R-:W-:Y:S01]  /*3d10*/  FMUL.FTZ R150, R84.reuse, R154.reuse ;  /* 0x0000009a54967220 */ /* 0x0c0fe20000410000 */
[----:B------:R-:W-:Y:S01]  /*3d20*/  FMUL.FTZ R87, R83, R154 ;  /* 0x0000009a53577220 */ /* 0x000fe20000410000 */
[----:B------:R-:W-:Y:S02]  /*3d30*/  F2FP.F16.E4M3.UNPACK_B R85, R55.H1 ;  /* 0x00000037ff55723e */ /* 0x000fe400030006ff */
[----:B------:R-:W-:Y:S01]  /*3d40*/  F2FP.SATFINITE.E4M3.F32.PACK_AB_MERGE_C R162, R157, R156, RZ ;  /* 0x0000009c9da2723e */ /* 0x000fe200048070ff */
[----:B------:R-:W-:Y:S01]  /*3d50*/  FFMA.FTZ R82, R83, R136, -R150 ;  /* 0x0000008853527223 */ /* 0x000fe20000010896 */
[----:B------:R-:W-:Y:S01]  /*3d60*/  F2FP.F16.E4M3.UNPACK_B R156, R80.H1 ;  /* 0x00000050ff9c723e */ /* 0x000fe200030006ff */
[----:B------:R-:W-:Y:S01]  /*3d70*/  FFMA.FTZ R83, R84, R136, R87 ;  /* 0x0000008854537223 */ /* 0x000fe20000010057 */
[--C-:B------:R-:W-:Y:S01]  /*3d80*/  HADD2.F32 R86, -RZ, R85.reuse.H0_H0 ;  /* 0x20000055ff567230 */ /* 0x100fe20000004100 */
[-C--:B------:R-:W-:Y:S01]  /*3d90*/  F2FP.F16.E4M3.UNPACK_B R136, R53.reuse.H1 ;  /* 0x00000035ff88723e */ /* 0x080fe200030006ff */
[----:B------:R-:W-:Y:S01]  /*3da0*/  HADD2.F32 R85, -RZ, R85.H1_H1 ;  /* 0x30000055ff557230 */ /* 0x000fe20000004100 */
[----:B------:R-:W-:Y:S01]  /*3db0*/  F2FP.F16.E4M3.UNPACK_B R84, R54.H1 ;  /* 0x00000036ff54723e */ /* 0x000fe200030006ff */
[----:B------:R-:W-:Y:S01]  /*3dc0*/  HADD2.F32 R158, -RZ, R156.H1_H1 ;  /* 0x3000009cff9e7230 */ /* 0x000fe20000004100 */
[----:B------:R-:W-:Y:S01]  /*3dd0*/  F2FP.F16.E4M3.UNPACK_B R154, R80 ;  /* 0x00000050ff9a723e */ /* 0x000fe200020006ff */
[----:B------:R-:W-:Y:S01]  /*3de0*/  HADD2.F32 R150, -RZ, R136.H1_H1 ;  /* 0x30000088ff967230 */ /* 0x000fe20000004100 */
[----:B------:R-:W-:Y:S01]  /*3df0*/  F2FP.F16.E4M3.UNPACK_B R87, R53 ;  /* 0x00000035ff57723e */ /* 0x000fe200020006ff */
[----:B------:R-:W-:-:S02]  /*3e00*/  HADD2.F32 R80, -RZ, R84.H1_H1 ;  /* 0x30000054ff507230 */ /* 0x000fc40000004100 */
[-C--:B------:R-:W-:Y:S01]  /*3e10*/  FMUL.FTZ R53, R85, R158.reuse ;  /* 0x0000009e55357220 */ /* 0x080fe20000410000 */
[----:B------:R-:W-:Y:S02]  /*3e20*/  HADD2.F32 R157, -RZ, R154.H1_H1 ;  /* 0x3000009aff9d7230 */ /* 0x000fe40000004100 */
[C---:B------:R-:W-:Y:S01]  /*3e30*/  FMUL.FTZ R160, R86.reuse, R158 ;  /* 0x0000009e56a07220 */ /* 0x040fe20000410000 */
[----:B------:R-:W-:Y:S02]  /*3e40*/  HADD2.F32 R84, -RZ, R84.H0_H0 ;  /* 0x20000054ff547230 */ /* 0x000fe40000004100 */
[----:B------:R-:W-:Y:S01]  /*3e50*/  FFMA.FTZ R158, R86, R150, -R53 ;  /* 0x00000096569e7223 */ /* 0x000fe20000010835 */
[----:B------:R-:W-:Y:S02]  /*3e60*/  HADD2.F32 R53, -RZ, R87.H1_H1 ;  /* 0x30000057ff357230 */ /* 0x000fe40000004100 */
[----:B------:R-:W-:Y:S01]  /*3e70*/  FMUL.FTZ R159, R80, R157 ;  /* 0x0000009d509f7220 */ /* 0x000fe20000410000 */
[----:B------:R-:W-:Y:S01]  /*3e80*/  F2FP.F16.E4M3.UNPACK_B R55, R55 ;  /* 0x00000037ff37723e */ /* 0x000fe200020006ff */
[C---:B------:R-:W-:Y:S01]  /*3e90*/  FMUL.FTZ R157, R84.reuse, R157 ;  /* 0x0000009d549d7220 */ /* 0x040fe20000410000 */
[----:B------:R-:W-:Y:S01]  /*3ea0*/  F2FP.F16.E4M3.UNPACK_B R54, R54 ;  /* 0x00000036ff36723e */ /* 0x000fe200020006ff */
[----:B------:R-:W-:Y:S01]  /*3eb0*/  FFMA.FTZ R159, R84, R53, -R159 ;  /* 0x00000035549f7223 */ /* 0x000fe2000001089f */
[----:B------:R-:W-:-:S02]  /*3ec0*/  HADD2.F32 R156, -RZ, R156.H0_H0 ;  /* 0x2000009cff9c7230 */ /* 0x000fc40000004100 */
[----:B------:R-:W-:Y:S01]  /*3ed0*/  FFMA.FTZ R86, R80, R53, R157 ;  /* 0x0000003550567223 */ /* 0x000fe2000001009d */
[--C-:B------:R-:W-:Y:S02]  /*3ee0*/  HADD2.F32 R80, -RZ, R55.reuse.H0_H0 ;  /* 0x20000037ff507230 */ /* 0x100fe40000004100 */
[----:B------:R-:W-:Y:S01]  /*3ef0*/  FFMA.FTZ R161, R85, R150, R160 ;  /* 0x0000009655a17223 */ /* 0x000fe200000100a0 */
[----:B------:R-:W-:Y:S02]  /*3f00*/  HADD2.F32 R55, -RZ, R55.H1_H1 ;  /* 0x30000037ff377230 */ /* 0x000fe40000004100 */
[--C-:B------:R-:W-:Y:S01]  /*3f10*/  HADD2.F32 R53, -RZ, R54.reuse.H0_H0 ;  /* 0x20000036ff357230 */ /* 0x100fe20000004100 */
[----:B------:R-:W-:Y:S01]  /*3f20*/  F2FP.SATFINITE.E4M3.F32.PACK_AB_MERGE_C R86, R86, R159, RZ ;  /* 0x0000009f5656723e */ /* 0x000fe200048070ff */
[----:B------:R-:W-:Y:S02]  /*3f30*/  HADD2.F32 R54, -RZ, R54.H1_H1 ;  /* 0x30000036ff367230 */ /* 0x000fe40000004100 */
[----:B------:R-:W-:Y:S01]  /*3f40*/  FMUL.FTZ R157, R55, R156 ;  /* 0x0000009c379d7220 */ /* 0x000fe20000410000 */
[----:B------:R-:W-:-:S02]  /*3f50*/  HADD2.F32 R154, -RZ, R154.H0_H0 ;  /* 0x2000009aff9a7230 */ /* 0x000fc40000004100 */
[----:B------:R-:W-:Y:S01]  /*3f60*/  FMUL.FTZ R156, R80, R156 ;  /* 0x0000009c509c7220 */ /* 0x000fe20000410000 */
[----:B------:R-:W-:Y:S01]  /*3f70*/  HADD2.F32 R136, -RZ, R136.H0_H0 ;  /* 0x20000088ff887230 */ /* 0x000fe20000004100 */
[----:B------:R-:W-:Y:S01]  /*3f80*/  F2FP.SATFINITE.E4M3.F32.PACK_AB_MERGE_C R158, R161, R158, RZ ;  /* 0x0000009ea19e723e */ /* 0x000fe200048070ff */
[----:B------:R-:W-:Y:S02]  /*3f90*/  HADD2.F32 R87, -RZ, R87.H0_H0 ;  /* 0x20000057ff577230 */ /* 0x000fe40000004100 */
[-C--:B------:R-:W-:Y:S01]  /*3fa0*/  FMUL.FTZ R84, R54, R154.reuse ;  /* 0x0000009a36547220 */ /* 0x080fe20000410000 */
[----:B------:R-:W-:Y:S01]  /*3fb0*/  FMUL.FTZ R85, R53, R154 ;  /* 0x0000009a35557220 */ /* 0x000fe20000410000 */
[-C--:B------:R-:W-:Y:S01]  /*3fc0*/  FFMA.FTZ R157, R80, R136.reuse, -R157 ;  /* 0x00000088509d7223 */ /* 0x080fe2000001089d */
[----:B------:R-:W-:Y:S01]  /*3fd0*/  FFMA.FTZ R156, R55, R136, R156 ;  /* 0x00000088379c7223 */ /* 0x000fe2000001009c */
[-C--:B------:R-:W-:Y:S01]  /*3fe0*/  FFMA.FTZ R84, R53, R87.reuse, -R84 ;  /* 0x0000005735547223 */ /* 0x080fe20000010854 */
[----:B------:R-:W-:Y:S01]  /*3ff0*/  FFMA.FTZ R85, R54, R87, R85 ;  /* 0x0000005736557223 */ /* 0x000fe20000010055 */
[----:B------:R-:W-:-:S02]  /*4000*/  F2FP.SATFINITE.E4M3.F32.PACK_AB_MERGE_C R53, R81, R52, R163 ;  /* 0x000000345135723e */ /* 0x000fc400048070a3 */
[----:B------:R-:W-:Y:S02]  /*4010*/  F2FP.SATFINITE.E4M3.F32.PACK_AB_MERGE_C R52, R83, R82, R162 ;  /* 0x000000525334723e */ /* 0x000fe400048070a2 */
[----:B------:R-:W-:Y:S02]  /*4020*/  F2FP.SATFINITE.E4M3.F32.PACK_AB_MERGE_C R54, R85, R84, R86 ;  /* 0x000000545536723e */ /* 0x000fe40004807056 */
[----:B------:R-:W-:-:S07]  /*4030*/  F2FP.SATFINITE.E4M3.F32.PACK_AB_MERGE_C R55, R156, R157, R158 ;  /* 0x0000009d9c37723e */ /* 0x000fce000480709e */
.L_x_315:
[----:B------:R-:W-:Y:S05]  /*4040*/  BSYNC B2 ;  /* 0x0000000000027941 */ /* 0x000fea0003800000 */
.L_x_314:
[----:B------:R-:W-:Y:S02]  /*4050*/  ULDC.64 UR4, c[0x0][0x2d8] ;  /* 0x0000b60000047ab9 */ /* 0x000fe40000000a00 */
[----:B------:R-:W-:-:S04]  /*4060*/  IADD3 R80, P2, P6, R15, UR4, R153 ;  /* 0x000000040f507c10 */ /* 0x000fc8000fe5e099 */
[----:B------:R-:W-:-:S05]  /*4070*/  IADD3.X R81, R108, UR5, R152, P2, P6 ;  /* 0x000000056c517c10 */ /* 0x000fca00097ec498 */
[----:B-1----:R2:W-:Y:S04]  /*4080*/  STG.E.128 desc[UR60][R80.64], R52 ;  /* 0x0000003450007986 */ /* 0x0025e8000c101d3c */
.L_x_309:
[----:B------:R-:W-:Y:S05]  /*4090*/  BSYNC B1 ;  /* 0x0000000000017941 */ /* 0x000fea0003800000 */
.L_x_308:
[----:B------:R-:W-:Y:S04]  /*40a0*/  BSSY B1, `(.L_x_316) ;  /* 0x00000ec000017945 */ /* 0x000fe80003800000 */
[----:B------:R-:W-:Y:S05]  /*40b0*/  @P3 BRA `(.L_x_317) ;  /* 0x0000000c00a83947 */ /* 0x000fea0003800000 */
[----:B--2---:R-:W-:Y:S01]  /*40c0*/  IADD3 R81, P2, P3, R134, R128, R18 ;  /* 0x0000008086517210 */ /* 0x004fe20007b5e012 */
[----:B------:R-:W-:Y:S03]  /*40d0*/  BSSY B2, `(.L_x_318) ;  /* 0x0000073000027945 */ /* 0x000fe60003800000 */
[----:B------:R-:W-:Y:S01]  /*40e0*/  IADD3.X R80, R42, R131, R19, P2, P3 ;  /* 0x000000832a507210 */ /* 0x000fe200017e6413 */
[----:B------:R-:W-:Y:S08]  /*40f0*/  @P0 BRA `(.L_x_319) ;  /* 0x0000000400c00947 */ /* 0x000ff00003800000 */
[----:B-1----:R1:W2:Y:S01]  /*4100*/  LDS.128 R52, [R119+0x22400] ;  /* 0x0224000077347984 */ /* 0x0022a20000000c00 */
[----:B------:R-:W-:Y:S01]  /*4110*/  ISETP.GE.AND P2, PT, R22, R130, PT ;  /* 0x000000821600720c */ /* 0x000fe20003f46270 */
[----:B------:R-:W-:-:S12]  /*4120*/  BSSY B3, `(.L_x_320) ;  /* 0x0000069000037945 */ /* 0x000fd80003800000 */
[----:B-1----:R-:W-:Y:S05]  /*4130*/  @P2 BRA `(.L_x_321) ;  /* 0x00000004009c2947 */ /* 0x002fea0003800000 */
[----:B------:R-:W-:Y:S02]  /*4140*/  SHF.R.U32.HI R85, RZ, 0x8, R77 ;  /* 0x00000008ff557819 */ /* 0x000fe4000001164d */
[----:B------:R-:W-:Y:S02]  /*4150*/  SHF.R.U32.HI R76, RZ, 0x8, R79 ;  /* 0x00000008ff4c7819 */ /* 0x000fe4000001164f */
[----:B------:R-:W-:Y:S02]  /*4160*/  LOP3.LUT R78, R77, 0xff0000ff, RZ, 0xc0, !PT ;  /* 0xff0000ff4d4e7812 */ /* 0x000fe400078ec0ff */
[----:B------:R-:W-:Y:S01]  /*4170*/  SHF.R.U32.HI R84, RZ, 0x10, R77 ;  /* 0x00000010ff547819 */ /* 0x000fe2000001164d */
[----:B------:R-:W-:Y:S01]  /*4180*/  IMAD.SHL.U32 R77, R85, 0x100, RZ ;  /* 0x00000100554d7824 */ /* 0x000fe200078e00ff */
[----:B------:R-:W-:Y:S02]  /*4190*/  LOP3.LUT R82, R79, 0xff0000ff, RZ, 0xc0, !PT ;  /* 0xff0000ff4f527812 */ /* 0x000fe400078ec0ff */
[----:B------:R-:W-:Y:S01]  /*41a0*/  SHF.R.U32.HI R83, RZ, 0x10, R79 ;  /* 0x00000010ff537819 */ /* 0x000fe2000001164f */
[----:B------:R-:W-:Y:S01]  /*41b0*/  IMAD.SHL.U32 R79, R76, 0x100, RZ ;  /* 0x000001004c4f7824 */ /* 0x000fe200078e00ff */
[----:B------:R-:W-:Y:S01]  /*41c0*/  LOP3.LUT R77, R78, 0xff00, R77, 0xf8, !PT ;  /* 0x0000ff004e4d7812 */ /* 0x000fe200078ef84d */
[----:B--2---:R-:W-:Y:S01]  /*41d0*/  IMAD.MOV.U32 R76, RZ, RZ, R52 ;  /* 0x000000ffff4c7224 */ /* 0x004fe200078e0034 */
[----:B------:R-:W-:Y:S01]  /*41e0*/  F2FP.F16.E4M3.UNPACK_B R52, R53 ;  /* 0x00000035ff34723e */ /* 0x000fe200020006ff */
[----:B------:R-:W-:Y:S01]  /*41f0*/  IMAD.U32 R78, R84, 0x10000, RZ ;  /* 0x00010000544e7824 */ /* 0x000fe200078e00ff */
[----:B------:R-:W-:Y:S01]  /*4200*/  LOP3.LUT R82, R82, 0xff00, R79, 0xf8, !PT ;  /* 0x0000ff0052527812 */ /* 0x000fe200078ef84f */
[----:B------:R-:W-:Y:S01]  /*4210*/  IMAD.U32 R83, R83, 0x10000, RZ ;  /* 0x0001000053537824 */ /* 0x000fe200078e00ff */
[----:B------:R-:W-:-:S02]  /*4220*/  F2FP.F16.E4M3.UNPACK_B R79, R149.H1 ;  /* 0x00000095ff4f723e */ /* 0x000fc400030006ff */
[----:B------:R-:W-:Y:S01]  /*4230*/  LOP3.LUT R84, R77, 0xff0000, R78, 0xf8, !PT ;  /* 0x00ff00004d547812 */ /* 0x000fe200078ef84e */
[--C-:B------:R-:W-:Y:S01]  /*4240*/  HADD2.F32 R77, -RZ, R52.reuse.H1_H1 ;  /* 0x30000034ff4d7230 */ /* 0x100fe20000004100 */
[----:B------:R-:W-:Y:S01]  /*4250*/  LOP3.LUT R87, R82, 0xff0000, R83, 0xf8, !PT ;  /* 0x00ff000052577812 */ /* 0x000fe200078ef853 */
[--C-:B------:R-:W-:Y:S01]  /*4260*/  HADD2.F32 R85, -RZ, R79.reuse.H0_H0 ;  /* 0x2000004fff557230 */ /* 0x100fe20000004100 */
[----:B------:R-:W-:Y:S01]  /*4270*/  F2FP.F16.E4M3.UNPACK_B R82, R148.H1 ;  /* 0x00000094ff52723e */ /* 0x000fe200030006ff */
[----:B------:R-:W-:Y:S01]  /*4280*/  HADD2.F32 R52, -RZ, R52.H0_H0 ;  /* 0x20000034ff347230 */ /* 0x000fe20000004100 */
[----:B------:R-:W-:Y:S01]  /*4290*/  F2FP.F16.E4M3.UNPACK_B R53, R53.H1 ;  /* 0x00000035ff35723e */ /* 0x000fe200030006ff */
[----:B------:R-:W-:Y:S02]  /*42a0*/  HADD2.F32 R86, -RZ, R79.H1_H1 ;  /* 0x3000004fff567230 */ /* 0x000fe40000004100 */
[----:B------:R-:W-:Y:S01]  /*42b0*/  FMUL.FTZ R153, R77, R85 ;  /* 0x000000554d997220 */ /* 0x000fe20000410000 */
[----:B------:R-:W-:-:S02]  /*42c0*/  HADD2.F32 R83, -RZ, R82.H0_H0 ;  /* 0x20000052ff537230 */ /* 0x000fc40000004100 */
[----:B------:R-:W-:Y:S01]  /*42d0*/  FMUL.FTZ R136, R52, R85 ;  /* 0x0000005534887220 */ /* 0x000fe20000410000 */
[--C-:B------:R-:W-:Y:S01]  /*42e0*/  HADD2.F32 R79, -RZ, R53.reuse.H1_H1 ;  /* 0x30000035ff4f7230 */ /* 0x100fe20000004100 */
[----:B------:R-:W-:Y:S01]  /*42f0*/  F2FP.F16.E4M3.UNPACK_B R149, R149 ;  /* 0x00000095ff95723e */ /* 0x000fe200020006ff */
[----:B------:R-:W-:Y:S02]  /*4300*/  HADD2.F32 R78, -RZ, R53.H0_H0 ;  /* 0x20000035ff4e7230 */ /* 0x000fe40000004100 */
[-C--:B------:R-:W-:Y:S01]  /*4310*/  FFMA.FTZ R53, R77, R83.reuse, R136 ;  /* 0x000000534d357223 */ /* 0x080fe20000010088 */
[----:B------:R-:W-:Y:S02]  /*4320*/  HADD2.F32 R82, -RZ, R82.H1_H1 ;  /* 0x30000052ff527230 */ /* 0x000fe40000004100 */
[C---:B------:R-:W-:Y:S01]  /*4330*/  FMUL.FTZ R85, R79.reuse, R86 ;  /* 0x000000564f557220 */ /* 0x040fe20000410000 */
[----:B------:R-:W-:Y:S01]  /*4340*/  F2FP.F16.E4M3.UNPACK_B R77, R76.H1 ;  /* 0x0000004cff4d723e */ /* 0x000fe200030006ff */
[----:B------:R-:W-:Y:S01]  /*4350*/  FMUL.FTZ R86, R78, R86 ;  /* 0x000000564e567220 */ /* 0x000fe20000410000 */
[----:B------:R-:W-:Y:S01]  /*4360*/  FFMA.FTZ R52, R52, R83, -R153 ;  /* 0x0000005334347223 */ /* 0x000fe20000010899 */
        /* <DEDUP_REMOVED lines=8> */
[----:B------:R-:W-:Y:S02]  /*43f0*/  HADD2.F32 R77, -RZ, R76.H0_H0 ;  /* 0x2000004cff4d7230 */ /* 0x000fe40000004100 */
[-C--:B------:R-:W-:Y:S01]  /*4400*/  FMUL.FTZ R136, R78, R83.reuse ;  /* 0x000000534e887220 */ /* 0x080fe20000410000 */
[----:B------:R-:W-:Y:S02]  /*4410*/  HADD2.F32 R82, -RZ, R148.H1_H1 ;  /* 0x30000094ff527230 */ /* 0x000fe40000004100 */
[----:B------:R-:W-:Y:S01]  /*4420*/  FMUL.FTZ R85, R79, R83 ;  /* 0x000000534f557220 */ /* 0x000fe20000410000 */
[----:B------:R-:W-:Y:S01]  /*4430*/  HADD2.F32 R149, -RZ, R149.H0_H0 ;  /* 0x20000095ff957230 */ /* 0x000fe20000004100 */
[----:B------:R-:W-:Y:S01]  /*4440*/  F2FP.SATFINITE.E4M3.F32.PACK_AB_MERGE_C R53, R53, R52, R154 ;  /* 0x000000343535723e */ /* 0x000fe2000480709a */
[----:B------:R-:W-:-:S02]  /*4450*/  HADD2.F32 R76, -RZ, R76.H1_H1 ;  /* 0x3000004cff4c7230 */ /* 0x000fc40000004100 */
[-C--:B------:R-:W-:Y:S01]  /*4460*/  FFMA.FTZ R85, R78, R82.reuse, -R85 ;  /* 0x000000524e557223 */ /* 0x080fe20000010855 */
[----:B------:R-:W-:Y:S02]  /*4470*/  HADD2.F32 R148, -RZ, R148.H0_H0 ;  /* 0x20000094ff947230 */ /* 0x000fe40000004100 */
[----:B------:R-:W-:Y:S01]  /*4480*/  FFMA.FTZ R136, R79, R82, R136 ;  /* 0x000000524f887223 */ /* 0x000fe20000010088 */
[CC--:B------:R-:W-:Y:S01]  /*4490*/  FMUL.FTZ R83, R77.reuse, R149.reuse ;  /* 0x000000954d537220 */ /* 0x0c0fe20000410000 */
[----:B------:R-:W-:Y:S01]  /*44a0*/  FMUL.FTZ R86, R76, R149 ;  /* 0x000000954c567220 */ /* 0x000fe20000410000 */
[----:B------:R-:W-:Y:S02]  /*44b0*/  F2FP.F16.E4M3.UNPACK_B R82, R84.H1 ;  /* 0x00000054ff52723e */ /* 0x000fe400030006ff */
[----:B------:R-:W-:Y:S01]  /*44c0*/  F2FP.SATFINITE.E4M3.F32.PACK_AB_MERGE_C R152, R136, R85, RZ ;  /* 0x000000558898723e */ /* 0x000fe200048070ff */
[-C--:B------:R-:W-:Y:S01]  /*44d0*/  FFMA.FTZ R149, R77, R148.reuse, -R86 ;  /* 0x000000944d957223 */ /* 0x080fe20000010856 */
[----:B------:R-:W-:Y:S01]  /*44e0*/  F2FP.F16.E4M3.UNPACK_B R77, R55.H1 ;  /* 0x00000037ff4d723e */ /* 0x000fe200030006ff */
[----:B------:R-:W-:Y:S01]  /*44f0*/  FFMA.FTZ R148, R76, R148, R83 ;  /* 0x000000944c947223 */ /* 0x000fe20000010053 */
[-C--:B------:R-:W-:Y:S01]  /*4500*/  F2FP.F16.E4M3.UNPACK_B R85, R87.reuse.H1 ;  /* 0x00000057ff55723e */ /* 0x080fe200030006ff */
[----:B------:R-:W-:Y:S01]  /*4510*/  HADD2.F32 R83, -RZ, R82.H1_H1 ;  /* 0x30000052ff537230 */ /* 0x000fe20000004100 */
[----:B------:R-:W-:Y:S01]  /*4520*/  F2FP.F16.E4M3.UNPACK_B R76, R54.H1 ;  /* 0x00000036ff4c723e */ /* 0x000fe200030006ff */
[----:B------:R-:W-:Y:S01]  /*4530*/  HADD2.F32 R79, -RZ, R77.H1_H1 ;  /* 0x3000004dff4f7230 */ /* 0x000fe20000004100 */
[----:B------:R-:W-:Y:S01]  /*4540*/  F2FP.F16.E4M3.UNPACK_B R87, R87 ;  /* 0x00000057ff57723e */ /* 0x000fe200020006ff */
[----:B------:R-:W-:Y:S01]  /*4550*/  HADD2.F32 R136, -RZ, R85.H1_H1 ;  /* 0x30000055ff887230 */ /* 0x000fe20000004100 */
[----:B------:R-:W-:Y:S01]  /*4560*/  F2FP.F16.E4M3.UNPACK_B R84, R84 ;  /* 0x00000054ff54723e */ /* 0x000fe200020006ff */
[----:B------:R-:W-:Y:S01]  /*4570*/  HADD2.F32 R78, -RZ, R77.H0_H0 ;  /* 0x2000004dff4e7230 */ /* 0x000fe20000004100 */
[----:B------:R-:W-:Y:S01]  /*4580*/  F2FP.F16.E4M3.UNPACK_B R55, R55 ;  /* 0x00000037ff37723e */ /* 0x000fe200020006ff */
[----:B------:R-:W-:-:S02]  /*4590*/  HADD2.F32 R77, -RZ, R76.H1_H1 ;  /* 0x3000004cff4d7230 */ /* 0x000fc40000004100 */
[-C--:B------:R-:W-:Y:S01]  /*45a0*/  FMUL.FTZ R153, R79, R136.reuse ;  /* 0x000000884f997220 */ /* 0x080fe20000410000 */
[--C-:B------:R-:W-:Y:S02]  /*45b0*/  HADD2.F32 R86, -RZ, R87.reuse.H1_H1 ;  /* 0x30000057ff567230 */ /* 0x100fe40000004100 */
[C---:B------:R-:W-:Y:S01]  /*45c0*/  FMUL.FTZ R136, R78.reuse, R136 ;  /* 0x000000884e887220 */ /* 0x040fe20000410000 */
[----:B------:R-:W-:Y:S02]  /*45d0*/  HADD2.F32 R76, -RZ, R76.H0_H0 ;  /* 0x2000004cff4c7230 */ /* 0x000fe40000004100 */
[----:B------:R-:W-:Y:S01]  /*45e0*/  FFMA.FTZ R150, R78, R83, -R153 ;  /* 0x000000534e967223 */ /* 0x000fe20000010899 */
[----:B------:R-:W-:Y:S02]  /*45f0*/  HADD2.F32 R78, -RZ, R84.H1_H1 ;  /* 0x30000054ff4e7230 */ /* 0x000fe40000004100 */
[----:B------:R-:W-:Y:S01]  /*4600*/  FMUL.FTZ R153, R77, R86 ;  /* 0x000000564d997220 */ /* 0x000fe20000410000 */
[----:B------:R-:W-:Y:S01]  /*4610*/  F2FP.F16.E4M3.UNPACK_B R54, R54 ;  /* 0x00000036ff36723e */ /* 0x000fe200020006ff */
[----:B------:R-:W-:Y:S01]  /*4620*/  FMUL.FTZ R86, R76, R86 ;  /* 0x000000564c567220 */ /* 0x000fe20000410000 */
[----:B------:R-:W-:-:S02]  /*4630*/  HADD2.F32 R87, -RZ, R87.H0_H0 ;  /* 0x20000057ff577230 */ /* 0x000fc40000004100 */
[-C--:B------:R-:W-:Y:S01]  /*4640*/  FFMA.FTZ R153, R76, R78.reuse, -R153 ;  /* 0x0000004e4c997223 */ /* 0x080fe20000010899 */
[--C-:B------:R-:W-:Y:S02]  /*4650*/  HADD2.F32 R76, -RZ, R55.reuse.H0_H0 ;  /* 0x20000037ff4c7230 */ /* 0x100fe40000004100 */
[----:B------:R-:W-:Y:S01]  /*4660*/  FFMA.FTZ R86, R77, R78, R86 ;  /* 0x0000004e4d567223 */ /* 0x000fe20000010056 */
[----:B------:R-:W-:Y:S02]  /*4670*/  HADD2.F32 R77, -RZ, R55.H1_H1 ;  /* 0x30000037ff4d7230 */ /* 0x000fe40000004100 */
[----:B------:R-:W-:Y:S01]  /*4680*/  FFMA.FTZ R83, R79, R83, R136 ;  /* 0x000000534f537223 */ /* 0x000fe20000010088 */
[--C-:B------:R-:W-:Y:S01]  /*4690*/  HADD2.F32 R55, -RZ, R54.reuse.H0_H0 ;  /* 0x20000036ff377230 */ /* 0x100fe20000004100 */
[----:B------:R-:W-:Y:S01]  /*46a0*/  F2FP.SATFINITE.E4M3.F32.PACK_AB_MERGE_C R52, R148, R149, R152 ;  /* 0x000000959434723e */ /* 0x000fe20004807098 */
[----:B------:R-:W-:Y:S01]  /*46b0*/  HADD2.F32 R54, -RZ, R54.H1_H1 ;  /* 0x30000036ff367230 */ /* 0x000fe20000004100 */
[----:B------:R-:W-:Y:S01]  /*46c0*/  F2FP.SATFINITE.E4M3.F32.PACK_AB_MERGE_C R86, R86, R153, RZ ;  /* 0x000000995656723e */ /* 0x000fe200048070ff */
[----:B------:R-:W-:Y:S01]  /*46d0*/  HADD2.F32 R85, -RZ, R85.H0_H0 ;  /* 0x20000055ff557230 */ /* 0x000fe20000004100 */
[----:B------:R-:W-:Y:S01]  /*46e0*/  F2FP.SATFINITE.E4M3.F32.PACK_AB_MERGE_C R83, R83, R150, RZ ;  /* 0x000000965353723e */ /* 0x000fe200048070ff */
[----:B------:R-:W-:-:S02]  /*46f0*/  HADD2.F32 R82, -RZ, R82.H0_H0 ;  /* 0x20000052ff527230 */ /* 0x000fc40000004100 */
[----:B------:R-:W-:Y:S01]  /*4700*/  FMUL.FTZ R78, R54, R87 ;  /* 0x00000057364e7220 */ /* 0x000fe20000410000 */
[----:B------:R-:W-:Y:S02]  /*4710*/  HADD2.F32 R84, -RZ, R84.H0_H0 ;  /* 0x20000054ff547230 */ /* 0x000fe40000004100 */
[-C--:B------:R-:W-:Y:S01]  /*4720*/  FMUL.FTZ R79, R77, R85.reuse ;  /* 0x000000554d4f7220 */ /* 0x080fe20000410000 */
[C---:B------:R-:W-:Y:S01]  /*4730*/  FMUL.FTZ R136, R76.reuse, R85 ;  /* 0x000000554c887220 */ /* 0x040fe20000410000 */
[----:B------:R-:W-:Y:S02]  /*4740*/  FMUL.FTZ R87, R55, R87 ;  /* 0x0000005737577220 */ /* 0x000fe40000410000 */
[-C--:B------:R-:W-:Y:S01]  /*4750*/  FFMA.FTZ R79, R76, R82.reuse, -R79 ;  /* 0x000000524c4f7223 */ /* 0x080fe2000001084f */
[----:B------:R-:W-:Y:S01]  /*4760*/  FFMA.FTZ R136, R77, R82, R136 ;  /* 0x000000524d887223 */ /* 0x000fe20000010088 */
[-C--:B------:R-:W-:Y:S01]  /*4770*/  FFMA.FTZ R78, R55, R84.reuse, -R78 ;  /* 0x00000054374e7223 */ /* 0x080fe2000001084e */
[----:B------:R-:W-:-:S03]  /*4780*/  FFMA.FTZ R87, R54, R84, R87 ;  /* 0x0000005436577223 */ /* 0x000fc60000010057 */
[----:B------:R-:W-:Y:S02]  /*4790*/  F2FP.SATFINITE.E4M3.F32.PACK_AB_MERGE_C R55, R136, R79, R83 ;  /* 0x0000004f8837723e */ /* 0x000fe40004807053 */
[----:B------:R-:W-:-:S07]  /*47a0*/  F2FP.SATFINITE.E4M3.F32.PACK_AB_MERGE_C R54, R87, R78, R86 ;  /* 0x0000004e5736723e */ /* 0x000fce0004807056 */
.L_x_321:
[----:B------:R-:W-:Y:S05]  /*47b0*/  BSYNC B3 ;  /* 0x0000000000037941 */ /* 0x000fea0003800000 */
.L_x_320:
[----:B------:R-:W-:Y:S02]  /*47c0*/  ULDC.64 UR4, c[0x0][0x2d8] ;  /* 0x0000b60000047ab9 */ /* 0x000fe40000000a00 */
[----:B------:R-:W-:-:S04]  /*47d0*/  IADD3 R76, P2, P3, R81, UR4, R46 ;  /* 0x00000004514c7c10 */ /* 0x000fc8000fb5e02e */
[----:B------:R-:W-:-:S05]  /*47e0*/  IADD3.X R77, R80, UR5, R21, P2, P3 ;  /* 0x00000005504d7c10 */ /* 0x000fca00097e6415 */
[----:B--2---:R2:W-:Y:S04]  /*47f0*/  STG.E.128 desc[UR60][R76.64], R52 ;  /* 0x000000344c007986 */ /* 0x0045e8000c101d3c */
.L_x_319:
[----:B------:R-:W-:Y:S05]  /*4800*/  BSYNC B2 ;  /* 0x0000000000027941 */ /* 0x000fea0003800000 */
.L_x_318:
[----:B------:R-:W-:Y:S05]  /*4810*/  @P1 BRA `(.L_x_317) ;  /* 0x0000000400d01947 */ /* 0x000fea0003800000 */
[----:B------:R-:W-:Y:S01]  /*4820*/  LOP3.LUT P2, RZ, R229, 0x4, RZ, 0xc0, !PT ;  /* 0x00000004e5ff7812 */ /* 0x000fe2000784c0ff */
[C---:B-12---:R-:W-:Y:S01]  /*4830*/  VIADD R53, R155.reuse, 0x40 ;  /* 0x000000409b357836 */ /* 0x046fe20000000000 */
[----:B------:R-:W-:Y:S11]  /*4840*/  BSSY B2, `(.L_x_322) ;  /* 0x000006d000027945 */ /* 0x000ff60003800000 */
[----:B------:R-:W-:-:S02]  /*4850*/  @P2 IADD3 R53, R155, -0x40, RZ ;  /* 0xffffffc09b352810 */ /* 0x000fc40007ffe0ff */
[----:B------:R-:W-:-:S03]  /*4860*/  ISETP.GE.AND P2, PT, R230, R130, PT ;  /* 0x00000082e600720c */ /* 0x000fc60003f46270 */
[----:B------:R-:W-:-:S06]  /*4870*/  IMAD.IADD R53, R16, 0x1, R53 ;  /* 0x0000000110357824 */ /* 0x000fcc00078e0235 */
[----:B------:R-:W1:Y:S04]  /*4880*/  LDS.128 R52, [R53+0x22400] ;  /* 0x0224000035347984 */ /* 0x000e680000000c00 */
[----:B------:R-:W-:Y:S05]  /*4890*/  @P2 BRA `(.L_x_323) ;  /* 0x00000004009c2947 */ /* 0x000fea0003800000 */
[----:B------:R-:W-:Y:S02]  /*48a0*/  SHF.R.U32.HI R77, RZ, 0x8, R73 ;  /* 0x00000008ff4d7819 */ /* 0x000fe40000011649 */
[----:B------:R-:W-:Y:S02]  /*48b0*/  SHF.R.U32.HI R72, RZ, 0x8, R75 ;  /* 0x00000008ff487819 */ /* 0x000fe4000001164b */
[----:B------:R-:W-:Y:S02]  /*48c0*/  SHF.R.U32.HI R79, RZ, 0x10, R73 ;  /* 0x00000010ff4f7819 */ /* 0x000fe40000011649 */
[----:B------:R-:W-:Y:S01]  /*48d0*/  LOP3.LUT R74, R73, 0xff0000ff, RZ, 0xc0, !PT ;  /* 0xff0000ff494a7812 */ /* 0x000fe200078ec0ff */
[----:B------:R-:W-:Y:S01]  /*48e0*/  IMAD.SHL.U32 R73, R77, 0x100, RZ ;  /* 0x000001004d497824 */ /* 0x000fe200078e00ff */
[----:B------:R-:W-:Y:S02]  /*48f0*/  SHF.R.U32.HI R78, RZ, 0x10, R75 ;  /* 0x00000010ff4e7819 */ /* 0x000fe4000001164b */
[----:B------:R-:W-:Y:S01]  /*4900*/  LOP3.LUT R76, R75, 0xff0000ff, RZ, 0xc0, !PT ;  /* 0xff0000ff4b4c7812 */ /* 0x000fe200078ec0ff */
[----:B------:R-:W-:Y:S01]  /*4910*/  IMAD.SHL.U32 R75, R72, 0x100, RZ ;  /* 0x00000100484b7824 */ /* 0x000fe200078e00ff */
[----:B------:R-:W-:Y:S01]  /*4920*/  LOP3.LUT R74, R74, 0xff00, R73, 0xf8, !PT ;  /* 0x0000ff004a4a7812 */ /* 0x000fe200078ef849 */
[----:B-1----:R-:W-:Y:S01]  /*4930*/  IMAD.MOV.U32 R72, RZ, RZ, R52 ;  /* 0x000000ffff487224 */ /* 0x002fe200078e0034 */
        /* <DEDUP_REMOVED lines=30> */
[--C-:B------:R-:W-:Y:S02]  /*4b20*/  HADD2.F32 R74, -RZ, R73.reuse.H0_H0 ;  /* 0x20000049ff4a7230 */ /* 0x100fe40000004100 */
[----:B------:R-:W-:Y:S02]  /*4b30*/  HADD2.F32 R75, -RZ, R73.H1_H1 ;  /* 0x30000049ff4b7230 */ /* 0x000fe40000004100 */
[----:B------:R-:W-:Y:S02]  /*4b40*/  HADD2.F32 R73, -RZ, R72.H0_H0 ;  /* 0x20000048ff497230 */ /* 0x000fe40000004100 */
[-C--:B------:R-:W-:Y:S01]  /*4b50*/  FMUL.FTZ R84, R74, R77.reuse ;  /* 0x0000004d4a547220 */ /* 0x080fe20000410000 */
[----:B------:R-:W-:Y:S02]  /*4b60*/  HADD2.F32 R76, -RZ, R146.H1_H1 ;  /* 0x30000092ff4c7230 */ /* 0x000fe40000004100 */
[----:B------:R-:W-:Y:S01]  /*4b70*/  FMUL.FTZ R79, R75, R77 ;  /* 0x0000004d4b4f7220 */ /* 0x000fe20000410000 */
[----:B------:R-:W-:-:S02]  /*4b80*/  HADD2.F32 R147, -RZ, R147.H0_H0 ;  /* 0x20000093ff937230 */ /* 0x000fc40000004100 */
[----:B------:R-:W-:Y:S02]  /*4b90*/  HADD2.F32 R72, -RZ, R72.H1_H1 ;  /* 0x30000048ff487230 */ /* 0x000fe40000004100 */
[-C--:B------:R-:W-:Y:S01]  /*4ba0*/  FFMA.FTZ R79, R74, R76.reuse, -R79 ;  /* 0x0000004c4a4f7223 */ /* 0x080fe2000001084f */
[----:B------:R-:W-:Y:S02]  /*4bb0*/  HADD2.F32 R146, -RZ, R146.H0_H0 ;  /* 0x20000092ff927230 */ /* 0x000fe40000004100 */
[----:B------:R-:W-:Y:S01]  /*4bc0*/  FFMA.FTZ R84, R75, R76, R84 ;  /* 0x0000004c4b547223 */ /* 0x000fe20000010054 */
[-C--:B------:R-:W-:Y:S01]  /*4bd0*/  F2FP.F16.E4M3.UNPACK_B R76, R78.reuse.H1 ;  /* 0x0000004eff4c723e */ /* 0x080fe200030006ff */
[-C--:B------:R-:W-:Y:S01]  /*4be0*/  FMUL.FTZ R82, R72, R147.reuse ;  /* 0x0000009348527220 */ /* 0x080fe20000410000 */
[C---:B------:R-:W-:Y:S01]  /*4bf0*/  FMUL.FTZ R147, R73.reuse, R147 ;  /* 0x0000009349937220 */ /* 0x040fe20000410000 */
[----:B------:R-:W-:Y:S02]  /*4c00*/  F2FP.F16.E4M3.UNPACK_B R78, R78 ;  /* 0x0000004eff4e723e */ /* 0x000fe400020006ff */
[-C--:B------:R-:W-:Y:S01]  /*4c10*/  FFMA.FTZ R85, R73, R146.reuse, -R82 ;  /* 0x0000009249557223 */ /* 0x080fe20000010852 */
[----:B------:R-:W-:Y:S01]  /*4c20*/  F2FP.SATFINITE.E4M3.F32.PACK_AB_MERGE_C R136, R84, R79, RZ ;  /* 0x0000004f5488723e */ /* 0x000fe200048070ff */
[----:B------:R-:W-:Y:S01]  /*4c30*/  FFMA.FTZ R146, R72, R146, R147 ;  /* 0x0000009248927223 */ /* 0x000fe20000010093 */
[----:B------:R-:W-:Y:S01]  /*4c40*/  F2FP.F16.E4M3.UNPACK_B R73, R55.H1 ;  /* 0x00000037ff49723e */ /* 0x000fe200030006ff */
[--C-:B------:R-:W-:Y:S01]  /*4c50*/  HADD2.F32 R77, -RZ, R76.reuse.H1_H1 ;  /* 0x3000004cff4d7230 */ /* 0x100fe20000004100 */
[-C--:B------:R-:W-:Y:S01]  /*4c60*/  F2FP.F16.E4M3.UNPACK_B R79, R83.reuse.H1 ;  /* 0x00000053ff4f723e */ /* 0x080fe200030006ff */
[----:B------:R-:W-:Y:S01]  /*4c70*/  HADD2.F32 R76, -RZ, R76.H0_H0 ;  /* 0x2000004cff4c7230 */ /* 0x000fe20000004100 */
[----:B------:R-:W-:Y:S01]  /*4c80*/  F2FP.F16.E4M3.UNPACK_B R72, R54.H1 ;  /* 0x00000036ff48723e */ /* 0x000fe200030006ff */
[----:B------:R-:W-:Y:S01]  /*4c90*/  HADD2.F32 R75, -RZ, R73.H1_H1 ;  /* 0x30000049ff4b7230 */ /* 0x000fe20000004100 */
[----:B------:R-:W-:Y:S01]  /*4ca0*/  F2FP.F16.E4M3.UNPACK_B R83, R83 ;  /* 0x00000053ff53723e */ /* 0x000fe200020006ff */
[----:B------:R-:W-:Y:S01]  /*4cb0*/  HADD2.F32 R84, -RZ, R79.H1_H1 ;  /* 0x3000004fff547230 */ /* 0x000fe20000004100 */
[----:B------:R-:W-:Y:S01]  /*4cc0*/  F2FP.SATFINITE.E4M3.F32.PACK_AB_MERGE_C R147, R87, R86, RZ ;  /* 0x000000565793723e */ /* 0x000fe200048070ff */
        /* <DEDUP_REMOVED lines=25> */
[-C--:B------:R-:W-:Y:S01]  /*4e60*/  FMUL.FTZ R74, R54, R83.reuse ;  /* 0x00000053364a7220 */ /* 0x080fe20000410000 */
[----:B------:R-:W-:Y:S01]  /*4e70*/  FMUL.FTZ R83, R55, R83 ;  /* 0x0000005337537220 */ /* 0x000fe20000410000 */
        /* <DEDUP_REMOVED lines=9> */
.L_x_323:
[----:B------:R-:W-:Y:S05]  /*4f10*/  BSYNC B2 ;  /* 0x0000000000027941 */ /* 0x000fea0003800000 */
.L_x_322:
[----:B------:R-:W-:Y:S02]  /*4f20*/  ULDC.64 UR4, c[0x0][0x2d8] ;  /* 0x0000b60000047ab9 */ /* 0x000fe40000000a00 */
[----:B------:R-:W-:-:S04]  /*4f30*/  IADD3 R72, P2, P3, R15, UR4, R81 ;  /* 0x000000040f487c10 */ /* 0x000fc8000fb5e051 */
[----:B------:R-:W-:-:S05]  /*4f40*/  IADD3.X R73, R108, UR5, R80, P2, P3 ;  /* 0x000000056c497c10 */ /* 0x000fca00097e6450 */
[----:B-1----:R3:W-:Y:S04]  /*4f50*/  STG.E.128 desc[UR60][R72.64], R52 ;  /* 0x0000003448007986 */ /* 0x0027e8000c101d3c */
.L_x_317:
[----:B------:R-:W-:Y:S05]  /*4f60*/  BSYNC B1 ;  /* 0x0000000000017941 */ /* 0x000fea0003800000 */
.L_x_316:
[----:B------:R-:W-:Y:S01]  /*4f70*/  ISETP.NE.AND P2, PT, R151, RZ, PT ;  /* 0x000000ff9700720c */ /* 0x000fe20003f45270 */
[----:B------:R-:W-:-:S12]  /*4f80*/  BSSY B1, `(.L_x_324) ;  /* 0x00000ec000017945 */ /* 0x000fd80003800000 */
[----:B------:R-:W-:Y:S05]  /*4f90*/  @P2 BRA `(.L_x_325) ;  /* 0x0000000c00a82947 */ /* 0x000fea0003800000 */
[----:B---3--:R-:W-:Y:S01]  /*4fa0*/  IADD3 R73, P2, P3, R41, R128, R18 ;  /* 0x0000008029497210 */ /* 0x008fe20007b5e012 */
[----:B------:R-:W-:Y:S03]  /*4fb0*/  BSSY B2, `(.L_x_326) ;  /* 0x0000073000027945 */ /* 0x000fe60003800000 */
[----:B------:R-:W-:Y:S01]  /*4fc0*/  IADD3.X R72, R38, R131, R19, P2, P3 ;  /* 0x0000008326487210 */ /* 0x000fe200017e6413 */
[----:B------:R-:W-:Y:S08]  /*4fd0*/  @P0 BRA `(.L_x_327) ;  /* 0x0000000400c00947 */ /* 0x000ff00003800000 */
[----:B-12---:R1:W2:Y:S01]  /*4fe0*/  LDS.128 R52, [R119+0x24400] ;  /* 0x0244000077347984 */ /* 0x0062a20000000c00 */
[----:B------:R-:W-:Y:S01]  /*4ff0*/  ISETP.GE.AND P2, PT, R22, R130, PT ;  /* 0x000000821600720c */ /* 0x000fe20003f46270 */
[----:B------:R-:W-:-:S12]  /*5000*/  BSSY B3, `(.L_x_328) ;  /* 0x0000069000037945 */ /* 0x000fd80003800000 */
[----:B-1----:R-:W-:Y:S05]  /*5010*/  @P2 BRA `(.L_x_329) ;  /* 0x00000004009c2947 */ /* 0x002fea0003800000 */
[----:B------:R-:W-:Y:S02]  /*5020*/  SHF.R.U32.HI R68, RZ, 0x8, R71 ;  /* 0x00000008ff447819 */ /* 0x000fe40000011647 */
[----:B------:R-:W-:Y:S02]  /*5030*/  SHF.R.U32.HI R75, RZ, 0x8, R69 ;  /* 0x00000008ff4b7819 */ /* 0x000fe40000011645 */
[----:B------:R-:W-:Y:S02]  /*5040*/  SHF.R.U32.HI R76, RZ, 0x10, R71 ;  /* 0x00000010ff4c7819 */ /* 0x000fe40000011647 */
[----:B------:R-:W-:Y:S01]  /*5050*/  LOP3.LUT R74, R71, 0xff0000ff, RZ, 0xc0, !PT ;  /* 0xff0000ff474a7812 */ /* 0x000fe200078ec0ff */
[----:B------:R-:W-:Y:S01]  /*5060*/  IMAD.SHL.U32 R71, R68, 0x100, RZ ;  /* 0x0000010044477824 */ /* 0x000fe200078e00ff */
[----:B------:R-:W-:Y:S01]  /*5070*/  SHF.R.U32.HI R77, RZ, 0x10, R69 ;  /* 0x00000010ff4d7819 */ /* 0x000fe20000011645 */
[----:B--2---:R-:W-:Y:S01]  /*5080*/  IMAD.MOV.U32 R68, RZ, RZ, R52 ;  /* 0x000000ffff447224 */ /* 0x004fe200078e0034 */
[----:B------:R-:W-:-:S02]  /*5090*/  LOP3.LUT R70, R69, 0xff0000ff, RZ, 0xc0, !PT ;  /* 0xff0000ff45467812 */ /* 0x000fc400078ec0ff */
[----:B------:R-:W-:Y:S02]  /*50a0*/  SHF.L.U32 R69, R75, 0x8, RZ ;  /* 0x000000084b457819 */ /* 0x000fe400000006ff */
[----:B------:R-:W-:Y:S01]  /*50b0*/  LOP3.LUT R75, R74, 0xff00, R71, 0xf8, !PT ;  /* 0x0000ff004a4b7812 */ /* 0x000fe200078ef847 */
[----:B------:R-:W-:Y:S01]  /*50c0*/  IMAD.U32 R74, R76, 0x10000, RZ ;  /* 0x000100004c4a7824 */ /* 0x000fe200078e00ff */
[----:B------:R-:W-:Y:S01]  /*50d0*/  LOP3.LUT R70, R70, 0xff00, R69, 0xf8, !PT ;  /* 0x0000ff0046467812 */ /* 0x000fe200078ef845 */
[----:B------:R-:W-:Y:S01]  /*50e0*/  IMAD.U32 R69, R77, 0x10000, RZ ;  /* 0x000100004d457824 */ /* 0x000fe200078e00ff */
[----:B------:R-:W-:Y:S02]  /*50f0*/  F2FP.F16.E4M3.UNPACK_B R52, R53 ;  /* 0x00000035ff34723e */ /* 0x000fe400020006ff */
[----:B------:R-:W-:Y:S02]  /*5100*/  F2FP.F16.E4M3.UNPACK_B R71, R145.H1 ;  /* 0x00000091ff47723e */ /* 0x000fe400030006ff */
[----:B------:R-:W-:Y:S01]  /*5110*/  LOP3.LUT R76, R70, 0xff0000, R69, 0xf8, !PT ;  /* 0x00ff0000464c7812 */ /* 0x000fe200078ef845 */
[--C-:B------:R-:W-:Y:S01]  /*5120*/  HADD2.F32 R69, -RZ, R52.reuse.H1_H1 ;  /* 0x30000034ff457230 */ /* 0x100fe20000004100 */
[----:B------:R-:W-:Y:S01]  /*5130*/  LOP3.LUT R79, R75, 0xff0000, R74, 0xf8, !PT ;  /* 0x00ff00004b4f7812 */ /* 0x000fe200078ef84a */
[--C-:B------:R-:W-:Y:S01]  /*5140*/  HADD2.F32 R77, -RZ, R71.reuse.H0_H0 ;  /* 0x20000047ff4d7230 */ /* 0x100fe20000004100 */
[----:B------:R-:W-:Y:S01]  /*5150*/  F2FP.F16.E4M3.UNPACK_B R74, R144.H1 ;  /* 0x00000090ff4a723e */ /* 0x000fe200030006ff */
[----:B------:R-:W-:Y:S01]  /*5160*/  HADD2.F32 R52, -RZ, R52.H0_H0 ;  /* 0x20000034ff347230 */ /* 0x000fe20000004100 */
[----:B------:R-:W-:Y:S01]  /*5170*/  F2FP.F16.E4M3.UNPACK_B R53, R53.H1 ;  /* 0x00000035ff35723e */ /* 0x000fe200030006ff */
[----:B------:R-:W-:-:S02]  /*5180*/  HADD2.F32 R78, -RZ, R71.H1_H1 ;  /* 0x30000047ff4e7230 */ /* 0x000fc40000004100 */
[CC--:B------:R-:W-:Y:S01]  /*5190*/  FMUL.FTZ R81, R69.reuse, R77.reuse ;  /* 0x0000004d45517220 */ /* 0x0c0fe20000410000 */
[--C-:B------:R-:W-:Y:S02]  /*51a0*/  HADD2.F32 R75, -RZ, R74.reuse.H0_H0 ;  /* 0x2000004aff4b7230 */ /* 0x100fe40000004100 */
        /* <DEDUP_REMOVED lines=39> */
[-C--:B------:R-:W-:Y:S01]  /*5420*/  F2FP.F16.E4M3.UNPACK_B R68, R54.reuse.H1 ;  /* 0x00000036ff44723e */ /* 0x080fe200030006ff */
        /* <DEDUP_REMOVED lines=14> */
[----:B------:R-:W-:-:S02]  /*5510*/  HADD2.F32 R79, -RZ, R79.H0_H0 ;  /* 0x2000004fff4f7230 */ /* 0x000fc40000004100 */
[C---:B------:R-:W-:Y:S01]  /*5520*/  FMUL.FTZ R78, R68.reuse, R78 ;  /* 0x0000004e444e7220 */ /* 0x040fe20000410000 */
[----:B------:R-:W-:Y:S02]  /*5530*/  HADD2.F32 R77, -RZ, R77.H0_H0 ;  /* 0x2000004dff4d7230 */ /* 0x000fe40000004100 */
[-C--:B------:R-:W-:Y:S01]  /*5540*/  FFMA.FTZ R83, R68, R70.reuse, -R83 ;  /* 0x0000004644537223 */ /* 0x080fe20000010853 */
[--C-:B------:R-:W-:Y:S02]  /*5550*/  HADD2.F32 R68, -RZ, R55.reuse.H0_H0 ;  /* 0x20000037ff447230 */ /* 0x100fe40000004100 */
[----:B------:R-:W-:Y:S01]  /*5560*/  FFMA.FTZ R78, R69, R70, R78 ;  /* 0x00000046454e7223 */ /* 0x000fe2000001004e */
[----:B------:R-:W-:Y:S02]  /*5570*/  HADD2.F32 R69, -RZ, R55.H1_H1 ;  /* 0x30000037ff457230 */ /* 0x000fe40000004100 */
[----:B------:R-:W-:Y:S01]  /*5580*/  FFMA.FTZ R75, R71, R75, R80 ;  /* 0x0000004b474b7223 */ /* 0x000fe20000010050 */
[----:B------:R-:W-:-:S02]  /*5590*/  HADD2.F32 R55, -RZ, R54.H0_H0 ;  /* 0x20000036ff377230 */ /* 0x000fc40000004100 */
[-C--:B------:R-:W-:Y:S01]  /*55a0*/  FMUL.FTZ R80, R68, R77.reuse ;  /* 0x0000004d44507220 */ /* 0x080fe20000410000 */
[----:B------:R-:W-:Y:S02]  /*55b0*/  HADD2.F32 R54, -RZ, R54.H1_H1 ;  /* 0x30000036ff367230 */ /* 0x000fe40000004100 */
[C---:B------:R-:W-:Y:S01]  /*55c0*/  FMUL.FTZ R71, R69.reuse, R77 ;  /* 0x0000004d45477220 */ /* 0x040fe20000410000 */
[----:B------:R-:W-:Y:S02]  /*55d0*/  HADD2.F32 R76, -RZ, R76.H0_H0 ;  /* 0x2000004cff4c7230 */ /* 0x000fe40000004100 */
[-C--:B------:R-:W-:Y:S01]  /*55e0*/  FFMA.FTZ R80, R69, R74.reuse, R80 ;  /* 0x0000004a45507223 */ /* 0x080fe20000010050 */
[----:B------:R-:W-:Y:S01]  /*55f0*/  F2FP.SATFINITE.E4M3.F32.PACK_AB_MERGE_C R78, R78, R83, RZ ;  /* 0x000000534e4e723e */ /* 0x000fe200048070ff */
[-C--:B------:R-:W-:Y:S01]  /*5600*/  FMUL.FTZ R70, R54, R79.reuse ;  /* 0x0000004f36467220 */ /* 0x080fe20000410000 */
[----:B------:R-:W-:Y:S01]  /*5610*/  FMUL.FTZ R79, R55, R79 ;  /* 0x0000004f374f7220 */ /* 0x000fe20000410000 */
[----:B------:R-:W-:Y:S01]  /*5620*/  FFMA.FTZ R71, R68, R74, -R71 ;  /* 0x0000004a44477223 */ /* 0x000fe20000010847 */
[----:B------:R-:W-:Y:S01]  /*5630*/  F2FP.SATFINITE.E4M3.F32.PACK_AB_MERGE_C R75, R75, R82, RZ ;  /* 0x000000524b4b723e */ /* 0x000fe200048070ff */
[-C--:B------:R-:W-:Y:S01]  /*5640*/  FFMA.FTZ R70, R55, R76.reuse, -R70 ;  /* 0x0000004c37467223 */ /* 0x080fe20000010846 */
[----:B------:R-:W-:Y:S01]  /*5650*/  FFMA.FTZ R79, R54, R76, R79 ;  /* 0x0000004c364f7223 */ /* 0x000fe2000001004f */
[----:B------:R-:W-:-:S02]  /*5660*/  F2FP.SATFINITE.E4M3.F32.PACK_AB_MERGE_C R52, R144, R81, R84 ;  /* 0x000000519034723e */ /* 0x000fc40004807054 */
[----:B------:R-:W-:Y:S02]  /*5670*/  F2FP.SATFINITE.E4M3.F32.PACK_AB_MERGE_C R55, R80, R71, R75 ;  /* 0x000000475037723e */ /* 0x000fe4000480704b */
[----:B------:R-:W-:-:S07]  /*5680*/  F2FP.SATFINITE.E4M3.F32.PACK_AB_MERGE_C R54, R79, R70, R78 ;  /* 0x000000464f36723e */ /* 0x000fce000480704e */
.L_x_329:
[----:B------:R-:W-:Y:S05]  /*5690*/  BSYNC B3 ;  /* 0x0000000000037941 */ /* 0x000fea0003800000 */
.L_x_328:
[----:B------:R-:W-:Y:S02]  /*56a0*/  ULDC.64 UR4, c[0x0][0x2d8] ;  /* 0x0000b60000047ab9 */ /* 0x000fe40000000a00 */
[----:B------:R-:W-:-:S04]  /*56b0*/  IADD3 R68, P2, P3, R73, UR4, R46 ;  /* 0x0000000449447c10 */ /* 0x000fc8000fb5e02e */
[----:B------:R-:W-:-:S05]  /*56c0*/  IADD3.X R69, R72, UR5, R21, P2, P3 ;  /* 0x0000000548457c10 */ /* 0x000fca00097e6415 */
[----:B--2---:R3:W-:Y:S04]  /*56d0*/  STG.E.128 desc[UR60][R68.64], R52 ;  /* 0x0000003444007986 */ /* 0x0047e8000c101d3c */
.L_x_327:
[----:B------:R-:W-:Y:S05]  /*56e0*/  BSYNC B2 ;  /* 0x0000000000027941 */ /* 0x000fea0003800000 */
.L_x_326:
[----:B------:R-:W-:Y:S05]  /*56f0*/  @P1 BRA `(.L_x_325) ;  /* 0x0000000400d01947 */ /* 0x000fea0003800000 */
[----:B------:R-:W-:Y:S01]  /*5700*/  LOP3.LUT P2, RZ, R229, 0x4, RZ, 0xc0, !PT ;  /* 0x00000004e5ff7812 */ /* 0x000fe2000784c0ff */
[C---:B-123--:R-:W-:Y:S01]  /*5710*/  VIADD R53, R155.reuse, 0x40 ;  /* 0x000000409b357836 */ /* 0x04efe20000000000 */
[----:B------:R-:W-:Y:S11]  /*5720*/  BSSY B2, `(.L_x_330) ;  /* 0x000006d000027945 */ /* 0x000ff60003800000 */
[----:B------:R-:W-:Y:S01]  /*5730*/  @P2 VIADD R53, R155, 0xffffffc0 ;  /* 0xffffffc09b352836 */ /* 0x000fe20000000000 */
[----:B------:R-:W-:-:S04]  /*5740*/  ISETP.GE.AND P2, PT, R230, R130, PT ;  /* 0x00000082e600720c */ /* 0x000fc80003f46270 */
[----:B------:R-:W-:-:S06]  /*5750*/  IADD3 R53, R16, R53, RZ ;  /* 0x0000003510357210 */ /* 0x000fcc0007ffe0ff */
[----:B------:R-:W1:Y:S03]  /*5760*/  LDS.128 R52, [R53+0x24400] ;  /* 0x0244000035347984 */ /* 0x000e660000000c00 */
[----:B------:R-:W-:Y:S05]  /*5770*/  @P2 BRA `(.L_x_331) ;  /* 0x00000004009c2947 */ /* 0x000fea0003800000 */
        /* <DEDUP_REMOVED lines=15> */
[----:B------:R-:W-:Y:S02]  /*5870*/  F2FP.F16.E4M3.UNPACK_B R53, R53.H1 ;  /* 0x00000035ff35723e */ /* 0x000fe400030006ff */
[----:B------:R-:W-:Y:S01]  /*5880*/  LOP3.LUT R74, R67, 0xff0000, R70, 0xf8, !PT ;  /* 0x00ff0000434a7812 */ /* 0x000fe200078ef846 */
[----:B------:R-:W-:Y:S01]  /*5890*/  HADD2.F32 R70, -RZ, R68.H0_H0 ;  /* 0x20000044ff467230 */ /* 0x000fe20000004100 */
[----:B------:R-:W-:Y:S01]  /*58a0*/  LOP3.LUT R69, R65, 0xff0000, R66, 0xf8, !PT ;  /* 0x00ff000041457812 */ /* 0x000fe200078ef842 */
[----:B------:R-:W-:Y:S01]  /*58b0*/  HADD2.F32 R65, -RZ, R52.H1_H1 ;  /* 0x30000034ff417230 */ /* 0x000fe20000004100 */
[----:B------:R-:W-:Y:S01]  /*58c0*/  F2FP.F16.E4M3.UNPACK_B R67, R137.H1 ;  /* 0x00000089ff43723e */ /* 0x000fe200030006ff */
[----:B------:R-:W-:Y:S01]  /*58d0*/  HADD2.F32 R71, -RZ, R68.H1_H1 ;  /* 0x30000044ff477230 */ /* 0x000fe20000004100 */
[----:B------:R-:W-:Y:S01]  /*58e0*/  F2FP.F16.E4M3.UNPACK_B R143, R143 ;  /* 0x0000008fff8f723e */ /* 0x000fe200020006ff */
[----:B------:R-:W-:Y:S02]  /*58f0*/  HADD2.F32 R66, -RZ, R53.H1_H1 ;  /* 0x30000035ff427230 */ /* 0x000fe40000004100 */
[----:B------:R-:W-:Y:S01]  /*5900*/  FMUL.FTZ R75, R65, R70 ;  /* 0x00000046414b7220 */ /* 0x000fe20000410000 */
[----:B------:R-:W-:Y:S01]  /*5910*/  HADD2.F32 R52, -RZ, R52.H0_H0 ;  /* 0x20000034ff347230 */ /* 0x000fe20000004100 */
[----:B------:R-:W-:Y:S01]  /*5920*/  F2FP.F16.E4M3.UNPACK_B R137, R137 ;  /* 0x00000089ff89723e */ /* 0x000fe200020006ff */
[----:B------:R-:W-:-:S02]  /*5930*/  HADD2.F32 R68, -RZ, R67.H0_H0 ;  /* 0x20000043ff447230 */ /* 0x000fc40000004100 */
[-C--:B------:R-:W-:Y:S01]  /*5940*/  FMUL.FTZ R76, R66, R71.reuse ;  /* 0x00000047424c7220 */ /* 0x080fe20000410000 */
[----:B------:R-:W-:Y:S02]  /*5950*/  HADD2.F32 R53, -RZ, R53.H0_H0 ;  /* 0x20000035ff357230 */ /* 0x000fe40000004100 */
[C---:B------:R-:W-:Y:S01]  /*5960*/  FMUL.FTZ R70, R52.reuse, R70 ;  /* 0x0000004634467220 */ /* 0x040fe20000410000 */
[----:B------:R-:W-:Y:S02]  /*5970*/  HADD2.F32 R67, -RZ, R67.H1_H1 ;  /* 0x30000043ff437230 */ /* 0x000fe40000004100 */
[-C--:B------:R-:W-:Y:S01]  /*5980*/  FFMA.FTZ R52, R52, R68.reuse, -R75 ;  /* 0x0000004434347223 */ /* 0x080fe2000001084b */
[----:B------:R-:W-:Y:S01]  /*5990*/  FMUL.FTZ R71, R53, R71 ;  /* 0x0000004735477220 */ /* 0x000fe20000410000 */
[----:B------:R-:W-:Y:S01]  /*59a0*/  FFMA.FTZ R77, R65, R68, R70 ;  /* 0x00000044414d7223 */ /* 0x000fe20000010046 */
[-C--:B------:R-:W-:Y:S01]  /*59b0*/  FFMA.FTZ R75, R53, R67.reuse, -R76 ;  /* 0x00000043354b7223 */ /* 0x080fe2000001084c */
[-C--:B------:R-:W-:Y:S01]  /*59c0*/  F2FP.F16.E4M3.UNPACK_B R53, R64.reuse.H1 ;  /* 0x00000040ff35723e */ /* 0x080fe200030006ff */
        /* <DEDUP_REMOVED lines=8> */
[----:B------:R-:W-:Y:S02]  /*5a50*/  HADD2.F32 R143, -RZ, R143.H0_H0 ;  /* 0x2000008fff8f7230 */ /* 0x000fe40000004100 */
[----:B------:R-:W-:Y:S01]  /*5a60*/  FMUL.FTZ R70, R66, R68 ;  /* 0x0000004442467220 */ /* 0x000fe20000410000 */
[----:B------:R-:W-:-:S02]  /*5a70*/  HADD2.F32 R64, -RZ, R64.H1_H1 ;  /* 0x30000040ff407230 */ /* 0x000fc40000004100 */
[--C-:B------:R-:W-:Y:S02]  /*5a80*/  HADD2.F32 R67, -RZ, R137.reuse.H1_H1 ;  /* 0x30000089ff437230 */ /* 0x100fe40000004100 */
[----:B------:R-:W-:Y:S02]  /*5a90*/  HADD2.F32 R137, -RZ, R137.H0_H0 ;  /* 0x20000089ff897230 */ /* 0x000fe40000004100 */
[-C--:B------:R-:W-:Y:S01]  /*5aa0*/  FMUL.FTZ R68, R64, R143.reuse ;  /* 0x0000008f40447220 */ /* 0x080fe20000410000 */
[----:B------:R-:W-:Y:S01]  /*5ab0*/  FMUL.FTZ R143, R53, R143 ;  /* 0x0000008f358f7220 */ /* 0x000fe20000410000 */
[-C--:B------:R-:W-:Y:S01]  /*5ac0*/  FFMA.FTZ R70, R65, R67.reuse, -R70 ;  /* 0x0000004341467223 */ /* 0x080fe20000010846 */
[----:B------:R-:W-:Y:S01]  /*5ad0*/  FFMA.FTZ R71, R66, R67, R71 ;  /* 0x0000004342477223 */ /* 0x000fe20000010047 */
[-C--:B------:R-:W-:Y:S01]  /*5ae0*/  FFMA.FTZ R76, R53, R137.reuse, -R68 ;  /* 0x00000089354c7223 */ /* 0x080fe20000010844 */
[----:B------:R-:W-:Y:S01]  /*5af0*/  FFMA.FTZ R143, R64, R137, R143 ;  /* 0x00000089408f7223 */ /* 0x000fe2000001008f */
[----:B------:R-:W-:-:S02]  /*5b00*/  F2FP.F16.E4M3.UNPACK_B R64, R55.H1 ;  /* 0x00000037ff40723e */ /* 0x000fc400030006ff */
[----:B------:R-:W-:Y:S02]  /*5b10*/  F2FP.SATFINITE.E4M3.F32.PACK_AB_MERGE_C R80, R71, R70, RZ ;  /* 0x000000464750723e */ /* 0x000fe400048070ff */
        /* <DEDUP_REMOVED lines=45> */
.L_x_331:
[----:B------:R-:W-:Y:S05]  /*5df0*/  BSYNC B2 ;  /* 0x0000000000027941 */ /* 0x000fea0003800000 */
.L_x_330:
[----:B------:R-:W-:Y:S02]  /*5e00*/  ULDC.64 UR4, c[0x0][0x2d8] ;  /* 0x0000b60000047ab9 */ /* 0x000fe40000000a00 */
[----:B------:R-:W-:-:S04]  /*5e10*/  IADD3 R64, P2, P3, R15, UR4, R73 ;  /* 0x000000040f407c10 */ /* 0x000fc8000fb5e049 */
[----:B------:R-:W-:-:S05]  /*5e20*/  IADD3.X R65, R108, UR5, R72, P2, P3 ;  /* 0x000000056c417c10 */ /* 0x000fca00097e6448 */
[----:B-1----:R4:W-:Y:S04]  /*5e30*/  STG.E.128 desc[UR60][R64.64], R52 ;  /* 0x0000003440007986 */ /* 0x0029e8000c101d3c */
.L_x_325:
[----:B------:R-:W-:Y:S05]  /*5e40*/  BSYNC B1 ;  /* 0x0000000000017941 */ /* 0x000fea0003800000 */
.L_x_324:
[----:B------:R-:W-:Y:S05]  /*5e50*/  @P4 BRA `(.L_x_332) ;  /* 0x0000005c00284947 */ /* 0x000fea0003800000 */
[----:B------:R-:W-:Y:S01]  /*5e60*/  IADD3 R128, P2, P3, R37, R128, R18 ;  /* 0x0000008025807210 */ /* 0x000fe20007b5e012 */
[----:B------:R-:W-:Y:S03]  /*5e70*/  BSSY B1, `(.L_x_333) ;  /* 0x0000075000017945 */ /* 0x000fe60003800000 */
[----:B------:R-:W-:Y:S01]  /*5e80*/  IADD3.X R131, R33, R131, R19, P2, P3 ;  /* 0x0000008321837210 */ /* 0x000fe200017e6413 */
[----:B------:R-:W-:Y:S08]  /*5e90*/  @P0 BRA `(.L_x_334) ;  /* 0x0000000400c80947 */ /* 0x000ff00003800000 */
[----:B-1234-:R1:W2:Y:S01]  /*5ea0*/  LDS.128 R52, [R119+0x26400] ;  /* 0x0264000077347984 */ /* 0x01e2a20000000c00 */
[----:B------:R-:W-:Y:S01]  /*5eb0*/  ISETP.GE.AND P2, PT, R22, R130, PT ;  /* 0x000000821600720c */ /* 0x000fe20003f46270 */
[----:B------:R-:W-:-:S12]  /*5ec0*/  BSSY B2, `(.L_x_335) ;  /* 0x000006b000027945 */ /* 0x000fd80003800000 */
[----:B-1----:R-:W-:Y:S05]  /*5ed0*/  @P2 BRA `(.L_x_336) ;  /* 0x0000000400a42947 */ /* 0x002fea0003800000 */
[----:B------:R-:W-:Y:S01]  /*5ee0*/  SHF.R.U32.HI R68, RZ, 0x8, R61 ;  /* 0x00000008ff447819 */ /* 0x000fe2000001163d */
[----:B--2---:R-:W-:Y:S01]  /*5ef0*/  IMAD.MOV.U32 R62, RZ, RZ, R55 ;  /* 0x000000ffff3e7224 */ /* 0x004fe200078e0037 */
[--C-:B------:R-:W-:Y:S02]  /*5f00*/  SHF.R.U32.HI R65, RZ, 0x8, R63.reuse ;  /* 0x00000008ff417819 */ /* 0x100fe4000001163f */
[----:B------:R-:W-:Y:S01]  /*5f10*/  LOP3.LUT R64, R63, 0xff0000ff, RZ, 0xc0, !PT ;  /* 0xff0000ff3f407812 */ /* 0x000fe200078ec0ff */
[----:B------:R-:W-:Y:S01]  /*5f20*/  IMAD.SHL.U32 R55, R68, 0x100, RZ ;  /* 0x0000010044377824 */ /* 0x000fe200078e00ff */
[----:B------:R-:W-:Y:S01]  /*5f30*/  SHF.R.U32.HI R66, RZ, 0x10, R63 ;  /* 0x00000010ff427819 */ /* 0x000fe2000001163f */
[----:B------:R-:W-:Y:S01]  /*5f40*/  IMAD.SHL.U32 R63, R65, 0x100, RZ ;  /* 0x00000100413f7824 */ /* 0x000fe200078e00ff */
[----:B------:R-:W-:Y:S02]  /*5f50*/  LOP3.LUT R60, R61, 0xff0000ff, RZ, 0xc0, !PT ;  /* 0xff0000ff3d3c7812 */ /* 0x000fe400078ec0ff */
[----:B------:R-:W-:Y:S01]  /*5f60*/  SHF.R.U32.HI R67, RZ, 0x10, R61 ;  /* 0x00000010ff437819 */ /* 0x000fe2000001163d */
[----:B------:R-:W-:Y:S01]  /*5f70*/  IMAD.U32 R66, R66, 0x10000, RZ ;  /* 0x0001000042427824 */ /* 0x000fe200078e00ff */
[----:B------:R-:W-:-:S02]  /*5f80*/  LOP3.LUT R55, R60, 0xff00, R55, 0xf8, !PT ;  /* 0x0000ff003c377812 */ /* 0x000fc400078ef837 */
[----:B------:R-:W-:Y:S01]  /*5f90*/  MOV R61, R54 ;  /* 0x00000036003d7202 */ /* 0x000fe20000000f00 */
[----:B------:R-:W-:Y:S01]  /*5fa0*/  IMAD.U32 R60, R67, 0x10000, RZ ;  /* 0x00010000433c7824 */ /* 0x000fe200078e00ff */
[----:B------:R-:W-:Y:S02]  /*5fb0*/  LOP3.LUT R63, R64, 0xff00, R63, 0xf8, !PT ;  /* 0x0000ff00403f7812 */ /* 0x000fe400078ef83f */
[----:B------:R-:W-:Y:S02]  /*5fc0*/  F2FP.F16.E4M3.UNPACK_B R64, R91.H1 ;  /* 0x0000005bff40723e */ /* 0x000fe400030006ff */
[-C--:B------:R-:W-:Y:S02]  /*5fd0*/  F2FP.F16.E4M3.UNPACK_B R54, R53.reuse ;  /* 0x00000035ff36723e */ /* 0x080fe400020006ff */
[----:B------:R-:W-:Y:S01]  /*5fe0*/  LOP3.LUT R68, R63, 0xff0000, R66, 0xf8, !PT ;  /* 0x00ff00003f447812 */ /* 0x000fe200078ef842 */
[----:B------:R-:W-:Y:S01]  /*5ff0*/  HADD2.F32 R66, -RZ, R64.H0_H0 ;  /* 0x20000040ff427230 */ /* 0x000fe20000004100 */
[----:B------:R-:W-:Y:S01]  /*6000*/  LOP3.LUT R65, R55, 0xff0000, R60, 0xf8, !PT ;  /* 0x00ff000037417812 */ /* 0x000fe200078ef83c */
[----:B------:R-:W-:Y:S01]  /*6010*/  HADD2.F32 R55, -RZ, R54.H1_H1 ;  /* 0x30000036ff377230 */ /* 0x000fe20000004100 */
[----:B------:R-:W-:Y:S01]  /*6020*/  F2FP.F16.E4M3.UNPACK_B R63, R90.H1 ;  /* 0x0000005aff3f723e */ /* 0x000fe200030006ff */
[----:B------:R-:W-:Y:S01]  /*6030*/  HADD2.F32 R67, -RZ, R64.H1_H1 ;  /* 0x30000040ff437230 */ /* 0x000fe20000004100 */
[----:B------:R-:W-:Y:S01]  /*6040*/  F2FP.F16.E4M3.UNPACK_B R53, R53.H1 ;  /* 0x00000035ff35723e */ /* 0x000fe200030006ff */
[----:B------:R-:W-:-:S02]  /*6050*/  HADD2.F32 R54, -RZ, R54.H0_H0 ;  /* 0x20000036ff367230 */ /* 0x000fc40000004100 */
[CC--:B------:R-:W-:Y:S01]  /*6060*/  FMUL.FTZ R69, R55.reuse, R66.reuse ;  /* 0x0000004237457220 */ /* 0x0c0fe20000410000 */
[----:B------:R-:W-:Y:S01]  /*6070*/  HADD2.F32 R64, -RZ, R63.H0_H0 ;  /* 0x2000003fff407230 */ /* 0x000fe20000004100 */
[----:B------:R-:W-:Y:S01]  /*6080*/  F2FP.F16.E4M3.UNPACK_B R91, R91 ;  /* 0x0000005bff5b723e */ /* 0x000fe200020006ff */
[--C-:B------:R-:W-:Y:S02]  /*6090*/  HADD2.F32 R60, -RZ, R53.reuse.H1_H1 ;  /* 0x30000035ff3c7230 */ /* 0x100fe40000004100 */
[C---:B------:R-:W-:Y:S01]  /*60a0*/  FMUL.FTZ R66, R54.reuse, R66 ;  /* 0x0000004236427220 */ /* 0x040fe20000410000 */
[----:B------:R-:W-:Y:S02]  /*60b0*/  HADD2.F32 R53, -RZ, R53.H0_H0 ;  /* 0x20000035ff357230 */ /* 0x000fe40000004100 */
[-C--:B------:R-:W-:Y:S01]  /*60c0*/  FFMA.FTZ R70, R54, R64.reuse, -R69 ;  /* 0x0000004036467223 */ /* 0x080fe20000010845 */
[----:B------:R-:W-:Y:S02]  /*60d0*/  HADD2.F32 R63, -RZ, R63.H1_H1 ;  /* 0x3000003fff3f7230 */ /* 0x000fe40000004100 */
[CC--:B------:R-:W-:Y:S01]  /*60e0*/  FMUL.FTZ R54, R60.reuse, R67.reuse ;  /* 0x000000433c367220 */ /* 0x0c0fe20000410000 */
[----:B------:R-:W-:Y:S01]  /*60f0*/  FFMA.FTZ R71, R55, R64, R66 ;  /* 0x0000004037477223 */ /* 0x000fe20000010042 */
[C---:B------:R-:W-:Y:S01]  /*6100*/  FMUL.FTZ R67, R53.reuse, R67 ;  /* 0x0000004335437220 */ /* 0x040fe20000410000 */
[----:B------:R-:W-:Y:S01]  /*6110*/  F2FP.F16.E4M3.UNPACK_B R90, R90 ;  /* 0x0000005aff5a723e */ /* 0x000fe200020006ff */
        /* <DEDUP_REMOVED lines=19> */
[----:B------:R-:W-:Y:S01]  /*6250*/  FFMA.FTZ R69, R53, R90, -R64 ;  /* 0x0000005a35457223 */ /* 0x000fe20000010840 */
[----:B------:R-:W-:Y:S01]  /*6260*/  F2FP.F16.E4M3.UNPACK_B R53, R62.H1 ;  /* 0x0000003eff35723e */ /* 0x000fe200030006ff */
[----:B------:R-:W-:Y:S01]  /*6270*/  FFMA.FTZ R90, R52, R90, R91 ;  /* 0x0000005a345a7223 */ /* 0x000fe2000001005b */
[----:B------:R-:W-:-:S02]  /*6280*/  F2FP.F16.E4M3.UNPACK_B R64, R68.H1 ;  /* 0x00000044ff40723e */ /* 0x000fc400030006ff */
[----:B------:R-:W-:Y:S01]  /*6290*/  F2FP.SATFINITE.E4M3.F32.PACK_AB_MERGE_C R74, R66, R67, RZ ;  /* 0x00000043424a723e */ /* 0x000fe200048070ff */
[--C-:B------:R-:W-:Y:S01]  /*62a0*/  HADD2.F32 R55, -RZ, R53.reuse.H1_H1 ;  /* 0x30000035ff377230 */ /* 0x100fe20000004100 */
[----:B------:R-:W-:Y:S01]  /*62b0*/  F2FP.F16.E4M3.UNPACK_B R60, R65.H1 ;  /* 0x00000041ff3c723e */ /* 0x000fe200030006ff */
[----:B------:R-:W-:Y:S01]  /*62c0*/  HADD2.F32 R67, -RZ, R64.H1_H1 ;  /* 0x30000040ff437230 */ /* 0x000fe20000004100 */
[----:B------:R-:W-:Y:S01]  /*62d0*/  F2FP.F16.E4M3.UNPACK_B R52, R61.H1 ;  /* 0x0000003dff34723e */ /* 0x000fe200030006ff */
[----:B------:R-:W-:Y:S01]  /*62e0*/  HADD2.F32 R54, -RZ, R53.H0_H0 ;  /* 0x20000035ff367230 */ /* 0x000fe20000004100 */
[----:B------:R-:W-:Y:S01]  /*62f0*/  F2FP.F16.E4M3.UNPACK_B R68, R68 ;  /* 0x00000044ff44723e */ /* 0x000fe200020006ff */
[----:B------:R-:W-:Y:S01]  /*6300*/  HADD2.F32 R63, -RZ, R60.H1_H1 ;  /* 0x3000003cff3f7230 */ /* 0x000fe20000004100 */
[----:B------:R-:W-:Y:S01]  /*6310*/  F2FP.F16.E4M3.UNPACK_B R65, R65 ;  /* 0x00000041ff41723e */ /* 0x000fe200020006ff */
        /* <DEDUP_REMOVED lines=17> */
[--C-:B------:R-:W-:Y:S02]  /*6430*/  HADD2.F32 R53, -RZ, R62.reuse.H0_H0 ;  /* 0x2000003eff357230 */ /* 0x100fe40000004100 */
        /* <DEDUP_REMOVED lines=13> */
[----:B------:R-:W-:-:S02]  /*6510*/  F2FP.SATFINITE.E4M3.F32.PACK_AB_MERGE_C R72, R72, R73, RZ ;  /* 0x000000494848723e */ /* 0x000fc400048070ff */
[----:B------:R-:W-:Y:S02]  /*6520*/  F2FP.SATFINITE.E4M3.F32.PACK_AB_MERGE_C R66, R68, R55, R66 ;  /* 0x000000374442723e */ /* 0x000fe40004807042 */
[----:B------:R-:W-:Y:S02]  /*6530*/  F2FP.SATFINITE.E4M3.F32.PACK_AB_MERGE_C R55, R63, R54, R72 ;  /* 0x000000363f37723e */ /* 0x000fe40004807048 */
[----:B------:R-:W-:Y:S01]  /*6540*/  F2FP.SATFINITE.E4M3.F32.PACK_AB_MERGE_C R53, R71, R70, R75 ;  /* 0x000000464735723e */ /* 0x000fe2000480704b */
[----:B------:R-:W-:Y:S01]  /*6550*/  IMAD.MOV.U32 R54, RZ, RZ, R66 ;  /* 0x000000ffff367224 */ /* 0x000fe200078e0042 */
[----:B------:R-:W-:-:S07]  /*6560*/  F2FP.SATFINITE.E4M3.F32.PACK_AB_MERGE_C R52, R90, R69, R74 ;  /* 0x000000455a34723e */ /* 0x000fce000480704a */
.L_x_336:
[----:B------:R-:W-:Y:S05]  /*6570*/  BSYNC B2 ;  /* 0x0000000000027941 */ /* 0x000fea0003800000 */
.L_x_335:
[----:B------:R-:W-:Y:S02]  /*6580*/  ULDC.64 UR4, c[0x0][0x2d8] ;  /* 0x0000b60000047ab9 */ /* 0x000fe40000000a00 */
[----:B------:R-:W-:-:S04]  /*6590*/  IADD3 R60, P2, P3, R128, UR4, R46 ;  /* 0x00000004803c7c10 */ /* 0x000fc8000fb5e02e */
[----:B------:R-:W-:-:S05]  /*65a0*/  IADD3.X R61, R131, UR5, R21, P2, P3 ;  /* 0x00000005833d7c10 */ /* 0x000fca00097e6415 */
[----:B--2---:R1:W-:Y:S04]  /*65b0*/  STG.E.128 desc[UR60][R60.64], R52 ;  /* 0x000000343c007986 */ /* 0x0043e8000c101d3c */
.L_x_334:
[----:B------:R-:W-:Y:S05]  /*65c0*/  BSYNC B1 ;  /* 0x0000000000017941 */ /* 0x000fea0003800000 */
.L_x_333:
[----:B------:R-:W-:Y:S05]  /*65d0*/  @P1 BRA `(.L_x_332) ;  /* 0x0000005400481947 */ /* 0x000fea0003800000 */
[----:B------:R-:W-:Y:S01]  /*65e0*/  LOP3.LUT P2, RZ, R229, 0x4, RZ, 0xc0, !PT ;  /* 0x00000004e5ff7812 */ /* 0x000fe2000784c0ff */
[C---:B-1234-:R-:W-:Y:S01]  /*65f0*/  VIADD R53, R155.reuse, 0x40 ;  /* 0x000000409b357836 */ /* 0x05efe20000000000 */
[----:B------:R-:W-:Y:S11]  /*6600*/  BSSY B1, `(.L_x_337) ;  /* 0x000006f000017945 */ /* 0x000ff60003800000 */
[----:B------:R-:W-:-:S02]  /*6610*/  @P2 IADD3 R53, R155, -0x40, RZ ;  /* 0xffffffc09b352810 */ /* 0x000fc40007ffe0ff */
[----:B------:R-:W-:-:S03]  /*6620*/  ISETP.GE.AND P2, PT, R230, R130, PT ;  /* 0x00000082e600720c */ /* 0x000fc60003f46270 */
[----:B------:R-:W-:-:S06]  /*6630*/  IMAD.IADD R53, R16, 0x1, R53 ;  /* 0x0000000110357824 */ /* 0x000fcc00078e0235 */
[----:B------:R-:W1:Y:S04]  /*6640*/  LDS.128 R52, [R53+0x26400] ;  /* 0x0264000035347984 */ /* 0x000e680000000c00 */
[----:B------:R-:W-:Y:S05]  /*6650*/  @P2 BRA `(.L_x_338) ;  /* 0x0000000400a42947 */ /* 0x000fea0003800000 */
[----:B------:R-:W-:Y:S01]  /*6660*/  SHF.R.U32.HI R56, RZ, 0x8, R59 ;  /* 0x00000008ff387819 */ /* 0x000fe2000001163b */
[----:B-1----:R-:W-:Y:S01]  /*6670*/  IMAD.MOV.U32 R58, RZ, RZ, R55 ;  /* 0x000000ffff3a7224 */ /* 0x002fe200078e0037 */
[--C-:B------:R-:W-:Y:S02]  /*6680*/  SHF.R.U32.HI R62, RZ, 0x8, R57.reuse ;  /* 0x00000008ff3e7819 */ /* 0x100fe40000011639 */
[----:B------:R-:W-:Y:S01]  /*6690*/  SHF.R.U32.HI R64, RZ, 0x10, R57 ;  /* 0x00000010ff407819 */ /* 0x000fe20000011639 */
[----:B------:R-:W-:Y:S01]  /*66a0*/  IMAD.SHL.U32 R55, R56, 0x100, RZ ;  /* 0x0000010038377824 */ /* 0x000fe200078e00ff */
[----:B------:R-:W-:Y:S01]  /*66b0*/  LOP3.LUT R61, R57, 0xff0000ff, RZ, 0xc0, !PT ;  /* 0xff0000ff393d7812 */ /* 0x000fe200078ec0ff */
[----:B------:R-:W-:Y:S01]  /*66c0*/  IMAD.MOV.U32 R57, RZ, RZ, R54 ;  /* 0x000000ffff397224 */ /* 0x000fe200078e0036 */
[----:B------:R-:W-:Y:S01]  /*66d0*/  LOP3.LUT R60, R59, 0xff0000ff, RZ, 0xc0, !PT ;  /* 0xff0000ff3b3c7812 */ /* 0x000fe200078ec0ff */
[----:B------:R-:W-:Y:S01]  /*66e0*/  IMAD.SHL.U32 R54, R62, 0x100, RZ ;  /* 0x000001003e367824 */ /* 0x000fe200078e00ff */
[----:B------:R-:W-:-:S02]  /*66f0*/  SHF.R.U32.HI R63, RZ, 0x10, R59 ;  /* 0x00000010ff3f7819 */ /* 0x000fc4000001163b */
[----:B------:R-:W-:Y:S01]  /*6700*/  LOP3.LUT R62, R60, 0xff00, R55, 0xf8, !PT ;  /* 0x0000ff003c3e7812 */ /* 0x000fe200078ef837 */
[----:B------:R-:W-:Y:S01]  /*6710*/  IMAD.U32 R55, R64, 0x10000, RZ ;  /* 0x0001000040377824 */ /* 0x000fe200078e00ff */
[----:B------:R-:W-:Y:S02]  /*6720*/  LOP3.LUT R56, R61, 0xff00, R54, 0xf8, !PT ;  /* 0x0000ff003d387812 */ /* 0x000fe400078ef836 */
[----:B------:R-:W-:Y:S02]  /*6730*/  SHF.L.U32 R59, R63, 0x10, RZ ;  /* 0x000000103f3b7819 */ /* 0x000fe400000006ff */
        /* <DEDUP_REMOVED lines=91> */
.L_x_338:
[----:B------:R-:W-:Y:S05]  /*6cf0*/  BSYNC B1 ;  /* 0x0000000000017941 */ /* 0x000fea0003800000 */
.L_x_337:
[----:B------:R-:W-:Y:S02]  /*6d00*/  ULDC.64 UR4, c[0x0][0x2d8] ;  /* 0x0000b60000047ab9 */ /* 0x000fe40000000a00 */
[----:B------:R-:W-:-:S04]  /*6d10*/  IADD3 R56, P2, P3, R15, UR4, R128 ;  /* 0x000000040f387c10 */ /* 0x000fc8000fb5e080 */
[----:B------:R-:W-:-:S05]  /*6d20*/  IADD3.X R57, R108, UR5, R131, P2, P3 ;  /* 0x000000056c397c10 */ /* 0x000fca00097e6483 */
[----:B-1----:R1:W-:Y:S01]  /*6d30*/  STG.E.128 desc[UR60][R56.64], R52 ;  /* 0x0000003438007986 */ /* 0x0023e2000c101d3c */
[----:B------:R-:W-:Y:S05]  /*6d40*/  BRA `(.L_x_332) ;  /* 0x0000004c006c7947 */ /* 0x000fea0003800000 */
.L_x_296:
[----:B------:R-:W2:Y:S01]  /*6d50*/  LDL R56, [R1+0x40] ;  /* 0x0000400001387983 */ /* 0x000ea20000100800 */
[C---:B------:R-:W-:Y:S01]  /*6d60*/  ISETP.GE.AND P5, PT, R228.reuse, R120, PT ;  /* 0x00000078e400720c */ /* 0x040fe20003fa6270 */
[C---:B------:R-:W-:Y:S01]  /*6d70*/  VIADD R66, R228.reuse, 0x80 ;  /* 0x00000080e4427836 */ /* 0x040fe20000000000 */
[----:B------:R-:W-:Y:S02]  /*6d80*/  IADD3 R64, R228, 0x40, RZ ;  /* 0x00000040e4407810 */ /* 0x000fe40007ffe0ff */
[----:B------:R-:W-:Y:S02]  /*6d90*/  ISETP.GE.OR P5, PT, R18, R130, P5 ;  /* 0x000000821200720c */ /* 0x000fe40002fa6670 */
[----:B------:R-:W-:-:S11]  /*6da0*/  P2R R65, PR, RZ, 0x1 ;  /* 0x00000001ff417803 */ /* 0x000fd60000000000 */
[----:B------:R-:W0:Y:S08]  /*6db0*/  @!P5 LDC.64 R60, c[0x0][0x3c8] ;  /* 0x0000f200ff3cdb82 */ /* 0x000e300000000a00 */
[----:B------:R-:W1:Y:S01]  /*6dc0*/  @!P5 LDC.64 R62, c[0x0][0x3e0] ;  /* 0x0000f800ff3edb82 */ /* 0x000e620000000a00 */
[----:B0-----:R-:W-:-:S04]  /*6dd0*/  @!P5 IADD3 R60, P2, P3, R92, R60, R52 ;  /* 0x0000003c5c3cd210 */ /* 0x001fc80007b5e034 */
[----:B------:R-:W-:Y:S02]  /*6de0*/  @!P5 IADD3.X R61, R31, R61, R127, P2, P3 ;  /* 0x0000003d1f3dd210 */ /* 0x000fe400017e647f */
[----:B------:R-:W-:Y:S02]  /*6df0*/  CS2R R74, SRZ ;  /* 0x00000000004a7805 */ /* 0x000fe4000001ff00 */
[----:B------:R-:W-:Y:S02]  /*6e00*/  CS2R R76, SRZ ;  /* 0x00000000004c7805 */ /* 0x000fe4000001ff00 */
[----:B------:R-:W-:Y:S02]  /*6e10*/  CS2R R78, SRZ ;  /* 0x00000000004e7805 */ /* 0x000fe4000001ff00 */
[----:B------:R-:W-:Y:S02]  /*6e20*/  CS2R R80, SRZ ;  /* 0x0000000000507805 */ /* 0x000fe4000001ff00 */
[----:B------:R-:W-:-:S02]  /*6e30*/  CS2R R82, SRZ ;  /* 0x0000000000527805 */ /* 0x000fc4000001ff00 */
[----:B--2---:R-:W-:Y:S01]  /*6e40*/  R2UR UR4, R56 ;  /* 0x00000000380472ca */ /* 0x004fe200000e0000 */
[----:B------:R-:W-:-:S05]  /*6e50*/  VIADD R56, R228, 0xc0 ;  /* 0x000000c0e4387836 */ /* 0x000fca0000000000 */
[----:B------:R-:W-:-:S04]  /*6e60*/  ISETP.GE.AND P2, PT, R56, R120, PT ;  /* 0x000000783800720c */ /* 0x000fc80003f46270 */
[----:B------:R-:W-:-:S13]  /*6e70*/  ISETP.GE.OR P2, PT, R18, R130, P2 ;  /* 0x000000821200720c */ /* 0x000fda0001746670 */
[----:B------:R-:W0:Y:S01]  /*6e80*/  @!P2 LDC.64 R56, c[0x0][0x3d8] ;  /* 0x0000f600ff38ab82 */ /* 0x000e220000000a00 */
[----:B------:R-:W-:Y:S02]  /*6e90*/  @!P2 IMAD.MOV.U32 R53, RZ, RZ, R127 ;  /* 0x000000ffff35a224 */ /* 0x000fe400078e007f */
[----:B------:R-:W-:-:S05]  /*6ea0*/  @!P2 IMAD.MOV.U32 R55, RZ, RZ, R111 ;  /* 0x000000ffff37a224 */ /* 0x000fca00078e006f */
[----:B------:R-:W2:Y:S08]  /*6eb0*/  @!P2 LDC.64 R84, c[0x0][0x3c8] ;  /* 0x0000f200ff54ab82 */ /* 0x000eb00000000a00 */
[----:B------:R-:W3:Y:S01]  /*6ec0*/  @!P2 LDC.64 R86, c[0x0][0x3e0] ;  /* 0x0000f800ff56ab82 */ /* 0x000ee20000000a00 */
[----:B0-----:R-:W-:-:S04]  /*6ed0*/  @!P2 IMAD.WIDE.U32 R58, R56, 0xc0, R52 ;  /* 0x000000c0383aa825 */ /* 0x001fc800078e0034 */
[----:B------:R-:W-:-:S04]  /*6ee0*/  @!P2 IMAD R57, R57, 0xc0, RZ ;  /* 0x000000c03939a824 */ /* 0x000fc800078e02ff */
[----:B------:R-:W-:Y:S01]  /*6ef0*/  @!P2 IMAD.IADD R56, R59, 0x1, R57 ;  /* 0x000000013b38a824 */ /* 0x000fe200078e0239 */
[----:B--2---:R-:W-:-:S04]  /*6f00*/  @!P2 IADD3 R84, P3, P4, R92, R84, R58 ;  /* 0x000000545c54a210 */ /* 0x004fc80007c7e03a */
[----:B------:R-:W-:Y:S02]  /*6f10*/  @!P2 IADD3.X R85, R31, R85, R56, P3, P4 ;  /* 0x000000551f55a210 */ /* 0x000fe40001fe8438 */
[----:B------:R-:W0:Y:S03]  /*6f20*/  @!P2 LDC.64 R56, c[0x0][0x3e8] ;  /* 0x0000fa00ff38ab82 */ /* 0x000e260000000a00 */
[----:B------:R-:W2:Y:S01]  /*6f30*/  @!P2 LDG.E.128 R76, desc[UR60][R84.64] ;  /* 0x0000003c544ca981 */ /* 0x000ea2000c1e1d00 */
[----:B0-----:R-:W-:-:S04]  /*6f40*/  @!P2 IMAD.WIDE.U32 R58, R56, 0xc0, R54 ;  /* 0x000000c0383aa825 */ /* 0x001fc800078e0036 */
[----:B------:R-:W-:Y:S01]  /*6f50*/  @!P2 IMAD R57, R57, 0xc0, RZ ;  /* 0x000000c03939a824 */ /* 0x000fe200078e02ff */
[----:B---3--:R-:W-:-:S03]  /*6f60*/  @!P2 IADD3 R86, P3, P4, R98, R86, R58 ;  /* 0x000000566256a210 */ /* 0x008fc60007c7e03a */
[----:B------:R-:W-:-:S05]  /*6f70*/  @!P2 IMAD.IADD R56, R59, 0x1, R57 ;  /* 0x000000013b38a824 */ /* 0x000fca00078e0239 */
[----:B------:R-:W-:Y:S02]  /*6f80*/  @!P2 IADD3.X R87, R29, R87, R56, P3, P4 ;  /* 0x000000571d57a210 */ /* 0x000fe40001fe8438 */
[----:B-1----:R-:W-:-:S03]  /*6f90*/  @!P5 IADD3 R62, P3, P4, R98, R62, R54 ;  /* 0x0000003e623ed210 */ /* 0x002fc60007c7e036 */
[----:B------:R-:W3:Y:S01]  /*6fa0*/  @!P2 LDG.E.128 R80, desc[UR60][R86.64] ;  /* 0x0000003c5650a981 */ /* 0x000ee2000c1e1d00 */
[----:B------:R-:W-:Y:S02]  /*6fb0*/  @!P5 IADD3.X R63, R29, R63, R111, P3, P4 ;  /* 0x0000003f1d3fd210 */ /* 0x000fe40001fe846f */
[----:B------:R-:W-:-:S04]  /*6fc0*/  ISETP.GE.AND P4, PT, R64, R120, PT ;  /* 0x000000784000720c */ /* 0x000fc80003f86270 */
[----:B------:R-:W-:-:S13]  /*6fd0*/  ISETP.GE.OR P4, PT, R18, R130, P4 ;  /* 0x000000821200720c */ /* 0x000fda0002786670 */
[----:B------:R-:W-:Y:S01]  /*6fe0*/  @!P4 IADD3 R59, P3, P6, R92, R52, R10 ;  /* 0x000000345c3bc210 */ /* 0x000fe20007e7e00a */
[----:B------:R-:W0:Y:S03]  /*6ff0*/  @!P4 LDC.64 R68, c[0x0][0x3c8] ;  /* 0x0000f200ff44cb82 */ /* 0x000e260000000a00 */
[----:B------:R-:W-:Y:S02]  /*7000*/  @!P4 IADD3.X R64, R31, R127, R12, P3, P6 ;  /* 0x0000007f1f40c210 */ /* 0x000fe40001fec40c */
[----:B------:R-:W-:-:S03]  /*7010*/  ISETP.GE.AND P3, PT, R66, R120, PT ;  /* 0x000000784200720c */ /* 0x000fc60003f66270 */
[----:B------:R-:W1:Y:S01]  /*7020*/  @!P4 LDC.64 R70, c[0x0][0x3e0] ;  /* 0x0000f800ff46cb82 */ /* 0x000e620000000a00 */
[----:B------:R-:W-:-:S13]  /*7030*/  ISETP.GE.OR P3, PT, R18, R130, P3 ;  /* 0x000000821200720c */ /* 0x000fda0001f66670 */
[----:B------:R-:W-:Y:S01]  /*7040*/  @!P3 IADD3 R53, P0, P6, R92, R9, R52 ;  /* 0x000000095c35b210 */ /* 0x000fe20007e1e034 */
[----:B------:R-:W4:Y:S03]  /*7050*/  @!P3 LDC.64 R72, c[0x0][0x3c8] ;  /* 0x0000f200ff48bb82 */ /* 0x000f260000000a00 */
[----:B------:R-:W-:Y:S02]  /*7060*/  @!P3 IADD3.X R56, R31, R11, R127, P0, P6 ;  /* 0x0000000b1f38b210 */ /* 0x000fe400007ec47f */
[----:B------:R-:W-:-:S03]  /*7070*/  @!P4 IADD3 R57, P0, P6, R98, R54, R6 ;  /* 0x000000366239c210 */ /* 0x000fc60007e1e006 */
[----:B------:R-:W5:Y:S01]  /*7080*/  @!P3 LDC.64 R88, c[0x0][0x3e0] ;  /* 0x0000f800ff58bb82 */ /* 0x000f620000000a00 */
[----:B------:R-:W-:Y:S02]  /*7090*/  @!P4 IADD3.X R58, R29, R111, R8, P0, P6 ;  /* 0x0000006f1d3ac210 */ /* 0x000fe400007ec408 */
[----:B------:R-:W-:-:S04]  /*70a0*/  @!P3 IADD3 R55, P0, P6, R98, R5, R54 ;  /* 0x000000056237b210 */ /* 0x000fc80007e1e036 */
[----:B------:R-:W-:Y:S02]  /*70b0*/  @!P3 IADD3.X R52, R29, R7, R111, P0, P6 ;  /* 0x000000071d34b210 */ /* 0x000fe400007ec46f */
[----:B0-----:R-:W-:Y:S02]  /*70c0*/  @!P4 IADD3 R68, P6, R59, R68, RZ ;  /* 0x000000443b44c210 */ /* 0x001fe40007fde0ff */
[----:B------:R-:W-:Y:S02]  /*70d0*/  CS2R R66, SRZ ;  /* 0x0000000000427805 */ /* 0x000fe4000001ff00 */
[----:B------:R-:W-:Y:S01]  /*70e0*/  ISETP.NE.AND P0, PT, R65, RZ, PT ;  /* 0x000000ff4100720c */ /* 0x000fe20003f05270 */
[----:B------:R-:W-:Y:S01]  /*70f0*/  @!P4 IMAD.X R69, R64, 0x1, R69, P6 ;  /* 0x000000014045c824 */ /* 0x000fe200030e0645 */
[----:B-1----:R-:W-:-:S05]  /*7100*/  @!P4 IADD3 R70, P6, R57, R70, RZ ;  /* 0x000000463946c210 */ /* 0x002fca0007fde0ff */
[----:B------:R-:W-:Y:S01]  /*7110*/  @!P4 IMAD.X R71, R58, 0x1, R71, P6 ;  /* 0x000000013a47c824 */ /* 0x000fe200030e0647 */
[----:B----4-:R-:W-:Y:S02]  /*7120*/  @!P3 IADD3 R72, P6, R53, R72, RZ ;  /* 0x000000483548b210 */ /* 0x010fe40007fde0ff */
[----:B------:R-:W-:-:S03]  /*7130*/  CS2R R58, SRZ ;  /* 0x00000000003a7805 */ /* 0x000fc6000001ff00 */
[----:B------:R-:W-:Y:S01]  /*7140*/  @!P3 IMAD.X R73, R56, 0x1, R73, P6 ;  /* 0x000000013849b824 */ /* 0x000fe200030e0649 */
[----:B-----5:R-:W-:Y:S02]  /*7150*/  @!P3 IADD3 R88, P6, R55, R88, RZ ;  /* 0x000000583758b210 */ /* 0x020fe40007fde0ff */
[----:B------:R-:W-:Y:S02]  /*7160*/  CS2R R54, SRZ ;  /* 0x0000000000367805 */ /* 0x000fe4000001ff00 */
[----:B------:R-:W-:Y:S01]  /*7170*/  CS2R R56, SRZ ;  /* 0x0000000000387805 */ /* 0x000fe2000001ff00 */
[----:B------:R-:W-:Y:S01]  /*7180*/  @!P3 IMAD.X R89, R52, 0x1, R89, P6 ;  /* 0x000000013459b824 */ /* 0x000fe200030e0659 */
[----:B------:R-:W-:Y:S02]  /*7190*/  CS2R R52, SRZ ;  /* 0x0000000000347805 */ /* 0x000fe4000001ff00 */
[----:B------:R-:W-:Y:S02]  /*71a0*/  CS2R R64, SRZ ;  /* 0x0000000000407805 */ /* 0x000fe4000001ff00 */
[----:B------:R0:W4:Y:S04]  /*71b0*/  @!P5 LDG.E.128 R56, desc[UR60][R62.64] ;  /* 0x0000003c3e38d981 */ /* 0x000128000c1e1d00 */
[----:B------:R1:W5:Y:S04]  /*71c0*/  @!P5 LDG.E.128 R52, desc[UR60][R60.64] ;  /* 0x0000003c3c34d981 */ /* 0x000368000c1e1d00 */
[----:B------:R1:W5:Y:S01]  /*71d0*/  @!P4 LDG.E.128 R64, desc[UR60][R70.64] ;  /* 0x0000003c4640c981 */ /* 0x000362000c1e1d00 */
[----:B0-----:R-:W-:-:S02]  /*71e0*/  CS2R R62, SRZ ;  /* 0x00000000003e7805 */ /* 0x001fc4000001ff00 */
[----:B-1----:R-:W-:Y:S02]  /*71f0*/  CS2R R60, SRZ ;  /* 0x00000000003c7805 */ /* 0x002fe4000001ff00 */
[----:B------:R-:W-:-:S04]  /*7200*/  CS2R R70, SRZ ;  /* 0x0000000000467805 */ /* 0x000fc8000001ff00 */
[----:B------:R0:W5:Y:S02]  /*7210*/  @!P4 LDG.E.128 R60, desc[UR60][R68.64] ;  /* 0x0000003c443cc981 */ /* 0x000164000c1e1d00 */
[----:B0-----:R-:W-:-:S06]  /*7220*/  CS2R R68, SRZ ;  /* 0x0000000000447805 */ /* 0x001fcc000001ff00 */
[----:B------:R0:W5:Y:S02]  /*7230*/  @!P3 LDG.E.128 R68, desc[UR60][R72.64] ;  /* 0x0000003c4844b981 */ /* 0x000164000c1e1d00 */
[----:B0-----:R-:W-:-:S06]  /*7240*/  CS2R R72, SRZ ;  /* 0x0000000000487805 */ /* 0x001fcc000001ff00 */
[----:B------:R-:W5:Y:S01]  /*7250*/  @!P3 LDG.E.128 R72, desc[UR60][R88.64] ;  /* 0x0000003c5848b981 */ /* 0x000f62000c1e1d00 */
[----:B------:R-:W-:-:S06]  /*7260*/  UISETP.NE.AND UP0, UPT, UR4, 0x3, UPT ;  /* 0x000000030400788c */ /* 0x000fcc000bf05270 */
[----:B------:R-:W-:Y:S02]  /*7270*/  PLOP3.LUT P5, PT, PT, PT, UP0, 0x80, 0x0 ;  /* 0x000000000000781c */ /* 0x000fe40003faf008 */
[----:B------:R-:W-:Y:S01]  /*7280*/  ISETP.GE.AND P2, PT, R18, R130, PT ;  /* 0x000000821200720c */ /* 0x000fe20003f46270 */
[----:B--2---:R-:W-:Y:S02]  /*7290*/  IMAD.MOV.U32 R143, RZ, RZ, R76 ;  /* 0x000000ffff8f7224 */ /* 0x004fe400078e004c */
[----:B------:R-:W-:Y:S02]  /*72a0*/  IMAD.MOV.U32 R144, RZ, RZ, R78 ;  /* 0x000000ffff907224 */ /* 0x000fe400078e004e */
[----:B---3--:R-:W-:Y:S01]  /*72b0*/  IMAD.MOV.U32 R145, RZ, RZ, R80 ;  /* 0x000000ffff917224 */ /* 0x008fe200078e0050 */
[----:B------:R-:W-:Y:S01]  /*72c0*/  MOV R146, R82 ;  /* 0x0000005200927202 */ /* 0x000fe20000000f00 */
[----:B----4-:R-:W-:Y:S02]  /*72d0*/  IMAD.MOV.U32 R163, RZ, RZ, R56 ;  /* 0x000000ffffa37224 */ /* 0x010fe400078e0038 */
[----:B------:R-:W-:-:S02]  /*72e0*/  IMAD.MOV.U32 R161, RZ, RZ, R58 ;  /* 0x000000ffffa17224 */ /* 0x000fc400078e003a */
[----:B-----5:R-:W-:Y:S01]  /*72f0*/  IMAD.MOV.U32 R162, RZ, RZ, R52 ;  /* 0x000000ffffa27224 */ /* 0x020fe200078e0034 */
[----:B------:R-:W-:Y:S01]  /*7300*/  MOV R160, R54 ;  /* 0x0000003600a07202 */ /* 0x000fe20000000f00 */
[----:B------:R-:W-:Y:S02]  /*7310*/  IMAD.MOV.U32 R155, RZ, RZ, R64 ;  /* 0x000000ffff9b7224 */ /* 0x000fe400078e0040 */
[----:B------:R-:W-:Y:S02]  /*7320*/  IMAD.MOV.U32 R156, RZ, RZ, R66 ;  /* 0x000000ffff9c7224 */ /* 0x000fe400078e0042 */
[----:B------:R-:W-:Y:S02]  /*7330*/  IMAD.MOV.U32 R153, RZ, RZ, R60 ;  /* 0x000000ffff997224 */ /* 0x000fe400078e003c */
[----:B------:R-:W-:Y:S01]  /*7340*/  IMAD.MOV.U32 R154, RZ, RZ, R62 ;  /* 0x000000ffff9a7224 */ /* 0x000fe200078e003e */
[----:B------:R-:W-:Y:S01]  /*7350*/  MOV R149, R68 ;  /* 0x0000004400957202 */ /* 0x000fe20000000f00 */
[----:B------:R-:W-:-:S02]  /*7360*/  IMAD.MOV.U32 R150, RZ, RZ, R70 ;  /* 0x000000ffff967224 */ /* 0x000fc400078e0046 */
[----:B------:R-:W-:Y:S02]  /*7370*/  IMAD.MOV.U32 R151, RZ, RZ, R72 ;  /* 0x000000ffff977224 */ /* 0x000fe400078e0048 */
[----:B------:R-:W-:Y:S01]  /*7380*/  IMAD.MOV.U32 R152, RZ, RZ, R74 ;  /* 0x000000ffff987224 */ /* 0x000fe200078e004a */
[----:B------:R-:W-:Y:S06]  /*7390*/  @!P5 BRA `(.L_x_339) ;  /* 0x000000000004d947 */ /* 0x000fec0003800000 */
[----:B------:R-:W-:Y:S01]  /*73a0*/  BPT.TRAP 0x1 ;  /* 0x000000040000795c */ /* 0x000fe20000300000 */
.L_x_339:
[----:B------:R-:W-:Y:S01]  /*73b0*/  IMAD R111, R17, 0x8, R16 ;  /* 0x00000008116f7824 */ /* 0x000fe200078e0210 */
[----:B------:R-:W-:Y:S01]  /*73c0*/  SHF.L.U32 R127, R231, 0x1f, RZ ;  /* 0x0000001fe77f7819 */ /* 0x000fe200000006ff */
[----:B------:R-:W0:Y:S01]  /*73d0*/  LDC R147, c[0x0][0x2e4] ;  /* 0x0000b900ff937b82 */ /* 0x000e220000000800 */
[----:B------:R-:W-:Y:S01]  /*73e0*/  IMAD.MOV.U32 R129, RZ, RZ, R131 ;  /* 0x000000ffff817224 */ /* 0x000fe200078e0083 */
[----:B------:R-:W-:Y:S01]  /*73f0*/  BSSY B1, `(.L_x_340) ;  /* 0x0000005000017945 */ /* 0x000fe20003800000 */
[----:B------:R-:W1:Y:S05]  /*7400*/  SYNCS.PHASECHK.TRANS64.TRYWAIT P3, [R111+URZ+0x2e890], R127 ;  /* 0x02e8907f6f0075a7 */ /* 0x000e6a000806017f */
[----:B------:R-:W2:Y:S01]  /*7410*/  LDC.64 R130, c[0x0][0x2f0] ;  /* 0x0000bc00ff827b82 */ /* 0x000ea20000000a00 */
[----:B0-----:R-:W-:Y:S01]  /*7420*/  IMAD.IADD R148, R147, 0x1, -R123 ;  /* 0x0000000193947824 */ /* 0x001fe200078e0a7b */
[----:B-1----:R-:W-:Y:S06]  /*7430*/  @!P3 BRA `(.L_x_341) ;  /* 0x000001ac00f4b947 */ /* 0x002fec0003800000 */
.L_x_577:
[----:B------:R-:W-:Y:S05]  /*7440*/  BSYNC B1 ;  /* 0x0000000000017941 */ /* 0x000fea0003800000 */
.L_x_340:
[----:B------:R-:W-:Y:S01]  /*7450*/  ISETP.GE.OR P3, PT, R228, R120, P0 ;  /* 0x00000078e400720c */ /* 0x000fe20000766670 */
[----:B------:R-:W-:-:S12]  /*7460*/  BSSY B1, `(.L_x_342) ;  /* 0x00000f8000017945 */ /* 0x000fd80003800000 */
[----:B------:R-:W-:Y:S05]  /*7470*/  @P3 BRA `(.L_x_343) ;  /* 0x0000000c00d83947 */ /* 0x000fea0003800000 */
[----:B------:R-:W1:Y:S01]  /*7480*/  S2R R86, SR_TID.X ;  /* 0x0000000000567919 */ /* 0x000e620000002100 */
[----:B------:R-:W-:Y:S01]  /*7490*/  SHF.R.S32.HI R84, RZ, 0x1f, R228 ;  /* 0x0000001fff547819 */ /* 0x000fe200000114e4 */
[-C--:B--2---:R-:W-:Y:S01]  /*74a0*/  IMAD.WIDE.U32 R136, R228, R130.reuse, R128 ;  /* 0x00000082e4887225 */ /* 0x084fe200078e0080 */
[----:B------:R-:W-:Y:S01]  /*74b0*/  ISETP.NE.AND P6, PT, R0, RZ, PT ;  /* 0x000000ff0000720c */ /* 0x000fe20003fc5270 */
[----:B------:R-:W-:Y:S02]  /*74c0*/  BSSY B2, `(.L_x_344) ;  /* 0x00000e6000027945 */ /* 0x000fe40003800000 */
[----:B------:R-:W-:Y:S01]  /*74d0*/  IMAD R84, R84, R130, RZ ;  /* 0x0000008254547224 */ /* 0x000fe200078e02ff */
[----:B------:R-:W-:-:S03]  /*74e0*/  IADD3 R157, P3, P4, R46, R136, R27 ;  /* 0x000000882e9d7210 */ /* 0x000fc60007c7e01b */
[----:B------:R-:W-:Y:S01]  /*74f0*/  IMAD R85, R228, R131, R84 ;  /* 0x00000083e4557224 */ /* 0x000fe200078e0254 */
[----:B------:R-:W-:-:S03]  /*7500*/  SEL R84, R123, R148, !P6 ;  /* 0x000000947b547207 */ /* 0x000fc60007000000 */
[----:B------:R-:W-:Y:S01]  /*7510*/  IMAD.IADD R158, R85, 0x1, R137 ;  /* 0x00000001559e7824 */ /* 0x000fe200078e0289 */
[----:B------:R-:W-:-:S04]  /*7520*/  SHF.R.S32.HI R85, RZ, 0x1f, R84 ;  /* 0x0000001fff557819 */ /* 0x000fc80000011454 */
[----:B------:R-:W-:Y:S02]  /*7530*/  LEA.HI R85, R85, R84, RZ, 0x5 ;  /* 0x0000005455557211 */ /* 0x000fe400078f28ff */
[----:B------:R-:W-:Y:S02]  /*7540*/  IADD3.X R164, R21, R158, R26, P3, P4 ;  /* 0x0000009e15a47210 */ /* 0x000fe40001fe841a */
[----:B------:R-:W-:-:S04]  /*7550*/  LEA.HI.SX32 R85, R85, R28, 0x1b ;  /* 0x0000001c55557211 */ /* 0x000fc800078fdaff */
[----:B------:R-:W-:Y:S01]  /*7560*/  SHF.L.U32 R159, R85, 0x4, RZ ;  /* 0x00000004559f7819 */ /* 0x000fe200000006ff */
[----:B------:R-:W-:-:S03]  /*7570*/  IMAD R85, R17, 0x7000, R116 ;  /* 0x0000700011557824 */ /* 0x000fc600078e0274 */
[----:B------:R-:W-:Y:S01]  /*7580*/  LOP3.LUT R84, R3, 0x70, R159, 0xf8, !PT ;  /* 0x0000007003547812 */ /* 0x000fe200078ef89f */
[----:B-1----:R-:W-:Y:S02]  /*7590*/  VIADD R87, R86, 0xffffff80 ;  /* 0xffffff8056577836 */ /* 0x002fe40000000000 */
[----:B------:R-:W-:Y:S01]  /*75a0*/  IMAD.IADD R85, R16, 0x1, R85 ;  /* 0x0000000110557824 */ /* 0x000fe200078e0255 */
[----:B------:R-:W-:Y:S02]  /*75b0*/  LOP3.LUT R84, R84, R43, RZ, 0x3c, !PT ;  /* 0x0000002b54547212 */ /* 0x000fe400078e3cff */
[----:B------:R-:W-:-:S04]  /*75c0*/  SHF.R.S32.HI R86, RZ, 0x1f, R87 ;  /* 0x0000001fff567819 */ /* 0x000fc80000011457 */
[----:B------:R-:W-:-:S05]  /*75d0*/  LEA.HI R86, R86, R87, RZ, 0x5 ;  /* 0x0000005756567211 */ /* 0x000fca00078f28ff */
[----:B------:R-:W-:-:S05]  /*75e0*/  IMAD.SHL.U32 R86, R86, 0x20, RZ ;  /* 0x0000002056567824 */ /* 0x000fca00078e00ff */
[----:B------:R-:W-:-:S05]  /*75f0*/  LOP3.LUT R86, R86, 0xfffffc00, RZ, 0xc0, !PT ;  /* 0xfffffc0056567812 */ /* 0x000fca00078ec0ff */
[----:B------:R-:W-:-:S04]  /*7600*/  IMAD.IADD R84, R86, 0x1, R84 ;  /* 0x0000000156547824 */ /* 0x000fc800078e0254 */
[----:B------:R-:W-:-:S04]  /*7610*/  IMAD R87, R17, 0x7000, R84 ;  /* 0x0000700011577824 */ /* 0x000fc800078e0254 */
[----:B------:R-:W-:Y:S02]  /*7620*/  IMAD.IADD R88, R16, 0x1, R87 ;  /* 0x0000000110587824 */ /* 0x000fe400078e0257 */
[----:B------:R-:W1:Y:S04]  /*7630*/  LDS.128 R84, [R85+0x20400] ;  /* 0x0204000055547984 */ /* 0x000e680000000c00 */
[----:B------:R-:W2:Y:S01]  /*7640*/  LDS.128 R88, [R88+0x20400] ;  /* 0x0204000058587984 */ /* 0x000ea20000000c00 */
[----:B------:R-:W-:Y:S05]  /*7650*/  @P2 BRA `(.L_x_345) ;  /* 0x0000000c00302947 */ /* 0x000fea0003800000 */
[--C-:B------:R-:W-:Y:S02]  /*7660*/  SHF.R.U32.HI R170, RZ, 0x8, R53.reuse ;  /* 0x00000008ffaa7819 */ /* 0x100fe40000011635 */
[----:B------:R-:W-:Y:S02]  /*7670*/  LOP3.LUT R52, R53, 0xff0000ff, RZ, 0xc0, !PT ;  /* 0xff0000ff35347812 */ /* 0x000fe400078ec0ff */
[----:B------:R-:W-:Y:S02]  /*7680*/  SHF.R.U32.HI R169, RZ, 0x10, R53 ;  /* 0x00000010ffa97819 */ /* 0x000fe40000011635 */
[--C-:B------:R-:W-:Y:S02]  /*7690*/  SHF.R.U32.HI R165, RZ, 0x8, R57.reuse ;  /* 0x00000008ffa57819 */ /* 0x100fe40000011639 */
[----:B------:R-:W-:Y:S02]  /*76a0*/  LOP3.LUT R58, R57, 0xff0000ff, RZ, 0xc0, !PT ;  /* 0xff0000ff393a7812 */ /* 0x000fe400078ec0ff */
[----:B------:R-:W-:Y:S01]  /*76b0*/  SHF.R.U32.HI R53, RZ, 0x10, R57 ;  /* 0x00000010ff357819 */ /* 0x000fe20000011639 */
[----:B------:R-:W-:Y:S01]  /*76c0*/  IMAD.SHL.U32 R57, R170, 0x100, RZ ;  /* 0x00000100aa397824 */ /* 0x000fe200078e00ff */
[--C-:B------:R-:W-:Y:S01]  /*76d0*/  SHF.R.U32.HI R56, RZ, 0x8, R55.reuse ;  /* 0x00000008ff387819 */ /* 0x100fe20000011637 */
[----:B------:R-:W-:Y:S01]  /*76e0*/  IMAD.SHL.U32 R165, R165, 0x100, RZ ;  /* 0x00000100a5a57824 */ /* 0x000fe200078e00ff */
[----:B------:R-:W-:Y:S01]  /*76f0*/  LOP3.LUT R54, R55, 0xff0000ff, RZ, 0xc0, !PT ;  /* 0xff0000ff37367812 */ /* 0x000fe200078ec0ff */
[----:B------:R-:W-:Y:S01]  /*7700*/  IMAD.U32 R170, R53, 0x10000, RZ ;  /* 0x0001000035aa7824 */ /* 0x000fe200078e00ff */
[----:B------:R-:W-:-:S02]  /*7710*/  SHF.R.U32.HI R168, RZ, 0x10, R55 ;  /* 0x00000010ffa87819 */ /* 0x000fc40000011637 */
[--C-:B------:R-:W-:Y:S02]  /*7720*/  SHF.R.U32.HI R167, RZ, 0x8, R59.reuse ;  /* 0x00000008ffa77819 */ /* 0x100fe4000001163b */
[----:B------:R-:W-:Y:S02]  /*7730*/  LOP3.LUT R166, R59, 0xff0000ff, RZ, 0xc0, !PT ;  /* 0xff0000ff3ba67812 */ /* 0x000fe400078ec0ff */
[----:B------:R-:W-:Y:S01]  /*7740*/  SHF.R.U32.HI R55, RZ, 0x10, R59 ;  /* 0x00000010ff377819 */ /* 0x000fe2000001163b */
[----:B------:R-:W-:Y:S01]  /*7750*/  IMAD.SHL.U32 R59, R56, 0x100, RZ ;  /* 0x00000100383b7824 */ /* 0x000fe200078e00ff */
[----:B------:R-:W-:Y:S01]  /*7760*/  LOP3.LUT R52, R52, 0xff00, R57, 0xf8, !PT ;  /* 0x0000ff0034347812 */ /* 0x000fe200078ef839 */
[----:B------:R-:W-:Y:S01]  /*7770*/  IMAD.U32 R57, R169, 0x10000, RZ ;  /* 0x00010000a9397824 */ /* 0x000fe200078e00ff */
[----:B------:R-:W-:Y:S01]  /*7780*/  LOP3.LUT R169, R58, 0xff00, R165, 0xf8, !PT ;  /* 0x0000ff003aa97812 */ /* 0x000fe200078ef8a5 */
[----:B------:R-:W-:Y:S01]  /*7790*/  IMAD.U32 R172, R55, 0x10000, RZ ;  /* 0x0001000037ac7824 */ /* 0x000fe200078e00ff */
[----:B------:R-:W-:-:S02]  /*77a0*/  LOP3.LUT R56, R54, 0xff00, R59, 0xf8, !PT ;  /* 0x0000ff0036387812 */ /* 0x000fc400078ef83b */
[----:B------:R-:W-:Y:S01]  /*77b0*/  LOP3.LUT R54, R52, 0xff0000, R57, 0xf8, !PT ;  /* 0x00ff000034367812 */ /* 0x000fe200078ef839 */
[----:B------:R-:W-:Y:S01]  /*77c0*/  IMAD.U32 R57, R168, 0x10000, RZ ;  /* 0x00010000a8397824 */ /* 0x000fe200078e00ff */
[----:B------:R-:W-:Y:S02]  /*77d0*/  SHF.L.U32 R167, R167, 0x8, RZ ;  /* 0x00000008a7a77819 */ /* 0x000fe400000006ff */
[----:B------:R-:W-:Y:S02]  /*77e0*/  F2FP.F16.E4M3.UNPACK_B R168, R163.H1 ;  /* 0x000000a3ffa8723e */ /* 0x000fe400030006ff */
[----:B--2---:R-:W-:Y:S02]  /*77f0*/  F2FP.F16.E4M3.UNPACK_B R59, R88.H1 ;  /* 0x00000058ff3b723e */ /* 0x004fe400030006ff */
[----:B-1----:R-:W-:Y:S02]  /*7800*/  F2FP.F16.E4M3.UNPACK_B R58, R84.H1 ;  /* 0x00000054ff3a723e */ /* 0x002fe400030006ff */
[----:B------:R-:W-:Y:S01]  /*7810*/  LOP3.LUT R171, R166, 0xff00, R167, 0xf8, !PT ;  /* 0x0000ff00a6ab7812 */ /* 0x000fe200078ef8a7 */
[----:B------:R-:W-:Y:S01]  /*7820*/  HADD2.F32 R167, -RZ, R168.H0_H0 ;  /* 0x200000a8ffa77230 */ /* 0x000fe20000004100 */
[----:B------:R-:W-:Y:S01]  /*7830*/  LOP3.LUT R52, R56, 0xff0000, R57, 0xf8, !PT ;  /* 0x00ff000038347812 */ /* 0x000fe200078ef839 */
[----:B------:R-:W-:Y:S01]  /*7840*/  HADD2.F32 R57, -RZ, R59.H0_H0 ;  /* 0x2000003bff397230 */ /* 0x000fe20000004100 */
[----:B------:R-:W-:Y:S01]  /*7850*/  F2FP.F16.E4M3.UNPACK_B R165, R162.H1 ;  /* 0x000000a2ffa5723e */ /* 0x000fe200030006ff */
[----:B------:R-:W-:Y:S01]  /*7860*/  HADD2.F32 R56, -RZ, R58.H0_H0 ;  /* 0x2000003aff387230 */ /* 0x000fe20000004100 */
[----:B------:R-:W-:Y:S01]  /*7870*/  LOP3.LUT R55, R169, 0xff0000, R170, 0xf8, !PT ;  /* 0x00ff0000a9377812 */ /* 0x000fe200078ef8aa */
[----:B------:R-:W-:-:S02]  /*7880*/  HADD2.F32 R170, -RZ, R168.H1_H1 ;  /* 0x300000a8ffaa7230 */ /* 0x000fc40000004100 */
[CC--:B------:R-:W-:Y:S01]  /*7890*/  FMUL.FTZ R173, R57.reuse, R167.reuse ;  /* 0x000000a739ad7220 */ /* 0x0c0fe20000410000 */
[--C-:B------:R-:W-:Y:S02]  /*78a0*/  HADD2.F32 R166, -RZ, R165.reuse.H0_H0 ;  /* 0x200000a5ffa67230 */ /* 0x100fe40000004100 */
[C---:B------:R-:W-:Y:S01]  /*78b0*/  FMUL.FTZ R174, R56.reuse, R167 ;  /* 0x000000a738ae7220 */ /* 0x040fe20000410000 */
[----:B------:R-:W-:Y:S01]  /*78c0*/  HADD2.F32 R167, -RZ, R165.H1_H1 ;  /* 0x300000a5ffa77230 */ /* 0x000fe20000004100 */
[----:B------:R-:W-:Y:S01]  /*78d0*/  F2FP.F16.E4M3.UNPACK_B R168, R163 ;  /* 0x000000a3ffa8723e */ /* 0x000fe200020006ff */
[----:B------:R-:W-:Y:S02]  /*78e0*/  HADD2.F32 R165, -RZ, R59.H1_H1 ;  /* 0x3000003bffa57230 */ /* 0x000fe40000004100 */
[-C--:B------:R-:W-:Y:S01]  /*78f0*/  FFMA.FTZ R56, R56, R166.reuse, -R173 ;  /* 0x000000a638387223 */ /* 0x080fe200000108ad */
[----:B------:R-:W-:Y:S01]  /*7900*/  FFMA.FTZ R57, R57, R166, R174 ;  /* 0x000000a639397223 */ /* 0x000fe200000100ae */
[----:B------:R-:W-:Y:S01]  /*7910*/  HADD2.F32 R58, -RZ, R58.H1_H1 ;  /* 0x3000003aff3a7230 */ /* 0x000fe20000004100 */
[----:B------:R-:W-:Y:S01]  /*7920*/  F2FP.F16.E4M3.UNPACK_B R166, R162 ;  /* 0x000000a2ffa6723e */ /* 0x000fe200020006ff */
[----:B------:R-:W-:Y:S01]  /*7930*/  FMUL.FTZ R59, R165, R170 ;  /* 0x000000aaa53b7220 */ /* 0x000fe20000410000 */
[----:B------:R-:W-:Y:S01]  /*7940*/  F2FP.F16.E4M3.UNPACK_B R162, R84 ;  /* 0x00000054ffa2723e */ /* 0x000fe200020006ff */
[----:B------:R-:W-:Y:S01]  /*7950*/  HADD2.F32 R169, -RZ, R168.H0_H0 ;  /* 0x200000a8ffa97230 */ /* 0x000fe20000004100 */
[----:B------:R-:W-:Y:S01]  /*7960*/  F2FP.F16.E4M3.UNPACK_B R88, R88 ;  /* 0x00000058ff58723e */ /* 0x000fe200020006ff */
[C---:B------:R-:W-:Y:S01]  /*7970*/  FMUL.FTZ R170, R58.reuse, R170 ;  /* 0x000000aa3aaa7220 */ /* 0x040fe20000410000 */
[-C--:B------:R-:W-:Y:S01]  /*7980*/  FFMA.FTZ R59, R58, R167.reuse, -R59 ;  /* 0x000000a73a3b7223 */ /* 0x080fe2000001083b */
[----:B------:R-:W-:Y:S01]  /*7990*/  HADD2.F32 R84, -RZ, R162.H0_H0 ;  /* 0x200000a2ff547230 */ /* 0x000fe20000004100 */
[----:B------:R-:W-:Y:S01]  /*79a0*/  LOP3.LUT R53, R171, 0xff0000, R172, 0xf8, !PT ;  /* 0x00ff0000ab357812 */ /* 0x000fe200078ef8ac */
[----:B------:R-:W-:Y:S01]  /*79b0*/  FFMA.FTZ R58, R165, R167, R170 ;  /* 0x000000a7a53a7223 */ /* 0x000fe200000100aa */
[----:B------:R-:W-:Y:S01]  /*79c0*/  HADD2.F32 R163, -RZ, R88.H0_H0 ;  /* 0x20000058ffa37230 */ /* 0x000fe20000004100 */
[----:B------:R-:W-:Y:S01]  /*79d0*/  F2FP.SATFINITE.E4M3.F32.PACK_AB_MERGE_C R56, R59, R56, RZ ;  /* 0x000000383b38723e */ /* 0x000fe200048070ff */
[----:B------:R-:W-:-:S02]  /*79e0*/  HADD2.F32 R167, -RZ, R166.H0_H0 ;  /* 0x200000a6ffa77230 */ /* 0x000fc40000004100 */
[CC--:B------:R-:W-:Y:S01]  /*79f0*/  FMUL.FTZ R170, R84.reuse, R169.reuse ;  /* 0x000000a954aa7220 */ /* 0x0c0fe20000410000 */
[----:B------:R-:W-:Y:S02]  /*7a00*/  HADD2.F32 R168, -RZ, R168.H1_H1 ;  /* 0x300000a8ffa87230 */ /* 0x000fe40000004100 */
[C---:B------:R-:W-:Y:S01]  /*7a10*/  FMUL.FTZ R171, R163.reuse, R169 ;  /* 0x000000a9a3ab7220 */ /* 0x040fe20000410000 */
[----:B------:R-:W-:Y:S02]  /*7a20*/  HADD2.F32 R165, -RZ, R88.H1_H1 ;  /* 0x30000058ffa57230 */ /* 0x000fe40000004100 */
[-C--:B------:R-:W-:Y:S01]  /*7a30*/  FFMA.FTZ R88, R163, R167.reuse, R170 ;  /* 0x000000a7a3587223 */ /* 0x080fe200000100aa */
[----:B------:R-:W-:Y:S02]  /*7a40*/  HADD2.F32 R162, -RZ, R162.H1_H1 ;  /* 0x300000a2ffa27230 */ /* 0x000fe40000004100 */
[----:B------:R-:W-:Y:S01]  /*7a50*/  FFMA.FTZ R84, R84, R167, -R171 ;  /* 0x000000a754547223 */ /* 0x000fe200000108ab */
[----:B------:R-:W-:-:S02]  /*7a60*/  HADD2.F32 R166, -RZ, R166.H1_H1 ;  /* 0x300000a6ffa67230 */ /* 0x000fc40000004100 */
[CC--:B------:R-:W-:Y:S01]  /*7a70*/  FMUL.FTZ R163, R165.reuse, R168.reuse ;  /* 0x000000a8a5a37220 */ /* 0x0c0fe20000410000 */
[----:B------:R-:W-:Y:S01]  /*7a80*/  F2FP.F16.E4M3.UNPACK_B R169, R161.H1 ;  /* 0x000000a1ffa9723e */ /* 0x000fe200030006ff */
[C---:B------:R-:W-:Y:S01]  /*7a90*/  FMUL.FTZ R172, R162.reuse, R168 ;  /* 0x000000a8a2ac7220 */ /* 0x040fe20000410000 */
[----:B------:R-:W-:Y:S01]  /*7aa0*/  F2FP.F16.E4M3.UNPACK_B R167, R90.H1 ;  /* 0x0000005affa7723e */ /* 0x000fe200030006ff */
[----:B------:R-:W-:Y:S01]  /*7ab0*/  FFMA.FTZ R163, R162, R166, -R163 ;  /* 0x000000a6a2a37223 */ /* 0x000fe200000108a3 */
[----:B------:R-:W-:Y:S01]  /*7ac0*/  F2FP.F16.E4M3.UNPACK_B R162, R86.H1 ;  /* 0x00000056ffa2723e */ /* 0x000fe200030006ff */
[----:B------:R-:W-:Y:S01]  /*7ad0*/  HADD2.F32 R173, -RZ, R169.H0_H0 ;  /* 0x200000a9ffad7230 */ /* 0x000fe20000004100 */
[----:B------:R-:W-:Y:S01]  /*7ae0*/  F2FP.F16.E4M3.UNPACK_B R170, R160.H1 ;  /* 0x000000a0ffaa723e */ /* 0x000fe200030006ff */
[----:B------:R-:W-:Y:S02]  /*7af0*/  HADD2.F32 R168, -RZ, R167.H0_H0 ;  /* 0x200000a7ffa87230 */ /* 0x000fe40000004100 */
[----:B------:R-:W-:Y:S01]  /*7b00*/  FFMA.FTZ R165, R165, R166, R172 ;  /* 0x000000a6a5a57223 */ /* 0x000fe200000100ac */
[----:B------:R-:W-:Y:S01]  /*7b10*/  HADD2.F32 R166, -RZ, R162.H0_H0 ;  /* 0x200000a2ffa67230 */ /* 0x000fe20000004100 */
[----:B------:R-:W-:Y:S01]  /*7b20*/  F2FP.F16.E4M3.UNPACK_B R86, R86 ;  /* 0x00000056ff56723e */ /* 0x000fe200020006ff */
[----:B------:R-:W-:-:S02]  /*7b30*/  HADD2.F32 R171, -RZ, R170.H0_H0 ;  /* 0x200000aaffab7230 */ /* 0x000fc40000004100 */
[-C--:B------:R-:W-:Y:S01]  /*7b40*/  FMUL.FTZ R175, R168, R173.reuse ;  /* 0x000000ada8af7220 */ /* 0x080fe20000410000 */
[----:B------:R-:W-:Y:S02]  /*7b50*/  HADD2.F32 R172, -RZ, R169.H1_H1 ;  /* 0x300000a9ffac7230 */ /* 0x000fe40000004100 */
[----:B------:R-:W-:Y:S01]  /*7b60*/  FMUL.FTZ R173, R166, R173 ;  /* 0x000000ada6ad7220 */ /* 0x000fe20000410000 */
[----:B------:R-:W-:Y:S01]  /*7b70*/  HADD2.F32 R169, -RZ, R167.H1_H1 ;  /* 0x300000a7ffa97230 */ /* 0x000fe20000004100 */
[----:B------:R-:W-:Y:S01]  /*7b80*/  F2FP.SATFINITE.E4M3.F32.PACK_AB_MERGE_C R57, R58, R57, RZ ;  /* 0x000000393a39723e */ /* 0x000fe200048070ff */
[----:B------:R-:W-:Y:S02]  /*7b90*/  HADD2.F32 R167, -RZ, R162.H1_H1 ;  /* 0x300000a2ffa77230 */ /* 0x000fe40000004100 */
[-C--:B------:R-:W-:Y:S01]  /*7ba0*/  FFMA.FTZ R162, R166, R171.reuse, -R175 ;  /* 0x000000aba6a27223 */ /* 0x080fe200000108af */
[----:B------:R-:W-:Y:S02]  /*7bb0*/  HADD2.F32 R170, -RZ, R170.H1_H1 ;  /* 0x300000aaffaa7230 */ /* 0x000fe40000004100 */
[----:B------:R-:W-:Y:S01]  /*7bc0*/  FFMA.FTZ R166, R168, R171, R173 ;  /* 0x000000aba8a67223 */ /* 0x000fe200000100ad */
[-C--:B------:R-:W-:Y:S01]  /*7bd0*/  FMUL.FTZ R174, R169, R172.reuse ;  /* 0x000000aca9ae7220 */ /* 0x080fe20000410000 */
[----:B------:R-:W-:Y:S01]  /*7be0*/  F2FP.F16.E4M3.UNPACK_B R168, R161 ;  /* 0x000000a1ffa8723e */ /* 0x000fe200020006ff */
[C---:B------:R-:W-:Y:S01]  /*7bf0*/  FMUL.FTZ R172, R167.reuse, R172 ;  /* 0x000000aca7ac7220 */ /* 0x040fe20000410000 */
[----:B------:R-:W-:Y:S01]  /*7c00*/  F2FP.F16.E4M3.UNPACK_B R161, R90 ;  /* 0x0000005affa1723e */ /* 0x000fe200020006ff */
[----:B------:R-:W-:Y:S01]  /*7c10*/  FFMA.FTZ R177, R167, R170, -R174 ;  /* 0x000000aaa7b17223 */ /* 0x000fe200000108ae */
[----:B------:R-:W-:Y:S01]  /*7c20*/  F2FP.F16.E4M3.UNPACK_B R167, R160 ;  /* 0x000000a0ffa7723e */ /* 0x000fe200020006ff */
[----:B------:R-:W-:-:S02]  /*7c30*/  HADD2.F32 R171, -RZ, R168.H0_H0 ;  /* 0x200000a8ffab7230 */ /* 0x000fc40000004100 */
[----:B------:R-:W-:Y:S01]  /*7c40*/  FFMA.FTZ R179, R169, R170, R172 ;  /* 0x000000aaa9b37223 */ /* 0x000fe200000100ac */
[--C-:B------:R-:W-:Y:S01]  /*7c50*/  HADD2.F32 R160, -RZ, R161.reuse.H0_H0 ;  /* 0x200000a1ffa07230 */ /* 0x100fe20000004100 */
[----:B------:R-:W-:Y:S01]  /*7c60*/  F2FP.F16.E4M3.UNPACK_B R58, R89 ;  /* 0x00000059ff3a723e */ /* 0x000fe200020006ff */
[----:B------:R-:W-:Y:S01]  /*7c70*/  HADD2.F32 R168, -RZ, R168.H1_H1 ;  /* 0x300000a8ffa87230 */ /* 0x000fe20000004100 */
[----:B------:R-:W-:Y:S01]  /*7c80*/  F2FP.F16.E4M3.UNPACK_B R59, R55 ;  /* 0x00000037ff3b723e */ /* 0x000fe200020006ff */
[--C-:B------:R-:W-:Y:S02]  /*7c90*/  HADD2.F32 R90, -RZ, R86.reuse.H0_H0 ;  /* 0x20000056ff5a7230 */ /* 0x100fe40000004100 */
[----:B------:R-:W-:Y:S01]  /*7ca0*/  FMUL.FTZ R173, R160, R171 ;  /* 0x000000aba0ad7220 */ /* 0x000fe20000410000 */
[----:B------:R-:W-:Y:S01]  /*7cb0*/  HADD2.F32 R161, -RZ, R161.H1_H1 ;  /* 0x300000a1ffa17230 */ /* 0x000fe20000004100 */
[----:B------:R-:W-:Y:S01]  /*7cc0*/  F2FP.SATFINITE.E4M3.F32.PACK_AB_MERGE_C R88, R165, R88, R57 ;  /* 0x00000058a558723e */ /* 0x000fe20004807039 */
[----:B------:R-:W-:-:S02]  /*7cd0*/  HADD2.F32 R86, -RZ, R86.H1_H1 ;  /* 0x30000056ff567230 */ /* 0x000fc40000004100 */
[----:B------:R-:W-:Y:S01]  /*7ce0*/  FMUL.FTZ R171, R90, R171 ;  /* 0x000000ab5aab7220 */ /* 0x000fe20000410000 */
[--C-:B------:R-:W-:Y:S02]  /*7cf0*/  HADD2.F32 R169, -RZ, R167.reuse.H0_H0 ;  /* 0x200000a7ffa97230 */ /* 0x100fe40000004100 */
[CC--:B------:R-:W-:Y:S01]  /*7d00*/  FMUL.FTZ R175, R161.reuse, R168.reuse ;  /* 0x000000a8a1af7220 */ /* 0x0c0fe20000410000 */
[----:B------:R-:W-:Y:S02]  /*7d10*/  HADD2.F32 R167, -RZ, R167.H1_H1 ;  /* 0x300000a7ffa77230 */ /* 0x000fe40000004100 */
[----:B------:R-:W-:Y:S01]  /*7d20*/  FMUL.FTZ R168, R86, R168 ;  /* 0x000000a856a87220 */ /* 0x000fe20000410000 */
[----:B------:R-:W-:Y:S01]  /*7d30*/  F2FP.F16.E4M3.UNPACK_B R57, R85 ;  /* 0x00000055ff39723e */ /* 0x000fe200020006ff */
[-C--:B------:R-:W-:Y:S01]  /*7d40*/  FFMA.FTZ R173, R90, R169.reuse, -R173 ;  /* 0x000000a95aad7223 */ /* 0x080fe200000108ad */
[----:B------:R-:W-:Y:S01]  /*7d50*/  FFMA.FTZ R90, R160, R169, R171 ;  /* 0x000000a9a05a7223 */ /* 0x000fe200000100ab */
[-C--:B------:R-:W-:Y:S01]  /*7d60*/  FFMA.FTZ R86, R86, R167.reuse, -R175 ;  /* 0x000000a756567223 */ /* 0x080fe200000108af */
[----:B------:R-:W-:Y:S01]  /*7d70*/  FFMA.FTZ R167, R161, R167, R168 ;  /* 0x000000a7a1a77223 */ /* 0x000fe200000100a8 */
[----:B------:R-:W-:Y:S01]  /*7d80*/  F2FP.SATFINITE.E4M3.F32.PACK_AB_MERGE_C R162, R177, R162, RZ ;  /* 0x000000a2b1a2723e */ /* 0x000fe200048070ff */
[--C-:B------:R-:W-:Y:S01]  /*7d90*/  HADD2.F32 R160, -RZ, R58.reuse.H0_H0 ;  /* 0x2000003affa07230 */ /* 0x100fe20000004100 */
[----:B------:R-:W-:Y:S01]  /*7da0*/  F2FP.SATFINITE.E4M3.F32.PACK_AB_MERGE_C R166, R179, R166, RZ ;  /* 0x000000a6b3a6723e */ /* 0x000fe200048070ff */
[----:B------:R-:W-:Y:S01]  /*7db0*/  HADD2.F32 R165, -RZ, R59.H0_H0 ;  /* 0x2000003bffa57230 */ /* 0x000fe20000004100 */
[----:B------:R-:W-:Y:S01]  /*7dc0*/  F2FP.SATFINITE.E4M3.F32.PACK_AB_MERGE_C R84, R163, R84, R56 ;  /* 0x00000054a354723e */ /* 0x000fe20004807038 */
[----:B------:R-:W-:Y:S01]  /*7dd0*/  HADD2.F32 R56, -RZ, R57.H0_H0 ;  /* 0x20000039ff387230 */ /* 0x000fe20000004100 */
[----:B------:R-:W-:Y:S01]  /*7de0*/  F2FP.F16.E4M3.UNPACK_B R161, R54 ;  /* 0x00000036ffa1723e */ /* 0x000fe200020006ff */
[----:B------:R-:W-:Y:S01]  /*7df0*/  HADD2.F32 R58, -RZ, R58.H1_H1 ;  /* 0x3000003aff3a7230 */ /* 0x000fe20000004100 */
[----:B------:R-:W-:Y:S01]  /*7e00*/  F2FP.SATFINITE.E4M3.F32.PACK_AB_MERGE_C R86, R86, R173, R162 ;  /* 0x000000ad5656723e */ /* 0x000fe200048070a2 */
[----:B------:R-:W-:Y:S01]  /*7e10*/  HADD2.F32 R162, -RZ, R59.H1_H1 ;  /* 0x3000003bffa27230 */ /* 0x000fe20000004100 */
[----:B------:R-:W-:Y:S01]  /*7e20*/  F2FP.SATFINITE.E4M3.F32.PACK_AB_MERGE_C R90, R167, R90, R166 ;  /* 0x0000005aa75a723e */ /* 0x000fe200048070a6 */
[----:B------:R-:W-:-:S02]  /*7e30*/  HADD2.F32 R163, -RZ, R161.H0_H0 ;  /* 0x200000a1ffa37230 */ /* 0x000fc40000004100 */
[-C--:B------:R-:W-:Y:S01]  /*7e40*/  FMUL.FTZ R167, R160, R165.reuse ;  /* 0x000000a5a0a77220 */ /* 0x080fe20000410000 */
[C---:B------:R-:W-:Y:S01]  /*7e50*/  FMUL.FTZ R165, R56.reuse, R165 ;  /* 0x000000a538a57220 */ /* 0x040fe20000410000 */
[----:B------:R-:W-:Y:S01]  /*7e60*/  HADD2.F32 R59, -RZ, R57.H1_H1 ;  /* 0x30000039ff3b7230 */ /* 0x000fe20000004100 */
[----:B------:R-:W-:Y:S01]  /*7e70*/  F2FP.F16.E4M3.UNPACK_B R89, R89.H1 ;  /* 0x00000059ff59723e */ /* 0x000fe200030006ff */
[-C--:B------:R-:W-:Y:S01]  /*7e80*/  FFMA.FTZ R56, R56, R163.reuse, -R167 ;  /* 0x000000a338387223 */ /* 0x080fe200000108a7 */
[----:B------:R-:W-:Y:S01]  /*7e90*/  FFMA.FTZ R57, R160, R163, R165 ;  /* 0x000000a3a0397223 */ /* 0x000fe200000100a5 */
[----:B------:R-:W-:Y:S02]  /*7ea0*/  HADD2.F32 R161, -RZ, R161.H1_H1 ;  /* 0x300000a1ffa17230 */ /* 0x000fe40000004100 */
[-C--:B------:R-:W-:Y:S01]  /*7eb0*/  FMUL.FTZ R160, R58, R162.reuse ;  /* 0x000000a23aa07220 */ /* 0x080fe20000410000 */
[----:B------:R-:W-:Y:S01]  /*7ec0*/  FMUL.FTZ R163, R59, R162 ;  /* 0x000000a23ba37220 */ /* 0x000fe20000410000 */
[----:B------:R-:W-:-:S02]  /*7ed0*/  F2FP.F16.E4M3.UNPACK_B R162, R55.H1 ;  /* 0x00000037ffa2723e */ /* 0x000fc400030006ff */
[----:B------:R-:W-:Y:S01]  /*7ee0*/  F2FP.F16.E4M3.UNPACK_B R85, R85.H1 ;  /* 0x00000055ff55723e */ /* 0x000fe200030006ff */
[-C--:B------:R-:W-:Y:S01]  /*7ef0*/  FFMA.FTZ R59, R59, R161.reuse, -R160 ;  /* 0x000000a13b3b7223 */ /* 0x080fe200000108a0 */
[----:B------:R-:W-:Y:S01]  /*7f00*/  FFMA.FTZ R58, R58, R161, R163 ;  /* 0x000000a13a3a7223 */ /* 0x000fe200000100a3 */
[----:B------:R-:W-:Y:S01]  /*7f10*/  F2FP.F16.E4M3.UNPACK_B R54, R54.H1 ;  /* 0x00000036ff36723e */ /* 0x000fe200030006ff */
[----:B------:R-:W-:Y:S01]  /*7f20*/  HADD2.F32 R160, -RZ, R89.H0_H0 ;  /* 0x20000059ffa07230 */ /* 0x000fe20000004100 */
[-C--:B------:R-:W-:Y:S01]  /*7f30*/  F2FP.F16.E4M3.UNPACK_B R171, R53.reuse ;  /* 0x00000035ffab723e */ /* 0x080fe200020006ff */
[----:B------:R-:W-:Y:S01]  /*7f40*/  HADD2.F32 R163, -RZ, R162.H0_H0 ;  /* 0x200000a2ffa37230 */ /* 0x000fe20000004100 */
[----:B------:R-:W-:Y:S01]  /*7f50*/  F2FP.F16.E4M3.UNPACK_B R172, R53.H1 ;  /* 0x00000035ffac723e */ /* 0x000fe200030006ff */
[----:B------:R-:W-:Y:S01]  /*7f60*/  HADD2.F32 R55, -RZ, R85.H0_H0 ;  /* 0x20000055ff377230 */ /* 0x000fe20000004100 */
[----:B------:R-:W-:Y:S01]  /*7f70*/  F2FP.F16.E4M3.UNPACK_B R167, R52 ;  /* 0x00000034ffa7723e */ /* 0x000fe200020006ff */
[----:B------:R-:W-:-:S02]  /*7f80*/  HADD2.F32 R161, -RZ, R89.H1_H1 ;  /* 0x30000059ffa17230 */ /* 0x000fc40000004100 */
[CC--:B------:R-:W-:Y:S01]  /*7f90*/  FMUL.FTZ R168, R160.reuse, R163.reuse ;  /* 0x000000a3a0a87220 */ /* 0x0c0fe20000410000 */
[----:B------:R-:W-:Y:S02]  /*7fa0*/  HADD2.F32 R89, -RZ, R54.H0_H0 ;  /* 0x20000036ff597230 */ /* 0x000fe40000004100 */
[C---:B------:R-:W-:Y:S01]  /*7fb0*/  FMUL.FTZ R163, R55.reuse, R163 ;  /* 0x000000a337a37220 */ /* 0x040fe20000410000 */
[----:B------:R-:W-:Y:S02]  /*7fc0*/  HADD2.F32 R85, -RZ, R85.H1_H1 ;  /* 0x30000055ff557230 */ /* 0x000fe40000004100 */
[----:B------:R-:W-:Y:S02]  /*7fd0*/  HADD2.F32 R162, -RZ, R162.H1_H1 ;  /* 0x300000a2ffa27230 */ /* 0x000fe40000004100 */
[----:B------:R-:W-:Y:S02]  /*7fe0*/  HADD2.F32 R166, -RZ, R54.H1_H1 ;  /* 0x30000036ffa67230 */ /* 0x000fe40000004100 */
[-C--:B------:R-:W-:Y:S01]  /*7ff0*/  FFMA.FTZ R54, R55, R89.reuse, -R168 ;  /* 0x0000005937367223 */ /* 0x080fe200000108a8 */
[----:B------:R-:W-:Y:S01]  /*8000*/  FFMA.FTZ R55, R160, R89, R163 ;  /* 0x00000059a0377223 */ /* 0x000fe200000100a3 */
[-C--:B------:R-:W-:Y:S01]  /*8010*/  FMUL.FTZ R170, R161, R162.reuse ;  /* 0x000000a2a1aa7220 */ /* 0x080fe20000410000 */
[C---:B------:R-:W-:Y:S01]  /*8020*/  FMUL.FTZ R160, R85.reuse, R162 ;  /* 0x000000a255a07220 */ /* 0x040fe20000410000 */
[----:B------:R-:W-:Y:S01]  /*8030*/  F2FP.F16.E4M3.UNPACK_B R89, R87 ;  /* 0x00000057ff59723e */ /* 0x000fe200020006ff */
[----:B------:R-:W-:Y:S01]  /*8040*/  HADD2.F32 R53, -RZ, R172.H0_H0 ;  /* 0x200000acff357230 */ /* 0x000fe20000004100 */
[----:B------:R-:W-:Y:S01]  /*8050*/  F2FP.F16.E4M3.UNPACK_B R162, R91 ;  /* 0x0000005bffa2723e */ /* 0x000fe200020006ff */
[-C--:B------:R-:W-:Y:S01]  /*8060*/  FFMA.FTZ R85, R85, R166.reuse, -R170 ;  /* 0x000000a655557223 */ /* 0x080fe200000108aa */
[----:B------:R-:W-:Y:S01]  /*8070*/  F2FP.F16.E4M3.UNPACK_B R87, R87.H1 ;  /* 0x00000057ff57723e */ /* 0x000fe200030006ff */
[----:B------:R-:W-:Y:S01]  /*8080*/  FFMA.FTZ R160, R161, R166, R160 ;  /* 0x000000a6a1a07223 */ /* 0x000fe200000100a0 */
[----:B------:R-:W-:Y:S01]  /*8090*/  F2FP.F16.E4M3.UNPACK_B R163, R91.H1 ;  /* 0x0000005bffa3723e */ /* 0x000fe200030006ff */
[----:B------:R-:W-:Y:S01]  /*80a0*/  HADD2.F32 R91, -RZ, R89.H0_H0 ;  /* 0x20000059ff5b7230 */ /* 0x000fe20000004100 */
[----:B------:R-:W-:Y:S01]  /*80b0*/  F2FP.F16.E4M3.UNPACK_B R168, R52.H1 ;  /* 0x00000034ffa8723e */ /* 0x000fe200030006ff */
[----:B------:R-:W-:Y:S01]  /*80c0*/  HADD2.F32 R165, -RZ, R162.H0_H0 ;  /* 0x200000a2ffa57230 */ /* 0x000fe20000004100 */
[----:B------:R-:W-:Y:S01]  /*80d0*/  F2FP.SATFINITE.E4M3.F32.PACK_AB_MERGE_C R54, R85, R54, RZ ;  /* 0x000000365536723e */ /* 0x000fe200048070ff */
[----:B------:R-:W-:Y:S01]  /*80e0*/  HADD2.F32 R52, -RZ, R171.H0_H0 ;  /* 0x200000abff347230 */ /* 0x000fe20000004100 */
[----:B------:R-:W-:Y:S01]  /*80f0*/  F2FP.SATFINITE.E4M3.F32.PACK_AB_MERGE_C R55, R160, R55, RZ ;  /* 0x00000037a037723e */ /* 0x000fe200048070ff */
[----:B------:R-:W-:Y:S01]  /*8100*/  HADD2.F32 R161, -RZ, R87.H0_H0 ;  /* 0x20000057ffa17230 */ /* 0x000fe20000004100 */
[----:B------:R-:W-:Y:S01]  /*8110*/  F2FP.SATFINITE.E4M3.F32.PACK_AB_MERGE_C R85, R59, R56, R54 ;  /* 0x000000383b55723e */ /* 0x000fe20004807036 */
[----:B------:R-:W-:-:S02]  /*8120*/  HADD2.F32 R166, -RZ, R163.H0_H0 ;  /* 0x200000a3ffa67230 */ /* 0x000fc40000004100 */
[-C--:B------:R-:W-:Y:S01]  /*8130*/  FMUL.FTZ R174, R165, R52.reuse ;  /* 0x00000034a5ae7220 */ /* 0x080fe20000410000 */
[----:B------:R-:W-:Y:S02]  /*8140*/  HADD2.F32 R170, -RZ, R167.H0_H0 ;  /* 0x200000a7ffaa7230 */ /* 0x000fe40000004100 */
[----:B------:R-:W-:Y:S01]  /*8150*/  FMUL.FTZ R176, R91, R52 ;  /* 0x000000345bb07220 */ /* 0x000fe20000410000 */
[----:B------:R-:W-:Y:S02]  /*8160*/  HADD2.F32 R163, -RZ, R163.H1_H1 ;  /* 0x300000a3ffa37230 */ /* 0x000fe40000004100 */
[-C--:B------:R-:W-:Y:S01]  /*8170*/  FMUL.FTZ R178, R166, R53.reuse ;  /* 0x00000035a6b27220 */ /* 0x080fe20000410000 */
[----:B------:R-:W-:Y:S02]  /*8180*/  HADD2.F32 R172, -RZ, R172.H1_H1 ;  /* 0x300000acffac7230 */ /* 0x000fe40000004100 */
[----:B------:R-:W-:Y:S01]  /*8190*/  FMUL.FTZ R173, R161, R53 ;  /* 0x00000035a1ad7220 */ /* 0x000fe20000410000 */
[----:B------:R-:W-:-:S02]  /*81a0*/  HADD2.F32 R87, -RZ, R87.H1_H1 ;  /* 0x30000057ff577230 */ /* 0x000fc40000004100 */
[-C--:B------:R-:W-:Y:S01]  /*81b0*/  FFMA.FTZ R52, R91, R170.reuse, -R174 ;  /* 0x000000aa5b347223 */ /* 0x080fe200000108ae */
[----:B------:R-:W-:Y:S02]  /*81c0*/  HADD2.F32 R169, -RZ, R168.H0_H0 ;  /* 0x200000a8ffa97230 */ /* 0x000fe40000004100 */
[----:B------:R-:W-:Y:S01]  /*81d0*/  FFMA.FTZ R53, R165, R170, R176 ;  /* 0x000000aaa5357223 */ /* 0x000fe200000100b0 */
[----:B------:R-:W-:Y:S02]  /*81e0*/  HADD2.F32 R162, -RZ, R162.H1_H1 ;  /* 0x300000a2ffa27230 */ /* 0x000fe40000004100 */
[-C--:B------:R-:W-:Y:S01]  /*81f0*/  FMUL.FTZ R170, R163, R172.reuse ;  /* 0x000000aca3aa7220 */ /* 0x080fe20000410000 */
[----:B------:R-:W-:Y:S02]  /*8200*/  HADD2.F32 R171, -RZ, R171.H1_H1 ;  /* 0x300000abffab7230 */ /* 0x000fe40000004100 */
[----:B------:R-:W-:Y:S01]  /*8210*/  FMUL.FTZ R172, R87, R172 ;  /* 0x000000ac57ac7220 */ /* 0x000fe20000410000 */
[----:B------:R-:W-:-:S02]  /*8220*/  HADD2.F32 R168, -RZ, R168.H1_H1 ;  /* 0x300000a8ffa87230 */ /* 0x000fc40000004100 */
[-C--:B------:R-:W-:Y:S01]  /*8230*/  FFMA.FTZ R173, R166, R169.reuse, R173 ;  /* 0x000000a9a6ad7223 */ /* 0x080fe200000100ad */
[----:B------:R-:W-:Y:S02]  /*8240*/  HADD2.F32 R89, -RZ, R89.H1_H1 ;  /* 0x30000059ff597230 */ /* 0x000fe40000004100 */
[----:B------:R-:W-:Y:S01]  /*8250*/  FFMA.FTZ R178, R161, R169, -R178 ;  /* 0x000000a9a1b27223 */ /* 0x000fe200000108b2 */
[----:B------:R-:W-:Y:S02]  /*8260*/  HADD2.F32 R167, -RZ, R167.H1_H1 ;  /* 0x300000a7ffa77230 */ /* 0x000fe40000004100 */
[-C--:B------:R-:W-:Y:S01]  /*8270*/  FMUL.FTZ R166, R162, R171.reuse ;  /* 0x000000aba2a67220 */ /* 0x080fe20000410000 */
[-C--:B------:R-:W-:Y:S01]  /*8280*/  FFMA.FTZ R87, R87, R168.reuse, -R170 ;  /* 0x000000a857577223 */ /* 0x080fe200000108aa */
[----:B------:R-:W-:Y:S01]  /*8290*/  FMUL.FTZ R171, R89, R171 ;  /* 0x000000ab59ab7220 */ /* 0x000fe20000410000 */
[----:B------:R-:W-:Y:S01]  /*82a0*/  FFMA.FTZ R172, R163, R168, R172 ;  /* 0x000000a8a3ac7223 */ /* 0x000fe200000100ac */
[----:B------:R-:W-:-:S02]  /*82b0*/  FFMA.FTZ R89, R89, R167, -R166 ;  /* 0x000000a759597223 */ /* 0x000fc400000108a6 */
[----:B------:R-:W-:Y:S01]  /*82c0*/  FFMA.FTZ R162, R162, R167, R171 ;  /* 0x000000a7a2a27223 */ /* 0x000fe200000100ab */
[----:B------:R-:W-:Y:S02]  /*82d0*/  F2FP.SATFINITE.E4M3.F32.PACK_AB_MERGE_C R87, R87, R178, RZ ;  /* 0x000000b25757723e */ /* 0x000fe400048070ff */
[----:B------:R-:W-:Y:S02]  /*82e0*/  F2FP.SATFINITE.E4M3.F32.PACK_AB_MERGE_C R172, R172, R173, RZ ;  /* 0x000000adacac723e */ /* 0x000fe400048070ff */
[----:B------:R-:W-:Y:S02]  /*82f0*/  F2FP.SATFINITE.E4M3.F32.PACK_AB_MERGE_C R87, R89, R52, R87 ;  /* 0x000000345957723e */ /* 0x000fe40004807057 */
[----:B------:R-:W-:Y:S02]  /*8300*/  F2FP.SATFINITE.E4M3.F32.PACK_AB_MERGE_C R89, R58, R57, R55 ;  /* 0x000000393a59723e */ /* 0x000fe40004807037 */
[----:B------:R-:W-:-:S07]  /*8310*/  F2FP.SATFINITE.E4M3.F32.PACK_AB_MERGE_C R91, R162, R53, R172 ;  /* 0x00000035a25b723e */ /* 0x000fce00048070ac */
.L_x_345:
[----:B------:R-:W-:Y:S05]  /*8320*/  BSYNC B2 ;  /* 0x0000000000027941 */ /* 0x000fea0003800000 */
.L_x_344:
[----:B------:R-:W-:Y:S01]  /*8330*/  ISETP.GE.AND P3, PT, R159, R147, PT ;  /* 0x000000939f00720c */ /* 0x000fe20003f66270 */
[----:B------:R-:W-:-:S12]  /*8340*/  ULDC.64 UR4, c[0x0][0x2d8] ;  /* 0x0000b60000047ab9 */ /* 0x000fd80000000a00 */
[--C-:B------:R-:W-:Y:S02]  /*8350*/  @!P3 SHF.R.S32.HI R52, RZ, 0x1f, R159.reuse ;  /* 0x0000001fff34b819 */ /* 0x100fe4000001149f */
[----:B------:R-:W-:-:S04]  /*8360*/  @!P3 IADD3 R54, P4, P6, R46, R136, R159 ;  /* 0x000000882e36b210 */ /* 0x000fc80007e9e09f */
[----:B------:R-:W-:Y:S02]  /*8370*/  @!P3 IADD3.X R158, R21, R158, R52, P4, P6 ;  /* 0x0000009e159eb210 */ /* 0x000fe400027ec434 */
[----:B------:R-:W-:-:S04]  /*8380*/  IADD3 R52, P4, R157, UR4, RZ ;  /* 0x000000049d347c10 */ /* 0x000fc8000ff9e0ff */
[----:B------:R-:W-:Y:S02]  /*8390*/  IADD3.X R53, R164, UR5, RZ, P4, !PT ;  /* 0x00000005a4357c10 */ /* 0x000fe4000a7fe4ff */
[----:B------:R-:W-:-:S03]  /*83a0*/  @!P3 IADD3 R54, P4, R54, UR4, RZ ;  /* 0x000000043636bc10 */ /* 0x000fc6000ff9e0ff */
[----:B-1----:R1:W-:Y:S01]  /*83b0*/  STG.E.128 desc[UR60][R52.64], R84 ;  /* 0x0000005434007986 */ /* 0x0023e2000c101d3c */
[----:B------:R-:W-:-:S05]  /*83c0*/  @!P3 IADD3.X R55, R158, UR5, RZ, P4, !PT ;  /* 0x000000059e37bc10 */ /* 0x000fca000a7fe4ff */
[----:B--2---:R1:W-:Y:S04]  /*83d0*/  @!P3 STG.E.128 desc[UR60][R54.64], R88 ;  /* 0x000000583600b986 */ /* 0x0043e8000c101d3c */
.L_x_343:
[----:B------:R-:W-:Y:S05]  /*83e0*/  BSYNC B1 ;  /* 0x0000000000017941 */ /* 0x000fea0003800000 */
.L_x_342:
[----:B-1----:R-:W-:Y:S01]  /*83f0*/  VIADD R53, R228, 0x40 ;  /* 0x00000040e4357836 */ /* 0x002fe20000000000 */
[----:B------:R-:W-:Y:S04]  /*8400*/  BSSY B1, `(.L_x_346) ;  /* 0x0000101000017945 */ /* 0x000fe80003800000 */
[----:B------:R-:W-:-:S13]  /*8410*/  ISETP.GE.OR P3, PT, R53, R120, P0 ;  /* 0x000000783500720c */ /* 0x000fda0000766670 */
[----:B------:R-:W-:Y:S05]  /*8420*/  @P3 BRA `(.L_x_347) ;  /* 0x0000000c00f83947 */ /* 0x000fea0003800000 */
[----:B------:R-:W3:Y:S01]  /*8430*/  LDL R54, [R1+0x58] ;  /* 0x0000580001367983 */ /* 0x000ee20000100800 */
[-C--:B--2---:R-:W-:Y:S01]  /*8440*/  IMAD R52, R126, R130.reuse, RZ ;  /* 0x000000827e347224 */ /* 0x084fe200078e02ff */
[----:B------:R-:W-:Y:S01]  /*8450*/  ISETP.NE.AND P6, PT, R0, RZ, PT ;  /* 0x000000ff0000720c */ /* 0x000fe20003fc5270 */
[C---:B------:R-:W-:Y:S01]  /*8460*/  IMAD.WIDE.U32 R84, R53.reuse, R130, R128 ;  /* 0x0000008235547225 */ /* 0x040fe200078e0080 */
[C---:B------:R-:W-:Y:S01]  /*8470*/  IADD3 R55, R228.reuse, 0x40, RZ ;  /* 0x00000040e4377810 */ /* 0x040fe20007ffe0ff */
[----:B------:R-:W-:Y:S02]  /*8480*/  BSSY B2, `(.L_x_348) ;  /* 0x00000ed000027945 */ /* 0x000fe40003800000 */
[----:B------:R-:W-:Y:S01]  /*8490*/  IMAD R53, R53, R131, R52 ;  /* 0x0000008335357224 */ /* 0x000fe200078e0234 */
[----:B------:R-:W-:Y:S01]  /*84a0*/  SEL R52, R123, R148, !P6 ;  /* 0x000000947b347207 */ /* 0x000fe20007000000 */
[----:B------:R-:W-:Y:S01]  /*84b0*/  VIADD R56, R228, 0x40 ;  /* 0x00000040e4387836 */ /* 0x000fe20000000000 */
[----:B------:R-:W-:Y:S01]  /*84c0*/  IADD3 R87, P3, P4, R46, R84, R27 ;  /* 0x000000542e577210 */ /* 0x000fe20007c7e01b */
[----:B------:R-:W-:Y:S01]  /*84d0*/  IMAD.IADD R86, R85, 0x1, R53 ;  /* 0x0000000155567824 */ /* 0x000fe200078e0235 */
[----:B------:R-:W-:Y:S01]  /*84e0*/  SHF.R.S32.HI R53, RZ, 0x1f, R52 ;  /* 0x0000001fff357819 */ /* 0x000fe20000011434 */
[----:B------:R-:W-:-:S02]  /*84f0*/  IMAD.SHL.U32 R55, R55, 0x80, RZ ;  /* 0x0000008037377824 */ /* 0x000fc400078e00ff */
[----:B------:R-:W-:Y:S01]  /*8500*/  IMAD.SHL.U32 R56, R56, 0x80, RZ ;  /* 0x0000008038387824 */ /* 0x000fe200078e00ff */
[----:B------:R-:W-:Y:S02]  /*8510*/  LEA.HI R53, R53, R52, RZ, 0x5 ;  /* 0x0000003435357211 */ /* 0x000fe400078f28ff */
[----:B------:R-:W-:Y:S02]  /*8520*/  LOP3.LUT R55, R55, 0x380, RZ, 0xc0, !PT ;  /* 0x0000038037377812 */ /* 0x000fe400078ec0ff */
[----:B------:R-:W-:Y:S02]  /*8530*/  LEA.HI.SX32 R53, R53, R28, 0x1b ;  /* 0x0000001c35357211 */ /* 0x000fe400078fdaff */
[----:B------:R-:W-:Y:S02]  /*8540*/  LOP3.LUT R56, R56, 0x380, RZ, 0xc0, !PT ;  /* 0x0000038038387812 */ /* 0x000fe400078ec0ff */
[----:B------:R-:W-:Y:S01]  /*8550*/  SHF.R.U32.HI R55, RZ, 0x3, R55 ;  /* 0x00000003ff377819 */ /* 0x000fe20000011637 */
[----:B------:R-:W-:Y:S01]  /*8560*/  IMAD.SHL.U32 R89, R53, 0x10, RZ ;  /* 0x0000001035597824 */ /* 0x000fe200078e00ff */
[----:B------:R-:W-:Y:S01]  /*8570*/  IADD3.X R90, R21, R86, R26, P3, P4 ;  /* 0x00000056155a7210 */ /* 0x000fe20001fe841a */
[----:B------:R-:W-:-:S03]  /*8580*/  IMAD R53, R17, 0x7000, R115 ;  /* 0x0000700011357824 */ /* 0x000fc600078e0273 */
[----:B------:R-:W-:Y:S01]  /*8590*/  LOP3.LUT R52, R56, 0x70, R89, 0xf8, !PT ;  /* 0x0000007038347812 */ /* 0x000fe200078ef859 */
[----:B------:R-:W-:-:S03]  /*85a0*/  IMAD.IADD R53, R16, 0x1, R53 ;  /* 0x0000000110357824 */ /* 0x000fc600078e0235 */
[----:B------:R-:W-:-:S05]  /*85b0*/  LOP3.LUT R52, R52, R55, RZ, 0x3c, !PT ;  /* 0x0000003734347212 */ /* 0x000fca00078e3cff */
[----:B---3--:R-:W-:-:S04]  /*85c0*/  IMAD.IADD R52, R54, 0x1, R52 ;  /* 0x0000000136347824 */ /* 0x008fc800078e0234 */
[----:B------:R-:W-:-:S05]  /*85d0*/  IMAD R55, R17, 0x7000, R52 ;  /* 0x0000700011377824 */ /* 0x000fca00078e0234 */
[----:B------:R-:W-:Y:S02]  /*85e0*/  IADD3 R56, R16, R55, RZ ;  /* 0x0000003710387210 */ /* 0x000fe40007ffe0ff */
[----:B------:R-:W1:Y:S04]  /*85f0*/  LDS.128 R52, [R53+0x20400] ;  /* 0x0204000035347984 */ /* 0x000e680000000c00 */
[----:B------:R-:W2:Y:S01]  /*8600*/  LDS.128 R56, [R56+0x20400] ;  /* 0x0204000038387984 */ /* 0x000ea20000000c00 */
[----:B------:R-:W-:Y:S05]  /*8610*/  @P2 BRA `(.L_x_349) ;  /* 0x0000000c004c2947 */ /* 0x000fea0003800000 */
[----:B------:R-:W-:Y:S01]  /*8620*/  SHF.R.U32.HI R158, RZ, 0x8, R61 ;  /* 0x00000008ff9e7819 */ /* 0x000fe2000001163d */
[----:B-1----:R-:W-:Y:S01]  /*8630*/  IMAD.MOV.U32 R64, RZ, RZ, R52 ;  /* 0x000000ffff407224 */ /* 0x002fe200078e0034 */
[----:B------:R-:W-:Y:S01]  /*8640*/  LOP3.LUT R91, R61, 0xff0000ff, RZ, 0xc0, !PT ;  /* 0xff0000ff3d5b7812 */ /* 0x000fe200078ec0ff */
[----:B--2---:R-:W-:Y:S01]  /*8650*/  IMAD.MOV.U32 R66, RZ, RZ, R56 ;  /* 0x000000ffff427224 */ /* 0x004fe200078e0038 */
[----:B------:R-:W-:Y:S01]  /*8660*/  SHF.R.U32.HI R137, RZ, 0x8, R63 ;  /* 0x00000008ff897819 */ /* 0x000fe2000001163f */
[----:B------:R-:W-:Y:S01]  /*8670*/  IMAD.SHL.U32 R52, R158, 0x100, RZ ;  /* 0x000001009e347824 */ /* 0x000fe200078e00ff */
[----:B------:R-:W-:Y:S01]  /*8680*/  SHF.R.U32.HI R88, RZ, 0x8, R67 ;  /* 0x00000008ff587819 */ /* 0x000fe20000011643 */
[----:B------:R-:W-:Y:S01]  /*8690*/  IMAD.MOV.U32 R60, RZ, RZ, R53 ;  /* 0x000000ffff3c7224 */ /* 0x000fe200078e0035 */
[----:B------:R-:W-:Y:S02]  /*86a0*/  SHF.R.U32.HI R160, RZ, 0x10, R63 ;  /* 0x00000010ffa07819 */ /* 0x000fe4000001163f */
[----:B------:R-:W-:Y:S01]  /*86b0*/  LOP3.LUT R91, R91, 0xff00, R52, 0xf8, !PT ;  /* 0x0000ff005b5b7812 */ /* 0x000fe200078ef834 */
[----:B------:R-:W-:Y:S01]  /*86c0*/  IMAD.SHL.U32 R52, R137, 0x100, RZ ;  /* 0x0000010089347824 */ /* 0x000fe200078e00ff */
[----:B------:R-:W-:Y:S01]  /*86d0*/  LOP3.LUT R63, R63, 0xff0000ff, RZ, 0xc0, !PT ;  /* 0xff0000ff3f3f7812 */ /* 0x000fe200078ec0ff */
[----:B------:R-:W-:Y:S01]  /*86e0*/  IMAD.SHL.U32 R56, R88, 0x100, RZ ;  /* 0x0000010058387824 */ /* 0x000fe200078e00ff */
[----:B------:R-:W-:-:S02]  /*86f0*/  SHF.R.U32.HI R159, RZ, 0x10, R65 ;  /* 0x00000010ff9f7819 */ /* 0x000fc40000011641 */
[----:B------:R-:W-:Y:S02]  /*8700*/  SHF.R.U32.HI R136, RZ, 0x8, R65 ;  /* 0x00000008ff887819 */ /* 0x000fe40000011641 */
[----:B------:R-:W-:Y:S02]  /*8710*/  LOP3.LUT R62, R65, 0xff0000ff, RZ, 0xc0, !PT ;  /* 0xff0000ff413e7812 */ /* 0x000fe400078ec0ff */
[----:B------:R-:W-:Y:S02]  /*8720*/  LOP3.LUT R65, R67, 0xff0000ff, RZ, 0xc0, !PT ;  /* 0xff0000ff43417812 */ /* 0x000fe400078ec0ff */
[----:B------:R-:W-:Y:S01]  /*8730*/  SHF.R.U32.HI R161, RZ, 0x10, R61 ;  /* 0x00000010ffa17819 */ /* 0x000fe2000001163d */
[----:B------:R-:W-:Y:S01]  /*8740*/  IMAD.MOV.U32 R61, RZ, RZ, R54 ;  /* 0x000000ffff3d7224 */ /* 0x000fe200078e0036 */
[----:B------:R-:W-:Y:S01]  /*8750*/  LOP3.LUT R63, R63, 0xff00, R52, 0xf8, !PT ;  /* 0x0000ff003f3f7812 */ /* 0x000fe200078ef834 */
[----:B------:R-:W-:Y:S01]  /*8760*/  IMAD.U32 R52, R160, 0x10000, RZ ;  /* 0x00010000a0347824 */ /* 0x000fe200078e00ff */
[----:B------:R-:W-:Y:S01]  /*8770*/  SHF.R.U32.HI R157, RZ, 0x10, R67 ;  /* 0x00000010ff9d7819 */ /* 0x000fe20000011643 */
[----:B------:R-:W-:Y:S01]  /*8780*/  IMAD.U32 R54, R161, 0x10000, RZ ;  /* 0x00010000a1367824 */ /* 0x000fe200078e00ff */
[----:B------:R-:W-:-:S02]  /*8790*/  SHF.L.U32 R53, R136, 0x8, RZ ;  /* 0x0000000888357819 */ /* 0x000fc400000006ff */
[----:B------:R-:W-:Y:S01]  /*87a0*/  LOP3.LUT R158, R65, 0xff00, R56, 0xf8, !PT ;  /* 0x0000ff00419e7812 */ /* 0x000fe200078ef838 */
[----:B------:R-:W-:Y:S01]  /*87b0*/  IMAD.U32 R56, R159, 0x10000, RZ ;  /* 0x000100009f387824 */ /* 0x000fe200078e00ff */
[----:B------:R-:W-:Y:S01]  /*87c0*/  F2FP.F16.E4M3.UNPACK_B R136, R155.H1 ;  /* 0x0000009bff88723e */ /* 0x000fe200030006ff */
[----:B------:R-:W-:Y:S01]  /*87d0*/  IMAD.U32 R157, R157, 0x10000, RZ ;  /* 0x000100009d9d7824 */ /* 0x000fe200078e00ff */
[----:B------:R-:W-:Y:S02]  /*87e0*/  F2FP.F16.E4M3.UNPACK_B R67, R66.H1 ;  /* 0x00000042ff43723e */ /* 0x000fe400030006ff */
[----:B------:R-:W-:Y:S02]  /*87f0*/  F2FP.F16.E4M3.UNPACK_B R65, R64.H1 ;  /* 0x00000040ff41723e */ /* 0x000fe400030006ff */
[----:B------:R-:W-:Y:S01]  /*8800*/  LOP3.LUT R137, R62, 0xff00, R53, 0xf8, !PT ;  /* 0x0000ff003e897812 */ /* 0x000fe200078ef835 */
[----:B------:R-:W-:Y:S01]  /*8810*/  HADD2.F32 R53, -RZ, R136.H0_H0 ;  /* 0x20000088ff357230 */ /* 0x000fe20000004100 */
[----:B------:R-:W-:Y:S01]  /*8820*/  LOP3.LUT R52, R63, 0xff0000, R52, 0xf8, !PT ;  /* 0x00ff00003f347812 */ /* 0x000fe200078ef834 */
[----:B------:R-:W-:Y:S01]  /*8830*/  HADD2.F32 R63, -RZ, R67.H0_H0 ;  /* 0x20000043ff3f7230 */ /* 0x000fe20000004100 */
[----:B------:R-:W-:Y:S01]  /*8840*/  F2FP.F16.E4M3.UNPACK_B R88, R153.H1 ;  /* 0x00000099ff58723e */ /* 0x000fe200030006ff */
[--C-:B------:R-:W-:Y:S01]  /*8850*/  HADD2.F32 R62, -RZ, R65.reuse.H0_H0 ;  /* 0x20000041ff3e7230 */ /* 0x100fe20000004100 */
[----:B------:R-:W-:Y:S01]  /*8860*/  LOP3.LUT R54, R91, 0xff0000, R54, 0xf8, !PT ;  /* 0x00ff00005b367812 */ /* 0x000fe200078ef836 */
[----:B------:R-:W-:-:S02]  /*8870*/  HADD2.F32 R65, -RZ, R65.H1_H1 ;  /* 0x30000041ff417230 */ /* 0x000fc40000004100 */
[-C--:B------:R-:W-:Y:S01]  /*8880*/  FMUL.FTZ R159, R63, R53.reuse ;  /* 0x000000353f9f7220 */ /* 0x080fe20000410000 */
[--C-:B------:R-:W-:Y:S02]  /*8890*/  HADD2.F32 R91, -RZ, R88.reuse.H0_H0 ;  /* 0x20000058ff5b7230 */ /* 0x100fe40000004100 */
[C---:B------:R-:W-:Y:S01]  /*88a0*/  FMUL.FTZ R160, R62.reuse, R53 ;  /* 0x000000353ea07220 */ /* 0x040fe20000410000 */
[----:B------:R-:W-:Y:S01]  /*88b0*/  LOP3.LUT R56, R137, 0xff0000, R56, 0xf8, !PT ;  /* 0x00ff000089387812 */ /* 0x000fe200078ef838 */
[----:B------:R-:W-:Y:S01]  /*88c0*/  HADD2.F32 R137, -RZ, R88.H1_H1 ;  /* 0x30000058ff897230 */ /* 0x000fe20000004100 */
[----:B------:R-:W-:Y:S01]  /*88d0*/  F2FP.F16.E4M3.UNPACK_B R155, R155 ;  /* 0x0000009bff9b723e */ /* 0x000fe200020006ff */
[-C--:B------:R-:W-:Y:S01]  /*88e0*/  FFMA.FTZ R62, R62, R91.reuse, -R159 ;  /* 0x0000005b3e3e7223 */ /* 0x080fe2000001089f */
[----:B------:R-:W-:Y:S01]  /*88f0*/  FFMA.FTZ R63, R63, R91, R160 ;  /* 0x0000005b3f3f7223 */ /* 0x000fe200000100a0 */
[----:B------:R-:W-:Y:S01]  /*8900*/  HADD2.F32 R91, -RZ, R136.H1_H1 ;  /* 0x30000088ff5b7230 */ /* 0x000fe20000004100 */
[----:B------:R-:W-:Y:S01]  /*8910*/  F2FP.F16.E4M3.UNPACK_B R88, R64 ;  /* 0x00000040ff58723e */ /* 0x000fe200020006ff */
[----:B------:R-:W-:Y:S01]  /*8920*/  HADD2.F32 R136, -RZ, R67.H1_H1 ;  /* 0x30000043ff887230 */ /* 0x000fe20000004100 */
[----:B------:R-:W-:-:S02]  /*8930*/  F2FP.F16.E4M3.UNPACK_B R67, R66 ;  /* 0x00000042ff43723e */ /* 0x000fc400020006ff */
[----:B------:R-:W-:Y:S01]  /*8940*/  LOP3.LUT R53, R158, 0xff0000, R157, 0xf8, !PT ;  /* 0x00ff00009e357812 */ /* 0x000fe200078ef89d */
[CC--:B------:R-:W-:Y:S01]  /*8950*/  FMUL.FTZ R159, R65.reuse, R91.reuse ;  /* 0x0000005b419f7220 */ /* 0x0c0fe20000410000 */
[C---:B------:R-:W-:Y:S01]  /*8960*/  FMUL.FTZ R64, R136.reuse, R91 ;  /* 0x0000005b88407220 */ /* 0x040fe20000410000 */
[----:B------:R-:W-:Y:S01]  /*8970*/  F2FP.F16.E4M3.UNPACK_B R153, R153 ;  /* 0x00000099ff99723e */ /* 0x000fe200020006ff */
[----:B------:R-:W-:Y:S02]  /*8980*/  HADD2.F32 R157, -RZ, R155.H0_H0 ;  /* 0x2000009bff9d7230 */ /* 0x000fe40000004100 */
[----:B------:R-:W-:Y:S02]  /*8990*/  HADD2.F32 R91, -RZ, R67.H0_H0 ;  /* 0x20000043ff5b7230 */ /* 0x000fe40000004100 */
[-C--:B------:R-:W-:Y:S01]  /*89a0*/  FFMA.FTZ R65, R65, R137.reuse, -R64 ;  /* 0x0000008941417223 */ /* 0x080fe20000010840 */
[----:B------:R-:W-:Y:S02]  /*89b0*/  HADD2.F32 R66, -RZ, R88.H0_H0 ;  /* 0x20000058ff427230 */ /* 0x000fe40000004100 */
[----:B------:R-:W-:Y:S01]  /*89c0*/  FFMA.FTZ R64, R136, R137, R159 ;  /* 0x0000008988407223 */ /* 0x000fe2000001009f */
[----:B------:R-:W-:-:S02]  /*89d0*/  HADD2.F32 R136, -RZ, R153.H0_H0 ;  /* 0x20000099ff887230 */ /* 0x000fc40000004100 */
[CC--:B------:R-:W-:Y:S01]  /*89e0*/  FMUL.FTZ R159, R91.reuse, R157.reuse ;  /* 0x0000009d5b9f7220 */ /* 0x0c0fe20000410000 */
[----:B------:R-:W-:Y:S02]  /*89f0*/  HADD2.F32 R155, -RZ, R155.H1_H1 ;  /* 0x3000009bff9b7230 */ /* 0x000fe40000004100 */
[C---:B------:R-:W-:Y:S01]  /*8a00*/  FMUL.FTZ R158, R66.reuse, R157 ;  /* 0x0000009d429e7220 */ /* 0x040fe20000410000 */
[----:B------:R-:W-:Y:S02]  /*8a10*/  HADD2.F32 R137, -RZ, R67.H1_H1 ;  /* 0x30000043ff897230 */ /* 0x000fe40000004100 */
[----:B------:R-:W-:Y:S01]  /*8a20*/  FFMA.FTZ R66, R66, R136, -R159 ;  /* 0x0000008842427223 */ /* 0x000fe2000001089f */
[----:B------:R-:W-:Y:S01]  /*8a30*/  HADD2.F32 R88, -RZ, R88.H1_H1 ;  /* 0x30000058ff587230 */ /* 0x000fe20000004100 */
[----:B------:R-:W-:Y:S01]  /*8a40*/  F2FP.F16.E4M3.UNPACK_B R159, R156.H1 ;  /* 0x0000009cff9f723e */ /* 0x000fe200030006ff */
[----:B------:R-:W-:Y:S01]  /*8a50*/  HADD2.F32 R157, -RZ, R153.H1_H1 ;  /* 0x30000099ff9d7230 */ /* 0x000fe20000004100 */
[----:B------:R-:W-:Y:S01]  /*8a60*/  F2FP.F16.E4M3.UNPACK_B R153, R58.H1 ;  /* 0x0000003aff99723e */ /* 0x000fe200030006ff */
[----:B------:R-:W-:Y:S01]  /*8a70*/  FFMA.FTZ R67, R91, R136, R158 ;  /* 0x000000885b437223 */ /* 0x000fe2000001009e */
[-C--:B------:R-:W-:Y:S01]  /*8a80*/  FMUL.FTZ R91, R137, R155.reuse ;  /* 0x0000009b895b7220 */ /* 0x080fe20000410000 */
[----:B------:R-:W-:Y:S01]  /*8a90*/  FMUL.FTZ R160, R88, R155 ;  /* 0x0000009b58a07220 */ /* 0x000fe20000410000 */
[----:B------:R-:W-:Y:S01]  /*8aa0*/  F2FP.F16.E4M3.UNPACK_B R158, R154.H1 ;  /* 0x0000009aff9e723e */ /* 0x000fe200030006ff */
[----:B------:R-:W-:Y:S01]  /*8ab0*/  HADD2.F32 R162, -RZ, R159.H0_H0 ;  /* 0x2000009fffa27230 */ /* 0x000fe20000004100 */
[----:B------:R-:W-:Y:S01]  /*8ac0*/  F2FP.F16.E4M3.UNPACK_B R136, R61.H1 ;  /* 0x0000003dff88723e */ /* 0x000fe200030006ff */
[----:B------:R-:W-:-:S02]  /*8ad0*/  HADD2.F32 R155, -RZ, R153.H0_H0 ;  /* 0x20000099ff9b7230 */ /* 0x000fc40000004100 */
[-C--:B------:R-:W-:Y:S01]  /*8ae0*/  FFMA.FTZ R91, R88, R157.reuse, -R91 ;  /* 0x0000009d585b7223 */ /* 0x080fe2000001085b */
[----:B------:R-:W-:Y:S01]  /*8af0*/  FFMA.FTZ R88, R137, R157, R160 ;  /* 0x0000009d89587223 */ /* 0x000fe200000100a0 */
[----:B------:R-:W-:Y:S01]  /*8b00*/  HADD2.F32 R160, -RZ, R158.H0_H0 ;  /* 0x2000009effa07230 */ /* 0x000fe20000004100 */
[----:B------:R-:W-:Y:S01]  /*8b10*/  F2FP.F16.E4M3.UNPACK_B R156, R156 ;  /* 0x0000009cff9c723e */ /* 0x000fe200020006ff */
[--C-:B------:R-:W-:Y:S02]  /*8b20*/  HADD2.F32 R137, -RZ, R136.reuse.H0_H0 ;  /* 0x20000088ff897230 */ /* 0x100fe40000004100 */
[-C--:B------:R-:W-:Y:S01]  /*8b30*/  FMUL.FTZ R164, R155, R162.reuse ;  /* 0x000000a29ba47220 */ /* 0x080fe20000410000 */
[----:B------:R-:W-:Y:S01]  /*8b40*/  HADD2.F32 R159, -RZ, R159.H1_H1 ;  /* 0x3000009fff9f7230 */ /* 0x000fe20000004100 */
[----:B------:R-:W-:Y:S01]  /*8b50*/  F2FP.F16.E4M3.UNPACK_B R61, R61 ;  /* 0x0000003dff3d723e */ /* 0x000fe200020006ff */
[----:B------:R-:W-:Y:S02]  /*8b60*/  HADD2.F32 R153, -RZ, R153.H1_H1 ;  /* 0x30000099ff997230 */ /* 0x000fe40000004100 */
[----:B------:R-:W-:Y:S01]  /*8b70*/  FMUL.FTZ R162, R137, R162 ;  /* 0x000000a289a27220 */ /* 0x000fe20000410000 */
[----:B------:R-:W-:-:S02]  /*8b80*/  HADD2.F32 R136, -RZ, R136.H1_H1 ;  /* 0x30000088ff887230 */ /* 0x000fc40000004100 */
[-C--:B------:R-:W-:Y:S01]  /*8b90*/  FFMA.FTZ R164, R137, R160.reuse, -R164 ;  /* 0x000000a089a47223 */ /* 0x080fe200000108a4 */
[----:B------:R-:W-:Y:S02]  /*8ba0*/  HADD2.F32 R158, -RZ, R158.H1_H1 ;  /* 0x3000009eff9e7230 */ /* 0x000fe40000004100 */
[-C--:B------:R-:W-:Y:S01]  /*8bb0*/  FMUL.FTZ R137, R153, R159.reuse ;  /* 0x0000009f99897220 */ /* 0x080fe20000410000 */
[----:B------:R-:W-:Y:S01]  /*8bc0*/  FFMA.FTZ R162, R155, R160, R162 ;  /* 0x000000a09ba27223 */ /* 0x000fe200000100a2 */
[C---:B------:R-:W-:Y:S01]  /*8bd0*/  FMUL.FTZ R166, R136.reuse, R159 ;  /* 0x0000009f88a67220 */ /* 0x040fe20000410000 */
[----:B------:R-:W-:Y:S01]  /*8be0*/  F2FP.F16.E4M3.UNPACK_B R154, R154 ;  /* 0x0000009aff9a723e */ /* 0x000fe200020006ff */
[----:B------:R-:W-:Y:S01]  /*8bf0*/  FFMA.FTZ R159, R136, R158, -R137 ;  /* 0x0000009e889f7223 */ /* 0x000fe20000010889 */
[----:B------:R-:W-:Y:S01]  /*8c00*/  F2FP.F16.E4M3.UNPACK_B R136, R58 ;  /* 0x0000003aff88723e */ /* 0x000fe200020006ff */
[----:B------:R-:W-:Y:S02]  /*8c10*/  HADD2.F32 R155, -RZ, R156.H0_H0 ;  /* 0x2000009cff9b7230 */ /* 0x000fe40000004100 */
[----:B------:R-:W-:Y:S01]  /*8c20*/  FFMA.FTZ R161, R153, R158, R166 ;  /* 0x0000009e99a17223 */ /* 0x000fe200000100a6 */
[----:B------:R-:W-:Y:S01]  /*8c30*/  HADD2.F32 R58, -RZ, R61.H0_H0 ;  /* 0x2000003dff3a7230 */ /* 0x000fe20000004100 */
[----:B------:R-:W-:Y:S01]  /*8c40*/  F2FP.SATFINITE.E4M3.F32.PACK_AB_MERGE_C R62, R65, R62, RZ ;  /* 0x0000003e413e723e */ /* 0x000fe200048070ff */
[----:B------:R-:W-:Y:S01]  /*8c50*/  HADD2.F32 R137, -RZ, R136.H0_H0 ;  /* 0x20000088ff897230 */ /* 0x000fe20000004100 */
[----:B------:R-:W-:Y:S01]  /*8c60*/  F2FP.SATFINITE.E4M3.F32.PACK_AB_MERGE_C R64, R64, R63, RZ ;  /* 0x0000003f4040723e */ /* 0x000fe200048070ff */
[----:B------:R-:W-:-:S02]  /*8c70*/  HADD2.F32 R156, -RZ, R156.H1_H1 ;  /* 0x3000009cff9c7230 */ /* 0x000fc40000004100 */
[CC--:B------:R-:W-:Y:S01]  /*8c80*/  FMUL.FTZ R158, R58.reuse, R155.reuse ;  /* 0x0000009b3a9e7220 */ /* 0x0c0fe20000410000 */
[----:B------:R-:W-:Y:S02]  /*8c90*/  HADD2.F32 R61, -RZ, R61.H1_H1 ;  /* 0x3000003dff3d7230 */ /* 0x000fe40000004100 */
[----:B------:R-:W-:Y:S01]  /*8ca0*/  FMUL.FTZ R157, R137, R155 ;  /* 0x0000009b899d7220 */ /* 0x000fe20000410000 */
[----:B------:R-:W-:Y:S01]  /*8cb0*/  HADD2.F32 R153, -RZ, R154.H0_H0 ;  /* 0x2000009aff997230 */ /* 0x000fe20000004100 */
[----:B------:R-:W-:Y:S01]  /*8cc0*/  F2FP.SATFINITE.E4M3.F32.PACK_AB_MERGE_C R63, R91, R66, R62 ;  /* 0x000000425b3f723e */ /* 0x000fe2000480703e */
[----:B------:R-:W-:Y:S02]  /*8cd0*/  HADD2.F32 R136, -RZ, R136.H1_H1 ;  /* 0x30000088ff887230 */ /* 0x000fe40000004100 */
[----:B------:R-:W-:Y:S01]  /*8ce0*/  FMUL.FTZ R155, R61, R156 ;  /* 0x0000009c3d9b7220 */ /* 0x000fe20000410000 */
[----:B------:R-:W-:Y:S01]  /*8cf0*/  HADD2.F32 R154, -RZ, R154.H1_H1 ;  /* 0x3000009aff9a7230 */ /* 0x000fe20000004100 */
[----:B------:R-:W-:Y:S01]  /*8d00*/  F2FP.F16.E4M3.UNPACK_B R66, R56 ;  /* 0x00000038ff42723e */ /* 0x000fe200020006ff */
[----:B------:R-:W-:Y:S01]  /*8d10*/  FFMA.FTZ R157, R58, R153, -R157 ;  /* 0x000000993a9d7223 */ /* 0x000fe2000001089d */
[C---:B------:R-:W-:Y:S01]  /*8d20*/  FMUL.FTZ R160, R136.reuse, R156 ;  /* 0x0000009c88a07220 */ /* 0x040fe20000410000 */
[----:B------:R-:W-:Y:S01]  /*8d30*/  F2FP.F16.E4M3.UNPACK_B R65, R60 ;  /* 0x0000003cff41723e */ /* 0x000fe200020006ff */
[----:B------:R-:W-:Y:S01]  /*8d40*/  FFMA.FTZ R155, R136, R154, R155 ;  /* 0x0000009a889b7223 */ /* 0x000fe2000001009b */
[----:B------:R-:W-:Y:S01]  /*8d50*/  F2FP.F16.E4M3.UNPACK_B R136, R57 ;  /* 0x00000039ff88723e */ /* 0x000fe200020006ff */
[----:B------:R-:W-:Y:S01]  /*8d60*/  FFMA.FTZ R58, R137, R153, R158 ;  /* 0x00000099893a7223 */ /* 0x000fe2000001009e */
[----:B------:R-:W-:Y:S01]  /*8d70*/  F2FP.SATFINITE.E4M3.F32.PACK_AB_MERGE_C R62, R88, R67, R64 ;  /* 0x00000043583e723e */ /* 0x000fe20004807040 */
[----:B------:R-:W-:Y:S01]  /*8d80*/  HADD2.F32 R137, -RZ, R66.H0_H0 ;  /* 0x20000042ff897230 */ /* 0x000fe20000004100 */
[----:B------:R-:W-:Y:S01]  /*8d90*/  F2FP.F16.E4M3.UNPACK_B R88, R54 ;  /* 0x00000036ff58723e */ /* 0x000fe200020006ff */
[----:B------:R-:W-:-:S02]  /*8da0*/  HADD2.F32 R67, -RZ, R136.H0_H0 ;  /* 0x20000088ff437230 */ /* 0x000fc40000004100 */
[----:B------:R-:W-:Y:S01]  /*8db0*/  FFMA.FTZ R160, R61, R154, -R160 ;  /* 0x0000009a3da07223 */ /* 0x000fe200000108a0 */
[--C-:B------:R-:W-:Y:S01]  /*8dc0*/  HADD2.F32 R64, -RZ, R65.reuse.H0_H0 ;  /* 0x20000041ff407230 */ /* 0x100fe20000004100 */
[----:B------:R-:W-:Y:S01]  /*8dd0*/  F2FP.F16.E4M3.UNPACK_B R60, R60.H1 ;  /* 0x0000003cff3c723e */ /* 0x000fe200030006ff */
[----:B------:R-:W-:Y:S02]  /*8de0*/  HADD2.F32 R91, -RZ, R88.H0_H0 ;  /* 0x20000058ff5b7230 */ /* 0x000fe40000004100 */
[-C--:B------:R-:W-:Y:S01]  /*8df0*/  FMUL.FTZ R153, R67, R137.reuse ;  /* 0x0000008943997220 */ /* 0x080fe20000410000 */
[----:B------:R-:W-:Y:S02]  /*8e00*/  HADD2.F32 R136, -RZ, R136.H1_H1 ;  /* 0x30000088ff887230 */ /* 0x000fe40000004100 */
[C---:B------:R-:W-:Y:S01]  /*8e10*/  FMUL.FTZ R154, R64.reuse, R137 ;  /* 0x00000089409a7220 */ /* 0x040fe20000410000 */
[----:B------:R-:W-:Y:S02]  /*8e20*/  HADD2.F32 R137, -RZ, R66.H1_H1 ;  /* 0x30000042ff897230 */ /* 0x000fe40000004100 */
[----:B------:R-:W-:Y:S01]  /*8e30*/  FFMA.FTZ R64, R64, R91, -R153 ;  /* 0x0000005b40407223 */ /* 0x000fe20000010899 */
[----:B------:R-:W-:-:S02]  /*8e40*/  HADD2.F32 R66, -RZ, R65.H1_H1 ;  /* 0x30000041ff427230 */ /* 0x000fc40000004100 */
[----:B------:R-:W-:Y:S01]  /*8e50*/  FFMA.FTZ R65, R67, R91, R154 ;  /* 0x0000005b43417223 */ /* 0x000fe2000001009a */
[----:B------:R-:W-:Y:S02]  /*8e60*/  HADD2.F32 R67, -RZ, R88.H1_H1 ;  /* 0x30000058ff437230 */ /* 0x000fe40000004100 */
[----:B------:R-:W-:Y:S01]  /*8e70*/  FMUL.FTZ R91, R136, R137 ;  /* 0x00000089885b7220 */ /* 0x000fe20000410000 */
[----:B------:R-:W-:Y:S01]  /*8e80*/  F2FP.F16.E4M3.UNPACK_B R88, R57.H1 ;  /* 0x00000039ff58723e */ /* 0x000fe200030006ff */
[C---:B------:R-:W-:Y:S01]  /*8e90*/  FMUL.FTZ R153, R66.reuse, R137 ;  /* 0x0000008942997220 */ /* 0x040fe20000410000 */
[----:B------:R-:W-:Y:S01]  /*8ea0*/  F2FP.F16.E4M3.UNPACK_B R137, R56.H1 ;  /* 0x00000038ff89723e */ /* 0x000fe200030006ff */
[-C--:B------:R-:W-:Y:S01]  /*8eb0*/  FFMA.FTZ R57, R66, R67.reuse, -R91 ;  /* 0x0000004342397223 */ /* 0x080fe2000001085b */
[----:B------:R-:W-:Y:S01]  /*8ec0*/  F2FP.F16.E4M3.UNPACK_B R54, R54.H1 ;  /* 0x00000036ff36723e */ /* 0x000fe200030006ff */
[----:B------:R-:W-:Y:S01]  /*8ed0*/  FFMA.FTZ R56, R136, R67, R153 ;  /* 0x0000004388387223 */ /* 0x000fe20000010099 */
[----:B------:R-:W-:Y:S01]  /*8ee0*/  HADD2.F32 R91, -RZ, R88.H0_H0 ;  /* 0x20000058ff5b7230 */ /* 0x000fe20000004100 */
[----:B------:R-:W-:Y:S01]  /*8ef0*/  F2FP.SATFINITE.E4M3.F32.PACK_AB_MERGE_C R161, R161, R162, RZ ;  /* 0x000000a2a1a1723e */ /* 0x000fe200048070ff */
[----:B------:R-:W-:Y:S01]  /*8f00*/  HADD2.F32 R136, -RZ, R137.H0_H0 ;  /* 0x20000089ff887230 */ /* 0x000fe20000004100 */
[----:B------:R-:W-:Y:S01]  /*8f10*/  F2FP.SATFINITE.E4M3.F32.PACK_AB_MERGE_C R61, R159, R164, RZ ;  /* 0x000000a49f3d723e */ /* 0x000fe200048070ff */
[----:B------:R-:W-:Y:S01]  /*8f20*/  HADD2.F32 R66, -RZ, R60.H0_H0 ;  /* 0x2000003cff427230 */ /* 0x000fe20000004100 */
[----:B------:R-:W-:Y:S01]  /*8f30*/  F2FP.SATFINITE.E4M3.F32.PACK_AB_MERGE_C R58, R155, R58, R161 ;  /* 0x0000003a9b3a723e */ /* 0x000fe200048070a1 */
[----:B------:R-:W-:-:S02]  /*8f40*/  HADD2.F32 R88, -RZ, R88.H1_H1 ;  /* 0x30000058ff587230 */ /* 0x000fc40000004100 */
[-C--:B------:R-:W-:Y:S01]  /*8f50*/  FMUL.FTZ R153, R91, R136.reuse ;  /* 0x000000885b997220 */ /* 0x080fe20000410000 */
[----:B------:R-:W-:Y:S02]  /*8f60*/  HADD2.F32 R137, -RZ, R137.H1_H1 ;  /* 0x30000089ff897230 */ /* 0x000fe40000004100 */
[----:B------:R-:W-:Y:S01]  /*8f70*/  FMUL.FTZ R154, R66, R136 ;  /* 0x00000088429a7220 */ /* 0x000fe20000410000 */
[----:B------:R-:W-:Y:S01]  /*8f80*/  HADD2.F32 R67, -RZ, R60.H1_H1 ;  /* 0x3000003cff437230 */ /* 0x000fe20000004100 */
[----:B------:R-:W-:Y:S01]  /*8f90*/  F2FP.F16.E4M3.UNPACK_B R155, R53 ;  /* 0x00000035ff9b723e */ /* 0x000fe200020006ff */
[--C-:B------:R-:W-:Y:S02]  /*8fa0*/  HADD2.F32 R60, -RZ, R54.reuse.H0_H0 ;  /* 0x20000036ff3c7230 */ /* 0x100fe40000004100 */
[-C--:B------:R-:W-:Y:S01]  /*8fb0*/  FMUL.FTZ R156, R88, R137.reuse ;  /* 0x00000089589c7220 */ /* 0x080fe20000410000 */
[----:B------:R-:W-:Y:S02]  /*8fc0*/  HADD2.F32 R136, -RZ, R54.H1_H1 ;  /* 0x30000036ff887230 */ /* 0x000fe40000004100 */
[----:B------:R-:W-:Y:S01]  /*8fd0*/  FMUL.FTZ R137, R67, R137 ;  /* 0x0000008943897220 */ /* 0x000fe20000410000 */
[----:B------:R-:W-:Y:S01]  /*8fe0*/  F2FP.SATFINITE.E4M3.F32.PACK_AB_MERGE_C R61, R160, R157, R61 ;  /* 0x0000009da03d723e */ /* 0x000fe2000480703d */
[-C--:B------:R-:W-:Y:S01]  /*8ff0*/  FFMA.FTZ R54, R66, R60.reuse, -R153 ;  /* 0x0000003c42367223 */ /* 0x080fe20000010899 */
[----:B------:R-:W-:Y:S01]  /*9000*/  FFMA.FTZ R60, R91, R60, R154 ;  /* 0x0000003c5b3c7223 */ /* 0x000fe2000001009a */
[----:B------:R-:W-:Y:S01]  /*9010*/  F2FP.F16.E4M3.UNPACK_B R91, R59 ;  /* 0x0000003bff5b723e */ /* 0x000fe200020006ff */
[-C--:B------:R-:W-:Y:S01]  /*9020*/  FFMA.FTZ R159, R67, R136.reuse, -R156 ;  /* 0x00000088439f7223 */ /* 0x080fe2000001089c */
[----:B------:R-:W-:Y:S01]  /*9030*/  F2FP.F16.E4M3.UNPACK_B R66, R55 ;  /* 0x00000037ff42723e */ /* 0x000fe200020006ff */
[----:B------:R-:W-:Y:S01]  /*9040*/  FFMA.FTZ R161, R88, R136, R137 ;  /* 0x0000008858a17223 */ /* 0x000fe20000010089 */
[----:B------:R-:W-:Y:S01]  /*9050*/  F2FP.F16.E4M3.UNPACK_B R88, R59.H1 ;  /* 0x0000003bff58723e */ /* 0x000fe200030006ff */
[----:B------:R-:W-:Y:S01]  /*9060*/  HADD2.F32 R136, -RZ, R91.H0_H0 ;  /* 0x2000005bff887230 */ /* 0x000fe20000004100 */
[----:B------:R-:W-:Y:S01]  /*9070*/  F2FP.F16.E4M3.UNPACK_B R156, R53.H1 ;  /* 0x00000035ff9c723e */ /* 0x000fe200030006ff */
[----:B------:R-:W-:Y:S01]  /*9080*/  HADD2.F32 R157, -RZ, R155.H0_H0 ;  /* 0x2000009bff9d7230 */ /* 0x000fe20000004100 */
[-C--:B------:R-:W-:Y:S01]  /*9090*/  F2FP.F16.E4M3.UNPACK_B R53, R52.reuse ;  /* 0x00000034ff35723e */ /* 0x080fe200020006ff */
[----:B------:R-:W-:Y:S01]  /*90a0*/  HADD2.F32 R59, -RZ, R66.H0_H0 ;  /* 0x20000042ff3b7230 */ /* 0x000fe20000004100 */
[----:B------:R-:W-:Y:S01]  /*90b0*/  F2FP.F16.E4M3.UNPACK_B R55, R55.H1 ;  /* 0x00000037ff37723e */ /* 0x000fe200030006ff */
[----:B------:R-:W-:Y:S01]  /*90c0*/  HADD2.F32 R158, -RZ, R156.H0_H0 ;  /* 0x2000009cff9e7230 */ /* 0x000fe20000004100 */
[----:B------:R-:W-:Y:S01]  /*90d0*/  F2FP.F16.E4M3.UNPACK_B R137, R52.H1 ;  /* 0x00000034ff89723e */ /* 0x000fe200030006ff */
[----:B------:R-:W-:-:S02]  /*90e0*/  HADD2.F32 R52, -RZ, R88.H0_H0 ;  /* 0x20000058ff347230 */ /* 0x000fc40000004100 */
[-C--:B------:R-:W-:Y:S01]  /*90f0*/  FMUL.FTZ R160, R136, R157.reuse ;  /* 0x0000009d88a07220 */ /* 0x080fe20000410000 */
[----:B------:R-:W-:Y:S02]  /*9100*/  HADD2.F32 R153, -RZ, R53.H0_H0 ;  /* 0x20000035ff997230 */ /* 0x000fe40000004100 */
[----:B------:R-:W-:Y:S01]  /*9110*/  FMUL.FTZ R157, R59, R157 ;  /* 0x0000009d3b9d7220 */ /* 0x000fe20000410000 */
[----:B------:R-:W-:Y:S02]  /*9120*/  HADD2.F32 R67, -RZ, R55.H0_H0 ;  /* 0x20000037ff437230 */ /* 0x000fe40000004100 */
[----:B------:R-:W-:Y:S01]  /*9130*/  FMUL.FTZ R162, R52, R158 ;  /* 0x0000009e34a27220 */ /* 0x000fe20000410000 */
[----:B------:R-:W-:Y:S02]  /*9140*/  HADD2.F32 R154, -RZ, R137.H0_H0 ;  /* 0x20000089ff9a7230 */ /* 0x000fe40000004100 */
[----:B------:R-:W-:Y:S01]  /*9150*/  FFMA.FTZ R157, R136, R153, R157 ;  /* 0x00000099889d7223 */ /* 0x000fe2000001009d */
[----:B------:R-:W-:-:S02]  /*9160*/  HADD2.F32 R88, -RZ, R88.H1_H1 ;  /* 0x30000058ff587230 */ /* 0x000fc40000004100 */
[C---:B------:R-:W-:Y:S01]  /*9170*/  FMUL.FTZ R163, R67.reuse, R158 ;  /* 0x0000009e43a37220 */ /* 0x040fe20000410000 */
[----:B------:R-:W-:Y:S02]  /*9180*/  HADD2.F32 R156, -RZ, R156.H1_H1 ;  /* 0x3000009cff9c7230 */ /* 0x000fe40000004100 */
[----:B------:R-:W-:Y:S01]  /*9190*/  FFMA.FTZ R162, R67, R154, -R162 ;  /* 0x0000009a43a27223 */ /* 0x000fe200000108a2 */
[----:B------:R-:W-:Y:S02]  /*91a0*/  HADD2.F32 R55, -RZ, R55.H1_H1 ;  /* 0x30000037ff377230 */ /* 0x000fe40000004100 */
[----:B------:R-:W-:Y:S01]  /*91b0*/  FFMA.FTZ R160, R59, R153, -R160 ;  /* 0x000000993ba07223 */ /* 0x000fe200000108a0 */
[----:B------:R-:W-:Y:S02]  /*91c0*/  HADD2.F32 R91, -RZ, R91.H1_H1 ;  /* 0x3000005bff5b7230 */ /* 0x000fe40000004100 */
[----:B------:R-:W-:Y:S01]  /*91d0*/  FMUL.FTZ R136, R88, R156 ;  /* 0x0000009c58887220 */ /* 0x000fe20000410000 */
[----:B------:R-:W-:-:S02]  /*91e0*/  HADD2.F32 R155, -RZ, R155.H1_H1 ;  /* 0x3000009bff9b7230 */ /* 0x000fc40000004100 */
[----:B------:R-:W-:Y:S01]  /*91f0*/  FMUL.FTZ R67, R55, R156 ;  /* 0x0000009c37437220 */ /* 0x000fe20000410000 */
[----:B------:R-:W-:Y:S02]  /*9200*/  HADD2.F32 R137, -RZ, R137.H1_H1 ;  /* 0x30000089ff897230 */ /* 0x000fe40000004100 */
[----:B------:R-:W-:Y:S01]  /*9210*/  FFMA.FTZ R163, R52, R154, R163 ;  /* 0x0000009a34a37223 */ /* 0x000fe200000100a3 */
[----:B------:R-:W-:Y:S02]  /*9220*/  HADD2.F32 R66, -RZ, R66.H1_H1 ;  /* 0x30000042ff427230 */ /* 0x000fe40000004100 */
[----:B------:R-:W-:Y:S01]  /*9230*/  FMUL.FTZ R59, R91, R155 ;  /* 0x0000009b5b3b7220 */ /* 0x000fe20000410000 */
[----:B------:R-:W-:Y:S02]  /*9240*/  HADD2.F32 R53, -RZ, R53.H1_H1 ;  /* 0x30000035ff357230 */ /* 0x000fe40000004100 */
[-C--:B------:R-:W-:Y:S01]  /*9250*/  FFMA.FTZ R55, R55, R137.reuse, -R136 ;  /* 0x0000008937377223 */ /* 0x080fe20000010888 */
[----:B------:R-:W-:Y:S01]  /*9260*/  FFMA.FTZ R88, R88, R137, R67 ;  /* 0x0000008958587223 */ /* 0x000fe20000010043 */
[C---:B------:R-:W-:Y:S01]  /*9270*/  FMUL.FTZ R52, R66.reuse, R155 ;  /* 0x0000009b42347220 */ /* 0x040fe20000410000 */
[----:B------:R-:W-:Y:S01]  /*9280*/  F2FP.SATFINITE.E4M3.F32.PACK_AB_MERGE_C R54, R159, R54, RZ ;  /* 0x000000369f36723e */ /* 0x000fe200048070ff */
[-C--:B------:R-:W-:Y:S01]  /*9290*/  FFMA.FTZ R59, R66, R53.reuse, -R59 ;  /* 0x00000035423b7223 */ /* 0x080fe2000001083b */
[----:B------:R-:W-:Y:S01]  /*92a0*/  F2FP.SATFINITE.E4M3.F32.PACK_AB_MERGE_C R55, R55, R162, RZ ;  /* 0x000000a23737723e */ /* 0x000fe200048070ff */
[----:B------:R-:W-:Y:S01]  /*92b0*/  FFMA.FTZ R52, R91, R53, R52 ;  /* 0x000000355b347223 */ /* 0x000fe20000010034 */
[----:B------:R-:W-:-:S02]  /*92c0*/  F2FP.SATFINITE.E4M3.F32.PACK_AB_MERGE_C R60, R161, R60, RZ ;  /* 0x0000003ca13c723e */ /* 0x000fc400048070ff */
[----:B------:R-:W-:Y:S02]  /*92d0*/  F2FP.SATFINITE.E4M3.F32.PACK_AB_MERGE_C R88, R88, R163, RZ ;  /* 0x000000a35858723e */ /* 0x000fe400048070ff */
[----:B------:R-:W-:Y:S01]  /*92e0*/  F2FP.SATFINITE.E4M3.F32.PACK_AB_MERGE_C R53, R57, R64, R54 ;  /* 0x000000403935723e */ /* 0x000fe20004807036 */
[----:B------:R-:W-:Y:S01]  /*92f0*/  IMAD.MOV.U32 R54, RZ, RZ, R61 ;  /* 0x000000ffff367224 */ /* 0x000fe200078e003d */
[----:B------:R-:W-:Y:S02]  /*9300*/  F2FP.SATFINITE.E4M3.F32.PACK_AB_MERGE_C R55, R59, R160, R55 ;  /* 0x000000a03b37723e */ /* 0x000fe40004807037 */
[----:B------:R-:W-:Y:S02]  /*9310*/  F2FP.SATFINITE.E4M3.F32.PACK_AB_MERGE_C R57, R56, R65, R60 ;  /* 0x000000413839723e */ /* 0x000fe4000480703c */
[----:B------:R-:W-:Y:S01]  /*9320*/  F2FP.SATFINITE.E4M3.F32.PACK_AB_MERGE_C R59, R52, R157, R88 ;  /* 0x0000009d343b723e */ /* 0x000fe20004807058 */
[----:B------:R-:W-:Y:S01]  /*9330*/  IMAD.MOV.U32 R52, RZ, RZ, R63 ;  /* 0x000000ffff347224 */ /* 0x000fe200078e003f */
[----:B------:R-:W-:-:S07]  /*9340*/  MOV R56, R62 ;  /* 0x0000003e00387202 */ /* 0x000fce0000000f00 */
.L_x_349:
[----:B------:R-:W-:Y:S05]  /*9350*/  BSYNC B2 ;  /* 0x0000000000027941 */ /* 0x000fea0003800000 */
.L_x_348:
        /* <DEDUP_REMOVED lines=11> */
.L_x_347:
[----:B------:R-:W-:Y:S05]  /*9410*/  BSYNC B1 ;  /* 0x0000000000017941 */ /* 0x000fea0003800000 */
.L_x_346:
        /* <DEDUP_REMOVED lines=8> */
[----:B------:R-:W-:Y:S03]  /*94a0*/  BSSY B2, `(.L_x_352) ;  /* 0x00000eb000027945 */ /* 0x000fe60003800000 */
[----:B------:R-:W-:Y:S01]  /*94b0*/  IMAD R53, R53, R131, R52 ;  /* 0x0000008335357224 */ /* 0x000fe200078e0234 */
[----:B------:R-:W-:Y:S01]  /*94c0*/  SEL R52, R123, R148, !P6 ;  /* 0x000000947b347207 */ /* 0x000fe20007000000 */
[----:B------:R-:W-:Y:S01]  /*94d0*/  VIADD R55, R228, 0x80 ;  /* 0x00000080e4377836 */ /* 0x000fe20000000000 */
[----:B------:R-:W-:Y:S01]  /*94e0*/  IADD3 R63, P3, P4, R46, R60, R27 ;  /* 0x0000003c2e3f7210 */ /* 0x000fe20007c7e01b */
[----:B------:R-:W-:Y:S01]  /*94f0*/  IMAD.IADD R62, R61, 0x1, R53 ;  /* 0x000000013d3e7824 */ /* 0x000fe200078e0235 */
[----:B------:R-:W-:Y:S01]  /*9500*/  SHF.R.S32.HI R53, RZ, 0x1f, R52 ;  /* 0x0000001fff357819 */ /* 0x000fe20000011434 */
[----:B------:R-:W-:-:S03]  /*9510*/  IMAD.SHL.U32 R55, R55, 0x80, RZ ;  /* 0x0000008037377824 */ /* 0x000fc600078e00ff */
[----:B------:R-:W-:Y:S02]  /*9520*/  LEA.HI R53, R53, R52, RZ, 0x5 ;  /* 0x0000003435357211 */ /* 0x000fe400078f28ff */
[----:B------:R-:W-:Y:S02]  /*9530*/  LOP3.LUT R55, R55, 0x380, RZ, 0xc0, !PT ;  /* 0x0000038037377812 */ /* 0x000fe400078ec0ff */
[----:B------:R-:W-:Y:S02]  /*9540*/  LEA.HI.SX32 R53, R53, R28, 0x1b ;  /* 0x0000001c35357211 */ /* 0x000fe400078fdaff */
[----:B------:R-:W-:-:S03]  /*9550*/  IADD3.X R84, R21, R62, R26, P3, P4 ;  /* 0x0000003e15547210 */ /* 0x000fc60001fe841a */
[----:B------:R-:W-:-:S05]  /*9560*/  IMAD.SHL.U32 R65, R53, 0x10, RZ ;  /* 0x0000001035417824 */ /* 0x000fca00078e00ff */
[----:B------:R-:W-:-:S04]  /*9570*/  LOP3.LUT R53, R55, 0x70, R65, 0xf8, !PT ;  /* 0x0000007037357812 */ /* 0x000fc800078ef841 */
[----:B------:R-:W-:-:S04]  /*9580*/  LOP3.LUT R53, R53, R142, RZ, 0x3c, !PT ;  /* 0x0000008e35357212 */ /* 0x000fc800078e3cff */
[----:B---3--:R-:W-:Y:S01]  /*9590*/  IADD3 R52, R54, R53, RZ ;  /* 0x0000003536347210 */ /* 0x008fe20007ffe0ff */
[----:B------:R-:W-:-:S04]  /*95a0*/  IMAD R53, R17, 0x7000, R114 ;  /* 0x0000700011357824 */ /* 0x000fc800078e0272 */
[----:B------:R-:W-:Y:S02]  /*95b0*/  IMAD R55, R17, 0x7000, R52 ;  /* 0x0000700011377824 */ /* 0x000fe400078e0234 */
[C---:B------:R-:W-:Y:S02]  /*95c0*/  IMAD.IADD R53, R16.reuse, 0x1, R53 ;  /* 0x0000000110357824 */ /* 0x040fe400078e0235 */
[----:B------:R-:W-:-:S04]  /*95d0*/  IMAD.IADD R56, R16, 0x1, R55 ;  /* 0x0000000110387824 */ /* 0x000fc800078e0237 */
[----:B------:R-:W1:Y:S04]  /*95e0*/  LDS.128 R52, [R53+0x20400] ;  /* 0x0204000035347984 */ /* 0x000e680000000c00 */
[----:B------:R-:W2:Y:S01]  /*95f0*/  LDS.128 R56, [R56+0x20400] ;  /* 0x0204000038387984 */ /* 0x000ea20000000c00 */
[----:B------:R-:W-:Y:S05]  /*9600*/  @P2 BRA `(.L_x_353) ;  /* 0x0000000c00502947 */ /* 0x000fea0003800000 */
[----:B------:R-:W-:Y:S01]  /*9610*/  SHF.R.U32.HI R66, RZ, 0x8, R69 ;  /* 0x00000008ff427819 */ /* 0x000fe20000011645 */
[----:B-1----:R-:W-:Y:S01]  /*9620*/  IMAD.MOV.U32 R64, RZ, RZ, R53 ;  /* 0x000000ffff407224 */ /* 0x002fe200078e0035 */
[----:B------:R-:W-:Y:S02]  /*9630*/  LOP3.LUT R67, R69, 0xff0000ff, RZ, 0xc0, !PT ;  /* 0xff0000ff45437812 */ /* 0x000fe400078ec0ff */
[----:B------:R-:W-:Y:S01]  /*9640*/  SHF.R.U32.HI R90, RZ, 0x10, R69 ;  /* 0x00000010ff5a7819 */ /* 0x000fe20000011645 */
[----:B------:R-:W-:Y:S01]  /*9650*/  IMAD.MOV.U32 R69, RZ, RZ, R52 ;  /* 0x000000ffff457224 */ /* 0x000fe200078e0034 */
[----:B------:R-:W-:Y:S01]  /*9660*/  SHF.R.U32.HI R86, RZ, 0x8, R73 ;  /* 0x00000008ff567819 */ /* 0x000fe20000011649 */
[----:B------:R-:W-:Y:S01]  /*9670*/  IMAD.SHL.U32 R52, R66, 0x100, RZ ;  /* 0x0000010042347824 */ /* 0x000fe200078e00ff */
[----:B------:R-:W-:Y:S01]  /*9680*/  SHF.R.U32.HI R74, RZ, 0x8, R75 ;  /* 0x00000008ff4a7819 */ /* 0x000fe2000001164b */
[----:B------:R-:W-:Y:S01]  /*9690*/  IMAD.U32 R53, R90, 0x10000, RZ ;  /* 0x000100005a357824 */ /* 0x000fe200078e00ff */
[----:B------:R-:W-:-:S02]  /*96a0*/  SHF.R.U32.HI R89, RZ, 0x8, R71 ;  /* 0x00000008ff597819 */ /* 0x000fc40000011647 */
[----:B------:R-:W-:Y:S02]  /*96b0*/  LOP3.LUT R70, R73, 0xff0000ff, RZ, 0xc0, !PT ;  /* 0xff0000ff49467812 */ /* 0x000fe400078ec0ff */
[----:B------:R-:W-:Y:S01]  /*96c0*/  SHF.R.U32.HI R85, RZ, 0x10, R73 ;  /* 0x00000010ff557819 */ /* 0x000fe20000011649 */
[----:B------:R-:W-:Y:S01]  /*96d0*/  IMAD.SHL.U32 R73, R86, 0x100, RZ ;  /* 0x0000010056497824 */ /* 0x000fe200078e00ff */
[----:B------:R-:W-:Y:S02]  /*96e0*/  LOP3.LUT R72, R75, 0xff0000ff, RZ, 0xc0, !PT ;  /* 0xff0000ff4b487812 */ /* 0x000fe400078ec0ff */
[----:B------:R-:W-:Y:S01]  /*96f0*/  SHF.R.U32.HI R87, RZ, 0x10, R75 ;  /* 0x00000010ff577819 */ /* 0x000fe2000001164b */
[----:B------:R-:W-:Y:S01]  /*9700*/  IMAD.SHL.U32 R75, R74, 0x100, RZ ;  /* 0x000001004a4b7824 */ /* 0x000fe200078e00ff */
[----:B------:R-:W-:Y:S01]  /*9710*/  LOP3.LUT R68, R71, 0xff0000ff, RZ, 0xc0, !PT ;  /* 0xff0000ff47447812 */ /* 0x000fe200078ec0ff */
[----:B------:R-:W-:Y:S01]  /*9720*/  IMAD.U32 R85, R85, 0x10000, RZ ;  /* 0x0001000055557824 */ /* 0x000fe200078e00ff */
[----:B------:R-:W-:Y:S01]  /*9730*/  SHF.R.U32.HI R88, RZ, 0x10, R71 ;  /* 0x00000010ff587819 */ /* 0x000fe20000011647 */
[----:B--2---:R-:W-:Y:S01]  /*9740*/  IMAD.MOV.U32 R71, RZ, RZ, R56 ;  /* 0x000000ffff477224 */ /* 0x004fe200078e0038 */
[----:B------:R-:W-:Y:S01]  /*9750*/  LOP3.LUT R52, R67, 0xff00, R52, 0xf8, !PT ;  /* 0x0000ff0043347812 */ /* 0x000fe200078ef834 */
[----:B------:R-:W-:Y:S01]  /*9760*/  IMAD.SHL.U32 R67, R89, 0x100, RZ ;  /* 0x0000010059437824 */ /* 0x000fe200078e00ff */
[----:B------:R-:W-:-:S02]  /*9770*/  MOV R66, R54 ;  /* 0x0000003600427202 */ /* 0x000fc40000000f00 */
[----:B------:R-:W-:Y:S01]  /*9780*/  LOP3.LUT R54, R52, 0xff0000, R53, 0xf8, !PT ;  /* 0x00ff000034367812 */ /* 0x000fe200078ef835 */
[----:B------:R-:W-:Y:S01]  /*9790*/  IMAD.U32 R52, R88, 0x10000, RZ ;  /* 0x0001000058347824 */ /* 0x000fe200078e00ff */
[----:B------:R-:W-:Y:S02]  /*97a0*/  LOP3.LUT R56, R70, 0xff00, R73, 0xf8, !PT ;  /* 0x0000ff0046387812 */ /* 0x000fe400078ef849 */
[----:B------:R-:W-:Y:S02]  /*97b0*/  LOP3.LUT R86, R72, 0xff00, R75, 0xf8, !PT ;  /* 0x0000ff0048567812 */ /* 0x000fe400078ef84b */
[----:B------:R-:W-:Y:S02]  /*97c0*/  LOP3.LUT R67, R68, 0xff00, R67, 0xf8, !PT ;  /* 0x0000ff0044437812 */ /* 0x000fe400078ef843 */
[----:B------:R-:W-:Y:S02]  /*97d0*/  F2FP.F16.E4M3.UNPACK_B R75, R151.H1 ;  /* 0x00000097ff4b723e */ /* 0x000fe400030006ff */
[----:B------:R-:W-:-:S02]  /*97e0*/  F2FP.F16.E4M3.UNPACK_B R72, R71.H1 ;  /* 0x00000047ff48723e */ /* 0x000fc400030006ff */
[----:B------:R-:W-:Y:S01]  /*97f0*/  F2FP.F16.E4M3.UNPACK_B R70, R69.H1 ;  /* 0x00000045ff46723e */ /* 0x000fe200030006ff */
[----:B------:R-:W-:Y:S01]  /*9800*/  HADD2.F32 R53, -RZ, R75.H0_H0 ;  /* 0x2000004bff357230 */ /* 0x000fe20000004100 */
[----:B------:R-:W-:Y:S01]  /*9810*/  LOP3.LUT R52, R67, 0xff0000, R52, 0xf8, !PT ;  /* 0x00ff000043347812 */ /* 0x000fe200078ef834 */
[----:B------:R-:W-:Y:S01]  /*9820*/  HADD2.F32 R68, -RZ, R72.H0_H0 ;  /* 0x20000048ff447230 */ /* 0x000fe20000004100 */
[----:B------:R-:W-:Y:S01]  /*9830*/  F2FP.F16.E4M3.UNPACK_B R73, R149.H1 ;  /* 0x00000095ff49723e */ /* 0x000fe200030006ff */
[--C-:B------:R-:W-:Y:S01]  /*9840*/  HADD2.F32 R67, -RZ, R70.reuse.H0_H0 ;  /* 0x20000046ff437230 */ /* 0x100fe20000004100 */
[----:B------:R-:W-:Y:S01]  /*9850*/  LOP3.LUT R56, R56, 0xff0000, R85, 0xf8, !PT ;  /* 0x00ff000038387812 */ /* 0x000fe200078ef855 */
[----:B------:R-:W-:Y:S02]  /*9860*/  HADD2.F32 R70, -RZ, R70.H1_H1 ;  /* 0x30000046ff467230 */ /* 0x000fe40000004100 */
[----:B------:R-:W-:Y:S01]  /*9870*/  FMUL.FTZ R88, R68, R53 ;  /* 0x0000003544587220 */ /* 0x000fe20000410000 */
[----:B------:R-:W-:-:S02]  /*9880*/  HADD2.F32 R74, -RZ, R73.H0_H0 ;  /* 0x20000049ff4a7230 */ /* 0x000fc40000004100 */
[----:B------:R-:W-:Y:S01]  /*9890*/  FMUL.FTZ R89, R67, R53 ;  /* 0x0000003543597220 */ /* 0x000fe20000410000 */
[----:B------:R-:W-:Y:S01]  /*98a0*/  HADD2.F32 R85, -RZ, R73.H1_H1 ;  /* 0x30000049ff557230 */ /* 0x000fe20000004100 */
[----:B------:R-:W-:Y:S01]  /*98b0*/  SHF.L.U32 R87, R87, 0x10, RZ ;  /* 0x0000001057577819 */ /* 0x000fe200000006ff */
[-C--:B------:R-:W-:Y:S01]  /*98c0*/  FFMA.FTZ R67, R67, R74.reuse, -R88 ;  /* 0x0000004a43437223 */ /* 0x080fe20000010858 */
[----:B------:R-:W-:Y:S01]  /*98d0*/  FFMA.FTZ R68, R68, R74, R89 ;  /* 0x0000004a44447223 */ /* 0x000fe20000010059 */
[----:B------:R-:W-:Y:S01]  /*98e0*/  HADD2.F32 R74, -RZ, R75.H1_H1 ;  /* 0x3000004bff4a7230 */ /* 0x000fe20000004100 */
[----:B------:R-:W-:Y:S01]  /*98f0*/  F2FP.F16.E4M3.UNPACK_B R151, R151 ;  /* 0x00000097ff97723e */ /* 0x000fe200020006ff */
[----:B------:R-:W-:Y:S01]  /*9900*/  HADD2.F32 R75, -RZ, R72.H1_H1 ;  /* 0x30000048ff4b7230 */ /* 0x000fe20000004100 */
[----:B------:R-:W-:Y:S02]  /*9910*/  F2FP.F16.E4M3.UNPACK_B R73, R71 ;  /* 0x00000047ff49723e */ /* 0x000fe400020006ff */
[----:B------:R-:W-:Y:S01]  /*9920*/  F2FP.F16.E4M3.UNPACK_B R72, R69 ;  /* 0x00000045ff48723e */ /* 0x000fe200020006ff */
[-C--:B------:R-:W-:Y:S01]  /*9930*/  FMUL.FTZ R88, R70, R74.reuse ;  /* 0x0000004a46587220 */ /* 0x080fe20000410000 */
[----:B------:R-:W-:Y:S01]  /*9940*/  FMUL.FTZ R69, R75, R74 ;  /* 0x0000004a4b457220 */ /* 0x000fe20000410000 */
[----:B------:R-:W-:Y:S01]  /*9950*/  LOP3.LUT R53, R86, 0xff0000, R87, 0xf8, !PT ;  /* 0x00ff000056357812 */ /* 0x000fe200078ef857 */
[----:B------:R-:W-:Y:S01]  /*9960*/  HADD2.F32 R86, -RZ, R151.H0_H0 ;  /* 0x20000097ff567230 */ /* 0x000fe20000004100 */
[----:B------:R-:W-:Y:S01]  /*9970*/  F2FP.F16.E4M3.UNPACK_B R149, R149 ;  /* 0x00000095ff95723e */ /* 0x000fe200020006ff */
[----:B------:R-:W-:-:S02]  /*9980*/  HADD2.F32 R74, -RZ, R73.H0_H0 ;  /* 0x20000049ff4a7230 */ /* 0x000fc40000004100 */
[-C--:B------:R-:W-:Y:S01]  /*9990*/  FFMA.FTZ R70, R70, R85.reuse, -R69 ;  /* 0x0000005546467223 */ /* 0x080fe20000010845 */
[----:B------:R-:W-:Y:S02]  /*99a0*/  HADD2.F32 R71, -RZ, R72.H0_H0 ;  /* 0x20000048ff477230 */ /* 0x000fe40000004100 */
[----:B------:R-:W-:Y:S01]  /*99b0*/  FFMA.FTZ R69, R75, R85, R88 ;  /* 0x000000554b457223 */ /* 0x000fe20000010058 */
[----:B------:R-:W-:Y:S02]  /*99c0*/  HADD2.F32 R75, -RZ, R149.H0_H0 ;  /* 0x20000095ff4b7230 */ /* 0x000fe40000004100 */
[-C--:B------:R-:W-:Y:S01]  /*99d0*/  FMUL.FTZ R88, R74, R86.reuse ;  /* 0x000000564a587220 */ /* 0x080fe20000410000 */
[----:B------:R-:W-:Y:S02]  /*99e0*/  HADD2.F32 R151, -RZ, R151.H1_H1 ;  /* 0x30000097ff977230 */ /* 0x000fe40000004100 */
[----:B------:R-:W-:Y:S01]  /*99f0*/  FMUL.FTZ R85, R71, R86 ;  /* 0x0000005647557220 */ /* 0x000fe20000410000 */
[----:B------:R-:W-:-:S02]  /*9a00*/  HADD2.F32 R73, -RZ, R73.H1_H1 ;  /* 0x30000049ff497230 */ /* 0x000fc40000004100 */
[-C--:B------:R-:W-:Y:S01]  /*9a10*/  FFMA.FTZ R71, R71, R75.reuse, -R88 ;  /* 0x0000004b47477223 */ /* 0x080fe20000010858 */
[----:B------:R-:W-:Y:S02]  /*9a20*/  HADD2.F32 R72, -RZ, R72.H1_H1 ;  /* 0x30000048ff487230 */ /* 0x000fe40000004100 */
[----:B------:R-:W-:Y:S01]  /*9a30*/  FFMA.FTZ R89, R74, R75, R85 ;  /* 0x0000004b4a597223 */ /* 0x000fe20000010055 */
[----:B------:R-:W-:Y:S02]  /*9a40*/  HADD2.F32 R149, -RZ, R149.H1_H1 ;  /* 0x30000095ff957230 */ /* 0x000fe40000004100 */
[-C--:B------:R-:W-:Y:S01]  /*9a50*/  FMUL.FTZ R75, R73, R151.reuse ;  /* 0x00000097494b7220 */ /* 0x080fe20000410000 */
[----:B------:R-:W-:Y:S01]  /*9a60*/  F2FP.F16.E4M3.UNPACK_B R86, R152.H1 ;  /* 0x00000098ff56723e */ /* 0x000fe200030006ff */
[C---:B------:R-:W-:Y:S01]  /*9a70*/  FMUL.FTZ R136, R72.reuse, R151 ;  /* 0x0000009748887220 */ /* 0x040fe20000410000 */
[----:B------:R-:W-:Y:S01]  /*9a80*/  F2FP.F16.E4M3.UNPACK_B R74, R58.H1 ;  /* 0x0000003aff4a723e */ /* 0x000fe200030006ff */
[----:B------:R-:W-:Y:S01]  /*9a90*/  FFMA.FTZ R90, R72, R149, -R75 ;  /* 0x00000095485a7223 */ /* 0x000fe2000001084b */
[----:B------:R-:W-:Y:S01]  /*9aa0*/  F2FP.F16.E4M3.UNPACK_B R85, R150.H1 ;  /* 0x00000096ff55723e */ /* 0x000fe200030006ff */
[----:B------:R-:W-:Y:S01]  /*9ab0*/  HADD2.F32 R88, -RZ, R86.H0_H0 ;  /* 0x20000056ff587230 */ /* 0x000fe20000004100 */
[----:B------:R-:W-:Y:S01]  /*9ac0*/  F2FP.F16.E4M3.UNPACK_B R72, R66.H1 ;  /* 0x00000042ff48723e */ /* 0x000fe200030006ff */
[----:B------:R-:W-:-:S02]  /*9ad0*/  HADD2.F32 R75, -RZ, R74.H0_H0 ;  /* 0x2000004aff4b7230 */ /* 0x000fc40000004100 */
[----:B------:R-:W-:Y:S01]  /*9ae0*/  FFMA.FTZ R136, R73, R149, R136 ;  /* 0x0000009549887223 */ /* 0x000fe20000010088 */
[----:B------:R-:W-:Y:S01]  /*9af0*/  HADD2.F32 R87, -RZ, R86.H1_H1 ;  /* 0x30000056ff577230 */ /* 0x000fe20000004100 */
[----:B------:R-:W-:Y:S01]  /*9b00*/  F2FP.F16.E4M3.UNPACK_B R152, R152 ;  /* 0x00000098ff98723e */ /* 0x000fe200020006ff */
[----:B------:R-:W-:Y:S02]  /*9b10*/  HADD2.F32 R73, -RZ, R72.H0_H0 ;  /* 0x20000048ff497230 */ /* 0x000fe40000004100 */
[----:B------:R-:W-:Y:S01]  /*9b20*/  FMUL.FTZ R154, R75, R88 ;  /* 0x000000584b9a7220 */ /* 0x000fe20000410000 */
[----:B------:R-:W-:Y:S01]  /*9b30*/  HADD2.F32 R86, -RZ, R85.H0_H0 ;  /* 0x20000055ff567230 */ /* 0x000fe20000004100 */
[----:B------:R-:W-:Y:S01]  /*9b40*/  F2FP.F16.E4M3.UNPACK_B R66, R66 ;  /* 0x00000042ff42723e */ /* 0x000fe200020006ff */
[----:B------:R-:W-:Y:S02]  /*9b50*/  HADD2.F32 R74, -RZ, R74.H1_H1 ;  /* 0x3000004aff4a7230 */ /* 0x000fe40000004100 */
[----:B------:R-:W-:Y:S01]  /*9b60*/  FMUL.FTZ R88, R73, R88 ;  /* 0x0000005849587220 */ /* 0x000fe20000410000 */
[----:B------:R-:W-:-:S02]  /*9b70*/  HADD2.F32 R72, -RZ, R72.H1_H1 ;  /* 0x30000048ff487230 */ /* 0x000fc40000004100 */
[----:B------:R-:W-:Y:S01]  /*9b80*/  FFMA.FTZ R154, R73, R86, -R154 ;  /* 0x00000056499a7223 */ /* 0x000fe2000001089a */
[----:B------:R-:W-:Y:S02]  /*9b90*/  HADD2.F32 R85, -RZ, R85.H1_H1 ;  /* 0x30000055ff557230 */ /* 0x000fe40000004100 */
[-C--:B------:R-:W-:Y:S01]  /*9ba0*/  FMUL.FTZ R73, R74, R87.reuse ;  /* 0x000000574a497220 */ /* 0x080fe20000410000 */
[----:B------:R-:W-:Y:S01]  /*9bb0*/  F2FP.F16.E4M3.UNPACK_B R150, R150 ;  /* 0x00000096ff96723e */ /* 0x000fe200020006ff */
[C---:B------:R-:W-:Y:S01]  /*9bc0*/  FMUL.FTZ R87, R72.reuse, R87 ;  /* 0x0000005748577220 */ /* 0x040fe20000410000 */
[----:B------:R-:W-:Y:S01]  /*9bd0*/  FFMA.FTZ R88, R75, R86, R88 ;  /* 0x000000564b587223 */ /* 0x000fe20000010058 */
[-C--:B------:R-:W-:Y:S01]  /*9be0*/  FFMA.FTZ R137, R72, R85.reuse, -R73 ;  /* 0x0000005548897223 */ /* 0x080fe20000010849 */
[----:B------:R-:W-:Y:S01]  /*9bf0*/  F2FP.F16.E4M3.UNPACK_B R72, R58 ;  /* 0x0000003aff48723e */ /* 0x000fe200020006ff */
[----:B------:R-:W-:Y:S01]  /*9c00*/  FFMA.FTZ R149, R74, R85, R87 ;  /* 0x000000554a957223 */ /* 0x000fe20000010057 */
[----:B------:R-:W-:Y:S01]  /*9c10*/  HADD2.F32 R85, -RZ, R152.H0_H0 ;  /* 0x20000098ff557230 */ /* 0x000fe20000004100 */
[----:B------:R-:W-:Y:S01]  /*9c20*/  F2FP.SATFINITE.E4M3.F32.PACK_AB_MERGE_C R67, R70, R67, RZ ;  /* 0x000000434643723e */ /* 0x000fe200048070ff */
[----:B------:R-:W-:Y:S01]  /*9c30*/  HADD2.F32 R58, -RZ, R66.H0_H0 ;  /* 0x20000042ff3a7230 */ /* 0x000fe20000004100 */
[----:B------:R-:W-:Y:S01]  /*9c40*/  F2FP.SATFINITE.E4M3.F32.PACK_AB_MERGE_C R69, R69, R68, RZ ;  /* 0x000000444545723e */ /* 0x000fe200048070ff */
[----:B------:R-:W-:Y:S01]  /*9c50*/  HADD2.F32 R73, -RZ, R72.H0_H0 ;  /* 0x20000048ff497230 */ /* 0x000fe20000004100 */
[----:B------:R-:W-:Y:S01]  /*9c60*/  F2FP.F16.E4M3.UNPACK_B R70, R64 ;  /* 0x00000040ff46723e */ /* 0x000fe200020006ff */
[----:B------:R-:W-:-:S02]  /*9c70*/  HADD2.F32 R87, -RZ, R152.H1_H1 ;  /* 0x30000098ff577230 */ /* 0x000fc40000004100 */
[-C--:B------:R-:W-:Y:S01]  /*9c80*/  FMUL.FTZ R86, R58, R85.reuse ;  /* 0x000000553a567220 */ /* 0x080fe20000410000 */
[----:B------:R-:W-:Y:S02]  /*9c90*/  HADD2.F32 R72, -RZ, R72.H1_H1 ;  /* 0x30000048ff487230 */ /* 0x000fe40000004100 */
[----:B------:R-:W-:Y:S01]  /*9ca0*/  FMUL.FTZ R91, R73, R85 ;  /* 0x00000055495b7220 */ /* 0x000fe20000410000 */
[----:B------:R-:W-:Y:S01]  /*9cb0*/  HADD2.F32 R66, -RZ, R66.H1_H1 ;  /* 0x30000042ff427230 */ /* 0x000fe20000004100 */
[----:B------:R-:W-:Y:S01]  /*9cc0*/  F2FP.SATFINITE.E4M3.F32.PACK_AB_MERGE_C R149, R149, R88, RZ ;  /* 0x000000589595723e */ /* 0x000fe200048070ff */
[--C-:B------:R-:W-:Y:S02]  /*9cd0*/  HADD2.F32 R75, -RZ, R150.reuse.H1_H1 ;  /* 0x30000096ff4b7230 */ /* 0x100fe40000004100 */
[-C--:B------:R-:W-:Y:S01]  /*9ce0*/  FMUL.FTZ R85, R72, R87.reuse ;  /* 0x0000005748557220 */ /* 0x080fe20000410000 */
[----:B------:R-:W-:Y:S02]  /*9cf0*/  HADD2.F32 R74, -RZ, R150.H0_H0 ;  /* 0x20000096ff4a7230 */ /* 0x000fe40000004100 */
[----:B------:R-:W-:Y:S01]  /*9d00*/  FMUL.FTZ R87, R66, R87 ;  /* 0x0000005742577220 */ /* 0x000fe20000410000 */
[----:B------:R-:W-:Y:S01]  /*9d10*/  F2FP.SATFINITE.E4M3.F32.PACK_AB_MERGE_C R68, R90, R71, R67 ;  /* 0x000000475a44723e */ /* 0x000fe20004807043 */
[----:B------:R-:W-:Y:S01]  /*9d20*/  FFMA.FTZ R66, R66, R75, -R85 ;  /* 0x0000004b42427223 */ /* 0x000fe20000010855 */
[----:B------:R-:W-:Y:S01]  /*9d30*/  F2FP.SATFINITE.E4M3.F32.PACK_AB_MERGE_C R67, R136, R89, R69 ;  /* 0x000000598843723e */ /* 0x000fe20004807045 */
[----:B------:R-:W-:Y:S01]  /*9d40*/  FFMA.FTZ R87, R72, R75, R87 ;  /* 0x0000004b48577223 */ /* 0x000fe20000010057 */
[----:B------:R-:W-:Y:S01]  /*9d50*/  F2FP.F16.E4M3.UNPACK_B R72, R57 ;  /* 0x00000039ff48723e */ /* 0x000fe200020006ff */
[----:B------:R-:W-:Y:S01]  /*9d60*/  FFMA.FTZ R91, R58, R74, -R91 ;  /* 0x0000004a3a5b7223 */ /* 0x000fe2000001085b */
[----:B------:R-:W-:Y:S01]  /*9d70*/  F2FP.F16.E4M3.UNPACK_B R75, R56 ;  /* 0x00000038ff4b723e */ /* 0x000fe200020006ff */
[----:B------:R-:W-:Y:S01]  /*9d80*/  FFMA.FTZ R58, R73, R74, R86 ;  /* 0x0000004a493a7223 */ /* 0x000fe20000010056 */
[-C--:B------:R-:W-:Y:S01]  /*9d90*/  F2FP.F16.E4M3.UNPACK_B R73, R54.reuse ;  /* 0x00000036ff49723e */ /* 0x080fe200020006ff */
[----:B------:R-:W-:Y:S01]  /*9da0*/  HADD2.F32 R71, -RZ, R72.H0_H0 ;  /* 0x20000048ff477230 */ /* 0x000fe20000004100 */
[----:B------:R-:W-:Y:S01]  /*9db0*/  F2FP.F16.E4M3.UNPACK_B R54, R54.H1 ;  /* 0x00000036ff36723e */ /* 0x000fe200030006ff */
[----:B------:R-:W-:Y:S01]  /*9dc0*/  HADD2.F32 R88, -RZ, R75.H0_H0 ;  /* 0x2000004bff587230 */ /* 0x000fe20000004100 */
[----:B------:R-:W-:Y:S01]  /*9dd0*/  F2FP.SATFINITE.E4M3.F32.PACK_AB_MERGE_C R58, R87, R58, R149 ;  /* 0x0000003a573a723e */ /* 0x000fe20004807095 */
[----:B------:R-:W-:Y:S01]  /*9de0*/  HADD2.F32 R69, -RZ, R70.H0_H0 ;  /* 0x20000046ff457230 */ /* 0x000fe20000004100 */
[----:B------:R-:W-:Y:S01]  /*9df0*/  F2FP.SATFINITE.E4M3.F32.PACK_AB_MERGE_C R137, R137, R154, RZ ;  /* 0x0000009a8989723e */ /* 0x000fe200048070ff */
[----:B------:R-:W-:-:S02]  /*9e00*/  HADD2.F32 R74, -RZ, R72.H1_H1 ;  /* 0x30000048ff4a7230 */ /* 0x000fc40000004100 */
[-C--:B------:R-:W-:Y:S01]  /*9e10*/  FMUL.FTZ R90, R71, R88.reuse ;  /* 0x00000058475a7220 */ /* 0x080fe20000410000 */
[----:B------:R-:W-:Y:S02]  /*9e20*/  HADD2.F32 R85, -RZ, R75.H1_H1 ;  /* 0x3000004bff557230 */ /* 0x000fe40000004100 */
[----:B------:R-:W-:Y:S01]  /*9e30*/  FMUL.FTZ R88, R69, R88 ;  /* 0x0000005845587220 */ /* 0x000fe20000410000 */
[----:B------:R-:W-:Y:S01]  /*9e40*/  HADD2.F32 R72, -RZ, R70.H1_H1 ;  /* 0x30000046ff487230 */ /* 0x000fe20000004100 */
[----:B------:R-:W-:Y:S01]  /*9e50*/  F2FP.SATFINITE.E4M3.F32.PACK_AB_MERGE_C R66, R66, R91, R137 ;  /* 0x0000005b4242723e */ /* 0x000fe20004807089 */
[--C-:B------:R-:W-:Y:S02]  /*9e60*/  HADD2.F32 R86, -RZ, R73.reuse.H0_H0 ;  /* 0x20000049ff567230 */ /* 0x100fe40000004100 */
[-C--:B------:R-:W-:Y:S01]  /*9e70*/  FMUL.FTZ R87, R74, R85.reuse ;  /* 0x000000554a577220 */ /* 0x080fe20000410000 */
[----:B------:R-:W-:Y:S02]  /*9e80*/  HADD2.F32 R75, -RZ, R73.H1_H1 ;  /* 0x30000049ff4b7230 */ /* 0x000fe40000004100 */
[C---:B------:R-:W-:Y:S01]  /*9e90*/  FMUL.FTZ R89, R72.reuse, R85 ;  /* 0x0000005548597220 */ /* 0x040fe20000410000 */
[----:B------:R-:W-:Y:S01]  /*9ea0*/  F2FP.F16.E4M3.UNPACK_B R73, R57.H1 ;  /* 0x00000039ff49723e */ /* 0x000fe200030006ff */
[----:B------:R-:W-:Y:S01]  /*9eb0*/  FFMA.FTZ R70, R71, R86, R88 ;  /* 0x0000005647467223 */ /* 0x000fe20000010058 */
[----:B------:R-:W-:Y:S01]  /*9ec0*/  F2FP.F16.E4M3.UNPACK_B R85, R56.H1 ;  /* 0x00000038ff55723e */ /* 0x000fe200030006ff */
[----:B------:R-:W-:Y:S01]  /*9ed0*/  FFMA.FTZ R69, R69, R86, -R90 ;  /* 0x0000005645457223 */ /* 0x000fe2000001085a */
[----:B------:R-:W-:Y:S01]  /*9ee0*/  F2FP.F16.E4M3.UNPACK_B R71, R64.H1 ;  /* 0x00000040ff47723e */ /* 0x000fe200030006ff */
[----:B------:R-:W-:Y:S01]  /*9ef0*/  FFMA.FTZ R64, R72, R75, -R87 ;  /* 0x0000004b48407223 */ /* 0x000fe20000010857 */
[----:B------:R-:W-:-:S02]  /*9f00*/  HADD2.F32 R72, -RZ, R73.H0_H0 ;  /* 0x20000049ff487230 */ /* 0x000fc40000004100 */
[----:B------:R-:W-:Y:S01]  /*9f10*/  FFMA.FTZ R57, R74, R75, R89 ;  /* 0x0000004b4a397223 */ /* 0x000fe20000010059 */
[----:B------:R-:W-:Y:S02]  /*9f20*/  HADD2.F32 R87, -RZ, R85.H0_H0 ;  /* 0x20000055ff577230 */ /* 0x000fe40000004100 */
[----:B------:R-:W-:Y:S02]  /*9f30*/  HADD2.F32 R56, -RZ, R71.H0_H0 ;  /* 0x20000047ff387230 */ /* 0x000fe40000004100 */
[----:B------:R-:W-:Y:S02]  /*9f40*/  HADD2.F32 R73, -RZ, R73.H1_H1 ;  /* 0x30000049ff497230 */ /* 0x000fe40000004100 */
[----:B------:R-:W-:Y:S02]  /*9f50*/  HADD2.F32 R86, -RZ, R85.H1_H1 ;  /* 0x30000055ff567230 */ /* 0x000fe40000004100 */
[----:B------:R-:W-:Y:S01]  /*9f60*/  FMUL.FTZ R85, R72, R87 ;  /* 0x0000005748557220 */ /* 0x000fe20000410000 */
[----:B------:R-:W-:-:S02]  /*9f70*/  HADD2.F32 R71, -RZ, R71.H1_H1 ;  /* 0x30000047ff477230 */ /* 0x000fc40000004100 */
[----:B------:R-:W-:Y:S01]  /*9f80*/  FMUL.FTZ R87, R56, R87 ;  /* 0x0000005738577220 */ /* 0x000fe20000410000 */
[--C-:B------:R-:W-:Y:S02]  /*9f90*/  HADD2.F32 R75, -RZ, R54.reuse.H0_H0 ;  /* 0x20000036ff4b7230 */ /* 0x100fe40000004100 */
[----:B------:R-:W-:Y:S02]  /*9fa0*/  HADD2.F32 R74, -RZ, R54.H1_H1 ;  /* 0x30000036ff4a7230 */ /* 0x000fe40000004100 */
[-C--:B------:R-:W-:Y:S01]  /*9fb0*/  FMUL.FTZ R54, R73, R86.reuse ;  /* 0x0000005649367220 */ /* 0x080fe20000410000 */
[C---:B------:R-:W-:Y:S01]  /*9fc0*/  FMUL.FTZ R86, R71.reuse, R86 ;  /* 0x0000005647567220 */ /* 0x040fe20000410000 */
[----:B------:R-:W-:Y:S01]  /*9fd0*/  FFMA.FTZ R91, R72, R75, R87 ;  /* 0x0000004b485b7223 */ /* 0x000fe20000010057 */
[----:B------:R-:W-:Y:S01]  /*9fe0*/  F2FP.F16.E4M3.UNPACK_B R72, R59.H1 ;  /* 0x0000003bff48723e */ /* 0x000fe200030006ff */
[-C--:B------:R-:W-:Y:S01]  /*9ff0*/  FFMA.FTZ R137, R71, R74.reuse, -R54 ;  /* 0x0000004a47897223 */ /* 0x080fe20000010836 */
[----:B------:R-:W-:Y:S01]  /*a000*/  F2FP.F16.E4M3.UNPACK_B R54, R55 ;  /* 0x00000037ff36723e */ /* 0x000fe200020006ff */
[----:B------:R-:W-:Y:S01]  /*a010*/  FFMA.FTZ R136, R73, R74, R86 ;  /* 0x0000004a49887223 */ /* 0x000fe20000010056 */
[----:B------:R-:W-:Y:S01]  /*a020*/  F2FP.F16.E4M3.UNPACK_B R87, R53.H1 ;  /* 0x00000035ff57723e */ /* 0x000fe200030006ff */
[----:B------:R-:W-:Y:S01]  /*a030*/  FFMA.FTZ R90, R56, R75, -R85 ;  /* 0x0000004b385a7223 */ /* 0x000fe20000010855 */
[----:B------:R-:W-:Y:S01]  /*a040*/  F2FP.F16.E4M3.UNPACK_B R55, R55.H1 ;  /* 0x00000037ff37723e */ /* 0x000fe200030006ff */
[----:B------:R-:W-:Y:S01]  /*a050*/  HADD2.F32 R56, -RZ, R54.H0_H0 ;  /* 0x20000036ff387230 */ /* 0x000fe20000004100 */
[----:B------:R-:W-:Y:S01]  /*a060*/  F2FP.F16.E4M3.UNPACK_B R86, R53 ;  /* 0x00000035ff56723e */ /* 0x000fe200020006ff */
[--C-:B------:R-:W-:Y:S01]  /*a070*/  HADD2.F32 R89, -RZ, R87.reuse.H0_H0 ;  /* 0x20000057ff597230 */ /* 0x100fe20000004100 */
[-C--:B------:R-:W-:Y:S01]  /*a080*/  F2FP.F16.E4M3.UNPACK_B R53, R52.reuse ;  /* 0x00000034ff35723e */ /* 0x080fe200020006ff */
[----:B------:R-:W-:Y:S01]  /*a090*/  HADD2.F32 R87, -RZ, R87.H1_H1 ;  /* 0x30000057ff577230 */ /* 0x000fe20000004100 */
[----:B------:R-:W-:Y:S01]  /*a0a0*/  F2FP.F16.E4M3.UNPACK_B R74, R52.H1 ;  /* 0x00000034ff4a723e */ /* 0x000fe200030006ff */
[----:B------:R-:W-:Y:S01]  /*a0b0*/  HADD2.F32 R52, -RZ, R72.H0_H0 ;  /* 0x20000048ff347230 */ /* 0x000fe20000004100 */
[----:B------:R-:W-:Y:S01]  /*a0c0*/  F2FP.F16.E4M3.UNPACK_B R71, R59 ;  /* 0x0000003bff47723e */ /* 0x000fe200020006ff */
[----:B------:R-:W-:Y:S01]  /*a0d0*/  HADD2.F32 R59, -RZ, R55.H0_H0 ;  /* 0x20000037ff3b7230 */ /* 0x000fe20000004100 */
[----:B------:R-:W-:Y:S01]  /*a0e0*/  F2FP.SATFINITE.E4M3.F32.PACK_AB_MERGE_C R90, R137, R90, RZ ;  /* 0x0000005a895a723e */ /* 0x000fe200048070ff */
[----:B------:R-:W-:-:S02]  /*a0f0*/  HADD2.F32 R85, -RZ, R74.H0_H0 ;  /* 0x2000004aff557230 */ /* 0x000fc40000004100 */
[CC--:B------:R-:W-:Y:S01]  /*a100*/  FMUL.FTZ R150, R52.reuse, R89.reuse ;  /* 0x0000005934967220 */ /* 0x0c0fe20000410000 */
[----:B------:R-:W-:Y:S02]  /*a110*/  HADD2.F32 R72, -RZ, R72.H1_H1 ;  /* 0x30000048ff487230 */ /* 0x000fe40000004100 */
[C---:B------:R-:W-:Y:S01]  /*a120*/  FMUL.FTZ R89, R59.reuse, R89 ;  /* 0x000000593b597220 */ /* 0x040fe20000410000 */
[----:B------:R-:W-:Y:S02]  /*a130*/  HADD2.F32 R55, -RZ, R55.H1_H1 ;  /* 0x30000037ff377230 */ /* 0x000fe40000004100 */
[-C--:B------:R-:W-:Y:S01]  /*a140*/  FFMA.FTZ R150, R59, R85.reuse, -R150 ;  /* 0x000000553b967223 */ /* 0x080fe20000010896 */
[----:B------:R-:W-:Y:S02]  /*a150*/  HADD2.F32 R73, -RZ, R71.H0_H0 ;  /* 0x20000047ff497230 */ /* 0x000fe40000004100 */
[----:B------:R-:W-:Y:S01]  /*a160*/  FFMA.FTZ R89, R52, R85, R89 ;  /* 0x0000005534597223 */ /* 0x000fe20000010059 */
[----:B------:R-:W-:-:S02]  /*a170*/  HADD2.F32 R88, -RZ, R86.H0_H0 ;  /* 0x20000056ff587230 */ /* 0x000fc40000004100 */
[-C--:B------:R-:W-:Y:S01]  /*a180*/  FMUL.FTZ R52, R72, R87.reuse ;  /* 0x0000005748347220 */ /* 0x080fe20000410000 */
[----:B------:R-:W-:Y:S02]  /*a190*/  HADD2.F32 R71, -RZ, R71.H1_H1 ;  /* 0x30000047ff477230 */ /* 0x000fe40000004100 */
[----:B------:R-:W-:Y:S01]  /*a1a0*/  FMUL.FTZ R87, R55, R87 ;  /* 0x0000005737577220 */ /* 0x000fe20000410000 */
[----:B------:R-:W-:Y:S02]  /*a1b0*/  HADD2.F32 R86, -RZ, R86.H1_H1 ;  /* 0x30000056ff567230 */ /* 0x000fe40000004100 */
[-C--:B------:R-:W-:Y:S01]  /*a1c0*/  FMUL.FTZ R149, R73, R88.reuse ;  /* 0x0000005849957220 */ /* 0x080fe20000410000 */
[----:B------:R-:W-:Y:S02]  /*a1d0*/  HADD2.F32 R54, -RZ, R54.H1_H1 ;  /* 0x30000036ff367230 */ /* 0x000fe40000004100 */
[----:B------:R-:W-:Y:S01]  /*a1e0*/  FMUL.FTZ R88, R56, R88 ;  /* 0x0000005838587220 */ /* 0x000fe20000410000 */
[----:B------:R-:W-:-:S02]  /*a1f0*/  HADD2.F32 R74, -RZ, R74.H1_H1 ;  /* 0x3000004aff4a7230 */ /* 0x000fc40000004100 */
[-C--:B------:R-:W-:Y:S01]  /*a200*/  FMUL.FTZ R59, R71, R86.reuse ;  /* 0x00000056473b7220 */ /* 0x080fe20000410000 */
[--C-:B------:R-:W-:Y:S02]  /*a210*/  HADD2.F32 R75, -RZ, R53.reuse.H0_H0 ;  /* 0x20000035ff4b7230 */ /* 0x100fe40000004100 */
[----:B------:R-:W-:Y:S01]  /*a220*/  FMUL.FTZ R86, R54, R86 ;  /* 0x0000005636567220 */ /* 0x000fe20000410000 */
[----:B------:R-:W-:Y:S02]  /*a230*/  HADD2.F32 R53, -RZ, R53.H1_H1 ;  /* 0x30000035ff357230 */ /* 0x000fe40000004100 */
[-C--:B------:R-:W-:Y:S01]  /*a240*/  FFMA.FTZ R55, R55, R74.reuse, -R52 ;  /* 0x0000004a37377223 */ /* 0x080fe20000010834 */
[----:B------:R-:W-:Y:S01]  /*a250*/  FFMA.FTZ R72, R72, R74, R87 ;  /* 0x0000004a48487223 */ /* 0x000fe20000010057 */
[-C--:B------:R-:W-:Y:S01]  /*a260*/  FFMA.FTZ R149, R56, R75.reuse, -R149 ;  /* 0x0000004b38957223 */ /* 0x080fe20000010895 */
[----:B------:R-:W-:Y:S01]  /*a270*/  FFMA.FTZ R88, R73, R75, R88 ;  /* 0x0000004b49587223 */ /* 0x000fe20000010058 */
[-C--:B------:R-:W-:Y:S01]  /*a280*/  FFMA.FTZ R54, R54, R53.reuse, -R59 ;  /* 0x0000003536367223 */ /* 0x080fe2000001083b */
[----:B------:R-:W-:Y:S01]  /*a290*/  FFMA.FTZ R53, R71, R53, R86 ;  /* 0x0000003547357223 */ /* 0x000fe20000010056 */
[----:B------:R-:W-:Y:S01]  /*a2a0*/  F2FP.SATFINITE.E4M3.F32.PACK_AB_MERGE_C R55, R55, R150, RZ ;  /* 0x000000963737723e */ /* 0x000fe200048070ff */
[----:B------:R-:W-:Y:S01]  /*a2b0*/  IMAD.MOV.U32 R52, RZ, RZ, R68 ;  /* 0x000000ffff347224 */ /* 0x000fe200078e0044 */
[----:B------:R-:W-:Y:S01]  /*a2c0*/  F2FP.SATFINITE.E4M3.F32.PACK_AB_MERGE_C R72, R72, R89, RZ ;  /* 0x000000594848723e */ /* 0x000fe200048070ff */
[----:B------:R-:W-:Y:S01]  /*a2d0*/  IMAD.MOV.U32 R56, RZ, RZ, R67 ;  /* 0x000000ffff387224 */ /* 0x000fe200078e0043 */
[----:B------:R-:W-:-:S02]  /*a2e0*/  F2FP.SATFINITE.E4M3.F32.PACK_AB_MERGE_C R69, R64, R69, R90 ;  /* 0x000000454045723e */ /* 0x000fc4000480705a */
[----:B------:R-:W-:Y:S02]  /*a2f0*/  F2FP.SATFINITE.E4M3.F32.PACK_AB_MERGE_C R91, R136, R91, RZ ;  /* 0x0000005b885b723e */ /* 0x000fe400048070ff */
[----:B------:R-:W-:Y:S01]  /*a300*/  F2FP.SATFINITE.E4M3.F32.PACK_AB_MERGE_C R55, R54, R149, R55 ;  /* 0x000000953637723e */ /* 0x000fe20004807037 */
[----:B------:R-:W-:Y:S01]  /*a310*/  IMAD.MOV.U32 R54, RZ, RZ, R66 ;  /* 0x000000ffff367224 */ /* 0x000fe200078e0042 */
[----:B------:R-:W-:Y:S01]  /*a320*/  F2FP.SATFINITE.E4M3.F32.PACK_AB_MERGE_C R59, R53, R88, R72 ;  /* 0x00000058353b723e */ /* 0x000fe20004807048 */
[----:B------:R-:W-:Y:S01]  /*a330*/  IMAD.MOV.U32 R53, RZ, RZ, R69 ;  /* 0x000000ffff357224 */ /* 0x000fe200078e0045 */
[----:B------:R-:W-:-:S07]  /*a340*/  F2FP.SATFINITE.E4M3.F32.PACK_AB_MERGE_C R57, R57, R70, R91 ;  /* 0x000000463939723e */ /* 0x000fce000480705b */
.L_x_353:
[----:B------:R-:W-:Y:S05]  /*a350*/  BSYNC B2 ;  /* 0x0000000000027941 */ /* 0x000fea0003800000 */
.L_x_352:
        /* <DEDUP_REMOVED lines=11> */
.L_x_351:
[----:B------:R-:W-:Y:S05]  /*a410*/  BSYNC B1 ;  /* 0x0000000000017941 */ /* 0x000fea0003800000 */
.L_x_350:
[----:B-1----:R-:W-:Y:S02]  /*a420*/  VIADD R53, R228, 0xc0 ;  /* 0x000000c0e4357836 */ /* 0x002fe40000000000 */
[-C--:B--2---:R-:W-:Y:S02]  /*a430*/  IMAD R52, R124, R130.reuse, RZ ;  /* 0x000000827c347224 */ /* 0x084fe400078e02ff */
[C---:B------:R-:W-:Y:S01]  /*a440*/  IMAD.WIDE.U32 R128, R53.reuse, R130, R128 ;  /* 0x0000008235807225 */ /* 0x040fe200078e0080 */
[----:B------:R-:W-:-:S03]  /*a450*/  ISETP.GE.OR P3, PT, R53, R120, P0 ;  /* 0x000000783500720c */ /* 0x000fc60000766670 */
[----:B------:R-:W-:-:S10]  /*a460*/  IMAD R131, R53, R131, R52 ;  /* 0x0000008335837224 */ /* 0x000fd400078e0234 */
[----:B------:R-:W-:Y:S05]  /*a470*/  @P3 BRA `(.L_x_332) ;  /* 0x0000001400a03947 */ /* 0x000fea0003800000 */
[----:B------:R-:W2:Y:S01]  /*a480*/  LDL R54, [R1+0x5c] ;  /* 0x00005c0001367983 */ /* 0x000ea20000100800 */
[----:B------:R-:W1:Y:S01]  /*a490*/  LDC.64 R60, c[0x0][0x2d8] ;  /* 0x0000b600ff3c7b82 */ /* 0x000e620000000a00 */
[----:B------:R-:W-:Y:S01]  /*a4a0*/  ISETP.NE.AND P6, PT, R0, RZ, PT ;  /* 0x000000ff0000720c */ /* 0x000fe20003fc5270 */
[----:B------:R-:W-:Y:S01]  /*a4b0*/  VIADD R55, R228, 0xc0 ;  /* 0x000000c0e4377836 */ /* 0x000fe20000000000 */
[----:B------:R-:W-:Y:S01]  /*a4c0*/  IADD3 R63, P3, P4, R46, R128, R27 ;  /* 0x000000802e3f7210 */ /* 0x000fe20007c7e01b */
[----:B------:R-:W-:Y:S01]  /*a4d0*/  IMAD.IADD R64, R129, 0x1, R131 ;  /* 0x0000000181407824 */ /* 0x000fe200078e0283 */
[----:B------:R-:W-:Y:S01]  /*a4e0*/  SEL R148, R123, R148, !P6 ;  /* 0x000000947b947207 */ /* 0x000fe20007000000 */
[----:B------:R-:W-:Y:S01]  /*a4f0*/  IMAD.SHL.U32 R55, R55, 0x80, RZ ;  /* 0x0000008037377824 */ /* 0x000fe200078e00ff */
[----:B------:R-:W-:Y:S02]  /*a500*/  BSSY B1, `(.L_x_354) ;  /* 0x00000e7000017945 */ /* 0x000fe40003800000 */
[----:B------:R-:W-:-:S02]  /*a510*/  SHF.R.S32.HI R53, RZ, 0x1f, R148 ;  /* 0x0000001fff357819 */ /* 0x000fc40000011494 */
[----:B------:R-:W-:Y:S02]  /*a520*/  IADD3.X R52, R21, R64, R26, P3, P4 ;  /* 0x0000004015347210 */ /* 0x000fe40001fe841a */
[----:B------:R-:W-:Y:S02]  /*a530*/  LEA.HI R53, R53, R148, RZ, 0x5 ;  /* 0x0000009435357211 */ /* 0x000fe400078f28ff */
[----:B------:R-:W-:Y:S02]  /*a540*/  LOP3.LUT R55, R55, 0x380, RZ, 0xc0, !PT ;  /* 0x0000038037377812 */ /* 0x000fe400078ec0ff */
[----:B------:R-:W-:-:S05]  /*a550*/  LEA.HI.SX32 R53, R53, R28, 0x1b ;  /* 0x0000001c35357211 */ /* 0x000fca00078fdaff */
[----:B------:R-:W-:Y:S01]  /*a560*/  IMAD.SHL.U32 R65, R53, 0x10, RZ ;  /* 0x0000001035417824 */ /* 0x000fe200078e00ff */
[----:B-1----:R-:W-:Y:S01]  /*a570*/  IADD3 R62, P3, R63, R60, RZ ;  /* 0x0000003c3f3e7210 */ /* 0x002fe20007f7e0ff */
[----:B------:R-:W-:-:S03]  /*a580*/  IMAD R53, R17, 0x7000, R113 ;  /* 0x0000700011357824 */ /* 0x000fc600078e0271 */
[----:B------:R-:W-:Y:S01]  /*a590*/  IADD3.X R63, R52, R61, RZ, P3, !PT ;  /* 0x0000003d343f7210 */ /* 0x000fe20001ffe4ff */
[----:B------:R-:W-:Y:S01]  /*a5a0*/  IMAD.IADD R53, R16, 0x1, R53 ;  /* 0x0000000110357824 */ /* 0x000fe200078e0235 */
[----:B------:R-:W-:-:S04]  /*a5b0*/  LOP3.LUT R52, R55, 0x70, R65, 0xf8, !PT ;  /* 0x0000007037347812 */ /* 0x000fc800078ef841 */
[----:B------:R-:W-:-:S05]  /*a5c0*/  LOP3.LUT R52, R52, R141, RZ, 0x3c, !PT ;  /* 0x0000008d34347212 */ /* 0x000fca00078e3cff */
[----:B--2---:R-:W-:-:S04]  /*a5d0*/  IMAD.IADD R52, R54, 0x1, R52 ;  /* 0x0000000136347824 */ /* 0x004fc800078e0234 */
[----:B------:R-:W-:-:S04]  /*a5e0*/  IMAD R55, R17, 0x7000, R52 ;  /* 0x0000700011377824 */ /* 0x000fc800078e0234 */
[----:B------:R-:W-:Y:S02]  /*a5f0*/  IMAD.IADD R56, R16, 0x1, R55 ;  /* 0x0000000110387824 */ /* 0x000fe400078e0237 */
[----:B------:R-:W1:Y:S04]  /*a600*/  LDS.128 R52, [R53+0x20400] ;  /* 0x0204000035347984 */ /* 0x000e680000000c00 */
[----:B------:R-:W2:Y:S01]  /*a610*/  LDS.128 R56, [R56+0x20400] ;  /* 0x0204000038387984 */ /* 0x000ea20000000c00 */
[----:B------:R-:W-:Y:S05]  /*a620*/  @P2 BRA `(.L_x_355) ;  /* 0x0000000c00502947 */ /* 0x000fea0003800000 */
[----:B------:R-:W-:Y:S01]  /*a630*/  SHF.R.U32.HI R66, RZ, 0x8, R77 ;  /* 0x00000008ff427819 */ /* 0x000fe2000001164d */
[----:B--2---:R-:W-:Y:S01]  /*a640*/  IMAD.MOV.U32 R73, RZ, RZ, R56 ;  /* 0x000000ffff497224 */ /* 0x004fe200078e0038 */
[----:B-1----:R-:W-:Y:S01]  /*a650*/  MOV R70, R52 ;  /* 0x0000003400467202 */ /* 0x002fe20000000f00 */
[----:B------:R-:W-:Y:S01]  /*a660*/  IMAD.MOV.U32 R67, RZ, RZ, R58 ;  /* 0x000000ffff437224 */ /* 0x000fe200078e003a */
[----:B------:R-:W-:Y:S01]  /*a670*/  LOP3.LUT R69, R77, 0xff0000ff, RZ, 0xc0, !PT ;  /* 0xff0000ff4d457812 */ /* 0x000fe200078ec0ff */
[----:B------:R-:W-:Y:S01]  /*a680*/  IMAD.SHL.U32 R52, R66, 0x100, RZ ;  /* 0x0000010042347824 */ /* 0x000fe200078e00ff */
[----:B------:R-:W-:Y:S01]  /*a690*/  SHF.R.U32.HI R74, RZ, 0x8, R79 ;  /* 0x00000008ff4a7819 */ /* 0x000fe2000001164f */
[----:B------:R-:W-:Y:S01]  /*a6a0*/  IMAD.MOV.U32 R66, RZ, RZ, R54 ;  /* 0x000000ffff427224 */ /* 0x000fe200078e0036 */
[----:B------:R-:W-:Y:S02]  /*a6b0*/  SHF.R.U32.HI R72, RZ, 0x8, R81 ;  /* 0x00000008ff487819 */ /* 0x000fe40000011651 */
[----:B------:R-:W-:-:S02]  /*a6c0*/  SHF.R.U32.HI R75, RZ, 0x10, R77 ;  /* 0x00000010ff4b7819 */ /* 0x000fc4000001164d */
[----:B------:R-:W-:Y:S01]  /*a6d0*/  LOP3.LUT R69, R69, 0xff00, R52, 0xf8, !PT ;  /* 0x0000ff0045457812 */ /* 0x000fe200078ef834 */
[----:B------:R-:W-:Y:S01]  /*a6e0*/  IMAD.SHL.U32 R52, R74, 0x100, RZ ;  /* 0x000001004a347824 */ /* 0x000fe200078e00ff */
[----:B------:R-:W-:Y:S01]  /*a6f0*/  LOP3.LUT R71, R79, 0xff0000ff, RZ, 0xc0, !PT ;  /* 0xff0000ff4f477812 */ /* 0x000fe200078ec0ff */
[----:B------:R-:W-:Y:S01]  /*a700*/  IMAD.SHL.U32 R54, R72, 0x100, RZ ;  /* 0x0000010048367824 */ /* 0x000fe200078e00ff */
[----:B------:R-:W-:Y:S01]  /*a710*/  LOP3.LUT R77, R81, 0xff0000ff, RZ, 0xc0, !PT ;  /* 0xff0000ff514d7812 */ /* 0x000fe200078ec0ff */
[----:B------:R-:W-:Y:S01]  /*a720*/  IMAD.U32 R56, R75, 0x10000, RZ ;  /* 0x000100004b387824 */ /* 0x000fe200078e00ff */
[----:B------:R-:W-:Y:S02]  /*a730*/  SHF.R.U32.HI R80, RZ, 0x10, R79 ;  /* 0x00000010ff507819 */ /* 0x000fe4000001164f */
[----:B------:R-:W-:Y:S02]  /*a740*/  LOP3.LUT R75, R71, 0xff00, R52, 0xf8, !PT ;  /* 0x0000ff00474b7812 */ /* 0x000fe400078ef834 */
[----:B------:R-:W-:Y:S01]  /*a750*/  LOP3.LUT R79, R77, 0xff00, R54, 0xf8, !PT ;  /* 0x0000ff004d4f7812 */ /* 0x000fe200078ef836 */
[----:B------:R-:W-:Y:S01]  /*a760*/  IMAD.U32 R52, R80, 0x10000, RZ ;  /* 0x0001000050347824 */ /* 0x000fe200078e00ff */
[----:B------:R-:W-:-:S02]  /*a770*/  SHF.R.U32.HI R68, RZ, 0x8, R83 ;  /* 0x00000008ff447819 */ /* 0x000fc40000011653 */
[----:B------:R-:W-:Y:S02]  /*a780*/  F2FP.F16.E4M3.UNPACK_B R77, R145.H1 ;  /* 0x00000091ff4d723e */ /* 0x000fe400030006ff */
[----:B------:R-:W-:Y:S02]  /*a790*/  F2FP.F16.E4M3.UNPACK_B R74, R73.H1 ;  /* 0x00000049ff4a723e */ /* 0x000fe400030006ff */
[----:B------:R-:W-:Y:S01]  /*a7a0*/  F2FP.F16.E4M3.UNPACK_B R71, R70.H1 ;  /* 0x00000046ff47723e */ /* 0x000fe200030006ff */
[----:B------:R-:W-:Y:S01]  /*a7b0*/  HADD2.F32 R54, -RZ, R77.H0_H0 ;  /* 0x2000004dff367230 */ /* 0x000fe20000004100 */
[----:B------:R-:W-:Y:S02]  /*a7c0*/  SHF.R.U32.HI R78, RZ, 0x10, R81 ;  /* 0x00000010ff4e7819 */ /* 0x000fe40000011651 */
[----:B------:R-:W-:Y:S02]  /*a7d0*/  SHF.R.U32.HI R76, RZ, 0x10, R83 ;  /* 0x00000010ff4c7819 */ /* 0x000fe40000011653 */
[----:B------:R-:W-:-:S02]  /*a7e0*/  LOP3.LUT R81, R83, 0xff0000ff, RZ, 0xc0, !PT ;  /* 0xff0000ff53517812 */ /* 0x000fc400078ec0ff */
[----:B------:R-:W-:Y:S01]  /*a7f0*/  SHF.L.U32 R58, R68, 0x8, RZ ;  /* 0x00000008443a7819 */ /* 0x000fe200000006ff */
[----:B------:R-:W-:Y:S01]  /*a800*/  HADD2.F32 R68, -RZ, R71.H0_H0 ;  /* 0x20000047ff447230 */ /* 0x000fe20000004100 */
[----:B------:R-:W-:Y:S01]  /*a810*/  LOP3.LUT R56, R69, 0xff0000, R56, 0xf8, !PT ;  /* 0x00ff000045387812 */ /* 0x000fe200078ef838 */
[----:B------:R-:W-:Y:S01]  /*a820*/  HADD2.F32 R69, -RZ, R74.H0_H0 ;  /* 0x2000004aff457230 */ /* 0x000fe20000004100 */
[----:B------:R-:W-:Y:S01]  /*a830*/  F2FP.F16.E4M3.UNPACK_B R72, R143.H1 ;  /* 0x0000008fff48723e */ /* 0x000fe200030006ff */
[----:B------:R-:W-:Y:S01]  /*a840*/  IMAD.U32 R76, R76, 0x10000, RZ ;  /* 0x000100004c4c7824 */ /* 0x000fe200078e00ff */
[----:B------:R-:W-:Y:S01]  /*a850*/  LOP3.LUT R81, R81, 0xff00, R58, 0xf8, !PT ;  /* 0x0000ff0051517812 */ /* 0x000fe200078ef83a */
[----:B------:R-:W-:Y:S01]  /*a860*/  IMAD.U32 R58, R78, 0x10000, RZ ;  /* 0x000100004e3a7824 */ /* 0x000fe200078e00ff */
[----:B------:R-:W-:Y:S01]  /*a870*/  LOP3.LUT R52, R75, 0xff0000, R52, 0xf8, !PT ;  /* 0x00ff00004b347812 */ /* 0x000fe200078ef834 */
[--C-:B------:R-:W-:Y:S02]  /*a880*/  HADD2.F32 R75, -RZ, R72.reuse.H0_H0 ;  /* 0x20000048ff4b7230 */ /* 0x100fe40000004100 */
[-C--:B------:R-:W-:Y:S01]  /*a890*/  FMUL.FTZ R83, R69, R54.reuse ;  /* 0x0000003645537220 */ /* 0x080fe20000410000 */
[----:B------:R-:W-:Y:S01]  /*a8a0*/  FMUL.FTZ R78, R68, R54 ;  /* 0x00000036444e7220 */ /* 0x000fe20000410000 */
[----:B------:R-:W-:Y:S01]  /*a8b0*/  LOP3.LUT R54, R81, 0xff0000, R76, 0xf8, !PT ;  /* 0x00ff000051367812 */ /* 0x000fe200078ef84c */
[----:B------:R-:W-:-:S02]  /*a8c0*/  HADD2.F32 R76, -RZ, R72.H1_H1 ;  /* 0x30000048ff4c7230 */ /* 0x000fc40000004100 */
[-C--:B------:R-:W-:Y:S01]  /*a8d0*/  FFMA.FTZ R68, R68, R75.reuse, -R83 ;  /* 0x0000004b44447223 */ /* 0x080fe20000010853 */
[----:B------:R-:W-:Y:S01]  /*a8e0*/  FFMA.FTZ R69, R69, R75, R78 ;  /* 0x0000004b45457223 */ /* 0x000fe2000001004e */
[----:B------:R-:W-:Y:S01]  /*a8f0*/  HADD2.F32 R78, -RZ, R77.H1_H1 ;  /* 0x3000004dff4e7230 */ /* 0x000fe20000004100 */
[----:B------:R-:W-:Y:S01]  /*a900*/  F2FP.F16.E4M3.UNPACK_B R145, R145 ;  /* 0x00000091ff91723e */ /* 0x000fe200020006ff */
[----:B------:R-:W-:Y:S01]  /*a910*/  HADD2.F32 R75, -RZ, R74.H1_H1 ;  /* 0x3000004aff4b7230 */ /* 0x000fe20000004100 */
[----:B------:R-:W-:Y:S01]  /*a920*/  F2FP.F16.E4M3.UNPACK_B R73, R73 ;  /* 0x00000049ff49723e */ /* 0x000fe200020006ff */
[----:B------:R-:W-:Y:S01]  /*a930*/  HADD2.F32 R72, -RZ, R71.H1_H1 ;  /* 0x30000047ff487230 */ /* 0x000fe20000004100 */
[----:B------:R-:W-:Y:S01]  /*a940*/  F2FP.F16.E4M3.UNPACK_B R70, R70 ;  /* 0x00000046ff46723e */ /* 0x000fe200020006ff */
[----:B------:R-:W-:Y:S01]  /*a950*/  HADD2.F32 R77, -RZ, R145.H0_H0 ;  /* 0x20000091ff4d7230 */ /* 0x000fe20000004100 */
[----:B------:R-:W-:Y:S01]  /*a960*/  LOP3.LUT R58, R79, 0xff0000, R58, 0xf8, !PT ;  /* 0x00ff00004f3a7812 */ /* 0x000fe200078ef83a */
[-C--:B------:R-:W-:Y:S01]  /*a970*/  FMUL.FTZ R79, R75, R78.reuse ;  /* 0x0000004e4b4f7220 */ /* 0x080fe20000410000 */
[----:B------:R-:W-:Y:S01]  /*a980*/  F2FP.F16.E4M3.UNPACK_B R143, R143 ;  /* 0x0000008fff8f723e */ /* 0x000fe200020006ff */
[----:B------:R-:W-:Y:S01]  /*a990*/  FMUL.FTZ R78, R72, R78 ;  /* 0x0000004e484e7220 */ /* 0x000fe20000410000 */
        /* <DEDUP_REMOVED lines=34> */
[----:B------:R-:W-:Y:S01]  /*abc0*/  FMUL.FTZ R71, R72, R77 ;  /* 0x0000004d48477220 */ /* 0x000fe20000410000 */
[----:B------:R-:W-:Y:S01]  /*abd0*/  FFMA.FTZ R86, R74, R73, R85 ;  /* 0x000000494a567223 */ /* 0x000fe20000010055 */
[C---:B------:R-:W-:Y:S01]  /*abe0*/  FMUL.FTZ R77, R70.reuse, R77 ;  /* 0x0000004d464d7220 */ /* 0x040fe20000410000 */
[--C-:B------:R-:W-:Y:S02]  /*abf0*/  HADD2.F32 R74, -RZ, R146.reuse.H0_H0 ;  /* 0x20000092ff4a7230 */ /* 0x100fe40000004100 */
[----:B------:R-:W-:Y:S01]  /*ac00*/  FFMA.FTZ R87, R70, R75, -R71 ;  /* 0x0000004b46577223 */ /* 0x000fe20000010847 */
[----:B------:R-:W-:Y:S01]  /*ac10*/  F2FP.F16.E4M3.UNPACK_B R70, R67 ;  /* 0x00000043ff46723e */ /* 0x000fe200020006ff */
[----:B------:R-:W-:Y:S01]  /*ac20*/  FFMA.FTZ R89, R72, R75, R77 ;  /* 0x0000004b48597223 */ /* 0x000fe2000001004d */
[----:B------:R-:W-:Y:S01]  /*ac30*/  F2FP.F16.E4M3.UNPACK_B R144, R144 ;  /* 0x00000090ff90723e */ /* 0x000fe200020006ff */
[----:B------:R-:W-:Y:S01]  /*ac40*/  HADD2.F32 R75, -RZ, R146.H1_H1 ;  /* 0x30000092ff4b7230 */ /* 0x000fe20000004100 */
        /* <DEDUP_REMOVED lines=9> */
[--C-:B------:R-:W-:Y:S02]  /*ace0*/  HADD2.F32 R72, -RZ, R144.reuse.H0_H0 ;  /* 0x20000090ff487230 */ /* 0x100fe40000004100 */
[-C--:B------:R-:W-:Y:S01]  /*acf0*/  FMUL.FTZ R77, R70, R75.reuse ;  /* 0x0000004b464d7220 */ /* 0x080fe20000410000 */
[----:B------:R-:W-:Y:S02]  /*ad00*/  HADD2.F32 R73, -RZ, R144.H1_H1 ;  /* 0x30000090ff497230 */ /* 0x000fe40000004100 */
[C---:B------:R-:W-:Y:S01]  /*ad10*/  FMUL.FTZ R75, R66.reuse, R75 ;  /* 0x0000004b424b7220 */ /* 0x040fe20000410000 */
[----:B------:R-:W-:Y:S01]  /*ad20*/  F2FP.SATFINITE.E4M3.F32.PACK_AB_MERGE_C R84, R87, R84, RZ ;  /* 0x000000545754723e */ /* 0x000fe200048070ff */
[-C--:B------:R-:W-:Y:S01]  /*ad30*/  FFMA.FTZ R67, R67, R72.reuse, -R76 ;  /* 0x0000004843437223 */ /* 0x080fe2000001084c */
[----:B------:R-:W-:Y:S01]  /*ad40*/  FFMA.FTZ R74, R71, R72, R74 ;  /* 0x00000048474a7223 */ /* 0x000fe2000001004a */
[----:B------:R-:W-:Y:S01]  /*ad50*/  FFMA.FTZ R66, R66, R73, -R77 ;  /* 0x0000004942427223 */ /* 0x000fe2000001084d */
[----:B------:R-:W-:Y:S01]  /*ad60*/  F2FP.F16.E4M3.UNPACK_B R72, R57 ;  /* 0x00000039ff48723e */ /* 0x000fe200020006ff */
[----:B------:R-:W-:Y:S01]  /*ad70*/  FFMA.FTZ R85, R70, R73, R75 ;  /* 0x0000004946557223 */ /* 0x000fe2000001004b */
[----:B------:R-:W-:-:S02]  /*ad80*/  F2FP.F16.E4M3.UNPACK_B R77, R58 ;  /* 0x0000003aff4d723e */ /* 0x000fc400020006ff */
[----:B------:R-:W-:Y:S01]  /*ad90*/  F2FP.F16.E4M3.UNPACK_B R71, R53 ;  /* 0x00000035ff47723e */ /* 0x000fe200020006ff */
[--C-:B------:R-:W-:Y:S01]  /*ada0*/  HADD2.F32 R73, -RZ, R72.reuse.H0_H0 ;  /* 0x20000048ff497230 */ /* 0x100fe20000004100 */
[----:B------:R-:W-:Y:S01]  /*adb0*/  F2FP.F16.E4M3.UNPACK_B R75, R56 ;  /* 0x00000038ff4b723e */ /* 0x000fe200020006ff */
[----:B------:R-:W-:Y:S01]  /*adc0*/  HADD2.F32 R78, -RZ, R77.H0_H0 ;  /* 0x2000004dff4e7230 */ /* 0x000fe20000004100 */
[----:B------:R-:W-:Y:S01]  /*add0*/  F2FP.SATFINITE.E4M3.F32.PACK_AB_MERGE_C R86, R89, R86, RZ ;  /* 0x000000565956723e */ /* 0x000fe200048070ff */
[----:B------:R-:W-:Y:S01]  /*ade0*/  HADD2.F32 R70, -RZ, R71.H0_H0 ;  /* 0x20000047ff467230 */ /* 0x000fe20000004100 */
[----:B------:R-:W-:Y:S01]  /*adf0*/  F2FP.SATFINITE.E4M3.F32.PACK_AB_MERGE_C R68, R80, R79, R82 ;  /* 0x0000004f5044723e */ /* 0x000fe20004807052 */
[----:B------:R-:W-:Y:S01]  /*ae00*/  HADD2.F32 R76, -RZ, R75.H0_H0 ;  /* 0x2000004bff4c7230 */ /* 0x000fe20000004100 */
[----:B------:R-:W-:Y:S01]  /*ae10*/  F2FP.SATFINITE.E4M3.F32.PACK_AB_MERGE_C R67, R66, R67, R84 ;  /* 0x000000434243723e */ /* 0x000fe20004807054 */
[----:B------:R-:W-:Y:S01]  /*ae20*/  FMUL.FTZ R79, R73, R78 ;  /* 0x0000004e494f7220 */ /* 0x000fe20000410000 */
[----:B------:R-:W-:Y:S01]  /*ae30*/  F2FP.SATFINITE.E4M3.F32.PACK_AB_MERGE_C R66, R85, R74, R86 ;  /* 0x0000004a5542723e */ /* 0x000fe20004807056 */
[----:B------:R-:W-:-:S02]  /*ae40*/  HADD2.F32 R74, -RZ, R72.H1_H1 ;  /* 0x30000048ff4a7230 */ /* 0x000fc40000004100 */
[C---:B------:R-:W-:Y:S01]  /*ae50*/  FMUL.FTZ R78, R70.reuse, R78 ;  /* 0x0000004e464e7220 */ /* 0x040fe20000410000 */
[----:B------:R-:W-:Y:S02]  /*ae60*/  HADD2.F32 R77, -RZ, R77.H1_H1 ;  /* 0x3000004dff4d7230 */ /* 0x000fe40000004100 */
[-C--:B------:R-:W-:Y:S01]  /*ae70*/  FFMA.FTZ R70, R70, R76.reuse, -R79 ;  /* 0x0000004c46467223 */ /* 0x080fe2000001084f */
[----:B------:R-:W-:Y:S02]  /*ae80*/  HADD2.F32 R71, -RZ, R71.H1_H1 ;  /* 0x30000047ff477230 */ /* 0x000fe40000004100 */
[----:B------:R-:W-:Y:S01]  /*ae90*/  FFMA.FTZ R79, R73, R76, R78 ;  /* 0x0000004c494f7223 */ /* 0x000fe2000001004e */
[----:B------:R-:W-:Y:S02]  /*aea0*/  HADD2.F32 R75, -RZ, R75.H1_H1 ;  /* 0x3000004bff4b7230 */ /* 0x000fe40000004100 */
[----:B------:R-:W-:Y:S01]  /*aeb0*/  FMUL.FTZ R76, R74, R77 ;  /* 0x0000004d4a4c7220 */ /* 0x000fe20000410000 */
        /* <DEDUP_REMOVED lines=9> */
[--C-:B------:R-:W-:Y:S01]  /*af50*/  HADD2.F32 R73, -RZ, R71.reuse.H0_H0 ;  /* 0x20000047ff497230 */ /* 0x100fe20000004100 */
[----:B------:R-:W-:Y:S01]  /*af60*/  F2FP.F16.E4M3.UNPACK_B R75, R54 ;  /* 0x00000036ff4b723e */ /* 0x000fe200020006ff */
[----:B------:R-:W-:Y:S02]  /*af70*/  HADD2.F32 R72, -RZ, R72.H1_H1 ;  /* 0x30000048ff487230 */ /* 0x000fe40000004100 */
[----:B------:R-:W-:Y:S02]  /*af80*/  HADD2.F32 R74, -RZ, R71.H1_H1 ;  /* 0x30000047ff4a7230 */ /* 0x000fe40000004100 */
[-C--:B------:R-:W-:Y:S01]  /*af90*/  FMUL.FTZ R76, R58, R73.reuse ;  /* 0x000000493a4c7220 */ /* 0x080fe20000410000 */
[----:B------:R-:W-:Y:S02]  /*afa0*/  HADD2.F32 R71, -RZ, R56.H0_H0 ;  /* 0x20000038ff477230 */ /* 0x000fe40000004100 */
[----:B------:R-:W-:Y:S01]  /*afb0*/  FMUL.FTZ R73, R57, R73 ;  /* 0x0000004939497220 */ /* 0x000fe20000410000 */
[----:B------:R-:W-:-:S02]  /*afc0*/  HADD2.F32 R53, -RZ, R53.H1_H1 ;  /* 0x30000035ff357230 */ /* 0x000fc40000004100 */
[-C--:B------:R-:W-:Y:S01]  /*afd0*/  FMUL.FTZ R78, R72, R74.reuse ;  /* 0x0000004a484e7220 */ /* 0x080fe20000410000 */
[----:B------:R-:W-:Y:S02]  /*afe0*/  HADD2.F32 R56, -RZ, R56.H1_H1 ;  /* 0x30000038ff387230 */ /* 0x000fe40000004100 */
[----:B------:R-:W-:Y:S01]  /*aff0*/  FFMA.FTZ R83, R58, R71, R73 ;  /* 0x000000473a537223 */ /* 0x000fe20000010049 */
[----:B------:R-:W-:Y:S01]  /*b000*/  F2FP.F16.E4M3.UNPACK_B R58, R59 ;  /* 0x0000003bff3a723e */ /* 0x000fe200020006ff */
[----:B------:R-:W-:Y:S01]  /*b010*/  FFMA.FTZ R82, R57, R71, -R76 ;  /* 0x0000004739527223 */ /* 0x000fe2000001084c */
[C---:B------:R-:W-:Y:S01]  /*b020*/  FMUL.FTZ R57, R53.reuse, R74 ;  /* 0x0000004a35397220 */ /* 0x040fe20000410000 */
[----:B------:R-:W-:Y:S01]  /*b030*/  FFMA.FTZ R85, R53, R56, -R78 ;  /* 0x0000003835557223 */ /* 0x000fe2000001084e */
[-C--:B------:R-:W-:Y:S01]  /*b040*/  F2FP.F16.E4M3.UNPACK_B R53, R55.reuse ;  /* 0x00000037ff35723e */ /* 0x080fe200020006ff */
[----:B------:R-:W-:Y:S01]  /*b050*/  HADD2.F32 R71, -RZ, R58.H0_H0 ;  /* 0x2000003aff477230 */ /* 0x000fe20000004100 */
[----:B------:R-:W-:Y:S01]  /*b060*/  F2FP.F16.E4M3.UNPACK_B R76, R54.H1 ;  /* 0x00000036ff4c723e */ /* 0x000fe200030006ff */
[----:B------:R-:W-:Y:S01]  /*b070*/  HADD2.F32 R77, -RZ, R75.H0_H0 ;  /* 0x2000004bff4d7230 */ /* 0x000fe20000004100 */
[----:B------:R-:W-:Y:S01]  /*b080*/  F2FP.F16.E4M3.UNPACK_B R55, R55.H1 ;  /* 0x00000037ff37723e */ /* 0x000fe200030006ff */
[----:B------:R-:W-:Y:S01]  /*b090*/  FFMA.FTZ R84, R72, R56, R57 ;  /* 0x0000003848547223 */ /* 0x000fe20000010039 */
[----:B------:R-:W-:Y:S01]  /*b0a0*/  F2FP.F16.E4M3.UNPACK_B R59, R59.H1 ;  /* 0x0000003bff3b723e */ /* 0x000fe200030006ff */
[----:B------:R-:W-:Y:S01]  /*b0b0*/  HADD2.F32 R56, -RZ, R53.H0_H0 ;  /* 0x20000035ff387230 */ /* 0x000fe20000004100 */
[-C--:B------:R-:W-:Y:S01]  /*b0c0*/  F2FP.F16.E4M3.UNPACK_B R54, R52.reuse ;  /* 0x00000034ff36723e */ /* 0x080fe200020006ff */
[----:B------:R-:W-:Y:S01]  /*b0d0*/  HADD2.F32 R57, -RZ, R55.H0_H0 ;  /* 0x20000037ff397230 */ /* 0x000fe20000004100 */
[----:B------:R-:W-:Y:S01]  /*b0e0*/  F2FP.F16.E4M3.UNPACK_B R72, R52.H1 ;  /* 0x00000034ff48723e */ /* 0x000fe200030006ff */
[----:B------:R-:W-:-:S02]  /*b0f0*/  HADD2.F32 R52, -RZ, R59.H0_H0 ;  /* 0x2000003bff347230 */ /* 0x000fc40000004100 */
[-C--:B------:R-:W-:Y:S01]  /*b100*/  FMUL.FTZ R87, R71, R77.reuse ;  /* 0x0000004d47577220 */ /* 0x080fe20000410000 */
[----:B------:R-:W-:Y:S02]  /*b110*/  HADD2.F32 R78, -RZ, R76.H0_H0 ;  /* 0x2000004cff4e7230 */ /* 0x000fe40000004100 */
[C---:B------:R-:W-:Y:S01]  /*b120*/  FMUL.FTZ R86, R56.reuse, R77 ;  /* 0x0000004d38567220 */ /* 0x040fe20000410000 */
[----:B------:R-:W-:Y:S01]  /*b130*/  HADD2.F32 R73, -RZ, R54.H0_H0 ;  /* 0x20000036ff497230 */ /* 0x000fe20000004100 */
[----:B------:R-:W-:Y:S01]  /*b140*/  F2FP.SATFINITE.E4M3.F32.PACK_AB_MERGE_C R82, R85, R82, RZ ;  /* 0x000000525552723e */ /* 0x000fe200048070ff */
[----:B------:R-:W-:Y:S02]  /*b150*/  HADD2.F32 R59, -RZ, R59.H1_H1 ;  /* 0x3000003bff3b7230 */ /* 0x000fe40000004100 */
[----:B------:R-:W-:Y:S01]  /*b160*/  FMUL.FTZ R77, R57, R78 ;  /* 0x0000004e394d7220 */ /* 0x000fe20000410000 */
[----:B------:R-:W-:Y:S02]  /*b170*/  HADD2.F32 R76, -RZ, R76.H1_H1 ;  /* 0x3000004cff4c7230 */ /* 0x000fe40000004100 */
[----:B------:R-:W-:Y:S01]  /*b180*/  FFMA.FTZ R87, R56, R73, -R87 ;  /* 0x0000004938577223 */ /* 0x000fe20000010857 */
[----:B------:R-:W-:-:S02]  /*b190*/  HADD2.F32 R55, -RZ, R55.H1_H1 ;  /* 0x30000037ff377230 */ /* 0x000fc40000004100 */
[C---:B------:R-:W-:Y:S01]  /*b1a0*/  FMUL.FTZ R88, R52.reuse, R78 ;  /* 0x0000004e34587220 */ /* 0x040fe20000410000 */
[----:B------:R-:W-:Y:S02]  /*b1b0*/  HADD2.F32 R74, -RZ, R72.H0_H0 ;  /* 0x20000048ff4a7230 */ /* 0x000fe40000004100 */
[-C--:B------:R-:W-:Y:S01]  /*b1c0*/  FMUL.FTZ R56, R59, R76.reuse ;  /* 0x0000004c3b387220 */ /* 0x080fe20000410000 */
[----:B------:R-:W-:Y:S02]  /*b1d0*/  HADD2.F32 R58, -RZ, R58.H1_H1 ;  /* 0x3000003aff3a7230 */ /* 0x000fe40000004100 */
[----:B------:R-:W-:Y:S01]  /*b1e0*/  FMUL.FTZ R76, R55, R76 ;  /* 0x0000004c374c7220 */ /* 0x000fe20000410000 */
[----:B------:R-:W-:Y:S02]  /*b1f0*/  HADD2.F32 R75, -RZ, R75.H1_H1 ;  /* 0x3000004bff4b7230 */ /* 0x000fe40000004100 */
[----:B------:R-:W-:Y:S01]  /*b200*/  FFMA.FTZ R77, R52, R74, R77 ;  /* 0x0000004a344d7223 */ /* 0x000fe2000001004d */
[----:B------:R-:W-:-:S02]  /*b210*/  HADD2.F32 R72, -RZ, R72.H1_H1 ;  /* 0x30000048ff487230 */ /* 0x000fc40000004100 */
[----:B------:R-:W-:Y:S01]  /*b220*/  FFMA.FTZ R88, R57, R74, -R88 ;  /* 0x0000004a39587223 */ /* 0x000fe20000010858 */
[----:B------:R-:W-:Y:S02]  /*b230*/  HADD2.F32 R53, -RZ, R53.H1_H1 ;  /* 0x30000035ff357230 */ /* 0x000fe40000004100 */
[CC--:B------:R-:W-:Y:S01]  /*b240*/  FMUL.FTZ R52, R58.reuse, R75.reuse ;  /* 0x0000004b3a347220 */ /* 0x0c0fe20000410000 */
[----:B------:R-:W-:Y:S02]  /*b250*/  HADD2.F32 R54, -RZ, R54.H1_H1 ;  /* 0x30000036ff367230 */ /* 0x000fe40000004100 */
[-C--:B------:R-:W-:Y:S01]  /*b260*/  FFMA.FTZ R55, R55, R72.reuse, -R56 ;  /* 0x0000004837377223 */ /* 0x080fe20000010838 */
[----:B------:R-:W-:Y:S01]  /*b270*/  FFMA.FTZ R76, R59, R72, R76 ;  /* 0x000000483b4c7223 */ /* 0x000fe2000001004c */
[----:B------:R-:W-:Y:S01]  /*b280*/  FMUL.FTZ R75, R53, R75 ;  /* 0x0000004b354b7220 */ /* 0x000fe20000410000 */
[----:B------:R-:W-:Y:S01]  /*b290*/  FFMA.FTZ R86, R71, R73, R86 ;  /* 0x0000004947567223 */ /* 0x000fe20000010056 */
[----:B------:R-:W-:Y:S01]  /*b2a0*/  FFMA.FTZ R52, R53, R54, -R52 ;  /* 0x0000003635347223 */ /* 0x000fe20000010834 */
[----:B------:R-:W-:Y:S01]  /*b2b0*/  F2FP.SATFINITE.E4M3.F32.PACK_AB_MERGE_C R55, R55, R88, RZ ;  /* 0x000000583737723e */ /* 0x000fe200048070ff */
[----:B------:R-:W-:Y:S01]  /*b2c0*/  FFMA.FTZ R75, R58, R54, R75 ;  /* 0x000000363a4b7223 */ /* 0x000fe2000001004b */
[----:B------:R-:W-:Y:S01]  /*b2d0*/  F2FP.SATFINITE.E4M3.F32.PACK_AB_MERGE_C R83, R84, R83, RZ ;  /* 0x000000535453723e */ /* 0x000fe200048070ff */
[----:B------:R-:W-:Y:S01]  /*b2e0*/  IMAD.MOV.U32 R56, RZ, RZ, R68 ;  /* 0x000000ffff387224 */ /* 0x000fe200078e0044 */
[----:B------:R-:W-:Y:S01]  /*b2f0*/  F2FP.SATFINITE.E4M3.F32.PACK_AB_MERGE_C R76, R76, R77, RZ ;  /* 0x0000004d4c4c723e */ /* 0x000fe200048070ff */
[----:B------:R-:W-:Y:S01]  /*b300*/  IMAD.MOV.U32 R58, RZ, RZ, R66 ;  /* 0x000000ffff3a7224 */ /* 0x000fe200078e0042 */
[----:B------:R-:W-:Y:S01]  /*b310*/  F2FP.SATFINITE.E4M3.F32.PACK_AB_MERGE_C R55, R52, R87, R55 ;  /* 0x000000573437723e */ /* 0x000fe20004807037 */
[----:B------:R-:W-:Y:S01]  /*b320*/  IMAD.MOV.U32 R52, RZ, RZ, R69 ;  /* 0x000000ffff347224 */ /* 0x000fe200078e0045 */
[----:B------:R-:W-:-:S02]  /*b330*/  F2FP.SATFINITE.E4M3.F32.PACK_AB_MERGE_C R53, R81, R70, R82 ;  /* 0x000000465135723e */ /* 0x000fc40004807052 */
[----:B------:R-:W-:Y:S02]  /*b340*/  F2FP.SATFINITE.E4M3.F32.PACK_AB_MERGE_C R57, R80, R79, R83 ;  /* 0x0000004f5039723e */ /* 0x000fe40004807053 */
[----:B------:R-:W-:Y:S02]  /*b350*/  F2FP.SATFINITE.E4M3.F32.PACK_AB_MERGE_C R59, R75, R86, R76 ;  /* 0x000000564b3b723e */ /* 0x000fe4000480704c */
[----:B------:R-:W-:-:S07]  /*b360*/  MOV R54, R67 ;  /* 0x0000004300367202 */ /* 0x000fce0000000f00 */
.L_x_355:
[----:B------:R-:W-:Y:S05]  /*b370*/  BSYNC B1 ;  /* 0x0000000000017941 */ /* 0x000fea0003800000 */
.L_x_354:
[----:B-1----:R3:W-:Y:S01]  /*b380*/  STG.E.128 desc[UR60][R62.64], R52 ;  /* 0x000000343e007986 */ /* 0x0027e2000c101d3c */
[----:B------:R-:W-:-:S13]  /*b390*/  ISETP.GE.AND P2, PT, R65, R147, PT ;  /* 0x000000934100720c */ /* 0x000fda0003f46270 */
[----:B------:R-:W-:Y:S05]  /*b3a0*/  @P2 BRA `(.L_x_332) ;  /* 0x0000000400d42947 */ /* 0x000fea0003800000 */
[--C-:B---3--:R-:W-:Y:S02]  /*b3b0*/  SHF.R.S32.HI R52, RZ, 0x1f, R65.reuse ;  /* 0x0000001fff347819 */ /* 0x108fe40000011441 */
[----:B------:R-:W-:-:S04]  /*b3c0*/  IADD3 R65, P2, P3, R46, R128, R65 ;  /* 0x000000802e417210 */ /* 0x000fc80007b5e041 */
[----:B------:R-:W-:Y:S02]  /*b3d0*/  IADD3.X R64, R21, R64, R52, P2, P3 ;  /* 0x0000004015407210 */ /* 0x000fe400017e6434 */
[----:B------:R-:W-:-:S05]  /*b3e0*/  IADD3 R60, P2, R65, R60, RZ ;  /* 0x0000003c413c7210 */ /* 0x000fca0007f5e0ff */
[----:B------:R-:W-:-:S05]  /*b3f0*/  IMAD.X R61, R64, 0x1, R61, P2 ;  /* 0x00000001403d7824 */ /* 0x000fca00010e063d */
[----:B--2---:R4:W-:Y:S01]  /*b400*/  STG.E.128 desc[UR60][R60.64], R56 ;  /* 0x000000383c007986 */ /* 0x0049e2000c101d3c */
[----:B------:R-:W-:Y:S05]  /*b410*/  BRA `(.L_x_332) ;  /* 0x0000000400b87947 */ /* 0x000fea0003800000 */
.L_x_295:
[----:B------:R-:W2:Y:S02]  /*b420*/  LDL R52, [R1+0x40] ;  /* 0x0000400001347983 */ /* 0x000ea40000100800 */
[----:B--2---:R-:W-:-:S13]  /*b430*/  R2UR UR4, R52 ;  /* 0x00000000340472ca */ /* 0x004fda00000e0000 */
[----:B------:R-:W-:-:S06]  /*b440*/  UISETP.NE.AND UP0, UPT, UR4, 0x3, UPT ;  /* 0x000000030400788c */ /* 0x000fcc000bf05270 */
[----:B------:R-:W-:-:S13]  /*b450*/  PLOP3.LUT P5, PT, PT, PT, UP0, 0x80, 0x0 ;  /* 0x000000000000781c */ /* 0x000fda0003faf008 */
[----:B------:R-:W-:Y:S05]  /*b460*/  @!P5 BRA `(.L_x_356) ;  /* 0x000000000004d947 */ /* 0x000fea0003800000 */
[----:B------:R-:W-:Y:S01]  /*b470*/  BPT.TRAP 0x1 ;  /* 0x000000040000795c */ /* 0x000fe20000300000 */
.L_x_356:
[----:B------:R-:W-:Y:S01]  /*b480*/  IMAD R111, R17, 0x8, R16 ;  /* 0x00000008116f7824 */ /* 0x000fe200078e0210 */
[----:B------:R-:W-:Y:S01]  /*b490*/  SHF.L.U32 R127, R231, 0x1f, RZ ;  /* 0x0000001fe77f7819 */ /* 0x000fe200000006ff */
[----:B------:R-:W-:Y:S01]  /*b4a0*/  IMAD R120, R25, -0xe0, R2 ;  /* 0xffffff2019787824 */ /* 0x000fe200078e0202 */
[----:B------:R-:W-:Y:S01]  /*b4b0*/  BSSY B1, `(.L_x_357) ;  /* 0x0000006000017945 */ /* 0x000fe20003800000 */
[----:B------:R-:W-:Y:S01]  /*b4c0*/  SHF.R.S32.HI R53, RZ, 0x1f, R25 ;  /* 0x0000001fff357819 */ /* 0x000fe20000011419 */
[----:B------:R-:W0:Y:S01]  /*b4d0*/  SYNCS.PHASECHK.TRANS64.TRYWAIT P2, [R111+URZ+0x2e890], R127 ;  /* 0x02e8907f6f0075a7 */ /* 0x000e22000804017f */
[----:B------:R-:W-:Y:S01]  /*b4e0*/  IMAD R52, R40, R25, RZ ;  /* 0x0000001928347224 */ /* 0x000fe200078e02ff */
[----:B------:R-:W-:Y:S01]  /*b4f0*/  VIMNMX R120, R120, 0xe0, PT ;  /* 0x000000e078787848 */ /* 0x000fe20003fe0100 */
[----:B0-----:R-:W-:Y:S06]  /*b500*/  @!P2 BRA `(.L_x_358) ;  /* 0x0000016c00d4a947 */ /* 0x001fec0003800000 */
.L_x_578:
[----:B------:R-:W-:Y:S05]  /*b510*/  BSYNC B1 ;  /* 0x0000000000017941 */ /* 0x000fea0003800000 */
.L_x_357:
[----:B------:R-:W-:Y:S01]  /*b520*/  ISETP.GE.AND P2, PT, R228, R120, PT ;  /* 0x00000078e400720c */ /* 0x000fe20003f46270 */
[----:B------:R-:W-:Y:S01]  /*b530*/  IMAD R53, R53, R132, R52 ;  /* 0x0000008435357224 */ /* 0x000fe200078e0234 */
[----:B------:R-:W-:Y:S01]  /*b540*/  BSSY B1, `(.L_x_359) ;  /* 0x0000014000017945 */ /* 0x000fe20003800000 */
[----:B------:R-:W-:-:S04]  /*b550*/  IMAD.WIDE.U32 R56, R132, R25, RZ ;  /* 0x0000001984387225 */ /* 0x000fc800078e00ff */
[----:B------:R-:W-:-:S06]  /*b560*/  IMAD.IADD R60, R53, 0x1, R57 ;  /* 0x00000001353c7824 */ /* 0x000fcc00078e0239 */
[----:B------:R-:W-:Y:S05]  /*b570*/  @P2 BRA `(.L_x_360) ;  /* 0x0000000000402947 */ /* 0x000fea0003800000 */
[----:B------:R-:W1:Y:S01]  /*b580*/  @!P0 LDS.128 R52, [R119+0x20400] ;  /* 0x0204000077348984 */ /* 0x000e620000000c00 */
[----:B------:R-:W2:Y:S02]  /*b590*/  @!P0 LDC.64 R58, c[0x0][0x2d8] ;  /* 0x0000b600ff3a8b82 */ /* 0x000ea40000000a00 */
[----:B--2---:R-:W-:-:S04]  /*b5a0*/  @!P0 IADD3 R58, P2, P3, R56, R58, R20 ;  /* 0x0000003a383a8210 */ /* 0x004fc80007b5e014 */
[----:B------:R-:W-:-:S05]  /*b5b0*/  @!P0 IADD3.X R59, R60, R59, R14, P2, P3 ;  /* 0x0000003b3c3b8210 */ /* 0x000fca00017e640e */
[----:B-1----:R1:W-:Y:S01]  /*b5c0*/  @!P0 STG.E.128 desc[UR60][R58.64], R52 ;  /* 0x000000343a008986 */ /* 0x0023e2000c101d3c */
[----:B------:R-:W-:Y:S05]  /*b5d0*/  @P1 BRA `(.L_x_360) ;  /* 0x0000000000281947 */ /* 0x000fea0003800000 */
[----:B------:R-:W-:Y:S01]  /*b5e0*/  ULDC.64 UR4, c[0x0][0x2d8] ;  /* 0x0000b60000047ab9 */ /* 0x000fe20000000a00 */
[----:B-1----:R-:W-:Y:S01]  /*b5f0*/  VIADD R52, R34, 0x40 ;  /* 0x0000004022347836 */ /* 0x002fe20000000000 */
[----:B------:R-:W-:-:S04]  /*b600*/  IADD3 R58, P2, P3, R13, UR4, R56 ;  /* 0x000000040d3a7c10 */ /* 0x000fc8000fb5e038 */
[----:B------:R-:W-:Y:S02]  /*b610*/  IADD3.X R59, R109, UR5, R60, P2, P3 ;  /* 0x000000056d3b7c10 */ /* 0x000fe400097e643c */
[----:B------:R-:W-:-:S13]  /*b620*/  LOP3.LUT P2, RZ, R229, 0x4, RZ, 0xc0, !PT ;  /* 0x00000004e5ff7812 */ /* 0x000fda000784c0ff */
[----:B------:R-:W-:-:S04]  /*b630*/  @P2 VIADD R52, R34, 0xffffffc0 ;  /* 0xffffffc022342836 */ /* 0x000fc80000000000 */
[----:B------:R-:W-:-:S05]  /*b640*/  IMAD R53, R17, 0x7000, R52 ;  /* 0x0000700011357824 */ /* 0x000fca00078e0234 */
[----:B------:R-:W-:-:S06]  /*b650*/  IADD3 R53, R16, R53, RZ ;  /* 0x0000003510357210 */ /* 0x000fcc0007ffe0ff */
[----:B------:R-:W1:Y:S04]  /*b660*/  LDS.128 R52, [R53+0x20400] ;  /* 0x0204000035347984 */ /* 0x000e680000000c00 */
[----:B-1----:R2:W-:Y:S02]  /*b670*/  STG.E.128 desc[UR60][R58.64], R52 ;  /* 0x000000343a007986 */ /* 0x0025e4000c101d3c */
.L_x_360:
[----:B------:R-:W-:Y:S05]  /*b680*/  BSYNC B1 ;  /* 0x0000000000017941 */ /* 0x000fea0003800000 */
.L_x_359:
[----:B-12---:R-:W-:Y:S01]  /*b690*/  VIADD R52, R228, 0x40 ;  /* 0x00000040e4347836 */ /* 0x006fe20000000000 */
[----:B------:R-:W-:Y:S04]  /*b6a0*/  BSSY B1, `(.L_x_361) ;  /* 0x0000015000017945 */ /* 0x000fe80003800000 */
[----:B------:R-:W-:-:S13]  /*b6b0*/  ISETP.GE.AND P2, PT, R52, R120, PT ;  /* 0x000000783400720c */ /* 0x000fda0003f46270 */
[----:B------:R-:W-:Y:S05]  /*b6c0*/  @P2 BRA `(.L_x_362) ;  /* 0x0000000000482947 */ /* 0x000fea0003800000 */
[----:B------:R-:W1:Y:S01]  /*b6d0*/  @!P0 LDS.128 R52, [R119+0x22400] ;  /* 0x0224000077348984 */ /* 0x000e620000000c00 */
[----:B------:R-:W2:Y:S01]  /*b6e0*/  @!P0 LDC.64 R58, c[0x0][0x2d8] ;  /* 0x0000b600ff3a8b82 */ /* 0x000ea20000000a00 */
[----:B------:R-:W-:-:S05]  /*b6f0*/  IADD3 R61, P2, R106, R56, RZ ;  /* 0x000000386a3d7210 */ /* 0x000fca0007f5e0ff */
[----:B------:R-:W-:Y:S01]  /*b700*/  IMAD.X R62, R60, 0x1, R107, P2 ;  /* 0x000000013c3e7824 */ /* 0x000fe200010e066b */
        /* <DEDUP_REMOVED lines=10> */
[----:B------:R-:W-:-:S04]  /*b7b0*/  IMAD R53, R17, 0x7000, R52 ;  /* 0x0000700011357824 */ /* 0x000fc800078e0234 */
[----:B------:R-:W-:-:S06]  /*b7c0*/  IMAD.IADD R53, R16, 0x1, R53 ;  /* 0x0000000110357824 */ /* 0x000fcc00078e0235 */
[----:B------:R-:W1:Y:S04]  /*b7d0*/  LDS.128 R52, [R53+0x22400] ;  /* 0x0224000035347984 */ /* 0x000e680000000c00 */
[----:B-1----:R2:W-:Y:S02]  /*b7e0*/  STG.E.128 desc[UR60][R58.64], R52 ;  /* 0x000000343a007986 */ /* 0x0025e4000c101d3c */
.L_x_362:
[----:B------:R-:W-:Y:S05]  /*b7f0*/  BSYNC B1 ;  /* 0x0000000000017941 */ /* 0x000fea0003800000 */
.L_x_361:
[----:B-12---:R-:W-:Y:S01]  /*b800*/  VIADD R52, R228, 0x80 ;  /* 0x00000080e4347836 */ /* 0x006fe20000000000 */
[----:B------:R-:W-:Y:S04]  /*b810*/  BSSY B1, `(.L_x_363) ;  /* 0x0000015000017945 */ /* 0x000fe80003800000 */
[----:B------:R-:W-:-:S13]  /*b820*/  ISETP.GE.AND P2, PT, R52, R120, PT ;  /* 0x000000783400720c */ /* 0x000fda0003f46270 */
[----:B------:R-:W-:Y:S05]  /*b830*/  @P2 BRA `(.L_x_364) ;  /* 0x0000000000482947 */ /* 0x000fea0003800000 */
[----:B------:R-:W1:Y:S01]  /*b840*/  @!P0 LDS.128 R52, [R119+0x24400] ;  /* 0x0244000077348984 */ /* 0x000e620000000c00 */
[----:B------:R-:W2:Y:S01]  /*b850*/  @!P0 LDC.64 R58, c[0x0][0x2d8] ;  /* 0x0000b600ff3a8b82 */ /* 0x000ea20000000a00 */
[----:B------:R-:W-:-:S04]  /*b860*/  LEA R61, P2, R44, R56, 0x7 ;  /* 0x000000382c3d7211 */ /* 0x000fc800078438ff */
[----:B------:R-:W-:Y:S02]  /*b870*/  IADD3.X R62, R60, R45, RZ, P2, !PT ;  /* 0x0000002d3c3e7210 */ /* 0x000fe400017fe4ff */
        /* <DEDUP_REMOVED lines=14> */
.L_x_364:
[----:B------:R-:W-:Y:S05]  /*b960*/  BSYNC B1 ;  /* 0x0000000000017941 */ /* 0x000fea0003800000 */
.L_x_363:
[----:B-12---:R-:W-:-:S05]  /*b970*/  VIADD R52, R228, 0xc0 ;  /* 0x000000c0e4347836 */ /* 0x006fca0000000000 */
[----:B------:R-:W-:-:S13]  /*b980*/  ISETP.GE.AND P2, PT, R52, R120, PT ;  /* 0x000000783400720c */ /* 0x000fda0003f46270 */
[----:B------:R-:W-:Y:S05]  /*b990*/  @P2 BRA `(.L_x_332) ;  /* 0x0000000000582947 */ /* 0x000fea0003800000 */
[----:B------:R-:W1:Y:S01]  /*b9a0*/  LDC.64 R54, c[0x0][0x2f0] ;  /* 0x0000bc00ff367b82 */ /* 0x000e620000000a00 */
[----:B------:R-:W-:Y:S02]  /*b9b0*/  IMAD.MOV.U32 R58, RZ, RZ, R56 ;  /* 0x000000ffff3a7224 */ /* 0x000fe400078e0038 */
[----:B------:R-:W-:-:S05]  /*b9c0*/  IMAD.MOV.U32 R59, RZ, RZ, R60 ;  /* 0x000000ffff3b7224 */ /* 0x000fca00078e003c */
[----:B------:R-:W2:Y:S01]  /*b9d0*/  @!P0 LDC.64 R52, c[0x0][0x2d8] ;  /* 0x0000b600ff348b82 */ /* 0x000ea20000000a00 */
[----:B-1----:R-:W-:-:S04]  /*b9e0*/  IMAD.WIDE.U32 R58, R54, 0xc0, R58 ;  /* 0x000000c0363a7825 */ /* 0x002fc800078e003a */
[----:B------:R-:W-:Y:S01]  /*b9f0*/  IMAD R55, R55, 0xc0, RZ ;  /* 0x000000c037377824 */ /* 0x000fe200078e02ff */
[----:B--2---:R-:W-:-:S04]  /*ba00*/  @!P0 IADD3 R56, P2, P3, R58, R52, R20 ;  /* 0x000000343a388210 */ /* 0x004fc80007b5e014 */
[----:B------:R-:W-:-:S04]  /*ba10*/  IADD3 R60, R59, R55, RZ ;  /* 0x000000373b3c7210 */ /* 0x000fc80007ffe0ff */
[----:B------:R-:W-:Y:S02]  /*ba20*/  @!P0 IADD3.X R57, R60, R53, R14, P2, P3 ;  /* 0x000000353c398210 */ /* 0x000fe400017e640e */
[----:B------:R-:W1:Y:S04]  /*ba30*/  @!P0 LDS.128 R52, [R119+0x26400] ;  /* 0x0264000077348984 */ /* 0x000e680000000c00 */
        /* <DEDUP_REMOVED lines=12> */
.L_x_332:
[----:B------:R-:W-:Y:S05]  /*bb00*/  BSYNC B0 ;  /* 0x0000000000007941 */ /* 0x000fea0003800000 */
.L_x_294:
[----:B-1234-:R-:W1:Y:S01]  /*bb10*/  S2R R52, SR_TID.X ;  /* 0x0000000000347919 */ /* 0x01ee620000002100 */
[----:B------:R-:W-:Y:S01]  /*bb20*/  @!PT LDS RZ, [RZ] ;  /* 0x00000000fffff984 */ /* 0x000fe20000000800 */
[----:B------:R-:W-:Y:S01]  /*bb30*/  @!PT LDS RZ, [RZ] ;  /* 0x00000000fffff984 */ /* 0x000fe20000000800 */
[----:B------:R-:W-:Y:S01]  /*bb40*/  @!PT LDS RZ, [RZ] ;  /* 0x00000000fffff984 */ /* 0x000fe20000000800 */
[----:B------:R-:W-:Y:S01]  /*bb50*/  @!PT LDS RZ, [RZ] ;  /* 0x00000000fffff984 */ /* 0x000fe20000000800 */
[----:B------:R2:W-:Y:S06]  /*bb60*/  MEMBAR.ALL.CTA ;  /* 0x0000000000007992 */ /* 0x0005ec0000008000 */
[----:B--2---:R-:W2:Y:S01]  /*bb70*/  FENCE.VIEW.ASYNC.S ;  /* 0x00000000000073c6 */ /* 0x004ea20000000000 */
[----:B------:R-:W-:Y:S05]  /*bb80*/  WARPSYNC.ALL ;  /* 0x0000000000007948 */ /* 0x000fea0003800000 */
[----:B------:R-:W-:Y:S01]  /*bb90*/  BSSY B0, `(.L_x_365) ;  /* 0x0000009000007945 */ /* 0x000fe20003800000 */
[----:B-1----:R-:W-:Y:S01]  /*bba0*/  LOP3.LUT R52, R52, 0x7f, RZ, 0xc0, !PT ;  /* 0x0000007f34347812 */ /* 0x002fe200078ec0ff */
[----:B--2---:R1:W-:Y:S03]  /*bbb0*/  BAR.SYNC.DEFER_BLOCKING R140, 0x80 ;  /* 0x0002008c0000751d */ /* 0x0043e60000010000 */
[----:B------:R-:W-:-:S13]  /*bbc0*/  ISETP.NE.AND P2, PT, R52, RZ, PT ;  /* 0x000000ff3400720c */ /* 0x000fda0003f45270 */
[----:B------:R-:W-:-:S05]  /*bbd0*/  @!P2 VIADD R52, R111, 0x2e8a0 ;  /* 0x0002e8a06f34a836 */ /* 0x000fca0000000000 */
[----:B------:R-:W-:-:S04]  /*bbe0*/  @!P2 PRMT R52, RZ, 0x654, R52 ;  /* 0x00000654ff34a816 */ /* 0x000fc80000000034 */
[----:B------:R1:W-:Y:S01]  /*bbf0*/  @!P2 SYNCS.ARRIVE.TRANS64.RED.A1T0 RZ, [R52+URZ], RZ ;  /* 0x000000ff34ffa9a7 */ /* 0x0003e2000810043f */
[----:B------:R-:W-:Y:S05]  /*bc00*/  @!P5 BRA `(.L_x_366) ;  /* 0x000000000004d947 */ /* 0x000fea0003800000 */
[----:B------:R-:W-:Y:S01]  /*bc10*/  BPT.TRAP 0x1 ;  /* 0x000000040000795c */ /* 0x000fe20000300000 */
.L_x_366:
[----:B------:R-:W-:Y:S05]  /*bc20*/  BSYNC B0 ;  /* 0x0000000000007941 */ /* 0x000fea0003800000 */
.L_x_365:
[----:B------:R-:W2:Y:S01]  /*bc30*/  SYNCS.PHASECHK.TRANS64.TRYWAIT P3, [R111+URZ+0x2e8b0], R127 ;  /* 0x02e8b07f6f0075a7 */ /* 0x000ea2000806017f */
[----:B------:R-:W-:Y:S01]  /*bc40*/  ULDC.64 UR38, c[0x0][0x318] ;  /* 0x0000c60000267ab9 */ /* 0x000fe20000000a00 */
[----:B------:R-:W-:Y:S01]  /*bc50*/  ULDC.64 UR36, c[0x0][0x308] ;  /* 0x0000c20000247ab9 */ /* 0x000fe20000000a00 */
[----:B------:R-:W-:Y:S04]  /*bc60*/  BSSY B0, `(.L_x_367) ;  /* 0x0000002000007945 */ /* 0x000fe80003800000 */
[----:B--2---:R-:W-:Y:S05]  /*bc70*/  @!P3 BRA `(.L_x_368) ;  /* 0x00000168000cb947 */ /* 0x004fea0003800000 */
.L_x_579:
[----:B------:R-:W-:Y:S05]  /*bc80*/  BSYNC B0 ;  /* 0x0000000000007941 */ /* 0x000fea0003800000 */
.L_x_367:
[----:B------:R-:W-:Y:S01]  /*bc90*/  ISETP.GE.AND P3, PT, R228, R120, PT ;  /* 0x00000078e400720c */ /* 0x000fe20003f66270 */
[----:B------:R-:W-:Y:S01]  /*bca0*/  BSSY B0, `(.L_x_369) ;  /* 0x0000017000007945 */ /* 0x000fe20003800000 */
[----:B------:R-:W-:-:S11]  /*bcb0*/  IMAD.WIDE R56, R25, 0xe0, R102 ;  /* 0x000000e019387825 */ /* 0x000fd600078e0266 */
[----:B------:R-:W-:Y:S05]  /*bcc0*/  @P3 BRA `(.L_x_370) ;  /* 0x0000000000503947 */ /* 0x000fea0003800000 */
[----:B------:R-:W-:Y:S01]  /*bcd0*/  ULDC UR4, c[0x0][0x2e4] ;  /* 0x0000b90000047ab9 */ /* 0x000fe20000000800 */
[----:B------:R-:W-:Y:S01]  /*bce0*/  PLOP3.LUT P4, PT, PT, PT, PT, 0x8, 0x0 ;  /* 0x000000000000781c */ /* 0x000fe20003f8e170 */
[----:B-1----:R-:W-:Y:S01]  /*bcf0*/  IMAD.MOV.U32 R52, RZ, RZ, R48 ;  /* 0x000000ffff347224 */ /* 0x002fe200078e0030 */
[----:B------:R-:W-:Y:S01]  /*bd00*/  ISETP.GE.AND P3, PT, R4, UR4, PT ;  /* 0x0000000404007c0c */ /* 0x000fe2000bf66270 */
[----:B------:R-:W-:Y:S02]  /*bd10*/  IMAD.MOV.U32 R53, RZ, RZ, R110 ;  /* 0x000000ffff357224 */ /* 0x000fe400078e006e */
[----:B------:R-:W-:Y:S02]  /*bd20*/  IMAD R55, R57, UR38, RZ ;  /* 0x0000002639377c24 */ /* 0x000fe4000f8e02ff */
[----:B------:R-:W-:-:S04]  /*bd30*/  IMAD.WIDE.U32 R52, R56, UR38, R52 ;  /* 0x0000002638347c25 */ /* 0x000fc8000f8e0034 */
[----:B------:R-:W-:-:S04]  /*bd40*/  IMAD R55, R56, UR39, R55 ;  /* 0x0000002738377c24 */ /* 0x000fc8000f8e0237 */
[----:B------:R-:W-:Y:S02]  /*bd50*/  @!P3 LOP3.LUT P5, RZ, R229, 0x4, RZ, 0xc0, !PT ;  /* 0x00000004e5ffb812 */ /* 0x000fe400078ac0ff */
[----:B------:R-:W-:Y:S02]  /*bd60*/  @!P3 IADD3 R60, R118, 0x40, RZ ;  /* 0x00000040763cb810 */ /* 0x000fe40007ffe0ff */
[----:B------:R-:W-:Y:S02]  /*bd70*/  @!P3 PLOP3.LUT P4, PT, P5, PT, PT, 0x80, 0x0 ;  /* 0x000000000000b81c */ /* 0x000fe40002f8f070 */
[----:B------:R-:W-:-:S04]  /*bd80*/  IADD3 R58, P5, R52, UR36, RZ ;  /* 0x00000024343a7c10 */ /* 0x000fc8000ffbe0ff */
[----:B------:R-:W-:-:S07]  /*bd90*/  IADD3.X R59, R53, UR37, R55, P5, !PT ;  /* 0x00000025353b7c10 */ /* 0x000fce000affe437 */
[----:B------:R-:W-:Y:S01]  /*bda0*/  @P4 VIADD R60, R118, 0xffffffc0 ;  /* 0xffffffc0763c4836 */ /* 0x000fe20000000000 */
[----:B------:R-:W-:-:S03]  /*bdb0*/  ISETP.GE.AND P4, PT, R18, UR4, PT ;  /* 0x0000000412007c0c */ /* 0x000fc6000bf86270 */
[----:B------:R-:W-:-:S10]  /*bdc0*/  @!P3 IMAD.IADD R60, R16, 0x1, R60 ;  /* 0x00000001103cb824 */ /* 0x000fd400078e023c */
[----:B------:R-:W1:Y:S04]  /*bdd0*/  @!P4 LDS.128 R52, [R119+0xe400] ;  /* 0x00e400007734c984 */ /* 0x000e680000000c00 */
[----:B-1----:R-:W-:Y:S04]  /*bde0*/  @!P4 STG.E.128 desc[UR60][R58.64], R52 ;  /* 0x000000343a00c986 */ /* 0x002fe8000c101d3c */
[----:B------:R-:W1:Y:S04]  /*bdf0*/  @!P3 LDS.128 R52, [R60+0xe400] ;  /* 0x00e400003c34b984 */ /* 0x000e680000000c00 */
[----:B-1----:R3:W-:Y:S02]  /*be00*/  @!P3 STG.E.128 desc[UR60][R58.64+0x40], R52 ;  /* 0x000040343a00b986 */ /* 0x0027e4000c101d3c */
.L_x_370:
[----:B------:R-:W-:Y:S05]  /*be10*/  BSYNC B0 ;  /* 0x0000000000007941 */ /* 0x000fea0003800000 */
.L_x_369:
[----:B-1-3--:R-:W-:Y:S01]  /*be20*/  VIADD R52, R228, 0x40 ;  /* 0x00000040e4347836 */ /* 0x00afe20000000000 */
[----:B------:R-:W-:Y:S04]  /*be30*/  BSSY B0, `(.L_x_371) ;  /* 0x0000019000007945 */ /* 0x000fe80003800000 */
[----:B------:R-:W-:-:S13]  /*be40*/  ISETP.GE.AND P3, PT, R52, R120, PT ;  /* 0x000000783400720c */ /* 0x000fda0003f66270 */
[----:B------:R-:W-:Y:S05]  /*be50*/  @P3 BRA `(.L_x_372) ;  /* 0x0000000000583947 */ /* 0x000fea0003800000 */
[----:B------:R-:W-:Y:S01]  /*be60*/  ULDC UR4, c[0x0][0x2e4] ;  /* 0x0000b90000047ab9 */ /* 0x000fe20000000800 */
[----:B------:R-:W-:Y:S01]  /*be70*/  PLOP3.LUT P4, PT, PT, PT, PT, 0x8, 0x0 ;  /* 0x000000000000781c */ /* 0x000fe20003f8e170 */
[----:B------:R-:W-:Y:S01]  /*be80*/  IMAD.MOV.U32 R53, RZ, RZ, R110 ;  /* 0x000000ffff357224 */ /* 0x000fe200078e006e */
[----:B------:R-:W-:Y:S02]  /*be90*/  ISETP.GE.AND P3, PT, R4, UR4, PT ;  /* 0x0000000404007c0c */ /* 0x000fe4000bf66270 */
[----:B------:R-:W-:-:S11]  /*bea0*/  MOV R52, R48 ;  /* 0x0000003000347202 */ /* 0x000fd60000000f00 */
[----:B------:R-:W-:Y:S01]  /*beb0*/  @!P3 LOP3.LUT P5, RZ, R229, 0x4, RZ, 0xc0, !PT ;  /* 0x00000004e5ffb812 */ /* 0x000fe200078ac0ff */
[----:B------:R-:W-:-:S03]  /*bec0*/  @!P3 VIADD R60, R118, 0x40 ;  /* 0x00000040763cb836 */ /* 0x000fc60000000000 */
[----:B------:R-:W-:Y:S02]  /*bed0*/  @!P3 PLOP3.LUT P4, PT, P5, PT, PT, 0x80, 0x0 ;  /* 0x000000000000b81c */ /* 0x000fe40002f8f070 */
[----:B------:R-:W-:-:S05]  /*bee0*/  IADD3 R55, P5, R56, 0x40, RZ ;  /* 0x0000004038377810 */ /* 0x000fca0007fbe0ff */
[----:B------:R-:W-:Y:S02]  /*bef0*/  IMAD.X R54, RZ, RZ, R57, P5 ;  /* 0x000000ffff367224 */ /* 0x000fe400028e0639 */
[----:B------:R-:W-:-:S04]  /*bf00*/  IMAD.WIDE.U32 R52, R55, UR38, R52 ;  /* 0x0000002637347c25 */ /* 0x000fc8000f8e0034 */
[----:B------:R-:W-:Y:S02]  /*bf10*/  IMAD R54, R54, UR38, RZ ;  /* 0x0000002636367c24 */ /* 0x000fe4000f8e02ff */
[----:B------:R-:W-:Y:S01]  /*bf20*/  @P4 VIADD R60, R118, 0xffffffc0 ;  /* 0xffffffc0763c4836 */ /* 0x000fe20000000000 */
[----:B------:R-:W-:Y:S01]  /*bf30*/  IADD3 R58, P4, R52, UR36, RZ ;  /* 0x00000024343a7c10 */ /* 0x000fe2000ff9e0ff */
[----:B------:R-:W-:Y:S02]  /*bf40*/  IMAD R55, R55, UR39, R54 ;  /* 0x0000002737377c24 */ /* 0x000fe4000f8e0236 */
[----:B------:R-:W-:-:S03]  /*bf50*/  @!P3 IMAD.IADD R60, R16, 0x1, R60 ;  /* 0x00000001103cb824 */ /* 0x000fc600078e023c */
[----:B------:R-:W-:Y:S02]  /*bf60*/  IADD3.X R59, R53, UR37, R55, P4, !PT ;  /* 0x00000025353b7c10 */ /* 0x000fe4000a7fe437 */
[----:B------:R-:W-:-:S13]  /*bf70*/  ISETP.GE.AND P4, PT, R18, UR4, PT ;  /* 0x0000000412007c0c */ /* 0x000fda000bf86270 */
[----:B------:R-:W1:Y:S04]  /*bf80*/  @!P4 LDS.128 R52, [R119+0x10400] ;  /* 0x010400007734c984 */ /* 0x000e680000000c00 */
[----:B-1----:R-:W-:Y:S04]  /*bf90*/  @!P4 STG.E.128 desc[UR60][R58.64], R52 ;  /* 0x000000343a00c986 */ /* 0x002fe8000c101d3c */
[----:B------:R-:W1:Y:S04]  /*bfa0*/  @!P3 LDS.128 R52, [R60+0x10400] ;  /* 0x010400003c34b984 */ /* 0x000e680000000c00 */
[----:B-1----:R1:W-:Y:S02]  /*bfb0*/  @!P3 STG.E.128 desc[UR60][R58.64+0x40], R52 ;  /* 0x000040343a00b986 */ /* 0x0023e4000c101d3c */
.L_x_372:
[----:B------:R-:W-:Y:S05]  /*bfc0*/  BSYNC B0 ;  /* 0x0000000000007941 */ /* 0x000fea0003800000 */
.L_x_371:
[----:B-1----:R-:W-:Y:S01]  /*bfd0*/  VIADD R52, R228, 0x80 ;  /* 0x00000080e4347836 */ /* 0x002fe20000000000 */
        /* <DEDUP_REMOVED lines=25> */
.L_x_374:
[----:B------:R-:W-:Y:S05]  /*c170*/  BSYNC B0 ;  /* 0x0000000000007941 */ /* 0x000fea0003800000 */
.L_x_373:
        /* <DEDUP_REMOVED lines=16> */
[----:B------:R-:W-:Y:S02]  /*c280*/  @P4 VIADD R58, R118, 0xffffffc0 ;  /* 0xffffffc0763a4836 */ /* 0x000fe40000000000 */
[----:B------:R-:W-:Y:S01]  /*c290*/  IMAD R55, R55, UR39, R56 ;  /* 0x0000002737377c24 */ /* 0x000fe2000f8e0238 */
[----:B------:R-:W-:Y:S01]  /*c2a0*/  IADD3 R56, P4, R52, UR36, RZ ;  /* 0x0000002434387c10 */ /* 0x000fe2000ff9e0ff */
[----:B------:R-:W-:-:S03]  /*c2b0*/  @!P3 IMAD.IADD R58, R16, 0x1, R58 ;  /* 0x00000001103ab824 */ /* 0x000fc600078e023a */
[----:B------:R-:W-:Y:S02]  /*c2c0*/  IADD3.X R57, R53, UR37, R55, P4, !PT ;  /* 0x0000002535397c10 */ /* 0x000fe4000a7fe437 */
[----:B------:R-:W-:-:S13]  /*c2d0*/  ISETP.GE.AND P4, PT, R18, UR4, PT ;  /* 0x0000000412007c0c */ /* 0x000fda000bf86270 */
[----:B------:R-:W1:Y:S04]  /*c2e0*/  @!P4 LDS.128 R52, [R119+0x14400] ;  /* 0x014400007734c984 */ /* 0x000e680000000c00 */
[----:B-1----:R-:W-:Y:S04]  /*c2f0*/  @!P4 STG.E.128 desc[UR60][R56.64], R52 ;  /* 0x000000343800c986 */ /* 0x002fe8000c101d3c */
[----:B------:R-:W1:Y:S04]  /*c300*/  @!P3 LDS.128 R52, [R58+0x14400] ;  /* 0x014400003a34b984 */ /* 0x000e680000000c00 */
[----:B-1----:R1:W-:Y:S02]  /*c310*/  @!P3 STG.E.128 desc[UR60][R56.64+0x40], R52 ;  /* 0x000040343800b986 */ /* 0x0023e4000c101d3c */
.L_x_376:
[----:B------:R-:W-:Y:S05]  /*c320*/  BSYNC B0 ;  /* 0x0000000000007941 */ /* 0x000fea0003800000 */
.L_x_375:
[----:B------:R-:W-:Y:S01]  /*c330*/  @!PT LDS RZ, [RZ] ;  /* 0x00000000fffff984 */ /* 0x000fe20000000800 */
[----:B------:R-:W-:Y:S01]  /*c340*/  @!PT LDS RZ, [RZ] ;  /* 0x00000000fffff984 */ /* 0x000fe20000000800 */
[----:B------:R-:W-:Y:S01]  /*c350*/  @!PT LDS RZ, [RZ] ;  /* 0x00000000fffff984 */ /* 0x000fe20000000800 */
[----:B------:R-:W-:Y:S01]  /*c360*/  @!PT LDS RZ, [RZ] ;  /* 0x00000000fffff984 */ /* 0x000fe20000000800 */
[----:B------:R3:W-:Y:S06]  /*c370*/  MEMBAR.ALL.CTA ;  /* 0x0000000000007992 */ /* 0x0007ec0000008000 */
[----:B---3--:R-:W3:Y:S01]  /*c380*/  FENCE.VIEW.ASYNC.S ;  /* 0x00000000000073c6 */ /* 0x008ee20000000000 */
[----:B0-2---:R-:W-:Y:S01]  /*c390*/  @!P2 VIADD R111, R111, 0x2e8c0 ;  /* 0x0002e8c06f6fa836 */ /* 0x005fe20000000000 */
[----:B---3--:R0:W-:Y:S01]  /*c3a0*/  BAR.SYNC.DEFER_BLOCKING R140, 0x80 ;  /* 0x0002008c0000751d */ /* 0x0081e20000010000 */
[----:B------:R-:W-:Y:S01]  /*c3b0*/  ISETP.NE.AND P3, PT, R112, RZ, PT ;  /* 0x000000ff7000720c */ /* 0x000fe20003f65270 */
[----:B------:R-:W-:-:S02]  /*c3c0*/  VIADD R17, R17, 0x1 ;  /* 0x0000000111117836 */ /* 0x000fc40000000000 */
[----:B------:R-:W-:-:S04]  /*c3d0*/  @!P2 PRMT R111, RZ, 0x654, R111 ;  /* 0x00000654ff6fa816 */ /* 0x000fc8000000006f */
[----:B------:R0:W-:Y:S01]  /*c3e0*/  @!P2 SYNCS.ARRIVE.TRANS64.RED.A1T0 RZ, [R111+URZ], RZ ;  /* 0x000000ff6fffa9a7 */ /* 0x0001e2000810043f */
[----:B------:R-:W-:-:S04]  /*c3f0*/  ISETP.NE.AND P2, PT, R17, 0x2, PT ;  /* 0x000000021100780c */ /* 0x000fc80003f45270 */
[----:B-1----:R-:W-:Y:S02]  /*c400*/  SEL R52, RZ, 0x1, P2 ;  /* 0x00000001ff347807 */ /* 0x002fe40001000000 */
[----:B------:R-:W-:Y:S02]  /*c410*/  SEL R17, R17, RZ, P2 ;  /* 0x000000ff11117207 */ /* 0x000fe40001000000 */
[----:B------:R-:W-:Y:S01]  /*c420*/  LOP3.LUT R231, R231, R52, RZ, 0x3c, !PT ;  /* 0x00000034e7e77212 */ /* 0x000fe200078e3cff */
[----:B0-----:R-:W-:Y:S06]  /*c430*/  @P3 BRA `(.L_x_377) ;  /* 0xffffff6000a43947 */ /* 0x001fec000383ffff */
[----:B------:R-:W0:Y:S01]  /*c440*/  S2R R53, SR_TID.X ;  /* 0x0000000000357919 */ /* 0x000e220000002100 */
[----:B------:R-:W-:Y:S02]  /*c450*/  PLOP3.LUT P0, PT, PT, PT, PT, 0x8, 0x0 ;  /* 0x000000000000781c */ /* 0x000fe40003f0e170 */
[----:B0-----:R-:W-:-:S04]  /*c460*/  SHF.R.U32.HI R53, RZ, 0x7, R53 ;  /* 0x00000007ff357819 */ /* 0x001fc80000011635 */
[----:B------:R-:W-:-:S13]  /*c470*/  ISETP.NE.AND P3, PT, R53, 0x1, PT ;  /* 0x000000013500780c */ /* 0x000fda0003f65270 */
[----:B------:R-:W-:Y:S06]  /*c480*/  @!P3 BAR.ARV 0x9, 0x100 ;  /* 0x024400000000bb1d */ /* 0x000fec0000002000 */
.L_x_289:
[----:B------:R-:W0:Y:S01]  /*c490*/  LDC R0, c[0x0][0x428] ;  /* 0x00010a00ff007b82 */ /* 0x000e220000000800 */
[----:B------:R-:W-:Y:S05]  /*c4a0*/  @P0 BRA `(.L_x_378) ;  /* 0x00000000000c0947 */ /* 0x000fea0003800000 */
[----:B------:R-:W1:Y:S01]  /*c4b0*/  FENCE.VIEW.ASYNC.G ;  /* 0x00000000000073c6 */ /* 0x000e620000000100 */
[----:B------:R-:W-:Y:S05]  /*c4c0*/  WARPSYNC.ALL ;  /* 0x0000000000007948 */ /* 0x000fea0003800000 */
[----:B-1----:R-:W-:Y:S06]  /*c4d0*/  BAR.ARV 0xc, 0x180 ;  /* 0x0306000000007b1d */ /* 0x002fec0000002000 */
.L_x_378:
[----:B------:R-:W2:Y:S01]  /*c4e0*/  LDL R4, [R1+0x78] ;  /* 0x0000780001047983 */ /* 0x000ea20000100800 */
[----:B------:R-:W-:-:S03]  /*c4f0*/  ULDC.64 UR4, c[0x0][0x990] ;  /* 0x0002640000047ab9 */ /* 0x000fc60000000a00 */
[----:B------:R-:W3:Y:S01]  /*c500*/  LDL R5, [R1+0x68] ;  /* 0x0000680001057983 */ /* 0x000ee20000100800 */
[----:B------:R-:W-:Y:S01]  /*c510*/  ISETP.NE.U32.AND P0, PT, RZ, UR4, PT ;  /* 0x00000004ff007c0c */ /* 0x000fe2000bf05070 */
[----:B------:R-:W-:Y:S01]  /*c520*/  ULDC.64 UR6, c[0x0][0x998] ;  /* 0x0002660000067ab9 */ /* 0x000fe20000000a00 */
[----:B0-----:R-:W-:Y:S01]  /*c530*/  ISETP.NE.AND P2, PT, R0, 0x1, PT ;  /* 0x000000010000780c */ /* 0x001fe20003f45270 */
[----:B------:R-:W-:Y:S01]  /*c540*/  IMAD.MOV.U32 R7, RZ, RZ, R122 ;  /* 0x000000ffff077224 */ /* 0x000fe200078e007a */
[----:B------:R-:W-:Y:S02]  /*c550*/  ISETP.NE.U32.AND P1, PT, RZ, UR6, PT ;  /* 0x00000006ff007c0c */ /* 0x000fe4000bf25070 */
[----:B------:R-:W-:Y:S02]  /*c560*/  ISETP.NE.AND.EX P0, PT, RZ, UR5, PT, P0 ;  /* 0x00000005ff007c0c */ /* 0x000fe4000bf05300 */
[----:B------:R-:W-:-:S07]  /*c570*/  ISETP.NE.AND.EX P1, PT, RZ, UR7, PT, P1 ;  /* 0x00000007ff007c0c */ /* 0x000fce000bf25310 */
[----:B------:R-:W0:Y:S08]  /*c580*/  @P2 LDC R3, c[0x0][0x42c] ;  /* 0x00010b00ff032b82 */ /* 0x000e300000000800 */
[----:B------:R-:W2:Y:S08]  /*c590*/  @P0 LDC.64 R10, c[0x0][0x9a8] ;  /* 0x00026a00ff0a0b82 */ /* 0x000eb00000000a00 */
[----:B------:R-:W1:Y:S08]  /*c5a0*/  @P2 LDC R2, c[0x0][0x430] ;  /* 0x00010c00ff022b82 */ /* 0x000e700000000800 */
[----:B------:R-:W4:Y:S01]  /*c5b0*/  @P1 LDC.64 R12, c[0x0][0x9b8] ;  /* 0x00026e00ff0c1b82 */ /* 0x000f220000000a00 */
[----:B0-----:R-:W-:-:S07]  /*c5c0*/  @P2 IMAD.HI.U32 R3, R122, R3, RZ ;  /* 0x000000037a032227 */ /* 0x001fce00078e00ff */
[----:B------:R-:W0:Y:S08]  /*c5d0*/  @P0 LDC.64 R14, c[0x0][0x9b0] ;  /* 0x00026c00ff0e0b82 */ /* 0x000e300000000a00 */
[----:B------:R-:W0:Y:S01]  /*c5e0*/  @P1 LDC.64 R20, c[0x0][0x9c0] ;  /* 0x00027000ff141b82 */ /* 0x000e220000000a00 */
[----:B-1----:R-:W-:-:S04]  /*c5f0*/  @P2 SHF.R.U32.HI R7, RZ, R2, R3 ;  /* 0x00000002ff072219 */ /* 0x002fc80000011603 */
[----:B------:R-:W-:Y:S01]  /*c600*/  @P0 SHF.R.S32.HI R9, RZ, 0x1f, R7 ;  /* 0x0000001fff090819 */ /* 0x000fe20000011407 */
[C---:B--2---:R-:W-:Y:S02]  /*c610*/  @P0 IMAD R0, R4.reuse, R10, RZ ;  /* 0x0000000a04000224 */ /* 0x044fe400078e02ff */
[----:B----4-:R-:W-:Y:S02]  /*c620*/  @P1 IMAD R4, R4, R12, RZ ;  /* 0x0000000c04041224 */ /* 0x010fe400078e02ff */
[C---:B---3--:R-:W-:Y:S02]  /*c630*/  @P0 IMAD R11, R5.reuse, R11, R0 ;  /* 0x0000000b050b0224 */ /* 0x048fe400078e0200 */
[----:B------:R-:W-:-:S04]  /*c640*/  @P0 IMAD.WIDE.U32 R2, R5, R10, RZ ;  /* 0x0000000a05020225 */ /* 0x000fc800078e00ff */
[----:B------:R-:W-:Y:S02]  /*c650*/  @P1 IMAD R13, R5, R13, R4 ;  /* 0x0000000d050d1224 */ /* 0x000fe400078e0204 */
[----:B------:R-:W-:Y:S01]  /*c660*/  @P0 IMAD.IADD R3, R3, 0x1, R11 ;  /* 0x0000000103030824 */ /* 0x000fe200078e020b */
[----:B------:R-:W-:Y:S01]  /*c670*/  @P1 SHF.R.S32.HI R11, RZ, 0x1f, R7 ;  /* 0x0000001fff0b1819 */ /* 0x000fe20000011407 */
[----:B------:R-:W-:-:S04]  /*c680*/  @P1 IMAD.WIDE.U32 R4, R5, R12, RZ ;  /* 0x0000000c05041225 */ /* 0x000fc800078e00ff */
[----:B0-----:R-:W-:Y:S01]  /*c690*/  @P0 IMAD R0, R9, R14, RZ ;  /* 0x0000000e09000224 */ /* 0x001fe200078e02ff */
[----:B------:R-:W-:Y:S01]  /*c6a0*/  @P1 IADD3 R5, R5, R13, RZ ;  /* 0x0000000d05051210 */ /* 0x000fe20007ffe0ff */
[----:B------:R-:W-:Y:S02]  /*c6b0*/  @P1 IMAD R6, R11, R20, RZ ;  /* 0x000000140b061224 */ /* 0x000fe400078e02ff */
[C---:B------:R-:W-:Y:S02]  /*c6c0*/  @P0 IMAD R9, R7.reuse, R15, R0 ;  /* 0x0000000f07090224 */ /* 0x040fe400078e0200 */
[----:B------:R-:W-:-:S04]  /*c6d0*/  @P0 IMAD.WIDE.U32 R2, R7, R14, R2 ;  /* 0x0000000e07020225 */ /* 0x000fc800078e0002 */
[C---:B------:R-:W-:Y:S02]  /*c6e0*/  @P1 IMAD R11, R7.reuse, R21, R6 ;  /* 0x00000015070b1224 */ /* 0x040fe400078e0206 */
[----:B------:R-:W-:Y:S01]  /*c6f0*/  @P1 IMAD.WIDE.U32 R6, R7, R20, R4 ;  /* 0x0000001407061225 */ /* 0x000fe200078e0004 */
[----:B------:R-:W-:Y:S01]  /*c700*/  @P0 LEA R4, P3, R2, UR4, 0x2 ;  /* 0x0000000402040c11 */ /* 0x000fe2000f8610ff */
[----:B------:R-:W-:Y:S02]  /*c710*/  ULDC UR4, c[0x0][0x988] ;  /* 0x0002620000047ab9 */ /* 0x000fe40000000800 */
[----:B------:R-:W-:Y:S01]  /*c720*/  @P0 IMAD.IADD R5, R3, 0x1, R9 ;  /* 0x0000000103050824 */ /* 0x000fe200078e0209 */
[----:B------:R-:W-:Y:S01]  /*c730*/  @P1 LEA R8, P4, R6, UR6, 0x2 ;  /* 0x0000000606081c11 */ /* 0x000fe2000f8810ff */
[----:B------:R-:W-:Y:S02]  /*c740*/  @P1 IMAD.IADD R3, R7, 0x1, R11 ;  /* 0x0000000107031824 */ /* 0x000fe400078e020b */
[----:B------:R-:W-:Y:S01]  /*c750*/  IMAD.MOV.U32 R0, RZ, RZ, 0x3f800000 ;  /* 0x3f800000ff007424 */ /* 0x000fe200078e00ff */
[----:B------:R-:W-:Y:S01]  /*c760*/  @P0 LEA.HI.X R5, R2, UR5, R5, 0x2, P3 ;  /* 0x0000000502050c11 */ /* 0x000fe200098f1405 */
[----:B------:R-:W0:Y:S01]  /*c770*/  @P2 LDC R7, c[0x0][0x42c] ;  /* 0x00010b00ff072b82 */ /* 0x000e220000000800 */
[----:B------:R-:W-:Y:S01]  /*c780*/  @P1 LEA.HI.X R9, R6, UR7, R3, 0x2, P4 ;  /* 0x0000000706091c11 */ /* 0x000fe2000a0f1403 */
[----:B------:R-:W-:-:S04]  /*c790*/  IMAD.MOV.U32 R3, RZ, RZ, 0x3f800000 ;  /* 0x3f800000ff037424 */ /* 0x000fc800078e00ff */
[----:B------:R1:W2:Y:S02]  /*c7a0*/  @P1 LDG.E R0, desc[UR60][R8.64] ;  /* 0x0000003c08001981 */ /* 0x0002a4000c1e1900 */
[----:B------:R-:W3:Y:S02]  /*c7b0*/  @P2 LDC R2, c[0x0][0x430] ;  /* 0x00010c00ff022b82 */ /* 0x000ee40000000800 */
[----:B------:R4:W2:Y:S01]  /*c7c0*/  @P0 LDG.E R3, desc[UR60][R4.64] ;  /* 0x0000003c04030981 */ /* 0x0008a2000c1e1900 */
[----:B------:R-:W-:Y:S01]  /*c7d0*/  ISETP.GE.AND P1, PT, R139, 0x1, PT ;  /* 0x000000018b00780c */ /* 0x000fe20003f26270 */
[----:B------:R-:W-:Y:S01]  /*c7e0*/  IMAD.MOV.U32 R10, RZ, RZ, R122 ;  /* 0x000000ffff0a7224 */ /* 0x000fe200078e007a */
[----:B------:R-:W-:Y:S01]  /*c7f0*/  PLOP3.LUT P0, PT, PT, PT, PT, 0x80, 0x0 ;  /* 0x000000000000781c */ /* 0x000fe20003f0f070 */
[----:B0-----:R-:W-:Y:S01]  /*c800*/  @P2 IMAD.HI.U32 R7, R122, R7, RZ ;  /* 0x000000077a072227 */ /* 0x001fe200078e00ff */
[----:B------:R-:W-:Y:S02]  /*c810*/  CS2R R88, SRZ ;  /* 0x0000000000587805 */ /* 0x000fe4000001ff00 */
[----:B-1----:R-:W-:-:S02]  /*c820*/  CS2R R8, SRZ ;  /* 0x0000000000087805 */ /* 0x002fc4000001ff00 */
[----:B---3--:R-:W-:Y:S01]  /*c830*/  @P2 SHF.R.U32.HI R10, RZ, R2, R7 ;  /* 0x00000002ff0a2219 */ /* 0x008fe20000011607 */
[----:B------:R-:W-:Y:S01]  /*c840*/  IMAD.MOV.U32 R87, RZ, RZ, RZ ;  /* 0x000000ffff577224 */ /* 0x000fe200078e00ff */
[----:B------:R-:W-:Y:S02]  /*c850*/  CS2R R6, SRZ ;  /* 0x0000000000067805 */ /* 0x000fe4000001ff00 */
[----:B----4-:R-:W-:Y:S02]  /*c860*/  CS2R R4, SRZ ;  /* 0x0000000000047805 */ /* 0x010fe4000001ff00 */
[----:B------:R-:W-:Y:S01]  /*c870*/  CS2R R12, SRZ ;  /* 0x00000000000c7805 */ /* 0x000fe2000001ff00 */
[----:B------:R0:W-:Y:S01]  /*c880*/  STL [R1+0x80], R10 ;  /* 0x0000800a01007387 */ /* 0x0001e20000100800 */
        /* <DEDUP_REMOVED lines=9> */
[----:B0-----:R-:W-:Y:S02]  /*c920*/  CS2R R10, SRZ ;  /* 0x00000000000a7805 */ /* 0x001fe4000001ff00 */
        /* <DEDUP_REMOVED lines=15> */
[----:B------:R-:W-:-:S02]  /*ca20*/  MOV R68, RZ ;  /* 0x000000ff00447202 */ /* 0x000fc40000000f00 */
[----:B------:R-:W-:Y:S01]  /*ca30*/  CS2R R100, SRZ ;  /* 0x0000000000647805 */ /* 0x000fe2000001ff00 */
[----:B------:R-:W-:Y:S02]  /*ca40*/  IMAD.MOV.U32 R72, RZ, RZ, RZ ;  /* 0x000000ffff487224 */ /* 0x000fe400078e00ff */
[----:B------:R-:W-:Y:S02]  /*ca50*/  IMAD.MOV.U32 R103, RZ, RZ, RZ ;  /* 0x000000ffff677224 */ /* 0x000fe400078e00ff */
[----:B--2---:R-:W-:-:S04]  /*ca60*/  FMUL.FTZ R0, R3, R0 ;  /* 0x0000000003007220 */ /* 0x004fc80000410000 */
[----:B------:R-:W-:Y:S01]  /*ca70*/  FMUL.FTZ R2, R0, UR4 ;  /* 0x0000000400027c20 */ /* 0x000fe20008410000 */
[----:B------:R-:W-:Y:S06]  /*ca80*/  @!P1 BRA `(.L_x_379) ;  /* 0x000000d400589947 */ /* 0x000fec0003800000 */
[----:B------:R-:W-:-:S03]  /*ca90*/  UMOV UR4, 0xffffffff ;  /* 0xffffffff00047882 */ /* 0x000fc60000000000 */
[----:B------:R-:W-:Y:S05]  /*caa0*/  BRA.DIV UR4, `(.L_x_380) ;  /* 0x0000015a04947947 */ /* 0x000fea000b800000 */
[----:B------:R-:W0:Y:S02]  /*cab0*/  S2R R0, SR_TID.X ;  /* 0x0000000000007919 */ /* 0x000e240000002100 */
[----:B0-----:R-:W-:-:S05]  /*cac0*/  VIADD R3, R0, 0xffffff80 ;  /* 0xffffff8000037836 */ /* 0x001fca0000000000 */
[----:B------:R-:W-:-:S04]  /*cad0*/  SHF.R.S32.HI R0, RZ, 0x1f, R3 ;  /* 0x0000001fff007819 */ /* 0x000fc80000011403 */
[----:B------:R-:W-:-:S04]  /*cae0*/  LEA.HI R0, R0, R3, RZ, 0x7 ;  /* 0x0000000300007211 */ /* 0x000fc800078f38ff */
[----:B------:R-:W-:-:S06]  /*caf0*/  SHF.R.S32.HI R0, RZ, 0x7, R0 ;  /* 0x00000007ff007819 */ /* 0x000fcc0000011400 */
[----:B------:R-:W0:Y:S04]  /*cb00*/  SHFL.IDX PT, R0, R0, RZ, 0x1f ;  /* 0x00001fff00007589 */ /* 0x000e2800000e0000 */
[----:B0-----:R0:W-:Y:S02]  /*cb10*/  STL [R1+0x44], R0 ;  /* 0x0000440001007387 */ /* 0x0011e40000100800 */
.L_x_582:
[----:B------:R-:W0:Y:S01]  /*cb20*/  LDL R3, [R1+0x44] ;  /* 0x0000440001037983 */ /* 0x000e220000100800 */
[----:B------:R-:W-:Y:S01]  /*cb30*/  VIADD R27, R16, 0x1c400 ;  /* 0x0001c400101b7836 */ /* 0x000fe20000000000 */
[----:B------:R-:W-:Y:S04]  /*cb40*/  BSSY B6, `(.L_x_381) ;  /* 0x0000019000067945 */ /* 0x000fe80003800000 */
[----:B------:R-:W-:Y:S02]  /*cb50*/  LOP3.LUT P0, RZ, R27, 0x9f, RZ, 0xc0, !PT ;  /* 0x0000009f1bff7812 */ /* 0x000fe4000780c0ff */
[----:B0-----:R-:W-:-:S04]  /*cb60*/  LEA.HI R0, R3, R3, RZ, 0x1 ;  /* 0x0000000303007211 */ /* 0x001fc800078f08ff */
[----:B------:R-:W-:-:S05]  /*cb70*/  LOP3.LUT R0, R0, 0x1e, RZ, 0xc0, !PT ;  /* 0x0000001e00007812 */ /* 0x000fca00078ec0ff */
[----:B------:R-:W-:-:S04]  /*cb80*/  IMAD.IADD R0, R3, 0x1, -R0 ;  /* 0x0000000103007824 */ /* 0x000fc800078e0a00 */
[----:B------:R-:W-:-:S05]  /*cb90*/  IMAD R0, R0, 0x2000, R27 ;  /* 0x0000200000007824 */ /* 0x000fca00078e021b */
[----:B------:R-:W-:-:S04]  /*cba0*/  SHF.R.U32.HI R0, RZ, 0x4, R0 ;  /* 0x00000004ff007819 */ /* 0x000fc80000011600 */
[----:B------:R-:W-:Y:S01]  /*cbb0*/  LOP3.LUT R30, R0, 0x3fff, RZ, 0xc0, !PT ;  /* 0x00003fff001e7812 */ /* 0x000fe200078ec0ff */
[----:B------:R-:W-:Y:S06]  /*cbc0*/  @!P0 BRA `(.L_x_382) ;  /* 0x0000000000408947 */ /* 0x000fec0003800000 */
[----:B------:R-:W-:Y:S01]  /*cbd0*/  MOV R0, 0x0 ;  /* 0x0000000000007802 */ /* 0x000fe20000000f00 */
[----:B------:R-:W-:Y:S01]  /*cbe0*/  ULDC.64 UR4, c[0x4][0x98] ;  /* 0x0100260000047ab9 */ /* 0x000fe20000000a00 */
[----:B------:R-:W-:Y:S01]  /*cbf0*/  ULDC.64 UR6, c[0x4][0xa0] ;  /* 0x0100280000067ab9 */ /* 0x000fe20000000a00 */
[----:B------:R-:W-:Y:S01]  /*cc00*/  MOV R4, UR4 ;  /* 0x0000000400047c02 */ /* 0x000fe20008000f00 */
[----:B-1----:R0:W1:Y:S01]  /*cc10*/  LDC.64 R14, c[0x4][R0] ;  /* 0x01000000000e7b82 */ /* 0x0020620000000a00 */
[----:B------:R-:W-:Y:S01]  /*cc20*/  IMAD.U32 R5, RZ, RZ, UR5 ;  /* 0x00000005ff057e24 */ /* 0x000fe2000f8e00ff */
[----:B------:R-:W-:Y:S01]  /*cc30*/  ULDC.64 UR4, c[0x4][0x28] ;  /* 0x01000a0000047ab9 */ /* 0x000fe20000000a00 */
[----:B------:R-:W-:Y:S01]  /*cc40*/  IMAD.U32 R6, RZ, RZ, UR6 ;  /* 0x00000006ff067e24 */ /* 0x000fe2000f8e00ff */
[----:B------:R-:W-:Y:S01]  /*cc50*/  MOV R12, 0x1 ;  /* 0x00000001000c7802 */ /* 0x000fe20000000f00 */
[----:B------:R-:W-:Y:S02]  /*cc60*/  IMAD.U32 R7, RZ, RZ, UR7 ;  /* 0x00000007ff077e24 */ /* 0x000fe4000f8e00ff */
[----:B------:R-:W-:-:S02]  /*cc70*/  IMAD.U32 R10, RZ, RZ, UR4 ;  /* 0x00000004ff0a7e24 */ /* 0x000fc4000f8e00ff */
[----:B------:R-:W-:Y:S02]  /*cc80*/  IMAD.U32 R11, RZ, RZ, UR5 ;  /* 0x00000005ff0b7e24 */ /* 0x000fe4000f8e00ff */
[----:B------:R-:W-:Y:S02]  /*cc90*/  IMAD.MOV.U32 R8, RZ, RZ, 0x70 ;  /* 0x00000070ff087424 */ /* 0x000fe400078e00ff */
[----:B0-----:R-:W-:-:S07]  /*cca0*/  IMAD.MOV.U32 R13, RZ, RZ, RZ ;  /* 0x000000ffff0d7224 */ /* 0x001fce00078e00ff */
[----:B------:R-:W-:-:S07]  /*ccb0*/  LEPC R20, `(.L_x_382) ;  /* 0x000000001014794e */ /* 0x000fce0000000000 */
[----:B-1---5:R-:W-:Y:S05]  /*ccc0*/  CALL.ABS.NOINC R14 ;  /* 0x000000000e007343 */ /* 0x022fea0003c00000 */
.L_x_382:
[----:B------:R-:W-:Y:S05]  /*ccd0*/  BSYNC B6 ;  /* 0x0000000000067941 */ /* 0x000fea0003800000 */
.L_x_381:
[----:B------:R-:W-:Y:S02]  /*cce0*/  ULDC UR4, c[0x0][0x3d4] ;  /* 0x0000f50000047ab9 */ /* 0x000fe40000000800 */
[----:B------:R-:W-:-:S13]  /*ccf0*/  ISETP.LT.AND P0, PT, RZ, UR4, PT ;  /* 0x00000004ff007c0c */ /* 0x000fda000bf01270 */
[----:B------:R-:W-:Y:S05]  /*cd00*/  @P0 BRA `(.L_x_383) ;  /* 0x0000000000480947 */ /* 0x000fea0003800000 */
[----:B------:R-:W2:Y:S02]  /*cd10*/  LDL R20, [R1+0x84] ;  /* 0x0000840001147983 */ /* 0x000ea40000100800 */
[----:B--2---:R-:W-:-:S13]  /*cd20*/  R2UR UR5, R20 ;  /* 0x00000000140572ca */ /* 0x004fda00000e0000 */
[----:B------:R-:W-:-:S04]  /*cd30*/  ULEA.HI UR4, UR5, UR5, URZ, 0x1 ;  /* 0x0000000505047291 */ /* 0x000fc8000f8f083f */
[----:B------:R-:W-:-:S04]  /*cd40*/  ULOP3.LUT UR4, UR4, 0xfffffffe, URZ, 0xc0, !UPT ;  /* 0xfffffffe04047892 */ /* 0x000fc8000f8ec03f */
[----:B------:R-:W-:-:S06]  /*cd50*/  UIADD3 UR4, UR5, -UR4, URZ ;  /* 0x8000000405047290 */ /* 0x000fcc000fffe03f */
[----:B------:R-:W-:-:S05]  /*cd60*/  IMAD.U32 R3, RZ, RZ, UR4 ;  /* 0x00000004ff037e24 */ /* 0x000fca000f8e00ff */
[----:B------:R-:W-:-:S04]  /*cd70*/  SHF.L.U32 R3, R3, 0x1f, RZ ;  /* 0x0000001f03037819 */ /* 0x000fc800000006ff */
[----:B------:R0:W2:Y:S03]  /*cd80*/  SYNCS.PHASECHK.TRANS64.TRYWAIT P0, [R16+URZ+0x2e800], R3 ;  /* 0x02e80003100075a7 */ /* 0x0000a6000800017f */
[----:B--2---:R-:W-:Y:S05]  /*cd90*/  @!P0 NANOSLEEP.SYNCS 0x989680 ;  /* 0x009896800000895d */ /* 0x004fea0003900000 */
[----:B------:R-:W2:Y:S01]  /*cda0*/  @!P0 SYNCS.PHASECHK.TRANS64 P0, [R16+URZ+0x2e800], R3 ;  /* 0x02e80003100085a7 */ /* 0x000ea2000800007f */
[----:B------:R-:W-:Y:S04]  /*cdb0*/  BSSY B0, `(.L_x_384) ;  /* 0x0000006000007945 */ /* 0x000fe80003800000 */
[----:B--2---:R-:W-:Y:S05]  /*cdc0*/  @P0 BRA `(.L_x_385) ;  /* 0x0000000000100947 */ /* 0x004fea0003800000 */
.L_x_386:
[----:B--2---:R2:W3:Y:S02]  /*cdd0*/  SYNCS.PHASECHK.TRANS64.TRYWAIT P0, [R16+URZ+0x2e800], R3 ;  /* 0x02e80003100075a7 */ /* 0x0044e4000800017f */
[----:B---3--:R-:W-:Y:S05]  /*cde0*/  @!P0 NANOSLEEP.SYNCS 0x989680 ;  /* 0x009896800000895d */ /* 0x008fea0003900000 */
[----:B------:R-:W3:Y:S02]  /*cdf0*/  @!P0 SYNCS.PHASECHK.TRANS64 P0, [R16+URZ+0x2e800], R3 ;  /* 0x02e80003100085a7 */ /* 0x000ee4000800007f */
[----:B---3--:R-:W-:Y:S05]  /*ce00*/  @!P0 BRA `(.L_x_386) ;  /* 0xfffffffc00f08947 */ /* 0x008fea000383ffff */
.L_x_385:
[----:B------:R-:W-:Y:S05]  /*ce10*/  BSYNC B0 ;  /* 0x0000000000007941 */ /* 0x000fea0003800000 */
.L_x_384:
[----:B------:R-:W-:Y:S05]  /*ce20*/  BRA `(.L_x_387) ;  /* 0x0000004000387947 */ /* 0x000fea0003800000 */
.L_x_383:
[----:B------:R-:W0:Y:S01]  /*ce30*/  LDC.64 R24, c[0x0][0x3c8] ;  /* 0x0000f200ff187b82 */ /* 0x000e220000000a00 */
[----:B-----5:R-:W-:Y:S01]  /*ce40*/  SHF.R.S32.HI R0, RZ, 0x1f, R117 ;  /* 0x0000001fff007819 */ /* 0x020fe20000011475 */
[----:B------:R-:W-:Y:S01]  /*ce50*/  IMAD.MOV.U32 R8, RZ, RZ, R18 ;  /* 0x000000ffff087224 */ /* 0x000fe200078e0012 */
[----:B------:R-:W-:Y:S01]  /*ce60*/  ULDC.64 UR4, c[0x0][0x3d8] ;  /* 0x0000f60000047ab9 */ /* 0x000fe20000000a00 */
[----:B------:R-:W-:Y:S01]  /*ce70*/  IMAD.MOV.U32 R9, RZ, RZ, R19 ;  /* 0x000000ffff097224 */ /* 0x000fe200078e0013 */
[----:B------:R-:W-:Y:S01]  /*ce80*/  ULDC.64 UR8, c[0x0][0x3c8] ;  /* 0x0000f20000087ab9 */ /* 0x000fe20000000a00 */
[----:B------:R-:W-:Y:S01]  /*ce90*/  IMAD R6, R0, UR4, RZ ;  /* 0x0000000400067c24 */ /* 0x000fe2000f8e02ff */
[----:B------:R-:W-:Y:S01]  /*cea0*/  SHF.R.S32.HI R7, RZ, 0x1f, R22 ;  /* 0x0000001fff077819 */ /* 0x000fe20000011416 */
[----:B------:R-:W2:Y:S01]  /*ceb0*/  LDC.64 R28, c[0x0][0x3e0] ;  /* 0x0000f800ff1c7b82 */ /* 0x000ea20000000a00 */
[----:B------:R-:W-:Y:S01]  /*cec0*/  IMAD.WIDE.U32 R4, R117, UR4, R8 ;  /* 0x0000000475047c25 */ /* 0x000fe2000f8e0008 */
[----:B------:R-:W-:Y:S01]  /*ced0*/  LOP3.LUT P0, RZ, R27, 0x3ff, RZ, 0xc0, !PT ;  /* 0x000003ff1bff7812 */ /* 0x000fe2000780c0ff */
[----:B------:R-:W-:Y:S01]  /*cee0*/  ULDC.64 UR6, c[0x0][0x3e8] ;  /* 0x0000fa0000067ab9 */ /* 0x000fe20000000a00 */
[----:B------:R-:W-:Y:S01]  /*cef0*/  BSSY B6, `(.L_x_388) ;  /* 0x0000026000067945 */ /* 0x000fe20003800000 */
[----:B------:R-:W-:Y:S01]  /*cf00*/  IMAD R3, R117, UR5, R6 ;  /* 0x0000000575037c24 */ /* 0x000fe2000f8e0206 */
[----:B------:R-:W-:Y:S01]  /*cf10*/  IADD3 R36, P1, R4, UR8, RZ ;  /* 0x0000000804247c10 */ /* 0x000fe2000ff3e0ff */
[----:B------:R-:W-:-:S02]  /*cf20*/  IMAD.MOV.U32 R6, RZ, RZ, R22 ;  /* 0x000000ffff067224 */ /* 0x000fc400078e0016 */
[----:B------:R-:W-:Y:S01]  /*cf30*/  IMAD R0, R0, UR6, RZ ;  /* 0x0000000600007c24 */ /* 0x000fe2000f8e02ff */
[----:B------:R-:W-:Y:S01]  /*cf40*/  IADD3.X R37, R3, UR9, R5, P1, !PT ;  /* 0x0000000903257c10 */ /* 0x000fe20008ffe405 */
[----:B------:R-:W-:-:S04]  /*cf50*/  IMAD.WIDE.U32 R4, R117, UR4, R6 ;  /* 0x0000000475047c25 */ /* 0x000fc8000f8e0006 */
[----:B------:R-:W-:Y:S01]  /*cf60*/  IMAD.WIDE.U32 R6, R117, UR6, R6 ;  /* 0x0000000675067c25 */ /* 0x000fe2000f8e0006 */
[----:B------:R-:W-:-:S03]  /*cf70*/  IADD3 R34, P1, R4, UR8, RZ ;  /* 0x0000000804227c10 */ /* 0x000fc6000ff3e0ff */
[----:B------:R-:W-:Y:S01]  /*cf80*/  IMAD.WIDE.U32 R8, R117, UR6, R8 ;  /* 0x0000000675087c25 */ /* 0x000fe2000f8e0008 */
[----:B------:R-:W-:-:S03]  /*cf90*/  IADD3.X R35, R3, UR9, R5, P1, !PT ;  /* 0x0000000903237c10 */ /* 0x000fc60008ffe405 */
[C---:B0-----:R-:W-:Y:S01]  /*cfa0*/  IMAD.WIDE.U32 R24, R117.reuse, UR4, R24 ;  /* 0x0000000475187c25 */ /* 0x041fe2000f8e0018 */
[----:B------:R-:W-:Y:S02]  /*cfb0*/  ULDC.64 UR4, c[0x0][0x3e0] ;  /* 0x0000f80000047ab9 */ /* 0x000fe40000000a00 */
[----:B------:R-:W-:Y:S01]  /*cfc0*/  IADD3 R38, P2, R6, UR4, RZ ;  /* 0x0000000406267c10 */ /* 0x000fe2000ff5e0ff */
[C---:B------:R-:W-:Y:S01]  /*cfd0*/  IMAD R27, R117.reuse, UR7, R0 ;  /* 0x00000007751b7c24 */ /* 0x040fe2000f8e0200 */
[----:B------:R-:W-:Y:S01]  /*cfe0*/  IADD3 R40, P3, R8, UR4, RZ ;  /* 0x0000000408287c10 */ /* 0x000fe2000ff7e0ff */
[----:B--2---:R-:W-:Y:S01]  /*cff0*/  IMAD.WIDE.U32 R28, R117, UR6, R28 ;  /* 0x00000006751c7c25 */ /* 0x004fe2000f8e001c */
[----:B------:R-:W-:Y:S02]  /*d000*/  IADD3 R26, R3, R25, RZ ;  /* 0x00000019031a7210 */ /* 0x000fe40007ffe0ff */
[C---:B------:R-:W-:Y:S02]  /*d010*/  IADD3.X R39, R27.reuse, UR5, R7, P2, !PT ;  /* 0x000000051b277c10 */ /* 0x040fe400097fe407 */
[C---:B------:R-:W-:Y:S01]  /*d020*/  IADD3.X R41, R27.reuse, UR5, R9, P3, !PT ;  /* 0x000000051b297c10 */ /* 0x040fe20009ffe409 */
[----:B------:R-:W-:Y:S01]  /*d030*/  IMAD.IADD R27, R27, 0x1, R29 ;  /* 0x000000011b1b7824 */ /* 0x000fe200078e021d */
[----:B------:R-:W-:Y:S06]  /*d040*/  @!P0 BRA `(.L_x_389) ;  /* 0x0000000000408947 */ /* 0x000fec0003800000 */
[----:B------:R-:W-:Y:S01]  /*d050*/  MOV R0, 0x0 ;  /* 0x0000000000007802 */ /* 0x000fe20000000f00 */
[----:B------:R-:W-:Y:S01]  /*d060*/  ULDC.64 UR4, c[0x4][0x98] ;  /* 0x0100260000047ab9 */ /* 0x000fe20000000a00 */
[----:B------:R-:W-:Y:S01]  /*d070*/  ULDC.64 UR6, c[0x4][0xa0] ;  /* 0x0100280000067ab9 */ /* 0x000fe20000000a00 */
[----:B------:R-:W-:Y:S01]  /*d080*/  IMAD.U32 R4, RZ, RZ, UR4 ;  /* 0x00000004ff047e24 */ /* 0x000fe2000f8e00ff */
[----:B-1----:R0:W1:Y:S01]  /*d090*/  LDC.64 R14, c[0x4][R0] ;  /* 0x01000000000e7b82 */ /* 0x0020620000000a00 */
        /* <DEDUP_REMOVED lines=10> */
[----:B-1----:R-:W-:Y:S05]  /*d140*/  CALL.ABS.NOINC R14 ;  /* 0x000000000e007343 */ /* 0x002fea0003c00000 */
.L_x_389:
[----:B------:R-:W-:Y:S05]  /*d150*/  BSYNC B6 ;  /* 0x0000000000067941 */ /* 0x000fea0003800000 */
.L_x_388:
[----:B------:R-:W-:Y:S01]  /*d160*/  ULDC.U8 UR4, c[0x0][0x3f0] ;  /* 0x0000fc0000047ab9 */ /* 0x000fe20000000000 */
[----:B------:R-:W-:Y:S01]  /*d170*/  IMAD R3, R121, -0x80, R138 ;  /* 0xffffff8079037824 */ /* 0x000fe200078e028a */
[----:B------:R-:W-:Y:S01]  /*d180*/  ISETP.NE.AND P0, PT, RZ, UR4, PT ;  /* 0x00000004ff007c0c */ /* 0x000fe2000bf05270 */
[----:B------:R-:W-:Y:S03]  /*d190*/  BSSY B0, `(.L_x_390) ;  /* 0x00003cf000007945 */ /* 0x000fe60003800000 */
[----:B------:R-:W-:-:S09]  /*d1a0*/  VIMNMX R3, R3, 0x80, PT ;  /* 0x0000008003037848 */ /* 0x000fd20003fe0100 */
[----:B------:R-:W-:Y:S05]  /*d1b0*/  @!P0 BRA `(.L_x_391) ;  /* 0x0000001c00ac8947 */ /* 0x000fea0003800000 */
[C---:B------:R-:W-:Y:S01]  /*d1c0*/  IMAD.SHL.U32 R0, R229.reuse, 0x80, RZ ;  /* 0x00000080e5007824 */ /* 0x040fe200078e00ff */
[----:B------:R-:W-:Y:S01]  /*d1d0*/  ISETP.GE.AND P0, PT, R228, R3, PT ;  /* 0x00000003e400720c */ /* 0x000fe20003f06270 */
[----:B------:R-:W-:Y:S01]  /*d1e0*/  BSSY B1, `(.L_x_392) ;  /* 0x0000016000017945 */ /* 0x000fe20003800000 */
[----:B------:R-:W-:Y:S02]  /*d1f0*/  LOP3.LUT P3, RZ, R229, 0x4, RZ, 0xc0, !PT ;  /* 0x00000004e5ff7812 */ /* 0x000fe4000786c0ff */
[----:B------:R-:W-:Y:S02]  /*d200*/  CS2R R20, SRZ ;  /* 0x0000000000147805 */ /* 0x000fe4000001ff00 */
[----:B------:R-:W-:Y:S02]  /*d210*/  LOP3.LUT R5, R0, 0x380, RZ, 0xc0, !PT ;  /* 0x0000038000057812 */ /* 0x000fe400078ec0ff */
[----:B------:R-:W-:Y:S02]  /*d220*/  CS2R R32, SRZ ;  /* 0x0000000000207805 */ /* 0x000fe4000001ff00 */
[----:B------:R-:W-:-:S02]  /*d230*/  CS2R R6, SRZ ;  /* 0x0000000000067805 */ /* 0x000fc4000001ff00 */
[----:B------:R-:W-:Y:S02]  /*d240*/  LOP3.LUT R0, R5, 0x30, R18, 0xf8, !PT ;  /* 0x0000003005007812 */ /* 0x000fe400078ef812 */
[----:B------:R-:W-:-:S04]  /*d250*/  SHF.R.U32.HI R5, RZ, 0x3, R5 ;  /* 0x00000003ff057819 */ /* 0x000fc80000011605 */
[----:B------:R-:W-:Y:S02]  /*d260*/  LOP3.LUT R9, R0, R5, RZ, 0x3c, !PT ;  /* 0x0000000500097212 */ /* 0x000fe400078e3cff */
[----:B------:R-:W-:Y:S01]  /*d270*/  CS2R R4, SRZ ;  /* 0x0000000000047805 */ /* 0x000fe2000001ff00 */
[----:B------:R-:W-:Y:S06]  /*d280*/  @P0 BRA `(.L_x_393) ;  /* 0x00000000002c0947 */ /* 0x000fec0003800000 */
[----:B------:R-:W-:Y:S01]  /*d290*/  ULDC UR4, c[0x0][0x3d4] ;  /* 0x0000f50000047ab9 */ /* 0x000fe20000000800 */
[----:B------:R-:W-:Y:S02]  /*d2a0*/  CS2R R32, SRZ ;  /* 0x0000000000207805 */ /* 0x000fe4000001ff00 */
[----:B------:R-:W-:Y:S02]  /*d2b0*/  ISETP.GE.AND P1, PT, R22, UR4, PT ;  /* 0x0000000416007c0c */ /* 0x000fe4000bf26270 */
[----:B------:R-:W-:Y:S02]  /*d2c0*/  CS2R R6, SRZ ;  /* 0x0000000000067805 */ /* 0x000fe4000001ff00 */
[----:B------:R-:W-:Y:S02]  /*d2d0*/  ISETP.GE.AND P2, PT, R230, UR4, PT ;  /* 0x00000004e6007c0c */ /* 0x000fe4000bf46270 */
[----:B------:R-:W-:Y:S02]  /*d2e0*/  CS2R R20, SRZ ;  /* 0x0000000000147805 */ /* 0x000fe4000001ff00 */
[----:B------:R-:W-:-:S05]  /*d2f0*/  CS2R R4, SRZ ;  /* 0x0000000000047805 */ /* 0x000fca000001ff00 */
[----:B------:R0:W5:Y:S04]  /*d300*/  @!P1 LDG.E.64 R32, desc[UR60][R34.64] ;  /* 0x0000003c22209981 */ /* 0x000168000c1e1b00 */
[----:B------:R0:W5:Y:S04]  /*d310*/  @!P2 LDG.E.64 R6, desc[UR60][R34.64+0x20] ;  /* 0x0000203c2206a981 */ /* 0x000168000c1e1b00 */
[----:B------:R0:W5:Y:S04]  /*d320*/  @!P1 LDG.E.64 R20, desc[UR60][R38.64] ;  /* 0x0000003c26149981 */ /* 0x000168000c1e1b00 */
[----:B------:R0:W5:Y:S02]  /*d330*/  @!P2 LDG.E.64 R4, desc[UR60][R38.64+0x20] ;  /* 0x0000203c2604a981 */ /* 0x000164000c1e1b00 */
.L_x_393:
[----:B------:R-:W-:Y:S05]  /*d340*/  BSYNC B1 ;  /* 0x0000000000017941 */ /* 0x000fea0003800000 */
.L_x_392:
[----:B------:R-:W2:Y:S01]  /*d350*/  S2R R0, SR_TID.X ;  /* 0x0000000000007919 */ /* 0x000ea20000002100 */
[----:B------:R-:W-:Y:S01]  /*d360*/  UMOV UR4, 0xffffffff ;  /* 0xffffffff00047882 */ /* 0x000fe20000000000 */
[----:B--2---:R-:W-:-:S04]  /*d370*/  IADD3 R8, R0, -0x80, RZ ;  /* 0xffffff8000087810 */ /* 0x004fc80007ffe0ff */
[----:B------:R-:W-:-:S04]  /*d380*/  SHF.R.S32.HI R0, RZ, 0x1f, R8 ;  /* 0x0000001fff007819 */ /* 0x000fc80000011408 */
[----:B------:R-:W-:-:S05]  /*d390*/  LEA.HI R0, R0, R8, RZ, 0x5 ;  /* 0x0000000800007211 */ /* 0x000fca00078f28ff */
[----:B------:R-:W-:-:S05]  /*d3a0*/  IMAD.SHL.U32 R0, R0, 0x20, RZ ;  /* 0x0000002000007824 */ /* 0x000fca00078e00ff */
[----:B------:R-:W-:-:S04]  /*d3b0*/  LOP3.LUT R0, R0, 0xfffffc00, RZ, 0xc0, !PT ;  /* 0xfffffc0000007812 */ /* 0x000fc800078ec0ff */
[----:B------:R-:W-:Y:S01]  /*d3c0*/  IADD3 R0, R16, R9, R0 ;  /* 0x0000000910007210 */ /* 0x000fe20007ffe000 */
[----:B------:R-:W-:Y:S06]  /*d3d0*/  BRA.DIV UR4, `(.L_x_394) ;  /* 0x0000015204887947 */ /* 0x000fec000b800000 */
.L_x_585:
[----:B------:R-:W-:-:S03]  /*d3e0*/  UMOV UR4, 0xffffffff ;  /* 0xffffffff00047882 */ /* 0x000fc60000000000 */
[----:B------:R-:W-:Y:S05]  /*d3f0*/  BRA.DIV UR4, `(.L_x_395) ;  /* 0x0000015204a87947 */ /* 0x000fea000b800000 */
.L_x_588:
[----:B------:R-:W-:-:S03]  /*d400*/  UMOV UR4, 0xffffffff ;  /* 0xffffffff00047882 */ /* 0x000fc60000000000 */
[----:B------:R-:W-:Y:S05]  /*d410*/  BRA.DIV UR4, `(.L_x_396) ;  /* 0x0000015204c87947 */ /* 0x000fea000b800000 */
.L_x_591:
[----:B------:R-:W-:Y:S01]  /*d420*/  UMOV UR4, 0xffffffff ;  /* 0xffffffff00047882 */ /* 0x000fe20000000000 */
[----:B-----5:R-:W-:Y:S02]  /*d430*/  SHF.R.U32.HI R8, RZ, 0x8, R33 ;  /* 0x00000008ff087819 */ /* 0x020fe40000011621 */
[----:B------:R-:W-:Y:S05]  /*d440*/  BRA.DIV UR4, `(.L_x_397) ;  /* 0x0000015204e47947 */ /* 0x000fea000b800000 */
.L_x_594:
[----:B------:R-:W2:Y:S01]  /*d450*/  LDL R9, [R1+0x84] ;  /* 0x0000840001097983 */ /* 0x000ea20000100800 */
[----:B------:R-:W-:Y:S01]  /*d460*/  VIADD R12, R0, 0x1c400 ;  /* 0x0001c400000c7836 */ /* 0x000fe20000000000 */
[----:B------:R-:W-:Y:S01]  /*d470*/  LOP3.LUT R11, R8, 0xff, RZ, 0xc0, !PT ;  /* 0x000000ff080b7812 */ /* 0x000fe200078ec0ff */
[----:B------:R-:W-:Y:S01]  /*d480*/  VIADD R8, R0, 0x1c440 ;  /* 0x0001c44000087836 */ /* 0x000fe20000000000 */
[----:B------:R-:W-:Y:S01]  /*d490*/  LOP3.LUT R10, R33, 0xff, RZ, 0xc0, !PT ;  /* 0x000000ff210a7812 */ /* 0x000fe200078ec0ff */
[----:B------:R-:W-:Y:S01]  /*d4a0*/  @P3 VIADD R8, R12, 0xffffffc0 ;  /* 0xffffffc00c083836 */ /* 0x000fe20000000000 */
[----:B-1----:R-:W-:Y:S01]  /*d4b0*/  SHF.R.U32.HI R14, RZ, 0x8, R7 ;  /* 0x00000008ff0e7819 */ /* 0x002fe20000011607 */
[----:B------:R-:W-:Y:S01]  /*d4c0*/  BSSY B1, `(.L_x_398) ;  /* 0x000003b000017945 */ /* 0x000fe20003800000 */
[----:B------:R-:W-:Y:S02]  /*d4d0*/  PRMT R12, R11, 0x7604, R10 ;  /* 0x000076040b0c7816 */ /* 0x000fe4000000000a */
[----:B------:R-:W-:-:S02]  /*d4e0*/  LOP3.LUT R10, R32, 0xff, RZ, 0xc0, !PT ;  /* 0x000000ff200a7812 */ /* 0x000fc400078ec0ff */
[----:B------:R-:W-:Y:S02]  /*d4f0*/  LOP3.LUT R14, R14, 0xff, RZ, 0xc0, !PT ;  /* 0x000000ff0e0e7812 */ /* 0x000fe400078ec0ff */
[----:B------:R-:W-:Y:S02]  /*d500*/  LOP3.LUT R13, R7, 0xff, RZ, 0xc0, !PT ;  /* 0x000000ff070d7812 */ /* 0x000fe400078ec0ff */
[----:B------:R-:W-:Y:S02]  /*d510*/  SHF.R.U32.HI R15, RZ, 0x8, R21 ;  /* 0x00000008ff0f7819 */ /* 0x000fe40000011615 */
[----:B------:R-:W-:Y:S02]  /*d520*/  PRMT R14, R14, 0x7604, R13 ;  /* 0x000076040e0e7816 */ /* 0x000fe4000000000d */
[----:B------:R-:W-:Y:S02]  /*d530*/  LOP3.LUT R15, R15, 0xff, RZ, 0xc0, !PT ;  /* 0x000000ff0f0f7812 */ /* 0x000fe400078ec0ff */
[----:B------:R-:W-:-:S02]  /*d540*/  SHF.R.U32.HI R28, RZ, 0x8, R5 ;  /* 0x00000008ff1c7819 */ /* 0x000fc40000011605 */
[----:B------:R-:W-:Y:S02]  /*d550*/  LOP3.LUT R27, R5, 0xff, RZ, 0xc0, !PT ;  /* 0x000000ff051b7812 */ /* 0x000fe400078ec0ff */
[----:B------:R-:W-:Y:S02]  /*d560*/  LOP3.LUT R28, R28, 0xff, RZ, 0xc0, !PT ;  /* 0x000000ff1c1c7812 */ /* 0x000fe400078ec0ff */
[----:B------:R-:W-:Y:S02]  /*d570*/  SHF.R.U32.HI R31, RZ, 0x10, R5 ;  /* 0x00000010ff1f7819 */ /* 0x000fe40000011605 */
[----:B------:R-:W-:Y:S02]  /*d580*/  PRMT R28, R28, 0x7604, R27 ;  /* 0x000076041c1c7816 */ /* 0x000fe4000000001b */
[----:B------:R-:W-:Y:S01]  /*d590*/  SHF.R.U32.HI R27, RZ, 0x10, R21 ;  /* 0x00000010ff1b7819 */ /* 0x000fe20000011615 */
[----:B------:R-:W-:-:S04]  /*d5a0*/  IMAD.U32 R31, R31, 0x10000, RZ ;  /* 0x000100001f1f7824 */ /* 0x000fc800078e00ff */
[----:B------:R-:W-:Y:S01]  /*d5b0*/  IMAD.U32 R27, R27, 0x10000, RZ ;  /* 0x000100001b1b7824 */ /* 0x000fe200078e00ff */
[----:B------:R-:W-:Y:S02]  /*d5c0*/  LOP3.LUT R31, R28, 0xff0000, R31, 0xf8, !PT ;  /* 0x00ff00001c1f7812 */ /* 0x000fe400078ef81f */
[----:B--2---:R-:W-:Y:S02]  /*d5d0*/  R2UR UR5, R9 ;  /* 0x00000000090572ca */ /* 0x004fe400000e0000 */
[----:B------:R-:W-:-:S04]  /*d5e0*/  SHF.R.U32.HI R9, RZ, 0x8, R32 ;  /* 0x00000008ff097819 */ /* 0x000fc80000011620 */
[----:B------:R-:W-:Y:S02]  /*d5f0*/  LOP3.LUT R11, R9, 0xff, RZ, 0xc0, !PT ;  /* 0x000000ff090b7812 */ /* 0x000fe400078ec0ff */
[----:B------:R-:W-:Y:S02]  /*d600*/  SHF.R.U32.HI R9, RZ, 0x8, R6 ;  /* 0x00000008ff097819 */ /* 0x000fe40000011606 */
[----:B------:R-:W-:Y:S02]  /*d610*/  PRMT R11, R11, 0x7604, R10 ;  /* 0x000076040b0b7816 */ /* 0x000fe4000000000a */
[----:B------:R-:W-:Y:S01]  /*d620*/  LOP3.LUT R10, R9, 0xff, RZ, 0xc0, !PT ;  /* 0x000000ff090a7812 */ /* 0x000fe200078ec0ff */
[----:B------:R-:W-:Y:S01]  /*d630*/  ULEA.HI UR4, UR5, UR5, URZ, 0x1 ;  /* 0x0000000505047291 */ /* 0x000fe2000f8f083f */
[----:B------:R-:W-:Y:S02]  /*d640*/  LOP3.LUT R9, R6, 0xff, RZ, 0xc0, !PT ;  /* 0x000000ff06097812 */ /* 0x000fe400078ec0ff */
[----:B------:R-:W-:Y:S01]  /*d650*/  LOP3.LUT R11, R11, 0xff0000, R32, 0xf8, !PT ;  /* 0x00ff00000b0b7812 */ /* 0x000fe200078ef820 */
[----:B------:R-:W-:Y:S01]  /*d660*/  ULOP3.LUT UR4, UR4, 0xfffffffe, URZ, 0xc0, !UPT ;  /* 0xfffffffe04047892 */ /* 0x000fe2000f8ec03f */
[----:B------:R-:W-:-:S02]  /*d670*/  PRMT R13, R10, 0x7604, R9 ;  /* 0x000076040a0d7816 */ /* 0x000fc40000000009 */
[----:B------:R-:W-:Y:S01]  /*d680*/  LOP3.LUT R10, R21, 0xff, RZ, 0xc0, !PT ;  /* 0x000000ff150a7812 */ /* 0x000fe200078ec0ff */
[----:B------:R-:W-:Y:S01]  /*d690*/  UIADD3 UR4, UR5, -UR4, URZ ;  /* 0x8000000405047290 */ /* 0x000fe2000fffe03f */
[----:B------:R-:W-:Y:S02]  /*d6a0*/  SHF.R.U32.HI R9, RZ, 0x8, R20 ;  /* 0x00000008ff097819 */ /* 0x000fe40000011614 */
[----:B------:R-:W-:Y:S02]  /*d6b0*/  PRMT R26, R15, 0x7604, R10 ;  /* 0x000076040f1a7816 */ /* 0x000fe4000000000a */
[----:B------:R-:W-:Y:S01]  /*d6c0*/  SHF.R.U32.HI R10, RZ, 0x8, R4 ;  /* 0x00000008ff0a7819 */ /* 0x000fe20000011604 */
[----:B0-----:R-:W-:Y:S01]  /*d6d0*/  IMAD.U32 R35, RZ, RZ, UR4 ;  /* 0x00000004ff237e24 */ /* 0x001fe2000f8e00ff */
[----:B------:R-:W-:Y:S02]  /*d6e0*/  LOP3.LUT R24, R9, 0xff, RZ, 0xc0, !PT ;  /* 0x000000ff09187812 */ /* 0x000fe400078ec0ff */
[----:B------:R-:W-:-:S02]  /*d6f0*/  LOP3.LUT R15, R10, 0xff, RZ, 0xc0, !PT ;  /* 0x000000ff0a0f7812 */ /* 0x000fc400078ec0ff */
[----:B------:R-:W-:Y:S02]  /*d700*/  SHF.L.U32 R35, R35, 0x1f, RZ ;  /* 0x0000001f23237819 */ /* 0x000fe400000006ff */
[----:B------:R-:W-:Y:S02]  /*d710*/  LOP3.LUT R9, R20, 0xff, RZ, 0xc0, !PT ;  /* 0x000000ff14097812 */ /* 0x000fe400078ec0ff */
[----:B------:R-:W0:Y:S01]  /*d720*/  SYNCS.PHASECHK.TRANS64.TRYWAIT P1, [R16+URZ+0x2e800], R35 ;  /* 0x02e80023100075a7 */ /* 0x000e22000802017f */
[----:B------:R-:W-:Y:S02]  /*d730*/  LOP3.LUT R10, R4, 0xff, RZ, 0xc0, !PT ;  /* 0x000000ff040a7812 */ /* 0x000fe400078ec0ff */
[----:B------:R-:W-:Y:S02]  /*d740*/  PRMT R25, R24, 0x7604, R9 ;  /* 0x0000760418197816 */ /* 0x000fe40000000009 */
[----:B------:R-:W-:Y:S02]  /*d750*/  PRMT R29, R15, 0x7604, R10 ;  /* 0x000076040f1d7816 */ /* 0x000fe4000000000a */
[----:B------:R-:W-:-:S02]  /*d760*/  SHF.R.U32.HI R9, RZ, 0x10, R33 ;  /* 0x00000010ff097819 */ /* 0x000fc40000011621 */
[----:B------:R-:W-:Y:S02]  /*d770*/  SHF.R.U32.HI R15, RZ, 0x10, R7 ;  /* 0x00000010ff0f7819 */ /* 0x000fe40000011607 */
[----:B------:R-:W-:Y:S02]  /*d780*/  SHF.L.U32 R9, R9, 0x10, RZ ;  /* 0x0000001009097819 */ /* 0x000fe400000006ff */
[----:B------:R-:W-:Y:S01]  /*d790*/  LOP3.LUT R13, R13, 0xff0000, R6, 0xf8, !PT ;  /* 0x00ff00000d0d7812 */ /* 0x000fe200078ef806 */
[----:B------:R-:W-:Y:S01]  /*d7a0*/  IMAD.U32 R15, R15, 0x10000, RZ ;  /* 0x000100000f0f7824 */ /* 0x000fe200078e00ff */
[----:B------:R-:W-:Y:S02]  /*d7b0*/  LOP3.LUT R9, R12, 0xff0000, R9, 0xf8, !PT ;  /* 0x00ff00000c097812 */ /* 0x000fe400078ef809 */
[----:B------:R-:W-:Y:S02]  /*d7c0*/  LOP3.LUT R25, R25, 0xff0000, R20, 0xf8, !PT ;  /* 0x00ff000019197812 */ /* 0x000fe400078ef814 */
[----:B------:R-:W-:-:S02]  /*d7d0*/  LOP3.LUT R15, R14, 0xff0000, R15, 0xf8, !PT ;  /* 0x00ff00000e0f7812 */ /* 0x000fc400078ef80f */
[----:B------:R-:W-:Y:S02]  /*d7e0*/  LOP3.LUT R27, R26, 0xff0000, R27, 0xf8, !PT ;  /* 0x00ff00001a1b7812 */ /* 0x000fe400078ef81b */
[----:B------:R-:W-:Y:S02]  /*d7f0*/  LOP3.LUT R12, R9, 0xff000000, R33, 0xf8, !PT ;  /* 0xff000000090c7812 */ /* 0x000fe400078ef821 */
[----:B------:R-:W-:Y:S02]  /*d800*/  LOP3.LUT R9, R13, 0xff000000, R6, 0xf8, !PT ;  /* 0xff0000000d097812 */ /* 0x000fe400078ef806 */
[----:B------:R-:W-:Y:S02]  /*d810*/  LOP3.LUT R14, R25, 0xff000000, R20, 0xf8, !PT ;  /* 0xff000000190e7812 */ /* 0x000fe400078ef814 */
[----:B------:R-:W-:Y:S02]  /*d820*/  LOP3.LUT R11, R11, 0xff000000, R32, 0xf8, !PT ;  /* 0xff0000000b0b7812 */ /* 0x000fe400078ef820 */
[----:B------:R-:W-:-:S02]  /*d830*/  LOP3.LUT R10, R15, 0xff000000, R7, 0xf8, !PT ;  /* 0xff0000000f0a7812 */ /* 0x000fc400078ef807 */
[----:B------:R-:W-:Y:S02]  /*d840*/  LOP3.LUT R20, R27, 0xff000000, R21, 0xf8, !PT ;  /* 0xff0000001b147812 */ /* 0x000fe400078ef815 */
[----:B------:R-:W-:Y:S01]  /*d850*/  LOP3.LUT R13, R29, 0xff0000, R4, 0xf8, !PT ;  /* 0x00ff00001d0d7812 */ /* 0x000fe200078ef804 */
[----:B0-----:R-:W-:Y:S06]  /*d860*/  @!P1 BRA `(.L_x_399) ;  /* 0x0000015000049947 */ /* 0x001fec0003800000 */
.L_x_595:
[----:B------:R-:W-:Y:S05]  /*d870*/  BSYNC B1 ;  /* 0x0000000000017941 */ /* 0x000fea0003800000 */
.L_x_398:
[----:B------:R-:W-:Y:S01]  /*d880*/  BSSY B1, `(.L_x_400) ;  /* 0x00000bf000017945 */ /* 0x000fe20003800000 */
[----:B------:R-:W-:Y:S02]  /*d890*/  LOP3.LUT R13, R13, 0xff000000, R4, 0xf8, !PT ;  /* 0xff0000000d0d7812 */ /* 0x000fe400078ef804 */
[----:B------:R-:W-:Y:S01]  /*d8a0*/  LOP3.LUT R15, R31, 0xff000000, R5, 0xf8, !PT ;  /* 0xff0000001f0f7812 */ /* 0x000fe200078ef805 */
[----:B------:R-:W-:Y:S06]  /*d8b0*/  @P0 BRA `(.L_x_401) ;  /* 0x0000000800ec0947 */ /* 0x000fec0003800000 */
[----:B------:R-:W1:Y:S01]  /*d8c0*/  LDC R5, c[0x0][0x3d4] ;  /* 0x0000f500ff057b82 */ /* 0x000e620000000800 */
[----:B------:R-:W-:Y:S01]  /*d8d0*/  BSSY B2, `(.L_x_402) ;  /* 0x000005e000027945 */ /* 0x000fe20003800000 */
[-C--:B-1----:R-:W-:Y:S02]  /*d8e0*/  ISETP.GE.AND P0, PT, R22, R5.reuse, PT ;  /* 0x000000051600720c */ /* 0x082fe40003f06270 */
[----:B------:R-:W-:-:S11]  /*d8f0*/  ISETP.GE.AND P1, PT, R230, R5, PT ;  /* 0x00000005e600720c */ /* 0x000fd60003f26270 */
[----:B------:R-:W-:Y:S05]  /*d900*/  @P0 BRA `(.L_x_403) ;  /* 0x0000000400680947 */ /* 0x000fea0003800000 */
[----:B------:R-:W1:Y:S01]  /*d910*/  LDS.128 R4, [R0+0x1c400] ;  /* 0x01c4000000047984 */ /* 0x000e620000000c00 */
[----:B------:R-:W-:Y:S02]  /*d920*/  F2FP.F16.E4M3.UNPACK_B R31, R14 ;  /* 0x0000000eff1f723e */ /* 0x000fe400020006ff */
[----:B------:R-:W-:-:S03]  /*d930*/  F2FP.F16.E4M3.UNPACK_B R28, R11 ;  /* 0x0000000bff1c723e */ /* 0x000fc600020006ff */
[--C-:B------:R-:W-:Y:S02]  /*d940*/  HADD2.F32 R32, -RZ, R31.reuse.H1_H1 ;  /* 0x3000001fff207230 */ /* 0x100fe40000004100 */
[--C-:B------:R-:W-:Y:S02]  /*d950*/  HADD2.F32 R29, -RZ, R28.reuse.H1_H1 ;  /* 0x3000001cff1d7230 */ /* 0x100fe40000004100 */
[----:B------:R-:W-:Y:S02]  /*d960*/  HADD2.F32 R31, -RZ, R31.H0_H0 ;  /* 0x2000001fff1f7230 */ /* 0x000fe40000004100 */
[----:B------:R-:W-:Y:S01]  /*d970*/  HADD2.F32 R28, -RZ, R28.H0_H0 ;  /* 0x2000001cff1c7230 */ /* 0x000fe20000004100 */
[-C--:B-1----:R-:W-:Y:S02]  /*d980*/  F2FP.F16.E4M3.UNPACK_B R21, R4.reuse.H1 ;  /* 0x00000004ff15723e */ /* 0x082fe400030006ff */
[-C--:B------:R-:W-:Y:S02]  /*d990*/  F2FP.F16.E4M3.UNPACK_B R25, R5.reuse ;  /* 0x00000005ff19723e */ /* 0x080fe400020006ff */
[----:B------:R-:W-:Y:S01]  /*d9a0*/  F2FP.F16.E4M3.UNPACK_B R26, R5.H1 ;  /* 0x00000005ff1a723e */ /* 0x000fe200030006ff */
[--C-:B------:R-:W-:Y:S01]  /*d9b0*/  HADD2.F32 R24, -RZ, R21.reuse.H0_H0 ;  /* 0x20000015ff187230 */ /* 0x100fe20000004100 */
[----:B------:R-:W-:Y:S01]  /*d9c0*/  F2FP.F16.E4M3.UNPACK_B R4, R4 ;  /* 0x00000004ff04723e */ /* 0x000fe200020006ff */
[----:B------:R-:W-:Y:S01]  /*d9d0*/  HADD2.F32 R21, -RZ, R21.H1_H1 ;  /* 0x30000015ff157230 */ /* 0x000fe20000004100 */
[----:B------:R-:W-:-:S02]  /*d9e0*/  F2FP.F16.E4M3.UNPACK_B R27, R6 ;  /* 0x00000006ff1b723e */ /* 0x000fc400020006ff */
[----:B------:R-:W-:Y:S02]  /*d9f0*/  F2FP.F16.E4M3.UNPACK_B R6, R6.H1 ;  /* 0x00000006ff06723e */ /* 0x000fe400030006ff */
[C---:B------:R-:W-:Y:S01]  /*da00*/  FMUL.FTZ R5, R21.reuse, R32 ;  /* 0x0000002015057220 */ /* 0x040fe20000410000 */
[----:B------:R-:W-:Y:S01]  /*da10*/  FMUL.FTZ R33, R21, R29 ;  /* 0x0000001d15217220 */ /* 0x000fe20000410000 */
[----:B------:R-:W-:Y:S02]  /*da20*/  F2FP.F16.E4M3.UNPACK_B R21, R7 ;  /* 0x00000007ff15723e */ /* 0x000fe400020006ff */
[C---:B0-----:R-:W-:Y:S01]  /*da30*/  FFMA.FTZ R35, R24.reuse, R29, -R5 ;  /* 0x0000001d18237223 */ /* 0x041fe20000010805 */
[--C-:B------:R-:W-:Y:S01]  /*da40*/  HADD2.F32 R5, -RZ, R4.reuse.H1_H1 ;  /* 0x30000004ff057230 */ /* 0x100fe20000004100 */
[----:B------:R-:W-:Y:S01]  /*da50*/  F2FP.F16.E4M3.UNPACK_B R29, R14.H1 ;  /* 0x0000000eff1d723e */ /* 0x000fe200030006ff */
[----:B------:R-:W-:Y:S01]  /*da60*/  FFMA.FTZ R36, R24, R32, R33 ;  /* 0x0000002018247223 */ /* 0x000fe20000010021 */
[----:B------:R-:W-:Y:S01]  /*da70*/  HADD2.F32 R4, -RZ, R4.H0_H0 ;  /* 0x20000004ff047230 */ /* 0x000fe20000004100 */
[----:B------:R-:W-:Y:S01]  /*da80*/  F2FP.F16.E4M3.UNPACK_B R24, R11.H1 ;  /* 0x0000000bff18723e */ /* 0x000fe200030006ff */
[C---:B------:R-:W-:Y:S01]  /*da90*/  FMUL.FTZ R33, R5.reuse, R31 ;  /* 0x0000001f05217220 */ /* 0x040fe20000410000 */
[----:B------:R-:W-:Y:S01]  /*daa0*/  FMUL.FTZ R34, R5, R28 ;  /* 0x0000001c05227220 */ /* 0x000fe20000410000 */
[----:B------:R-:W-:Y:S01]  /*dab0*/  HADD2.F32 R32, -RZ, R29.H1_H1 ;  /* 0x3000001dff207230 */ /* 0x000fe20000004100 */
[----:B------:R-:W-:Y:S01]  /*dac0*/  F2FP.F16.E4M3.UNPACK_B R7, R7.H1 ;  /* 0x00000007ff07723e */ /* 0x000fe200030006ff */
[----:B------:R-:W-:-:S02]  /*dad0*/  HADD2.F32 R5, -RZ, R26.H1_H1 ;  /* 0x3000001aff057230 */ /* 0x000fc40000004100 */
[C---:B------:R-:W-:Y:S01]  /*dae0*/  FFMA.FTZ R33, R4.reuse, R28, -R33 ;  /* 0x0000001c04217223 */ /* 0x040fe20000010821 */
[----:B------:R-:W-:Y:S01]  /*daf0*/  FFMA.FTZ R34, R4, R31, R34 ;  /* 0x0000001f04227223 */ /* 0x000fe20000010022 */
[----:B------:R-:W-:Y:S02]  /*db00*/  HADD2.F32 R28, -RZ, R24.H1_H1 ;  /* 0x30000018ff1c7230 */ /* 0x000fe40000004100 */
[----:B------:R-:W-:Y:S02]  /*db10*/  HADD2.F32 R26, -RZ, R26.H0_H0 ;  /* 0x2000001aff1a7230 */ /* 0x000fe40000004100 */
[C---:B------:R-:W-:Y:S01]  /*db20*/  FMUL.FTZ R31, R5.reuse, R32 ;  /* 0x00000020051f7220 */ /* 0x040fe20000410000 */
[----:B------:R-:W-:Y:S02]  /*db30*/  HADD2.F32 R29, -RZ, R29.H0_H0 ;  /* 0x2000001dff1d7230 */ /* 0x000fe40000004100 */
[----:B------:R-:W-:Y:S01]  /*db40*/  FMUL.FTZ R5, R5, R28 ;  /* 0x0000001c05057220 */ /* 0x000fe20000410000 */
[----:B------:R-:W-:-:S02]  /*db50*/  HADD2.F32 R4, -RZ, R25.H1_H1 ;  /* 0x30000019ff047230 */ /* 0x000fc40000004100 */
[C---:B------:R-:W-:Y:S01]  /*db60*/  FFMA.FTZ R37, R26.reuse, R28, -R31 ;  /* 0x0000001c1a257223 */ /* 0x040fe2000001081f */
[----:B------:R-:W-:Y:S01]  /*db70*/  HADD2.F32 R24, -RZ, R24.H0_H0 ;  /* 0x20000018ff187230 */ /* 0x000fe20000004100 */
[----:B------:R-:W-:Y:S01]  /*db80*/  F2FP.F16.E4M3.UNPACK_B R28, R20 ;  /* 0x00000014ff1c723e */ /* 0x000fe200020006ff */
[----:B------:R-:W-:Y:S02]  /*db90*/  HADD2.F32 R25, -RZ, R25.H0_H0 ;  /* 0x20000019ff197230 */ /* 0x000fe40000004100 */
[----:B------:R-:W-:Y:S01]  /*dba0*/  FFMA.FTZ R32, R26, R32, R5 ;  /* 0x000000201a207223 */ /* 0x000fe20000010005 */
[C---:B------:R-:W-:Y:S01]  /*dbb0*/  FMUL.FTZ R38, R4.reuse, R29 ;  /* 0x0000001d04267220 */ /* 0x040fe20000410000 */
[----:B------:R-:W-:Y:S01]  /*dbc0*/  F2FP.F16.E4M3.UNPACK_B R26, R12 ;  /* 0x0000000cff1a723e */ /* 0x000fe200020006ff */
[-C--:B------:R-:W-:Y:S01]  /*dbd0*/  FMUL.FTZ R4, R4, R24.reuse ;  /* 0x0000001804047220 */ /* 0x080fe20000410000 */
[----:B------:R-:W-:Y:S02]  /*dbe0*/  HADD2.F32 R31, -RZ, R28.H1_H1 ;  /* 0x3000001cff1f7230 */ /* 0x000fe40000004100 */
[----:B------:R-:W-:Y:S01]  /*dbf0*/  FFMA.FTZ R38, R25, R24, -R38 ;  /* 0x0000001819267223 */ /* 0x000fe20000010826 */
[----:B------:R-:W-:-:S02]  /*dc00*/  HADD2.F32 R5, -RZ, R6.H1_H1 ;  /* 0x30000006ff057230 */ /* 0x000fc40000004100 */
[----:B------:R-:W-:Y:S01]  /*dc10*/  FFMA.FTZ R29, R25, R29, R4 ;  /* 0x0000001d191d7223 */ /* 0x000fe20000010004 */
[----:B------:R-:W-:Y:S01]  /*dc20*/  HADD2.F32 R24, -RZ, R26.H1_H1 ;  /* 0x3000001aff187230 */ /* 0x000fe20000004100 */
[----:B------:R-:W-:Y:S01]  /*dc30*/  F2FP.SATFINITE.E4M3.F32.PACK_AB_MERGE_C R32, R32, R37, RZ ;  /* 0x000000252020723e */ /* 0x000fe200048070ff */
[----:B------:R-:W-:Y:S02]  /*dc40*/  HADD2.F32 R6, -RZ, R6.H0_H0 ;  /* 0x20000006ff067230 */ /* 0x000fe40000004100 */
[C---:B------:R-:W-:Y:S01]  /*dc50*/  FMUL.FTZ R25, R5.reuse, R31 ;  /* 0x0000001f05197220 */ /* 0x040fe20000410000 */
[----:B------:R-:W-:Y:S02]  /*dc60*/  HADD2.F32 R26, -RZ, R26.H0_H0 ;  /* 0x2000001aff1a7230 */ /* 0x000fe40000004100 */
[-C--:B------:R-:W-:Y:S01]  /*dc70*/  FMUL.FTZ R41, R5, R24.reuse ;  /* 0x0000001805297220 */ /* 0x080fe20000410000 */
[----:B------:R-:W-:Y:S02]  /*dc80*/  HADD2.F32 R28, -RZ, R28.H0_H0 ;  /* 0x2000001cff1c7230 */ /* 0x000fe40000004100 */
[----:B------:R-:W-:Y:S01]  /*dc90*/  FFMA.FTZ R39, R6, R24, -R25 ;  /* 0x0000001806277223 */ /* 0x000fe20000010819 */
[--C-:B------:R-:W-:Y:S01]  /*dca0*/  HADD2.F32 R4, -RZ, R27.reuse.H1_H1 ;  /* 0x3000001bff047230 */ /* 0x100fe20000004100 */
[----:B------:R-:W-:Y:S01]  /*dcb0*/  F2FP.F16.E4M3.UNPACK_B R5, R12.H1 ;  /* 0x0000000cff05723e */ /* 0x000fe200030006ff */
[----:B------:R-:W-:-:S02]  /*dcc0*/  HADD2.F32 R27, -RZ, R27.H0_H0 ;  /* 0x2000001bff1b7230 */ /* 0x000fc40000004100 */
[----:B------:R-:W-:Y:S01]  /*dcd0*/  FFMA.FTZ R40, R6, R31, R41 ;  /* 0x0000001f06287223 */ /* 0x000fe20000010029 */
[C---:B------:R-:W-:Y:S01]  /*dce0*/  FMUL.FTZ R24, R4.reuse, R28 ;  /* 0x0000001c04187220 */ /* 0x040fe20000410000 */
[----:B------:R-:W-:Y:S01]  /*dcf0*/  FMUL.FTZ R25, R4, R26 ;  /* 0x0000001a04197220 */ /* 0x000fe20000410000 */
[----:B------:R-:W-:Y:S01]  /*dd00*/  F2FP.F16.E4M3.UNPACK_B R4, R20.H1 ;  /* 0x00000014ff04723e */ /* 0x000fe200030006ff */
[--C-:B------:R-:W-:Y:S02]  /*dd10*/  HADD2.F32 R6, -RZ, R5.reuse.H0_H0 ;  /* 0x20000005ff067230 */ /* 0x100fe40000004100 */
[C---:B------:R-:W-:Y:S01]  /*dd20*/  FFMA.FTZ R31, R27.reuse, R26, -R24 ;  /* 0x0000001a1b1f7223 */ /* 0x040fe20000010818 */
[----:B------:R-:W-:Y:S02]  /*dd30*/  HADD2.F32 R24, -RZ, R5.H1_H1 ;  /* 0x30000005ff187230 */ /* 0x000fe40000004100 */
[----:B------:R-:W-:Y:S01]  /*dd40*/  FFMA.FTZ R28, R27, R28, R25 ;  /* 0x0000001c1b1c7223 */ /* 0x000fe20000010019 */
[----:B------:R-:W-:-:S02]  /*dd50*/  HADD2.F32 R26, -RZ, R4.H1_H1 ;  /* 0x30000004ff1a7230 */ /* 0x000fc40000004100 */
[----:B------:R-:W-:Y:S02]  /*dd60*/  HADD2.F32 R5, -RZ, R7.H1_H1 ;  /* 0x30000007ff057230 */ /* 0x000fe40000004100 */
[----:B------:R-:W-:Y:S02]  /*dd70*/  HADD2.F32 R25, -RZ, R4.H0_H0 ;  /* 0x20000004ff197230 */ /* 0x000fe40000004100 */
[----:B------:R-:W-:Y:S02]  /*dd80*/  HADD2.F32 R4, -RZ, R21.H1_H1 ;  /* 0x30000015ff047230 */ /* 0x000fe40000004100 */
[C---:B------:R-:W-:Y:S01]  /*dd90*/  FMUL.FTZ R44, R5.reuse, R26 ;  /* 0x0000001a052c7220 */ /* 0x040fe20000410000 */
[----:B------:R-:W-:Y:S02]  /*dda0*/  HADD2.F32 R7, -RZ, R7.H0_H0 ;  /* 0x20000007ff077230 */ /* 0x000fe40000004100 */
[----:B------:R-:W-:Y:S01]  /*ddb0*/  FMUL.FTZ R5, R5, R24 ;  /* 0x0000001805057220 */ /* 0x000fe20000410000 */
[----:B------:R-:W-:-:S02]  /*ddc0*/  HADD2.F32 R21, -RZ, R21.H0_H0 ;  /* 0x20000015ff157230 */ /* 0x000fc40000004100 */
[CC--:B------:R-:W-:Y:S01]  /*ddd0*/  FMUL.FTZ R42, R4.reuse, R25.reuse ;  /* 0x00000019042a7220 */ /* 0x0c0fe20000410000 */
[----:B------:R-:W-:Y:S01]  /*dde0*/  FMUL.FTZ R4, R4, R6 ;  /* 0x0000000604047220 */ /* 0x000fe20000410000 */
[C---:B------:R-:W-:Y:S01]  /*ddf0*/  FFMA.FTZ R44, R7.reuse, R24, -R44 ;  /* 0x00000018072c7223 */ /* 0x040fe2000001082c */
[----:B------:R-:W-:Y:S01]  /*de00*/  FFMA.FTZ R5, R7, R26, R5 ;  /* 0x0000001a07057223 */ /* 0x000fe20000010005 */
[C---:B------:R-:W-:Y:S01]  /*de10*/  FFMA.FTZ R7, R21.reuse, R6, -R42 ;  /* 0x0000000615077223 */ /* 0x040fe2000001082a */
[----:B------:R-:W-:Y:S01]  /*de20*/  FFMA.FTZ R24, R21, R25, R4 ;  /* 0x0000001915187223 */ /* 0x000fe20000010004 */
[----:B------:R-:W-:Y:S02]  /*de30*/  F2FP.SATFINITE.E4M3.F32.PACK_AB_MERGE_C R4, R36, R35, RZ ;  /* 0x000000232404723e */ /* 0x000fe400048070ff */
[----:B------:R-:W-:Y:S02]  /*de40*/  F2FP.SATFINITE.E4M3.F32.PACK_AB_MERGE_C R6, R40, R39, RZ ;  /* 0x000000272806723e */ /* 0x000fe400048070ff */
[----:B------:R-:W-:-:S02]  /*de50*/  F2FP.SATFINITE.E4M3.F32.PACK_AB_MERGE_C R44, R5, R44, RZ ;  /* 0x0000002c052c723e */ /* 0x000fc400048070ff */
[----:B------:R-:W-:Y:S02]  /*de60*/  F2FP.SATFINITE.E4M3.F32.PACK_AB_MERGE_C R4, R34, R33, R4 ;  /* 0x000000212204723e */ /* 0x000fe40004807004 */
[----:B------:R-:W-:Y:S02]  /*de70*/  F2FP.SATFINITE.E4M3.F32.PACK_AB_MERGE_C R5, R29, R38, R32 ;  /* 0x000000261d05723e */ /* 0x000fe40004807020 */
[----:B------:R-:W-:Y:S02]  /*de80*/  F2FP.SATFINITE.E4M3.F32.PACK_AB_MERGE_C R6, R28, R31, R6 ;  /* 0x0000001f1c06723e */ /* 0x000fe40004807006 */
[----:B------:R-:W-:-:S05]  /*de90*/  F2FP.SATFINITE.E4M3.F32.PACK_AB_MERGE_C R7, R24, R7, R44 ;  /* 0x000000071807723e */ /* 0x000fca000480702c */
[----:B------:R1:W-:Y:S02]  /*dea0*/  STS.128 [R0+0x1c400], R4 ;  /* 0x01c4000400007388 */ /* 0x0003e40000000c00 */
.L_x_403:
[----:B------:R-:W-:Y:S05]  /*deb0*/  BSYNC B2 ;  /* 0x0000000000027941 */ /* 0x000fea0003800000 */
.L_x_402:
[----:B------:R-:W-:Y:S05]  /*dec0*/  @P1 BRA `(.L_x_401) ;  /* 0x0000000400681947 */ /* 0x000fea0003800000 */
[----:B-1----:R-:W1:Y:S01]  /*ded0*/  LDS.128 R4, [R8] ;  /* 0x0000000008047984 */ /* 0x002e620000000c00 */
        /* <DEDUP_REMOVED lines=14> */
[CC--:B------:R-:W-:Y:S01]  /*dfc0*/  FMUL.FTZ R5, R21.reuse, R32.reuse ;  /* 0x0000002015057220 */ /* 0x0c0fe20000410000 */
        /* <DEDUP_REMOVED lines=46> */
[-C--:B------:R-:W-:Y:S01]  /*e2b0*/  FMUL.FTZ R25, R4, R26.reuse ;  /* 0x0000001a04197220 */ /* 0x080fe20000410000 */
        /* <DEDUP_REMOVED lines=26> */
[----:B------:R2:W-:Y:S02]  /*e460*/  STS.128 [R8], R4 ;  /* 0x0000000408007388 */ /* 0x0005e40000000c00 */
.L_x_401:
[----:B------:R-:W-:Y:S05]  /*e470*/  BSYNC B1 ;  /* 0x0000000000017941 */ /* 0x000fea0003800000 */
.L_x_400:
[----:B-12---:R-:W-:-:S05]  /*e480*/  VIADD R4, R228, 0x40 ;  /* 0x00000040e4047836 */ /* 0x006fca0000000000 */
[----:B------:R-:W-:-:S13]  /*e490*/  ISETP.GE.AND P0, PT, R4, R3, PT ;  /* 0x000000030400720c */ /* 0x000fda0003f06270 */
[----:B------:R-:W-:Y:S05]  /*e4a0*/  @P0 BRA `(.L_x_404) ;  /* 0x0000002800740947 */ /* 0x000fea0003800000 */
        /* <DEDUP_REMOVED lines=8> */
[----:B0-----:R-:W-:Y:S02]  /*e530*/  HADD2.F32 R35, -RZ, R33.H1_H1 ;  /* 0x30000021ff237230 */ /* 0x001fe40000004100 */
[----:B------:R-:W-:Y:S02]  /*e540*/  HADD2.F32 R31, -RZ, R29.H1_H1 ;  /* 0x3000001dff1f7230 */ /* 0x000fe40000004100 */
[----:B------:R-:W-:Y:S01]  /*e550*/  HADD2.F32 R34, -RZ, R33.H0_H0 ;  /* 0x20000021ff227230 */ /* 0x000fe20000004100 */
[----:B------:R-:W-:Y:S02]  /*e560*/  F2FP.F16.E4M3.UNPACK_B R33, R14.H1 ;  /* 0x0000000eff21723e */ /* 0x000fe400030006ff */
[----:B-1----:R-:W-:Y:S02]  /*e570*/  F2FP.F16.E4M3.UNPACK_B R3, R4.H1 ;  /* 0x00000004ff03723e */ /* 0x002fe400030006ff */
[-C--:B------:R-:W-:Y:S02]  /*e580*/  F2FP.F16.E4M3.UNPACK_B R25, R6.reuse ;  /* 0x00000006ff19723e */ /* 0x080fe400020006ff */
[----:B------:R-:W-:Y:S01]  /*e590*/  F2FP.F16.E4M3.UNPACK_B R26, R6.H1 ;  /* 0x00000006ff1a723e */ /* 0x000fe200030006ff */
[--C-:B------:R-:W-:Y:S01]  /*e5a0*/  HADD2.F32 R21, -RZ, R3.reuse.H0_H0 ;  /* 0x20000003ff157230 */ /* 0x100fe20000004100 */
[----:B------:R-:W-:Y:S01]  /*e5b0*/  F2FP.F16.E4M3.UNPACK_B R4, R4 ;  /* 0x00000004ff04723e */ /* 0x000fe200020006ff */
[----:B------:R-:W-:Y:S01]  /*e5c0*/  HADD2.F32 R3, -RZ, R3.H1_H1 ;  /* 0x30000003ff037230 */ /* 0x000fe20000004100 */
[----:B------:R-:W-:-:S02]  /*e5d0*/  F2FP.F16.E4M3.UNPACK_B R24, R5 ;  /* 0x00000005ff18723e */ /* 0x000fc400020006ff */
[----:B------:R-:W-:Y:S02]  /*e5e0*/  F2FP.F16.E4M3.UNPACK_B R5, R5.H1 ;  /* 0x00000005ff05723e */ /* 0x000fe400030006ff */
[-C--:B------:R-:W-:Y:S01]  /*e5f0*/  FMUL.FTZ R6, R35, R3.reuse ;  /* 0x0000000323067220 */ /* 0x080fe20000410000 */
[C---:B------:R-:W-:Y:S01]  /*e600*/  FMUL.FTZ R32, R31.reuse, R3 ;  /* 0x000000031f207220 */ /* 0x040fe20000410000 */
[--C-:B------:R-:W-:Y:S01]  /*e610*/  HADD2.F32 R3, -RZ, R4.reuse.H1_H1 ;  /* 0x30000004ff037230 */ /* 0x100fe20000004100 */
[----:B------:R-:W-:Y:S01]  /*e620*/  F2FP.F16.E4M3.UNPACK_B R27, R7 ;  /* 0x00000007ff1b723e */ /* 0x000fe200020006ff */
[-C--:B------:R-:W-:Y:S01]  /*e630*/  FFMA.FTZ R28, R31, R21.reuse, -R6 ;  /* 0x000000151f1c7223 */ /* 0x080fe20000010806 */
[----:B------:R-:W-:Y:S01]  /*e640*/  FFMA.FTZ R21, R35, R21, R32 ;  /* 0x0000001523157223 */ /* 0x000fe20000010020 */
[----:B------:R-:W-:Y:S01]  /*e650*/  HADD2.F32 R32, -RZ, R29.H0_H0 ;  /* 0x2000001dff207230 */ /* 0x000fe20000004100 */
[----:B------:R-:W-:Y:S01]  /*e660*/  F2FP.F16.E4M3.UNPACK_B R29, R11.H1 ;  /* 0x0000000bff1d723e */ /* 0x000fe200030006ff */
[----:B------:R-:W-:-:S02]  /*e670*/  HADD2.F32 R4, -RZ, R4.H0_H0 ;  /* 0x20000004ff047230 */ /* 0x000fc40000004100 */
[-C--:B------:R-:W-:Y:S01]  /*e680*/  FMUL.FTZ R11, R34, R3.reuse ;  /* 0x00000003220b7220 */ /* 0x080fe20000410000 */
[----:B------:R-:W-:Y:S02]  /*e690*/  HADD2.F32 R35, -RZ, R33.H1_H1 ;  /* 0x30000021ff237230 */ /* 0x000fe40000004100 */
[C---:B------:R-:W-:Y:S01]  /*e6a0*/  FMUL.FTZ R3, R32.reuse, R3 ;  /* 0x0000000320037220 */ /* 0x040fe20000410000 */
[----:B------:R-:W-:Y:S02]  /*e6b0*/  HADD2.F32 R6, -RZ, R5.H1_H1 ;  /* 0x30000005ff067230 */ /* 0x000fe40000004100 */
[-C--:B------:R-:W-:Y:S01]  /*e6c0*/  FFMA.FTZ R11, R32, R4.reuse, -R11 ;  /* 0x00000004200b7223 */ /* 0x080fe2000001080b */
[----:B------:R-:W-:Y:S02]  /*e6d0*/  HADD2.F32 R31, -RZ, R29.H1_H1 ;  /* 0x3000001dff1f7230 */ /* 0x000fe40000004100 */
[----:B------:R-:W-:Y:S01]  /*e6e0*/  FFMA.FTZ R14, R34, R4, R3 ;  /* 0x00000004220e7223 */ /* 0x000fe20000010003 */
[----:B------:R-:W-:-:S02]  /*e6f0*/  HADD2.F32 R5, -RZ, R5.H0_H0 ;  /* 0x20000005ff057230 */ /* 0x000fc40000004100 */
[-C--:B------:R-:W-:Y:S01]  /*e700*/  FMUL.FTZ R4, R35, R6.reuse ;  /* 0x0000000623047220 */ /* 0x080fe20000410000 */
[----:B------:R-:W-:Y:S02]  /*e710*/  HADD2.F32 R34, -RZ, R33.H0_H0 ;  /* 0x20000021ff227230 */ /* 0x000fe40000004100 */
[C---:B------:R-:W-:Y:S01]  /*e720*/  FMUL.FTZ R32, R31.reuse, R6 ;  /* 0x000000061f207220 */ /* 0x040fe20000410000 */
[--C-:B------:R-:W-:Y:S02]  /*e730*/  HADD2.F32 R3, -RZ, R24.reuse.H1_H1 ;  /* 0x30000018ff037230 */ /* 0x100fe40000004100 */
[----:B------:R-:W-:Y:S01]  /*e740*/  FFMA.FTZ R6, R31, R5, -R4 ;  /* 0x000000051f067223 */ /* 0x000fe20000010804 */
[----:B------:R-:W-:Y:S01]  /*e750*/  HADD2.F32 R4, -RZ, R29.H0_H0 ;  /* 0x2000001dff047230 */ /* 0x000fe20000004100 */
[----:B------:R-:W-:Y:S01]  /*e760*/  F2FP.F16.E4M3.UNPACK_B R33, R20 ;  /* 0x00000014ff21723e */ /* 0x000fe200020006ff */
[----:B------:R-:W-:Y:S02]  /*e770*/  HADD2.F32 R24, -RZ, R24.H0_H0 ;  /* 0x20000018ff187230 */ /* 0x000fe40000004100 */
[----:B------:R-:W-:Y:S01]  /*e780*/  FMUL.FTZ R29, R34, R3 ;  /* 0x00000003221d7220 */ /* 0x000fe20000410000 */
[----:B------:R-:W-:Y:S01]  /*e790*/  FFMA.FTZ R31, R35, R5, R32 ;  /* 0x00000005231f7223 */ /* 0x000fe20000010020 */
[----:B------:R-:W-:Y:S01]  /*e7a0*/  F2FP.F16.E4M3.UNPACK_B R32, R12 ;  /* 0x0000000cff20723e */ /* 0x000fe200020006ff */
[C---:B------:R-:W-:Y:S01]  /*e7b0*/  FMUL.FTZ R3, R4.reuse, R3 ;  /* 0x0000000304037220 */ /* 0x040fe20000410000 */
[----:B------:R-:W-:Y:S01]  /*e7c0*/  FFMA.FTZ R5, R4, R24, -R29 ;  /* 0x0000001804057223 */ /* 0x000fe2000001081d */
[----:B------:R-:W-:Y:S01]  /*e7d0*/  HADD2.F32 R36, -RZ, R33.H1_H1 ;  /* 0x30000021ff247230 */ /* 0x000fe20000004100 */
[----:B------:R-:W-:Y:S01]  /*e7e0*/  F2FP.F16.E4M3.UNPACK_B R7, R7.H1 ;  /* 0x00000007ff07723e */ /* 0x000fe200030006ff */
[----:B------:R-:W-:-:S02]  /*e7f0*/  HADD2.F32 R4, -RZ, R26.H1_H1 ;  /* 0x3000001aff047230 */ /* 0x000fc40000004100 */
[----:B------:R-:W-:Y:S01]  /*e800*/  FFMA.FTZ R24, R34, R24, R3 ;  /* 0x0000001822187223 */ /* 0x000fe20000010003 */
[----:B------:R-:W-:Y:S01]  /*e810*/  HADD2.F32 R34, -RZ, R32.H1_H1 ;  /* 0x30000020ff227230 */ /* 0x000fe20000004100 */
[----:B------:R-:W-:Y:S01]  /*e820*/  F2FP.F16.E4M3.UNPACK_B R20, R20.H1 ;  /* 0x00000014ff14723e */ /* 0x000fe200030006ff */
[----:B------:R-:W-:Y:S02]  /*e830*/  HADD2.F32 R26, -RZ, R26.H0_H0 ;  /* 0x2000001aff1a7230 */ /* 0x000fe40000004100 */
[-C--:B------:R-:W-:Y:S01]  /*e840*/  FMUL.FTZ R29, R36, R4.reuse ;  /* 0x00000004241d7220 */ /* 0x080fe20000410000 */
[----:B------:R-:W-:Y:S02]  /*e850*/  HADD2.F32 R37, -RZ, R33.H0_H0 ;  /* 0x20000021ff257230 */ /* 0x000fe40000004100 */
[C---:B------:R-:W-:Y:S01]  /*e860*/  FMUL.FTZ R33, R34.reuse, R4 ;  /* 0x0000000422217220 */ /* 0x040fe20000410000 */
[--C-:B------:R-:W-:Y:S02]  /*e870*/  HADD2.F32 R3, -RZ, R25.reuse.H1_H1 ;  /* 0x30000019ff037230 */ /* 0x100fe40000004100 */
[----:B------:R-:W-:Y:S01]  /*e880*/  FFMA.FTZ R29, R34, R26, -R29 ;  /* 0x0000001a221d7223 */ /* 0x000fe2000001081d */
[----:B------:R-:W-:Y:S01]  /*e890*/  HADD2.F32 R35, -RZ, R32.H0_H0 ;  /* 0x20000020ff237230 */ /* 0x000fe20000004100 */
[----:B------:R-:W-:Y:S01]  /*e8a0*/  F2FP.F16.E4M3.UNPACK_B R34, R12.H1 ;  /* 0x0000000cff22723e */ /* 0x000fe200030006ff */
[----:B------:R-:W-:-:S02]  /*e8b0*/  HADD2.F32 R25, -RZ, R25.H0_H0 ;  /* 0x20000019ff197230 */ /* 0x000fc40000004100 */
[-C--:B------:R-:W-:Y:S01]  /*e8c0*/  FMUL.FTZ R4, R37, R3.reuse ;  /* 0x0000000325047220 */ /* 0x080fe20000410000 */
[----:B------:R-:W-:Y:S02]  /*e8d0*/  HADD2.F32 R39, -RZ, R20.H1_H1 ;  /* 0x30000014ff277230 */ /* 0x000fe40000004100 */
[C---:B------:R-:W-:Y:S01]  /*e8e0*/  FMUL.FTZ R32, R35.reuse, R3 ;  /* 0x0000000323207220 */ /* 0x040fe20000410000 */
[----:B------:R-:W-:Y:S01]  /*e8f0*/  FFMA.FTZ R26, R36, R26, R33 ;  /* 0x0000001a241a7223 */ /* 0x000fe20000010021 */
[-C--:B------:R-:W-:Y:S01]  /*e900*/  FFMA.FTZ R12, R35, R25.reuse, -R4 ;  /* 0x00000019230c7223 */ /* 0x080fe20000010804 */
[--C-:B------:R-:W-:Y:S02]  /*e910*/  HADD2.F32 R35, -RZ, R34.reuse.H1_H1 ;  /* 0x30000022ff237230 */ /* 0x100fe40000004100 */
[----:B------:R-:W-:Y:S01]  /*e920*/  FFMA.FTZ R25, R37, R25, R32 ;  /* 0x0000001925197223 */ /* 0x000fe20000010020 */
[----:B------:R-:W-:Y:S01]  /*e930*/  HADD2.F32 R4, -RZ, R7.H1_H1 ;  /* 0x30000007ff047230 */ /* 0x000fe20000004100 */
[----:B------:R-:W-:Y:S01]  /*e940*/  F2FP.SATFINITE.E4M3.F32.PACK_AB_MERGE_C R6, R31, R6, RZ ;  /* 0x000000061f06723e */ /* 0x000fe200048070ff */
[----:B------:R-:W-:Y:S01]  /*e950*/  HADD2.F32 R33, -RZ, R34.H0_H0 ;  /* 0x20000022ff217230 */ /* 0x000fe20000004100 */
[----:B------:R-:W-:Y:S01]  /*e960*/  F2FP.SATFINITE.E4M3.F32.PACK_AB_MERGE_C R26, R26, R29, RZ ;  /* 0x0000001d1a1a723e */ /* 0x000fe200048070ff */
[----:B------:R-:W-:-:S02]  /*e970*/  HADD2.F32 R37, -RZ, R20.H0_H0 ;  /* 0x20000014ff257230 */ /* 0x000fc40000004100 */
[-C--:B------:R-:W-:Y:S01]  /*e980*/  FMUL.FTZ R32, R39, R4.reuse ;  /* 0x0000000427207220 */ /* 0x080fe20000410000 */
[----:B------:R-:W-:Y:S02]  /*e990*/  HADD2.F32 R3, -RZ, R27.H1_H1 ;  /* 0x3000001bff037230 */ /* 0x000fe40000004100 */
[----:B------:R-:W-:Y:S01]  /*e9a0*/  FMUL.FTZ R34, R35, R4 ;  /* 0x0000000423227220 */ /* 0x000fe20000410000 */
[----:B------:R-:W-:Y:S01]  /*e9b0*/  HADD2.F32 R7, -RZ, R7.H0_H0 ;  /* 0x20000007ff077230 */ /* 0x000fe20000004100 */
[----:B------:R-:W-:Y:S01]  /*e9c0*/  F2FP.SATFINITE.E4M3.F32.PACK_AB_MERGE_C R5, R24, R5, R6 ;  /* 0x000000051805723e */ /* 0x000fe20004807006 */
        /* <DEDUP_REMOVED lines=8> */
[----:B------:R-:W-:Y:S02]  /*ea50*/  F2FP.SATFINITE.E4M3.F32.PACK_AB_MERGE_C R3, R3, R32, RZ ;  /* 0x000000200303723e */ /* 0x000fe400048070ff */
[----:B------:R-:W-:Y:S02]  /*ea60*/  F2FP.SATFINITE.E4M3.F32.PACK_AB_MERGE_C R4, R14, R11, R4 ;  /* 0x0000000b0e04723e */ /* 0x000fe40004807004 */
[----:B------:R-:W-:Y:S02]  /*ea70*/  F2FP.SATFINITE.E4M3.F32.PACK_AB_MERGE_C R6, R25, R12, R26 ;  /* 0x0000000c1906723e */ /* 0x000fe4000480701a */
[----:B------:R-:W-:-:S05]  /*ea80*/  F2FP.SATFINITE.E4M3.F32.PACK_AB_MERGE_C R7, R20, R7, R3 ;  /* 0x000000071407723e */ /* 0x000fca0004807003 */
[----:B------:R1:W-:Y:S02]  /*ea90*/  STS.128 [R0+0x1e400], R4 ;  /* 0x01e4000400007388 */ /* 0x0003e40000000c00 */
.L_x_406:
[----:B------:R-:W-:Y:S05]  /*eaa0*/  BSYNC B1 ;  /* 0x0000000000017941 */ /* 0x000fea0003800000 */
.L_x_405:
[----:B------:R-:W-:Y:S05]  /*eab0*/  @P1 BRA `(.L_x_404) ;  /* 0x0000002000f01947 */ /* 0x000fea0003800000 */
[----:B-1----:R-:W1:Y:S01]  /*eac0*/  LDS.128 R4, [R8+0x2000] ;  /* 0x0020000008047984 */ /* 0x002e620000000c00 */
[----:B------:R-:W-:Y:S02]  /*ead0*/  F2FP.F16.E4M3.UNPACK_B R25, R13 ;  /* 0x0000000dff19723e */ /* 0x000fe400020006ff */
[----:B------:R-:W-:Y:S02]  /*eae0*/  F2FP.F16.E4M3.UNPACK_B R24, R9 ;  /* 0x00000009ff18723e */ /* 0x000fe400020006ff */
[----:B------:R-:W-:Y:S01]  /*eaf0*/  F2FP.F16.E4M3.UNPACK_B R26, R13.H1 ;  /* 0x0000000dff1a723e */ /* 0x000fe200030006ff */
[--C-:B------:R-:W-:Y:S01]  /*eb00*/  HADD2.F32 R27, -RZ, R25.reuse.H1_H1 ;  /* 0x30000019ff1b7230 */ /* 0x100fe20000004100 */
[-C--:B------:R-:W-:Y:S01]  /*eb10*/  F2FP.F16.E4M3.UNPACK_B R31, R15.reuse ;  /* 0x0000000fff1f723e */ /* 0x080fe200020006ff */
[--C-:B------:R-:W-:Y:S01]  /*eb20*/  HADD2.F32 R21, -RZ, R24.reuse.H1_H1 ;  /* 0x30000018ff157230 */ /* 0x100fe20000004100 */
[----:B------:R-:W-:Y:S01]  /*eb30*/  F2FP.F16.E4M3.UNPACK_B R15, R15.H1 ;  /* 0x0000000fff0f723e */ /* 0x000fe200030006ff */
[----:B------:R-:W-:Y:S01]  /*eb40*/  HADD2.F32 R28, -RZ, R25.H0_H0 ;  /* 0x20000019ff1c7230 */ /* 0x000fe20000004100 */
[----:B------:R-:W-:Y:S01]  /*eb50*/  F2FP.F16.E4M3.UNPACK_B R25, R9.H1 ;  /* 0x00000009ff19723e */ /* 0x000fe200030006ff */
[----:B------:R-:W-:-:S02]  /*eb60*/  HADD2.F32 R24, -RZ, R24.H0_H0 ;  /* 0x20000018ff187230 */ /* 0x000fc40000004100 */
[----:B------:R-:W-:Y:S02]  /*eb70*/  HADD2.F32 R29, -RZ, R26.H0_H0 ;  /* 0x2000001aff1d7230 */ /* 0x000fe40000004100 */
[--C-:B------:R-:W-:Y:S02]  /*eb80*/  HADD2.F32 R36, -RZ, R31.reuse.H1_H1 ;  /* 0x3000001fff247230 */ /* 0x100fe40000004100 */
[----:B------:R-:W-:Y:S01]  /*eb90*/  HADD2.F32 R34, -RZ, R31.H0_H0 ;  /* 0x2000001fff227230 */ /* 0x000fe20000004100 */
[-C--:B-1----:R-:W-:Y:S02]  /*eba0*/  F2FP.F16.E4M3.UNPACK_B R0, R4.reuse.H1 ;  /* 0x00000004ff00723e */ /* 0x082fe400030006ff */
[----:B------:R-:W-:Y:S02]  /*ebb0*/  F2FP.F16.E4M3.UNPACK_B R4, R4 ;  /* 0x00000004ff04723e */ /* 0x000fe400020006ff */
[-C--:B------:R-:W-:Y:S01]  /*ebc0*/  F2FP.F16.E4M3.UNPACK_B R11, R5.reuse ;  /* 0x00000005ff0b723e */ /* 0x080fe200020006ff */
[--C-:B------:R-:W-:Y:S01]  /*ebd0*/  HADD2.F32 R3, -RZ, R0.reuse.H0_H0 ;  /* 0x20000000ff037230 */ /* 0x100fe20000004100 */
[----:B------:R-:W-:Y:S01]  /*ebe0*/  F2FP.F16.E4M3.UNPACK_B R5, R5.H1 ;  /* 0x00000005ff05723e */ /* 0x000fe200030006ff */
[----:B------:R-:W-:Y:S01]  /*ebf0*/  HADD2.F32 R0, -RZ, R0.H1_H1 ;  /* 0x30000000ff007230 */ /* 0x000fe20000004100 */
[----:B------:R-:W-:-:S02]  /*ec00*/  F2FP.F16.E4M3.UNPACK_B R12, R6 ;  /* 0x00000006ff0c723e */ /* 0x000fc400020006ff */
[----:B------:R-:W-:Y:S02]  /*ec10*/  F2FP.F16.E4M3.UNPACK_B R6, R6.H1 ;  /* 0x00000006ff06723e */ /* 0x000fe400030006ff */
[-C--:B------:R-:W-:Y:S01]  /*ec20*/  FMUL.FTZ R20, R27, R0.reuse ;  /* 0x000000001b147220 */ /* 0x080fe20000410000 */
[C---:B------:R-:W-:Y:S01]  /*ec30*/  FMUL.FTZ R0, R21.reuse, R0 ;  /* 0x0000000015007220 */ /* 0x040fe20000410000 */
[----:B------:R-:W-:Y:S02]  /*ec40*/  F2FP.F16.E4M3.UNPACK_B R14, R7 ;  /* 0x00000007ff0e723e */ /* 0x000fe400020006ff */
[-C--:B------:R-:W-:Y:S01]  /*ec50*/  FFMA.FTZ R20, R21, R3.reuse, -R20 ;  /* 0x0000000315147223 */ /* 0x080fe20000010814 */
[----:B------:R-:W-:Y:S01]  /*ec60*/  FFMA.FTZ R21, R27, R3, R0 ;  /* 0x000000031b157223 */ /* 0x000fe20000010000 */
[--C-:B------:R-:W-:Y:S01]  /*ec70*/  HADD2.F32 R0, -RZ, R4.reuse.H1_H1 ;  /* 0x30000004ff007230 */ /* 0x100fe20000004100 */
[----:B------:R-:W-:Y:S01]  /*ec80*/  F2FP.F16.E4M3.UNPACK_B R7, R7.H1 ;  /* 0x00000007ff07723e */ /* 0x000fe200030006ff */
[----:B------:R-:W-:-:S02]  /*ec90*/  HADD2.F32 R4, -RZ, R4.H0_H0 ;  /* 0x20000004ff047230 */ /* 0x000fc40000004100 */
[----:B------:R-:W-:Y:S02]  /*eca0*/  HADD2.F32 R27, -RZ, R26.H1_H1 ;  /* 0x3000001aff1b7230 */ /* 0x000fe40000004100 */
[-C--:B------:R-:W-:Y:S01]  /*ecb0*/  FMUL.FTZ R9, R28, R0.reuse ;  /* 0x000000001c097220 */ /* 0x080fe20000410000 */
[C---:B------:R-:W-:Y:S01]  /*ecc0*/  FMUL.FTZ R13, R24.reuse, R0 ;  /* 0x00000000180d7220 */ /* 0x040fe20000410000 */
[----:B------:R-:W-:Y:S01]  /*ecd0*/  HADD2.F32 R3, -RZ, R5.H1_H1 ;  /* 0x30000005ff037230 */ /* 0x000fe20000004100 */
[----:B------:R-:W-:Y:S01]  /*ece0*/  F2FP.SATFINITE.E4M3.F32.PACK_AB_MERGE_C R20, R21, R20, RZ ;  /* 0x000000141514723e */ /* 0x000fe200048070ff */
[-C--:B------:R-:W-:Y:S01]  /*ecf0*/  FFMA.FTZ R9, R24, R4.reuse, -R9 ;  /* 0x0000000418097223 */ /* 0x080fe20000010809 */
[----:B------:R-:W-:Y:S01]  /*ed00*/  FFMA.FTZ R4, R28, R4, R13 ;  /* 0x000000041c047223 */ /* 0x000fe2000001000d */
[----:B------:R-:W-:Y:S02]  /*ed10*/  HADD2.F32 R13, -RZ, R25.H1_H1 ;  /* 0x30000019ff0d7230 */ /* 0x000fe40000004100 */
[----:B------:R-:W-:Y:S01]  /*ed20*/  FMUL.FTZ R24, R27, R3 ;  /* 0x000000031b187220 */ /* 0x000fe20000410000 */
[----:B------:R-:W-:-:S02]  /*ed30*/  HADD2.F32 R5, -RZ, R5.H0_H0 ;  /* 0x20000005ff057230 */ /* 0x000fc40000004100 */
[----:B------:R-:W-:Y:S02]  /*ed40*/  HADD2.F32 R0, -RZ, R11.H1_H1 ;  /* 0x3000000bff007230 */ /* 0x000fe40000004100 */
[C---:B------:R-:W-:Y:S01]  /*ed50*/  FMUL.FTZ R26, R13.reuse, R3 ;  /* 0x000000030d1a7220 */ /* 0x040fe20000410000 */
[----:B------:R-:W-:Y:S02]  /*ed60*/  HADD2.F32 R25, -RZ, R25.H0_H0 ;  /* 0x20000019ff197230 */ /* 0x000fe40000004100 */
[-C--:B------:R-:W-:Y:S01]  /*ed70*/  FFMA.FTZ R13, R13, R5.reuse, -R24 ;  /* 0x000000050d0d7223 */ /* 0x080fe20000010818 */
[----:B------:R-:W-:Y:S02]  /*ed80*/  HADD2.F32 R11, -RZ, R11.H0_H0 ;  /* 0x2000000bff0b7230 */ /* 0x000fe40000004100 */
[----:B------:R-:W-:Y:S01]  /*ed90*/  FFMA.FTZ R26, R27, R5, R26 ;  /* 0x000000051b1a7223 */ /* 0x000fe2000001001a */
[----:B------:R-:W-:Y:S01]  /*eda0*/  FMUL.FTZ R24, R29, R0 ;  /* 0x000000001d187220 */ /* 0x000fe20000410000 */
[----:B------:R-:W-:Y:S01]  /*edb0*/  F2FP.F16.E4M3.UNPACK_B R27, R10 ;  /* 0x0000000aff1b723e */ /* 0x000fe200020006ff */
[----:B------:R-:W-:Y:S01]  /*edc0*/  FMUL.FTZ R0, R25, R0 ;  /* 0x0000000019007220 */ /* 0x000fe20000410000 */
[----:B------:R-:W-:-:S02]  /*edd0*/  HADD2.F32 R3, -RZ, R6.H1_H1 ;  /* 0x30000006ff037230 */ /* 0x000fc40000004100 */
[-C--:B------:R-:W-:Y:S01]  /*ede0*/  FFMA.FTZ R5, R25, R11.reuse, -R24 ;  /* 0x0000000b19057223 */ /* 0x080fe20000010818 */
[----:B------:R-:W-:Y:S02]  /*edf0*/  HADD2.F32 R6, -RZ, R6.H0_H0 ;  /* 0x20000006ff067230 */ /* 0x000fe40000004100 */
[----:B------:R-:W-:Y:S01]  /*ee00*/  FFMA.FTZ R24, R29, R11, R0 ;  /* 0x0000000b1d187223 */ /* 0x000fe20000010000 */
[--C-:B------:R-:W-:Y:S02]  /*ee10*/  HADD2.F32 R28, -RZ, R27.reuse.H1_H1 ;  /* 0x3000001bff1c7230 */ /* 0x100fe40000004100 */
[----:B------:R-:W-:Y:S01]  /*ee20*/  FMUL.FTZ R11, R36, R3 ;  /* 0x00000003240b7220 */ /* 0x000fe20000410000 */
[--C-:B------:R-:W-:Y:S01]  /*ee30*/  HADD2.F32 R0, -RZ, R12.reuse.H1_H1 ;  /* 0x3000000cff007230 */ /* 0x100fe20000004100 */
[----:B------:R-:W-:Y:S01]  /*ee40*/  F2FP.SATFINITE.E4M3.F32.PACK_AB_MERGE_C R13, R26, R13, RZ ;  /* 0x0000000d1a0d723e */ /* 0x000fe200048070ff */
[----:B------:R-:W-:Y:S02]  /*ee50*/  HADD2.F32 R32, -RZ, R27.H0_H0 ;  /* 0x2000001bff207230 */ /* 0x000fe40000004100 */
[----:B------:R-:W-:Y:S01]  /*ee60*/  FMUL.FTZ R27, R28, R3 ;  /* 0x000000031c1b7220 */ /* 0x000fe20000410000 */
[----:B------:R-:W-:-:S02]  /*ee70*/  HADD2.F32 R12, -RZ, R12.H0_H0 ;  /* 0x2000000cff0c7230 */ /* 0x000fc40000004100 */
[----:B------:R-:W-:Y:S01]  /*ee80*/  FFMA.FTZ R25, R28, R6, -R11 ;  /* 0x000000061c197223 */ /* 0x000fe2000001080b */
[----:B------:R-:W-:Y:S01]  /*ee90*/  FMUL.FTZ R3, R34, R0 ;  /* 0x0000000022037220 */ /* 0x000fe20000410000 */
[----:B------:R-:W-:Y:S01]  /*eea0*/  F2FP.F16.E4M3.UNPACK_B R28, R10.H1 ;  /* 0x0000000aff1c723e */ /* 0x000fe200030006ff */
[----:B------:R-:W-:Y:S01]  /*eeb0*/  FFMA.FTZ R10, R36, R6, R27 ;  /* 0x00000006240a7223 */ /* 0x000fe2000001001b */
[C---:B------:R-:W-:Y:S01]  /*eec0*/  FMUL.FTZ R11, R32.reuse, R0 ;  /* 0x00000000200b7220 */ /* 0x040fe20000410000 */
[-C--:B------:R-:W-:Y:S01]  /*eed0*/  FFMA.FTZ R6, R32, R12.reuse, -R3 ;  /* 0x0000000c20067223 */ /* 0x080fe20000010803 */
[----:B------:R-:W-:Y:S01]  /*eee0*/  HADD2.F32 R29, -RZ, R15.H1_H1 ;  /* 0x3000000fff1d7230 */ /* 0x000fe20000004100 */
[----:B------:R-:W-:Y:S01]  /*eef0*/  F2FP.SATFINITE.E4M3.F32.PACK_AB_MERGE_C R4, R4, R9, R20 ;  /* 0x000000090404723e */ /* 0x000fe20004807014 */
[----:B------:R-:W-:Y:S02]  /*ef00*/  HADD2.F32 R3, -RZ, R7.H1_H1 ;  /* 0x30000007ff037230 */ /* 0x000fe40000004100 */
[----:B------:R-:W-:Y:S01]  /*ef10*/  FFMA.FTZ R11, R34, R12, R11 ;  /* 0x0000000c220b7223 */ /* 0x000fe2000001000b */
[----:B------:R-:W-:Y:S01]  /*ef20*/  HADD2.F32 R27, -RZ, R28.H1_H1 ;  /* 0x3000001cff1b7230 */ /* 0x000fe20000004100 */
[----:B------:R-:W-:Y:S01]  /*ef30*/  F2FP.SATFINITE.E4M3.F32.PACK_AB_MERGE_C R10, R10, R25, RZ ;  /* 0x000000190a0a723e */ /* 0x000fe200048070ff */
[----:B------:R-:W-:-:S02]  /*ef40*/  HADD2.F32 R34, -RZ, R15.H0_H0 ;  /* 0x2000000fff227230 */ /* 0x000fc40000004100 */
[----:B------:R-:W-:Y:S01]  /*ef50*/  FMUL.FTZ R12, R29, R3 ;  /* 0x000000031d0c7220 */ /* 0x000fe20000410000 */
[----:B------:R-:W-:Y:S01]  /*ef60*/  HADD2.F32 R0, -RZ, R14.H1_H1 ;  /* 0x3000000eff007230 */ /* 0x000fe20000004100 */
[----:B------:R-:W-:Y:S01]  /*ef70*/  F2FP.SATFINITE.E4M3.F32.PACK_AB_MERGE_C R5, R24, R5, R13 ;  /* 0x000000051805723e */ /* 0x000fe2000480700d */
[----:B------:R-:W-:Y:S01]  /*ef80*/  HADD2.F32 R7, -RZ, R7.H0_H0 ;  /* 0x20000007ff077230 */ /* 0x000fe20000004100 */
[----:B------:R-:W-:Y:S01]  /*ef90*/  F2FP.SATFINITE.E4M3.F32.PACK_AB_MERGE_C R6, R11, R6, R10 ;  /* 0x000000060b06723e */ /* 0x000fe2000480700a */
[----:B------:R-:W-:Y:S02]  /*efa0*/  HADD2.F32 R32, -RZ, R28.H0_H0 ;  /* 0x2000001cff207230 */ /* 0x000fe40000004100 */
[C---:B------:R-:W-:Y:S01]  /*efb0*/  FMUL.FTZ R28, R27.reuse, R3 ;  /* 0x000000031b1c7220 */ /* 0x040fe20000410000 */
[----:B------:R-:W-:Y:S02]  /*efc0*/  HADD2.F32 R14, -RZ, R14.H0_H0 ;  /* 0x2000000eff0e7230 */ /* 0x000fe40000004100 */
[-C--:B------:R-:W-:Y:S01]  /*efd0*/  FMUL.FTZ R3, R34, R0.reuse ;  /* 0x0000000022037220 */ /* 0x080fe20000410000 */
[-C--:B------:R-:W-:Y:S01]  /*efe0*/  FFMA.FTZ R12, R27, R7.reuse, -R12 ;  /* 0x000000071b0c7223 */ /* 0x080fe2000001080c */
[C---:B------:R-:W-:Y:S01]  /*eff0*/  FMUL.FTZ R15, R32.reuse, R0 ;  /* 0x00000000200f7220 */ /* 0x040fe20000410000 */
[----:B------:R-:W-:Y:S01]  /*f000*/  FFMA.FTZ R7, R29, R7, R28 ;  /* 0x000000071d077223 */ /* 0x000fe2000001001c */
[----:B------:R-:W-:-:S02]  /*f010*/  FFMA.FTZ R3, R32, R14, -R3 ;  /* 0x0000000e20037223 */ /* 0x000fc40000010803 */
[----:B------:R-:W-:Y:S02]  /*f020*/  FFMA.FTZ R14, R34, R14, R15 ;  /* 0x0000000e220e7223 */ /* 0x000fe4000001000f */
[----:B------:R-:W-:-:S04]  /*f030*/  F2FP.SATFINITE.E4M3.F32.PACK_AB_MERGE_C R7, R7, R12, RZ ;  /* 0x0000000c0707723e */ /* 0x000fc800048070ff */
[----:B------:R-:W-:-:S05]  /*f040*/  F2FP.SATFINITE.E4M3.F32.PACK_AB_MERGE_C R7, R14, R3, R7 ;  /* 0x000000030e07723e */ /* 0x000fca0004807007 */
[----:B------:R2:W-:Y:S01]  /*f050*/  STS.128 [R8+0x2000], R4 ;  /* 0x0020000408007388 */ /* 0x0005e20000000c00 */
[----:B------:R-:W-:Y:S05]  /*f060*/  BRA `(.L_x_404) ;  /* 0x0000001c00847947 */ /* 0x000fea0003800000 */
.L_x_391:
[----:B------:R-:W0:Y:S01]  /*f070*/  LDC R21, c[0x0][0x3d4] ;  /* 0x0000f500ff157b82 */ /* 0x000e220000000800 */
[----:B------:R-:W-:Y:S02]  /*f080*/  ISETP.GE.AND P0, PT, R228, R3, PT ;  /* 0x00000003e400720c */ /* 0x000fe40003f06270 */
[----:B------:R-:W-:Y:S02]  /*f090*/  CS2R R4, SRZ ;  /* 0x0000000000047805 */ /* 0x000fe4000001ff00 */
[----:B------:R-:W-:Y:S02]  /*f0a0*/  CS2R R6, SRZ ;  /* 0x0000000000067805 */ /* 0x000fe4000001ff00 */
[----:B------:R-:W-:Y:S02]  /*f0b0*/  CS2R R32, SRZ ;  /* 0x0000000000207805 */ /* 0x000fe4000001ff00 */
[----:B------:R-:W-:Y:S01]  /*f0c0*/  CS2R R34, SRZ ;  /* 0x0000000000227805 */ /* 0x000fe2000001ff00 */
[----:B------:R-:W-:Y:S01]  /*f0d0*/  UMOV UR4, 0xffffffff ;  /* 0xffffffff00047882 */ /* 0x000fe20000000000 */
[----:B0-----:R-:W-:-:S13]  /*f0e0*/  ISETP.GE.OR P0, PT, R18, R21, P0 ;  /* 0x000000151200720c */ /* 0x001fda0000706670 */
[----:B------:R0:W5:Y:S04]  /*f0f0*/  @!P0 LDG.E.128 R4, desc[UR60][R36.64] ;  /* 0x0000003c24048981 */ /* 0x000168000c1e1d00 */
[----:B------:R0:W5:Y:S01]  /*f100*/  @!P0 LDG.E.128 R32, desc[UR60][R40.64] ;  /* 0x0000003c28208981 */ /* 0x000162000c1e1d00 */
[----:B------:R-:W-:Y:S01]  /*f110*/  ISETP.GE.AND P0, PT, R18, R21, PT ;  /* 0x000000151200720c */ /* 0x000fe20003f06270 */
[----:B------:R-:W-:-:S12]  /*f120*/  BRA.DIV UR4, `(.L_x_407) ;  /* 0x0000013604e87947 */ /* 0x000fd8000b800000 */
.L_x_598:
[----:B------:R-:W-:-:S03]  /*f130*/  UMOV UR4, 0xffffffff ;  /* 0xffffffff00047882 */ /* 0x000fc60000000000 */
[----:B------:R-:W-:Y:S05]  /*f140*/  BRA.DIV UR4, `(.L_x_408) ;  /* 0x0000013a04087947 */ /* 0x000fea000b800000 */
.L_x_601:
[----:B------:R-:W-:Y:S01]  /*f150*/  UMOV UR4, 0xffffffff ;  /* 0xffffffff00047882 */ /* 0x000fe20000000000 */
[----:B-----5:R-:W-:Y:S02]  /*f160*/  SHF.R.U32.HI R9, RZ, 0x8, R5 ;  /* 0x00000008ff097819 */ /* 0x020fe40000011605 */
[----:B------:R-:W-:Y:S05]  /*f170*/  BRA.DIV UR4, `(.L_x_409) ;  /* 0x0000013a04247947 */ /* 0x000fea000b800000 */
.L_x_604:
[----:B------:R-:W-:Y:S01]  /*f180*/  UMOV UR4, 0xffffffff ;  /* 0xffffffff00047882 */ /* 0x000fe20000000000 */
[----:B------:R-:W-:Y:S02]  /*f190*/  LOP3.LUT R0, R5, 0xff, RZ, 0xc0, !PT ;  /* 0x000000ff05007812 */ /* 0x000fe400078ec0ff */
[----:B------:R-:W-:Y:S01]  /*f1a0*/  LOP3.LUT R9, R9, 0xff, RZ, 0xc0, !PT ;  /* 0x000000ff09097812 */ /* 0x000fe200078ec0ff */
[----:B------:R-:W-:Y:S06]  /*f1b0*/  BRA.DIV UR4, `(.L_x_410) ;  /* 0x0000013a043c7947 */ /* 0x000fec000b800000 */
.L_x_607:
[----:B------:R-:W2:Y:S01]  /*f1c0*/  LDL R10, [R1+0x84] ;  /* 0x00008400010a7983 */ /* 0x000ea20000100800 */
[C---:B------:R-:W-:Y:S01]  /*f1d0*/  VIADD R8, R228.reuse, 0x40 ;  /* 0x00000040e4087836 */ /* 0x040fe20000000000 */
[----:B------:R-:W-:Y:S01]  /*f1e0*/  PRMT R9, R9, 0x7604, R0 ;  /* 0x0000760409097816 */ /* 0x000fe20000000000 */
[----:B------:R-:W-:Y:S01]  /*f1f0*/  BSSY B1, `(.L_x_411) ;  /* 0x000003f000017945 */ /* 0x000fe20003800000 */
[----:B------:R-:W-:Y:S02]  /*f200*/  SHF.R.U32.HI R0, RZ, 0x8, R4 ;  /* 0x00000008ff007819 */ /* 0x000fe40000011604 */
[----:B------:R-:W-:Y:S02]  /*f210*/  SHF.R.U32.HI R11, RZ, 0x8, R7 ;  /* 0x00000008ff0b7819 */ /* 0x000fe40000011607 */
[-C--:B------:R-:W-:Y:S02]  /*f220*/  ISETP.GE.OR P2, PT, R228, R3.reuse, P0 ;  /* 0x00000003e400720c */ /* 0x080fe40000746670 */
[----:B------:R-:W-:-:S02]  /*f230*/  ISETP.GE.OR P0, PT, R8, R3, P0 ;  /* 0x000000030800720c */ /* 0x000fc40000706670 */
[----:B------:R-:W-:Y:S02]  /*f240*/  LOP3.LUT R8, R0, 0xff, RZ, 0xc0, !PT ;  /* 0x000000ff00087812 */ /* 0x000fe400078ec0ff */
[----:B------:R-:W-:Y:S02]  /*f250*/  LOP3.LUT R11, R11, 0xff, RZ, 0xc0, !PT ;  /* 0x000000ff0b0b7812 */ /* 0x000fe400078ec0ff */
[----:B------:R-:W-:Y:S02]  /*f260*/  SHF.R.U32.HI R0, RZ, 0x8, R6 ;  /* 0x00000008ff007819 */ /* 0x000fe40000011606 */
[----:B------:R-:W-:Y:S02]  /*f270*/  LOP3.LUT R3, R4, 0xff, RZ, 0xc0, !PT ;  /* 0x000000ff04037812 */ /* 0x000fe400078ec0ff */
[----:B------:R-:W-:Y:S02]  /*f280*/  SHF.R.U32.HI R13, RZ, 0x10, R7 ;  /* 0x00000010ff0d7819 */ /* 0x000fe40000011607 */
[----:B------:R-:W-:-:S02]  /*f290*/  PRMT R3, R8, 0x7604, R3 ;  /* 0x0000760408037816 */ /* 0x000fc40000000003 */
[----:B------:R-:W-:Y:S01]  /*f2a0*/  LOP3.LUT R8, R6, 0xff, RZ, 0xc0, !PT ;  /* 0x000000ff06087812 */ /* 0x000fe200078ec0ff */
[----:B------:R-:W-:Y:S01]  /*f2b0*/  IMAD.U32 R13, R13, 0x10000, RZ ;  /* 0x000100000d0d7824 */ /* 0x000fe200078e00ff */
[----:B------:R-:W-:Y:S02]  /*f2c0*/  LOP3.LUT R3, R3, 0xff0000, R4, 0xf8, !PT ;  /* 0x00ff000003037812 */ /* 0x000fe400078ef804 */
[----:B--2---:R-:W-:Y:S02]  /*f2d0*/  R2UR UR5, R10 ;  /* 0x000000000a0572ca */ /* 0x004fe400000e0000 */
[----:B------:R-:W-:-:S04]  /*f2e0*/  LOP3.LUT R10, R7, 0xff, RZ, 0xc0, !PT ;  /* 0x000000ff070a7812 */ /* 0x000fc800078ec0ff */
[----:B------:R-:W-:Y:S02]  /*f2f0*/  PRMT R10, R11, 0x7604, R10 ;  /* 0x000076040b0a7816 */ /* 0x000fe4000000000a */
[----:B------:R-:W-:Y:S02]  /*f300*/  LOP3.LUT R11, R0, 0xff, RZ, 0xc0, !PT ;  /* 0x000000ff000b7812 */ /* 0x000fe400078ec0ff */
[----:B------:R-:W-:Y:S02]  /*f310*/  SHF.R.U32.HI R0, RZ, 0x10, R5 ;  /* 0x00000010ff007819 */ /* 0x000fe40000011605 */
[----:B------:R-:W-:Y:S01]  /*f320*/  PRMT R11, R11, 0x7604, R8 ;  /* 0x000076040b0b7816 */ /* 0x000fe20000000008 */
[----:B------:R-:W-:Y:S01]  /*f330*/  ULEA.HI UR4, UR5, UR5, URZ, 0x1 ;  /* 0x0000000505047291 */ /* 0x000fe2000f8f083f */
[----:B------:R-:W-:Y:S01]  /*f340*/  LOP3.LUT R13, R10, 0xff0000, R13, 0xf8, !PT ;  /* 0x00ff00000a0d7812 */ /* 0x000fe200078ef80d */
[----:B------:R-:W-:Y:S01]  /*f350*/  IMAD.U32 R0, R0, 0x10000, RZ ;  /* 0x0001000000007824 */ /* 0x000fe200078e00ff */
[----:B------:R-:W-:Y:S01]  /*f360*/  LOP3.LUT R8, R33, 0xff, RZ, 0xc0, !PT ;  /* 0x000000ff21087812 */ /* 0x000fe200078ec0ff */
[----:B------:R-:W-:Y:S01]  /*f370*/  ULOP3.LUT UR4, UR4, 0xfffffffe, URZ, 0xc0, !UPT ;  /* 0xfffffffe04047892 */ /* 0x000fe2000f8ec03f */
[----:B------:R-:W-:-:S02]  /*f380*/  LOP3.LUT R11, R11, 0xff0000, R6, 0xf8, !PT ;  /* 0x00ff00000b0b7812 */ /* 0x000fc400078ef806 */
[----:B------:R-:W-:Y:S01]  /*f390*/  LOP3.LUT R9, R9, 0xff0000, R0, 0xf8, !PT ;  /* 0x00ff000009097812 */ /* 0x000fe200078ef800 */
[----:B------:R-:W-:Y:S01]  /*f3a0*/  UIADD3 UR4, UR5, -UR4, URZ ;  /* 0x8000000405047290 */ /* 0x000fe2000fffe03f */
[----:B------:R-:W-:Y:S02]  /*f3b0*/  LOP3.LUT R0, R3, 0xff000000, R4, 0xf8, !PT ;  /* 0xff00000003007812 */ /* 0x000fe400078ef804 */
[----:B------:R-:W-:Y:S02]  /*f3c0*/  SHF.R.U32.HI R4, RZ, 0x8, R32 ;  /* 0x00000008ff047819 */ /* 0x000fe40000011620 */
[----:B------:R-:W-:Y:S02]  /*f3d0*/  LOP3.LUT R3, R9, 0xff000000, R5, 0xf8, !PT ;  /* 0xff00000009037812 */ /* 0x000fe400078ef805 */
[----:B------:R-:W-:Y:S02]  /*f3e0*/  MOV R25, UR4 ;  /* 0x0000000400197c02 */ /* 0x000fe40008000f00 */
[----:B------:R-:W-:-:S02]  /*f3f0*/  SHF.R.U32.HI R9, RZ, 0x8, R33 ;  /* 0x00000008ff097819 */ /* 0x000fc40000011621 */
[----:B------:R-:W-:Y:S02]  /*f400*/  SHF.L.U32 R25, R25, 0x1f, RZ ;  /* 0x0000001f19197819 */ /* 0x000fe400000006ff */
[----:B------:R-:W-:Y:S02]  /*f410*/  LOP3.LUT R5, R32, 0xff, RZ, 0xc0, !PT ;  /* 0x000000ff20057812 */ /* 0x000fe400078ec0ff */
[----:B------:R-:W2:Y:S01]  /*f420*/  SYNCS.PHASECHK.TRANS64.TRYWAIT P1, [R16+URZ+0x2e800], R25 ;  /* 0x02e80019100075a7 */ /* 0x000ea2000802017f */
[----:B------:R-:W-:Y:S02]  /*f430*/  LOP3.LUT R4, R4, 0xff, RZ, 0xc0, !PT ;  /* 0x000000ff04047812 */ /* 0x000fe400078ec0ff */
[----:B------:R-:W-:Y:S02]  /*f440*/  LOP3.LUT R9, R9, 0xff, RZ, 0xc0, !PT ;  /* 0x000000ff09097812 */ /* 0x000fe400078ec0ff */
[----:B------:R-:W-:Y:S02]  /*f450*/  PRMT R5, R4, 0x7604, R5 ;  /* 0x0000760404057816 */ /* 0x000fe40000000005 */
[----:B------:R-:W-:-:S02]  /*f460*/  SHF.R.U32.HI R10, RZ, 0x8, R35 ;  /* 0x00000008ff0a7819 */ /* 0x000fc40000011623 */
[----:B------:R-:W-:Y:S02]  /*f470*/  SHF.R.U32.HI R4, RZ, 0x8, R34 ;  /* 0x00000008ff047819 */ /* 0x000fe40000011622 */
[----:B------:R-:W-:Y:S02]  /*f480*/  LOP3.LUT R12, R11, 0xff000000, R6, 0xf8, !PT ;  /* 0xff0000000b0c7812 */ /* 0x000fe400078ef806 */
[----:B------:R-:W-:Y:S02]  /*f490*/  LOP3.LUT R13, R13, 0xff000000, R7, 0xf8, !PT ;  /* 0xff0000000d0d7812 */ /* 0x000fe400078ef807 */
[----:B------:R-:W-:Y:S02]  /*f4a0*/  PRMT R8, R9, 0x7604, R8 ;  /* 0x0000760409087816 */ /* 0x000fe40000000008 */
[----:B------:R-:W-:Y:S02]  /*f4b0*/  SHF.R.U32.HI R11, RZ, 0x10, R33 ;  /* 0x00000010ff0b7819 */ /* 0x000fe40000011621 */
[----:B------:R-:W-:-:S02]  /*f4c0*/  LOP3.LUT R7, R35, 0xff, RZ, 0xc0, !PT ;  /* 0x000000ff23077812 */ /* 0x000fc400078ec0ff */
[----:B------:R-:W-:Y:S02]  /*f4d0*/  LOP3.LUT R10, R10, 0xff, RZ, 0xc0, !PT ;  /* 0x000000ff0a0a7812 */ /* 0x000fe400078ec0ff */
[----:B------:R-:W-:Y:S02]  /*f4e0*/  LOP3.LUT R9, R4, 0xff, RZ, 0xc0, !PT ;  /* 0x000000ff04097812 */ /* 0x000fe400078ec0ff */
[----:B------:R-:W-:Y:S02]  /*f4f0*/  SHF.R.U32.HI R4, RZ, 0x10, R35 ;  /* 0x00000010ff047819 */ /* 0x000fe40000011623 */
[----:B------:R-:W-:Y:S02]  /*f500*/  LOP3.LUT R6, R34, 0xff, RZ, 0xc0, !PT ;  /* 0x000000ff22067812 */ /* 0x000fe400078ec0ff */
[----:B------:R-:W-:Y:S01]  /*f510*/  PRMT R10, R10, 0x7604, R7 ;  /* 0x000076040a0a7816 */ /* 0x000fe20000000007 */
[----:B------:R-:W-:Y:S01]  /*f520*/  IMAD.U32 R7, R11, 0x10000, RZ ;  /* 0x000100000b077824 */ /* 0x000fe200078e00ff */
[----:B------:R-:W-:Y:S01]  /*f530*/  PRMT R9, R9, 0x7604, R6 ;  /* 0x0000760409097816 */ /* 0x000fe20000000006 */
[----:B------:R-:W-:Y:S01]  /*f540*/  IMAD.U32 R11, R4, 0x10000, RZ ;  /* 0x00010000040b7824 */ /* 0x000fe200078e00ff */
[----:B------:R-:W-:-:S02]  /*f550*/  LOP3.LUT R5, R5, 0xff0000, R32, 0xf8, !PT ;  /* 0x00ff000005057812 */ /* 0x000fc400078ef820 */
[----:B------:R-:W-:Y:S02]  /*f560*/  LOP3.LUT R9, R9, 0xff0000, R34, 0xf8, !PT ;  /* 0x00ff000009097812 */ /* 0x000fe400078ef822 */
[----:B------:R-:W-:Y:S02]  /*f570*/  LOP3.LUT R7, R8, 0xff0000, R7, 0xf8, !PT ;  /* 0x00ff000008077812 */ /* 0x000fe400078ef807 */
[----:B------:R-:W-:Y:S02]  /*f580*/  LOP3.LUT R11, R10, 0xff0000, R11, 0xf8, !PT ;  /* 0x00ff00000a0b7812 */ /* 0x000fe400078ef80b */
[----:B-1----:R-:W-:Y:S02]  /*f590*/  LOP3.LUT R14, R5, 0xff000000, R32, 0xf8, !PT ;  /* 0xff000000050e7812 */ /* 0x002fe400078ef820 */
[----:B------:R-:W-:Y:S02]  /*f5a0*/  LOP3.LUT R15, R9, 0xff000000, R34, 0xf8, !PT ;  /* 0xff000000090f7812 */ /* 0x000fe400078ef822 */
[----:B------:R-:W-:-:S02]  /*f5b0*/  LOP3.LUT R32, R7, 0xff000000, R33, 0xf8, !PT ;  /* 0xff00000007207812 */ /* 0x000fc400078ef821 */
[----:B------:R-:W-:Y:S01]  /*f5c0*/  LOP3.LUT R34, R11, 0xff000000, R35, 0xf8, !PT ;  /* 0xff0000000b227812 */ /* 0x000fe200078ef823 */
[----:B--2---:R-:W-:Y:S06]  /*f5d0*/  @!P1 BRA `(.L_x_412) ;  /* 0x00000134005c9947 */ /* 0x004fec0003800000 */
.L_x_608:
[----:B------:R-:W-:Y:S05]  /*f5e0*/  BSYNC B1 ;  /* 0x0000000000017941 */ /* 0x000fea0003800000 */
.L_x_411:
[----:B------:R-:W-:Y:S04]  /*f5f0*/  BSSY B1, `(.L_x_413) ;  /* 0x00000c6000017945 */ /* 0x000fe80003800000 */
[----:B------:R-:W-:Y:S05]  /*f600*/  @P2 BRA `(.L_x_414) ;  /* 0x0000000c00102947 */ /* 0x000fea0003800000 */
[----:B------:R-:W2:Y:S01]  /*f610*/  S2R R5, SR_TID.X ;  /* 0x0000000000057919 */ /* 0x000ea20000002100 */
[----:B------:R-:W-:Y:S01]  /*f620*/  IMAD.SHL.U32 R4, R229, 0x80, RZ ;  /* 0x00000080e5047824 */ /* 0x000fe200078e00ff */
[----:B------:R-:W-:Y:S01]  /*f630*/  F2FP.F16.E4M3.UNPACK_B R39, R14.H1 ;  /* 0x0000000eff27723e */ /* 0x000fe200030006ff */
[----:B------:R-:W-:Y:S01]  /*f640*/  IMAD.IADD R6, R18, 0x1, R21 ;  /* 0x0000000112067824 */ /* 0x000fe200078e0215 */
[----:B------:R-:W-:Y:S02]  /*f650*/  F2FP.F16.E4M3.UNPACK_B R38, R0.H1 ;  /* 0x00000000ff26723e */ /* 0x000fe400030006ff */
[----:B------:R-:W-:Y:S01]  /*f660*/  LOP3.LUT R7, R4, 0x380, RZ, 0xc0, !PT ;  /* 0x0000038004077812 */ /* 0x000fe200078ec0ff */
[----:B------:R-:W-:Y:S01]  /*f670*/  HADD2.F32 R42, -RZ, R39.H0_H0 ;  /* 0x20000027ff2a7230 */ /* 0x000fe20000004100 */
[----:B0-----:R-:W-:Y:S01]  /*f680*/  F2FP.F16.E4M3.UNPACK_B R41, R14 ;  /* 0x0000000eff29723e */ /* 0x001fe200020006ff */
[----:B------:R-:W-:Y:S01]  /*f690*/  HADD2.F32 R40, -RZ, R38.H0_H0 ;  /* 0x20000026ff287230 */ /* 0x000fe20000004100 */
[----:B------:R-:W-:-:S02]  /*f6a0*/  LOP3.LUT R4, R7, 0x70, R18, 0xf8, !PT ;  /* 0x0000007007047812 */ /* 0x000fc400078ef812 */
[----:B------:R-:W-:Y:S02]  /*f6b0*/  SHF.R.U32.HI R9, RZ, 0x3, R7 ;  /* 0x00000003ff097819 */ /* 0x000fe40000011607 */
[----:B------:R-:W-:Y:S02]  /*f6c0*/  LOP3.LUT R6, R7, 0x70, R6, 0xf8, !PT ;  /* 0x0000007007067812 */ /* 0x000fe400078ef806 */
[----:B--2---:R-:W-:-:S04]  /*f6d0*/  IADD3 R5, R5, -0x80, RZ ;  /* 0xffffff8005057810 */ /* 0x004fc80007ffe0ff */
[----:B------:R-:W-:-:S04]  /*f6e0*/  SHF.R.S32.HI R8, RZ, 0x1f, R5 ;  /* 0x0000001fff087819 */ /* 0x000fc80000011405 */
[----:B------:R-:W-:Y:S02]  /*f6f0*/  LEA.HI R8, R8, R5, RZ, 0x5 ;  /* 0x0000000508087211 */ /* 0x000fe400078f28ff */
[-C--:B------:R-:W-:Y:S02]  /*f700*/  LOP3.LUT R5, R4, R9.reuse, RZ, 0x3c, !PT ;  /* 0x0000000904057212 */ /* 0x080fe400078e3cff */
[----:B------:R-:W-:Y:S01]  /*f710*/  LOP3.LUT R9, R6, R9, RZ, 0x3c, !PT ;  /* 0x0000000906097212 */ /* 0x000fe200078e3cff */
[----:B------:R-:W-:-:S05]  /*f720*/  IMAD.SHL.U32 R8, R8, 0x20, RZ ;  /* 0x0000002008087824 */ /* 0x000fca00078e00ff */
[----:B------:R-:W-:-:S04]  /*f730*/  LOP3.LUT R8, R8, 0xfffffc00, RZ, 0xc0, !PT ;  /* 0xfffffc0008087812 */ /* 0x000fc800078ec0ff */
[C-C-:B------:R-:W-:Y:S02]  /*f740*/  IADD3 R24, R16.reuse, R9, R8.reuse ;  /* 0x0000000910187210 */ /* 0x140fe40007ffe008 */
[----:B------:R-:W-:-:S03]  /*f750*/  IADD3 R20, R16, R5, R8 ;  /* 0x0000000510147210 */ /* 0x000fc60007ffe008 */
[----:B------:R-:W0:Y:S04]  /*f760*/  LDS.128 R8, [R24+0x1c400] ;  /* 0x01c4000018087984 */ /* 0x000e280000000c00 */
[----:B------:R-:W1:Y:S01]  /*f770*/  LDS.128 R4, [R20+0x1c400] ;  /* 0x01c4000014047984 */ /* 0x000e620000000c00 */
[----:B0-----:R-:W-:Y:S02]  /*f780*/  F2FP.F16.E4M3.UNPACK_B R31, R8.H1 ;  /* 0x00000008ff1f723e */ /* 0x001fe400030006ff */
[----:B------:R-:W-:Y:S02]  /*f790*/  F2FP.F16.E4M3.UNPACK_B R35, R9 ;  /* 0x00000009ff23723e */ /* 0x000fe400020006ff */
[-C--:B-1----:R-:W-:Y:S01]  /*f7a0*/  F2FP.F16.E4M3.UNPACK_B R25, R4.reuse ;  /* 0x00000004ff19723e */ /* 0x082fe200020006ff */
[--C-:B------:R-:W-:Y:S01]  /*f7b0*/  HADD2.F32 R33, -RZ, R31.reuse.H0_H0 ;  /* 0x2000001fff217230 */ /* 0x100fe20000004100 */
[----:B------:R-:W-:Y:S01]  /*f7c0*/  F2FP.F16.E4M3.UNPACK_B R4, R4.H1 ;  /* 0x00000004ff04723e */ /* 0x000fe200030006ff */
[----:B------:R-:W-:Y:S01]  /*f7d0*/  HADD2.F32 R31, -RZ, R31.H1_H1 ;  /* 0x3000001fff1f7230 */ /* 0x000fe20000004100 */
[----:B------:R-:W-:-:S02]  /*f7e0*/  F2FP.F16.E4M3.UNPACK_B R26, R5 ;  /* 0x00000005ff1a723e */ /* 0x000fc400020006ff */
[----:B------:R-:W-:Y:S01]  /*f7f0*/  F2FP.F16.E4M3.UNPACK_B R27, R5.H1 ;  /* 0x00000005ff1b723e */ /* 0x000fe200030006ff */
[----:B------:R-:W-:Y:S02]  /*f800*/  HADD2.F32 R5, -RZ, R4.H0_H0 ;  /* 0x20000004ff057230 */ /* 0x000fe40000004100 */
[C---:B------:R-:W-:Y:S01]  /*f810*/  FMUL.FTZ R44, R33.reuse, R42 ;  /* 0x0000002a212c7220 */ /* 0x040fe20000410000 */
[----:B------:R-:W-:Y:S01]  /*f820*/  F2FP.F16.E4M3.UNPACK_B R36, R9.H1 ;  /* 0x00000009ff24723e */ /* 0x000fe200030006ff */
[----:B------:R-:W-:Y:S01]  /*f830*/  FMUL.FTZ R9, R33, R40 ;  /* 0x0000002821097220 */ /* 0x000fe20000410000 */
[----:B------:R-:W-:Y:S01]  /*f840*/  F2FP.F16.E4M3.UNPACK_B R8, R8 ;  /* 0x00000008ff08723e */ /* 0x000fe200020006ff */
[C---:B------:R-:W-:Y:S01]  /*f850*/  FFMA.FTZ R45, R5.reuse, R40, -R44 ;  /* 0x00000028052d7223 */ /* 0x040fe2000001082c */
[----:B------:R-:W-:Y:S02]  /*f860*/  HADD2.F32 R40, -RZ, R38.H1_H1 ;  /* 0x30000026ff287230 */ /* 0x000fe40000004100 */
[----:B------:R-:W-:Y:S01]  /*f870*/  FFMA.FTZ R46, R5, R42, R9 ;  /* 0x0000002a052e7223 */ /* 0x000fe20000010009 */
[----:B------:R-:W-:Y:S01]  /*f880*/  HADD2.F32 R44, -RZ, R39.H1_H1 ;  /* 0x30000027ff2c7230 */ /* 0x000fe20000004100 */
[----:B------:R-:W-:Y:S01]  /*f890*/  F2FP.F16.E4M3.UNPACK_B R38, R0 ;  /* 0x00000000ff26723e */ /* 0x000fe200020006ff */
[----:B------:R-:W-:-:S02]  /*f8a0*/  HADD2.F32 R42, -RZ, R41.H0_H0 ;  /* 0x20000029ff2a7230 */ /* 0x000fc40000004100 */
[C---:B------:R-:W-:Y:S01]  /*f8b0*/  FMUL.FTZ R43, R31.reuse, R40 ;  /* 0x000000281f2b7220 */ /* 0x040fe20000410000 */
[----:B------:R-:W-:Y:S02]  /*f8c0*/  HADD2.F32 R9, -RZ, R8.H0_H0 ;  /* 0x20000008ff097230 */ /* 0x000fe40000004100 */
[----:B------:R-:W-:Y:S01]  /*f8d0*/  FMUL.FTZ R48, R31, R44 ;  /* 0x0000002c1f307220 */ /* 0x000fe20000410000 */
[----:B------:R-:W-:Y:S01]  /*f8e0*/  HADD2.F32 R5, -RZ, R4.H1_H1 ;  /* 0x30000004ff057230 */ /* 0x000fe20000004100 */
[----:B------:R-:W-:Y:S01]  /*f8f0*/  F2FP.F16.E4M3.UNPACK_B R37, R10 ;  /* 0x0000000aff25723e */ /* 0x000fe200020006ff */
[----:B------:R-:W-:Y:S02]  /*f900*/  HADD2.F32 R39, -RZ, R38.H0_H0 ;  /* 0x20000026ff277230 */ /* 0x000fe40000004100 */
[----:B------:R-:W-:Y:S01]  /*f910*/  FMUL.FTZ R31, R9, R42 ;  /* 0x0000002a091f7220 */ /* 0x000fe20000410000 */
[----:B------:R-:W-:Y:S02]  /*f920*/  HADD2.F32 R4, -RZ, R25.H0_H0 ;  /* 0x20000019ff047230 */ /* 0x000fe40000004100 */
[C---:B------:R-:W-:Y:S01]  /*f930*/  FFMA.FTZ R47, R5.reuse, R44, R43 ;  /* 0x0000002c052f7223 */ /* 0x040fe2000001002b */
[----:B------:R-:W-:Y:S01]  /*f940*/  FFMA.FTZ R48, R5, R40, -R48 ;  /* 0x0000002805307223 */ /* 0x000fe20000010830 */
[----:B------:R-:W-:Y:S01]  /*f950*/  FMUL.FTZ R9, R9, R39 ;  /* 0x0000002709097220 */ /* 0x000fe20000410000 */
[----:B------:R-:W-:-:S02]  /*f960*/  HADD2.F32 R5, -RZ, R36.H0_H0 ;  /* 0x20000024ff057230 */ /* 0x000fc40000004100 */
[C---:B------:R-:W-:Y:S01]  /*f970*/  FFMA.FTZ R43, R4.reuse, R39, -R31 ;  /* 0x00000027042b7223 */ /* 0x040fe2000001081f */
[----:B------:R-:W-:Y:S01]  /*f980*/  F2FP.F16.E4M3.UNPACK_B R39, R32.H1 ;  /* 0x00000020ff27723e */ /* 0x000fe200030006ff */
[----:B------:R-:W-:Y:S01]  /*f990*/  FFMA.FTZ R42, R4, R42, R9 ;  /* 0x0000002a042a7223 */ /* 0x000fe20000010009 */
[----:B------:R-:W-:Y:S01]  /*f9a0*/  F2FP.F16.E4M3.UNPACK_B R9, R3.H1 ;  /* 0x00000003ff09723e */ /* 0x000fe200030006ff */
[----:B------:R-:W-:Y:S01]  /*f9b0*/  HADD2.F32 R41, -RZ, R41.H1_H1 ;  /* 0x30000029ff297230 */ /* 0x000fe20000004100 */
[----:B------:R-:W-:Y:S01]  /*f9c0*/  F2FP.F16.E4M3.UNPACK_B R10, R10.H1 ;  /* 0x0000000aff0a723e */ /* 0x000fe200030006ff */
[----:B------:R-:W-:Y:S01]  /*f9d0*/  HADD2.F32 R40, -RZ, R39.H0_H0 ;  /* 0x20000027ff287230 */ /* 0x000fe20000004100 */
[-C--:B------:R-:W-:Y:S01]  /*f9e0*/  F2FP.F16.E4M3.UNPACK_B R28, R6.reuse ;  /* 0x00000006ff1c723e */ /* 0x080fe200020006ff */
[----:B------:R-:W-:Y:S01]  /*f9f0*/  HADD2.F32 R8, -RZ, R8.H1_H1 ;  /* 0x30000008ff087230 */ /* 0x000fe20000004100 */
[----:B------:R-:W-:Y:S01]  /*fa00*/  F2FP.F16.E4M3.UNPACK_B R6, R6.H1 ;  /* 0x00000006ff06723e */ /* 0x000fe200030006ff */
[----:B------:R-:W-:-:S02]  /*fa10*/  HADD2.F32 R38, -RZ, R38.H1_H1 ;  /* 0x30000026ff267230 */ /* 0x000fc40000004100 */
[C---:B------:R-:W-:Y:S01]  /*fa20*/  FMUL.FTZ R49, R5.reuse, R40 ;  /* 0x0000002805317220 */ /* 0x040fe20000410000 */
[----:B------:R-:W-:Y:S02]  /*fa30*/  HADD2.F32 R31, -RZ, R9.H0_H0 ;  /* 0x20000009ff1f7230 */ /* 0x000fe40000004100 */
[C---:B------:R-:W-:Y:S01]  /*fa40*/  FMUL.FTZ R44, R8.reuse, R41 ;  /* 0x00000029082c7220 */ /* 0x040fe20000410000 */
[----:B------:R-:W-:Y:S02]  /*fa50*/  HADD2.F32 R4, -RZ, R27.H0_H0 ;  /* 0x2000001bff047230 */ /* 0x000fe40000004100 */
[----:B------:R-:W-:Y:S01]  /*fa60*/  FMUL.FTZ R8, R8, R38 ;  /* 0x0000002608087220 */ /* 0x000fe20000410000 */
[----:B------:R-:W-:Y:S02]  /*fa70*/  HADD2.F32 R25, -RZ, R25.H1_H1 ;  /* 0x30000019ff197230 */ /* 0x000fe40000004100 */
[----:B------:R-:W-:Y:S01]  /*fa80*/  FMUL.FTZ R5, R5, R31 ;  /* 0x0000001f05057220 */ /* 0x000fe20000410000 */
[----:B------:R-:W-:-:S02]  /*fa90*/  HADD2.F32 R39, -RZ, R39.H1_H1 ;  /* 0x30000027ff277230 */ /* 0x000fc40000004100 */
[C---:B------:R-:W-:Y:S01]  /*faa0*/  FFMA.FTZ R51, R4.reuse, R31, -R49 ;  /* 0x0000001f04337223 */ /* 0x040fe20000010831 */
[----:B------:R-:W-:Y:S01]  /*fab0*/  F2FP.F16.E4M3.UNPACK_B R31, R32 ;  /* 0x00000020ff1f723e */ /* 0x000fe200020006ff */
[C---:B------:R-:W-:Y:S01]  /*fac0*/  FFMA.FTZ R44, R25.reuse, R38, -R44 ;  /* 0x00000026192c7223 */ /* 0x040fe2000001082c */
[----:B------:R-:W-:Y:S01]  /*fad0*/  FFMA.FTZ R41, R25, R41, R8 ;  /* 0x0000002919297223 */ /* 0x000fe20000010008 */
[----:B------:R-:W-:Y:S01]  /*fae0*/  HADD2.F32 R36, -RZ, R36.H1_H1 ;  /* 0x30000024ff247230 */ /* 0x000fe20000004100 */
[----:B------:R-:W-:Y:S01]  /*faf0*/  F2FP.F16.E4M3.UNPACK_B R8, R3 ;  /* 0x00000003ff08723e */ /* 0x000fe200020006ff */
[----:B------:R-:W-:Y:S02]  /*fb00*/  HADD2.F32 R25, -RZ, R9.H1_H1 ;  /* 0x30000009ff197230 */ /* 0x000fe40000004100 */
[----:B------:R-:W-:Y:S01]  /*fb10*/  FFMA.FTZ R52, R4, R40, R5 ;  /* 0x0000002804347223 */ /* 0x000fe20000010005 */
[----:B------:R-:W-:Y:S02]  /*fb20*/  HADD2.F32 R38, -RZ, R31.H0_H0 ;  /* 0x2000001fff267230 */ /* 0x000fe40000004100 */
[----:B------:R-:W-:Y:S01]  /*fb30*/  FMUL.FTZ R40, R36, R39 ;  /* 0x0000002724287220 */ /* 0x000fe20000410000 */
[----:B------:R-:W-:-:S02]  /*fb40*/  HADD2.F32 R5, -RZ, R35.H0_H0 ;  /* 0x20000023ff057230 */ /* 0x000fc40000004100 */
[----:B------:R-:W-:Y:S01]  /*fb50*/  FMUL.FTZ R36, R36, R25 ;  /* 0x0000001924247220 */ /* 0x000fe20000410000 */
[----:B------:R-:W-:Y:S01]  /*fb60*/  HADD2.F32 R27, -RZ, R27.H1_H1 ;  /* 0x3000001bff1b7230 */ /* 0x000fe20000004100 */
[----:B------:R-:W-:Y:S01]  /*fb70*/  F2FP.F16.E4M3.UNPACK_B R33, R11 ;  /* 0x0000000bff21723e */ /* 0x000fe200020006ff */
[----:B------:R-:W-:Y:S02]  /*fb80*/  HADD2.F32 R9, -RZ, R8.H0_H0 ;  /* 0x20000008ff097230 */ /* 0x000fe40000004100 */
[----:B------:R-:W-:Y:S01]  /*fb90*/  FMUL.FTZ R49, R5, R38 ;  /* 0x0000002605317220 */ /* 0x000fe20000410000 */
[----:B------:R-:W-:Y:S02]  /*fba0*/  HADD2.F32 R4, -RZ, R26.H0_H0 ;  /* 0x2000001aff047230 */ /* 0x000fe40000004100 */
[C---:B------:R-:W-:Y:S01]  /*fbb0*/  FFMA.FTZ R54, R27.reuse, R25, -R40 ;  /* 0x000000191b367223 */ /* 0x040fe20000010828 */
[----:B------:R-:W-:Y:S01]  /*fbc0*/  FFMA.FTZ R53, R27, R39, R36 ;  /* 0x000000271b357223 */ /* 0x000fe20000010024 */
[----:B------:R-:W-:Y:S01]  /*fbd0*/  FMUL.FTZ R5, R5, R9 ;  /* 0x0000000905057220 */ /* 0x000fe20000410000 */
[----:B------:R-:W-:Y:S01]  /*fbe0*/  F2FP.F16.E4M3.UNPACK_B R27, R15.H1 ;  /* 0x0000000fff1b723e */ /* 0x000fe200030006ff */
[C---:B------:R-:W-:Y:S01]  /*fbf0*/  FFMA.FTZ R49, R4.reuse, R9, -R49 ;  /* 0x0000000904317223 */ /* 0x040fe20000010831 */
[----:B------:R-:W-:Y:S01]  /*fc00*/  F2FP.F16.E4M3.UNPACK_B R9, R12.H1 ;  /* 0x0000000cff09723e */ /* 0x000fe200030006ff */
[----:B------:R-:W-:Y:S01]  /*fc10*/  FFMA.FTZ R38, R4, R38, R5 ;  /* 0x0000002604267223 */ /* 0x000fe20000010005 */
[----:B------:R-:W-:Y:S01]  /*fc20*/  HADD2.F32 R8, -RZ, R8.H1_H1 ;  /* 0x30000008ff087230 */ /* 0x000fe20000004100 */
[----:B------:R-:W-:Y:S01]  /*fc30*/  F2FP.F16.E4M3.UNPACK_B R11, R11.H1 ;  /* 0x0000000bff0b723e */ /* 0x000fe200030006ff */
[----:B------:R-:W-:Y:S01]  /*fc40*/  HADD2.F32 R31, -RZ, R31.H1_H1 ;  /* 0x3000001fff1f7230 */ /* 0x000fe20000004100 */
[-C--:B------:R-:W-:Y:S01]  /*fc50*/  F2FP.F16.E4M3.UNPACK_B R29, R7.reuse ;  /* 0x00000007ff1d723e */ /* 0x080fe200020006ff */
[----:B------:R-:W-:Y:S01]  /*fc60*/  HADD2.F32 R35, -RZ, R35.H1_H1 ;  /* 0x30000023ff237230 */ /* 0x000fe20000004100 */
[----:B------:R-:W-:Y:S01]  /*fc70*/  F2FP.F16.E4M3.UNPACK_B R7, R7.H1 ;  /* 0x00000007ff07723e */ /* 0x000fe200030006ff */
[----:B------:R-:W-:-:S02]  /*fc80*/  HADD2.F32 R36, -RZ, R27.H0_H0 ;  /* 0x2000001bff247230 */ /* 0x000fc40000004100 */
[----:B------:R-:W-:Y:S02]  /*fc90*/  HADD2.F32 R5, -RZ, R10.H0_H0 ;  /* 0x2000000aff057230 */ /* 0x000fe40000004100 */
[C---:B------:R-:W-:Y:S01]  /*fca0*/  FMUL.FTZ R39, R35.reuse, R31 ;  /* 0x0000001f23277220 */ /* 0x040fe20000410000 */
[----:B------:R-:W-:Y:S02]  /*fcb0*/  HADD2.F32 R25, -RZ, R9.H0_H0 ;  /* 0x20000009ff197230 */ /* 0x000fe40000004100 */
[----:B------:R-:W-:Y:S01]  /*fcc0*/  FMUL.FTZ R50, R35, R8 ;  /* 0x0000000823327220 */ /* 0x000fe20000410000 */
[----:B------:R-:W-:Y:S02]  /*fcd0*/  HADD2.F32 R26, -RZ, R26.H1_H1 ;  /* 0x3000001aff1a7230 */ /* 0x000fe40000004100 */
[C---:B------:R-:W-:Y:S01]  /*fce0*/  FMUL.FTZ R35, R5.reuse, R36 ;  /* 0x0000002405237220 */ /* 0x040fe20000410000 */
[----:B------:R-:W-:Y:S02]  /*fcf0*/  HADD2.F32 R4, -RZ, R6.H0_H0 ;  /* 0x20000006ff047230 */ /* 0x000fe40000004100 */
[----:B------:R-:W-:Y:S01]  /*fd00*/  FMUL.FTZ R5, R5, R25 ;  /* 0x0000001905057220 */ /* 0x000fe20000410000 */
[----:B------:R-:W-:-:S02]  /*fd10*/  HADD2.F32 R27, -RZ, R27.H1_H1 ;  /* 0x3000001bff1b7230 */ /* 0x000fc40000004100 */
[----:B------:R-:W-:Y:S01]  /*fd20*/  FFMA.FTZ R31, R26, R31, R50 ;  /* 0x0000001f1a1f7223 */ /* 0x000fe20000010032 */
[----:B------:R-:W-:Y:S02]  /*fd30*/  HADD2.F32 R10, -RZ, R10.H1_H1 ;  /* 0x3000000aff0a7230 */ /* 0x000fe40000004100 */
[----:B------:R-:W-:Y:S01]  /*fd40*/  FFMA.FTZ R50, R4, R25, -R35 ;  /* 0x0000001904327223 */ /* 0x000fe20000010823 */
[----:B------:R-:W-:Y:S01]  /*fd50*/  HADD2.F32 R9, -RZ, R9.H1_H1 ;  /* 0x30000009ff097230 */ /* 0x000fe20000004100 */
[----:B------:R-:W-:Y:S01]  /*fd60*/  F2FP.F16.E4M3.UNPACK_B R25, R15 ;  /* 0x0000000fff19723e */ /* 0x000fe200020006ff */
[----:B------:R-:W-:Y:S01]  /*fd70*/  FFMA.FTZ R40, R26, R8, -R39 ;  /* 0x000000081a287223 */ /* 0x000fe20000010827 */
[----:B------:R-:W-:Y:S01]  /*fd80*/  FFMA.FTZ R55, R4, R36, R5 ;  /* 0x0000002404377223 */ /* 0x000fe20000010005 */
[----:B------:R-:W-:Y:S01]  /*fd90*/  HADD2.F32 R6, -RZ, R6.H1_H1 ;  /* 0x30000006ff067230 */ /* 0x000fe20000004100 */
[----:B------:R-:W-:Y:S01]  /*fda0*/  F2FP.F16.E4M3.UNPACK_B R8, R12 ;  /* 0x0000000cff08723e */ /* 0x000fe200020006ff */
[C---:B------:R-:W-:Y:S01]  /*fdb0*/  FMUL.FTZ R35, R10.reuse, R27 ;  /* 0x0000001b0a237220 */ /* 0x040fe20000410000 */
[----:B------:R-:W-:Y:S01]  /*fdc0*/  FMUL.FTZ R4, R10, R9 ;  /* 0x000000090a047220 */ /* 0x000fe20000410000 */
[----:B------:R-:W-:-:S02]  /*fdd0*/  HADD2.F32 R10, -RZ, R25.H0_H0 ;  /* 0x20000019ff0a7230 */ /* 0x000fc40000004100 */
[----:B------:R-:W-:Y:S02]  /*fde0*/  HADD2.F32 R5, -RZ, R37.H0_H0 ;  /* 0x20000025ff057230 */ /* 0x000fe40000004100 */
[C---:B------:R-:W-:Y:S01]  /*fdf0*/  FFMA.FTZ R57, R6.reuse, R9, -R35 ;  /* 0x0000000906397223 */ /* 0x040fe20000010823 */
[----:B------:R-:W-:Y:S01]  /*fe00*/  FFMA.FTZ R56, R6, R27, R4 ;  /* 0x0000001b06387223 */ /* 0x000fe20000010004 */
[----:B------:R-:W-:Y:S02]  /*fe10*/  HADD2.F32 R6, -RZ, R8.H0_H0 ;  /* 0x20000008ff067230 */ /* 0x000fe40000004100 */
[----:B------:R-:W-:Y:S02]  /*fe20*/  HADD2.F32 R4, -RZ, R28.H0_H0 ;  /* 0x2000001cff047230 */ /* 0x000fe40000004100 */
[C---:B------:R-:W-:Y:S01]  /*fe30*/  FMUL.FTZ R9, R5.reuse, R10 ;  /* 0x0000000a05097220 */ /* 0x040fe20000410000 */
[----:B------:R-:W-:Y:S02]  /*fe40*/  HADD2.F32 R25, -RZ, R25.H1_H1 ;  /* 0x30000019ff197230 */ /* 0x000fe40000004100 */
[----:B------:R-:W-:Y:S01]  /*fe50*/  FMUL.FTZ R5, R5, R6 ;  /* 0x0000000605057220 */ /* 0x000fe20000410000 */
[----:B------:R-:W-:-:S02]  /*fe60*/  HADD2.F32 R37, -RZ, R37.H1_H1 ;  /* 0x30000025ff257230 */ /* 0x000fc40000004100 */
[C---:B------:R-:W-:Y:S01]  /*fe70*/  FFMA.FTZ R27, R4.reuse, R6, -R9 ;  /* 0x00000006041b7223 */ /* 0x040fe20000010809 */
[----:B------:R-:W-:Y:S01]  /*fe80*/  HADD2.F32 R8, -RZ, R8.H1_H1 ;  /* 0x30000008ff087230 */ /* 0x000fe20000004100 */
[----:B------:R-:W-:Y:S01]  /*fe90*/  F2FP.F16.E4M3.UNPACK_B R9, R34.H1 ;  /* 0x00000022ff09723e */ /* 0x000fe200030006ff */
[----:B------:R-:W-:Y:S02]  /*fea0*/  HADD2.F32 R28, -RZ, R28.H1_H1 ;  /* 0x3000001cff1c7230 */ /* 0x000fe40000004100 */
[C---:B------:R-:W-:Y:S01]  /*feb0*/  FMUL.FTZ R39, R37.reuse, R25 ;  /* 0x0000001925277220 */ /* 0x040fe20000410000 */
[----:B------:R-:W-:Y:S01]  /*fec0*/  FFMA.FTZ R35, R4, R10, R5 ;  /* 0x0000000a04237223 */ /* 0x000fe20000010005 */
[----:B------:R-:W-:Y:S01]  /*fed0*/  F2FP.F16.E4M3.UNPACK_B R4, R13.H1 ;  /* 0x0000000dff04723e */ /* 0x000fe200030006ff */
[-C--:B------:R-:W-:Y:S01]  /*fee0*/  FMUL.FTZ R6, R37, R8.reuse ;  /* 0x0000000825067220 */ /* 0x080fe20000410000 */
[----:B------:R-:W-:Y:S01]  /*fef0*/  FFMA.FTZ R36, R28, R8, -R39 ;  /* 0x000000081c247223 */ /* 0x000fe20000010827 */
[----:B------:R-:W-:-:S02]  /*ff00*/  HADD2.F32 R10, -RZ, R9.H0_H0 ;  /* 0x20000009ff0a7230 */ /* 0x000fc40000004100 */
[----:B------:R-:W-:Y:S02]  /*ff10*/  HADD2.F32 R5, -RZ, R11.H0_H0 ;  /* 0x2000000bff057230 */ /* 0x000fe40000004100 */
[----:B------:R-:W-:Y:S01]  /*ff20*/  FFMA.FTZ R28, R28, R25, R6 ;  /* 0x000000191c1c7223 */ /* 0x000fe20000010006 */
[--C-:B------:R-:W-:Y:S02]  /*ff30*/  HADD2.F32 R6, -RZ, R4.reuse.H0_H0 ;  /* 0x20000004ff067230 */ /* 0x100fe40000004100 */
[----:B------:R-:W-:Y:S02]  /*ff40*/  HADD2.F32 R8, -RZ, R4.H1_H1 ;  /* 0x30000004ff087230 */ /* 0x000fe40000004100 */
[----:B------:R-:W-:Y:S01]  /*ff50*/  FMUL.FTZ R25, R5, R10 ;  /* 0x0000000a05197220 */ /* 0x000fe20000410000 */
[----:B------:R-:W-:Y:S02]  /*ff60*/  HADD2.F32 R4, -RZ, R7.H0_H0 ;  /* 0x20000007ff047230 */ /* 0x000fe40000004100 */
[----:B------:R-:W-:-:S02]  /*ff70*/  HADD2.F32 R26, -RZ, R9.H1_H1 ;  /* 0x30000009ff1a7230 */ /* 0x000fc40000004100 */
[-C--:B------:R-:W-:Y:S01]  /*ff80*/  FMUL.FTZ R9, R5, R6.reuse ;  /* 0x0000000605097220 */ /* 0x080fe20000410000 */
[----:B------:R-:W-:Y:S02]  /*ff90*/  HADD2.F32 R11, -RZ, R11.H1_H1 ;  /* 0x3000000bff0b7230 */ /* 0x000fe40000004100 */
[C---:B------:R-:W-:Y:S01]  /*ffa0*/  FFMA.FTZ R25, R4.reuse, R6, -R25 ;  /* 0x0000000604197223 */ /* 0x040fe20000010819 */
[----:B------:R-:W-:Y:S01]  /*ffb0*/  HADD2.F32 R7, -RZ, R7.H1_H1 ;  /* 0x30000007ff077230 */ /* 0x000fe20000004100 */
[----:B------:R-:W-:Y:S01]  /*ffc0*/  F2FP.F16.E4M3.UNPACK_B R5, R13 ;  /* 0x0000000dff05723e */ /* 0x000fe200020006ff */
[----:B------:R-:W-:Y:S01]  /*ffd0*/  FFMA.FTZ R37, R4, R10, R9 ;  /* 0x0000000a04257223 */ /* 0x000fe20000010009 */
[C---:B------:R-:W-:Y:S01]  /*ffe0*/  FMUL.FTZ R6, R11.reuse, R26 ;  /* 0x0000001a0b067220 */ /* 0x040fe20000410000 */
[----:B------:R-:W-:Y:S01]  /*fff0*/  FMUL.FTZ R11, R11, R8 ;  /* 0x000000080b0b7220 */ /* 0x000fe20000410000 */
[----:B------:R-:W-:Y:S02]  /*10000*/  F2FP.F16.E4M3.UNPACK_B R4, R34 ;  /* 0x00000022ff04723e */ /* 0x000fe400020006ff */
[----:B------:R-:W-:Y:S01]  /*10010*/  FFMA.FTZ R60, R7, R8, -R6 ;  /* 0x00000008073c7223 */ /* 0x000fe20000010806 */
[----:B------:R-:W-:-:S02]  /*10020*/  HADD2.F32 R6, -RZ, R5.H0_H0 ;  /* 0x20000005ff067230 */ /* 0x000fc40000004100 */
[----:B------:R-:W-:Y:S01]  /*10030*/  FFMA.FTZ R62, R7, R26, R11 ;  /* 0x0000001a073e7223 */ /* 0x000fe2000001000b */
[----:B------:R-:W-:Y:S02]  /*10040*/  HADD2.F32 R8, -RZ, R5.H1_H1 ;  /* 0x30000005ff087230 */ /* 0x000fe40000004100 */
[--C-:B------:R-:W-:Y:S02]  /*10050*/  HADD2.F32 R5, -RZ, R33.reuse.H0_H0 ;  /* 0x20000021ff057230 */ /* 0x100fe40000004100 */
[--C-:B------:R-:W-:Y:S01]  /*10060*/  HADD2.F32 R7, -RZ, R4.reuse.H0_H0 ;  /* 0x20000004ff077230 */ /* 0x100fe20000004100 */
[----:B------:R-:W-:Y:S01]  /*10070*/  F2FP.SATFINITE.E4M3.F32.PACK_AB_MERGE_C R37, R62, R37, RZ ;  /* 0x000000253e25723e */ /* 0x000fe200048070ff */
[----:B------:R-:W-:Y:S02]  /*10080*/  HADD2.F32 R10, -RZ, R4.H1_H1 ;  /* 0x30000004ff0a7230 */ /* 0x000fe40000004100 */
[----:B------:R-:W-:Y:S01]  /*10090*/  FMUL.FTZ R26, R5, R6 ;  /* 0x00000006051a7220 */ /* 0x000fe20000410000 */
[----:B------:R-:W-:-:S02]  /*100a0*/  HADD2.F32 R33, -RZ, R33.H1_H1 ;  /* 0x30000021ff217230 */ /* 0x000fc40000004100 */
[----:B------:R-:W-:Y:S01]  /*100b0*/  FMUL.FTZ R9, R5, R7 ;  /* 0x0000000705097220 */ /* 0x000fe20000410000 */
[--C-:B------:R-:W-:Y:S01]  /*100c0*/  HADD2.F32 R4, -RZ, R29.reuse.H0_H0 ;  /* 0x2000001dff047230 */ /* 0x100fe20000004100 */
[----:B------:R-:W-:Y:S01]  /*100d0*/  F2FP.SATFINITE.E4M3.F32.PACK_AB_MERGE_C R5, R54, R51, RZ ;  /* 0x000000333605723e */ /* 0x000fe200048070ff */
[----:B------:R-:W-:Y:S02]  /*100e0*/  HADD2.F32 R29, -RZ, R29.H1_H1 ;  /* 0x3000001dff1d7230 */ /* 0x000fe40000004100 */
[C---:B------:R-:W-:Y:S01]  /*100f0*/  FMUL.FTZ R58, R33.reuse, R10 ;  /* 0x0000000a213a7220 */ /* 0x040fe20000410000 */
[----:B------:R-:W-:Y:S01]  /*10100*/  FMUL.FTZ R33, R33, R8 ;  /* 0x0000000821217220 */ /* 0x000fe20000410000 */
[C---:B------:R-:W-:Y:S01]  /*10110*/  FFMA.FTZ R11, R4.reuse, R6, -R9 ;  /* 0x00000006040b7223 */ /* 0x040fe20000010809 */
[----:B------:R-:W-:Y:S01]  /*10120*/  FFMA.FTZ R26, R4, R7, R26 ;  /* 0x00000007041a7223 */ /* 0x000fe2000001001a */
[C---:B------:R-:W-:Y:S01]  /*10130*/  FFMA.FTZ R58, R29.reuse, R8, -R58 ;  /* 0x000000081d3a7223 */ /* 0x040fe2000001083a */
[----:B------:R-:W-:Y:S01]  /*10140*/  FFMA.FTZ R33, R29, R10, R33 ;  /* 0x0000000a1d217223 */ /* 0x000fe20000010021 */
[----:B------:R-:W-:-:S02]  /*10150*/  F2FP.SATFINITE.E4M3.F32.PACK_AB_MERGE_C R4, R48, R45, RZ ;  /* 0x0000002d3004723e */ /* 0x000fc400048070ff */
[----:B------:R-:W-:Y:S02]  /*10160*/  F2FP.SATFINITE.E4M3.F32.PACK_AB_MERGE_C R6, R57, R50, RZ ;  /* 0x000000323906723e */ /* 0x000fe400048070ff */
[----:B------:R-:W-:Y:S02]  /*10170*/  F2FP.SATFINITE.E4M3.F32.PACK_AB_MERGE_C R7, R60, R25, RZ ;  /* 0x000000193c07723e */ /* 0x000fe400048070ff */
[----:B------:R-:W-:Y:S02]  /*10180*/  F2FP.SATFINITE.E4M3.F32.PACK_AB_MERGE_C R8, R47, R46, RZ ;  /* 0x0000002e2f08723e */ /* 0x000fe400048070ff */
[----:B------:R-:W-:Y:S02]  /*10190*/  F2FP.SATFINITE.E4M3.F32.PACK_AB_MERGE_C R9, R53, R52, RZ ;  /* 0x000000343509723e */ /* 0x000fe400048070ff */
[----:B------:R-:W-:Y:S02]  /*101a0*/  F2FP.SATFINITE.E4M3.F32.PACK_AB_MERGE_C R10, R56, R55, RZ ;  /* 0x00000037380a723e */ /* 0x000fe400048070ff */
[----:B------:R-:W-:-:S02]  /*101b0*/  F2FP.SATFINITE.E4M3.F32.PACK_AB_MERGE_C R4, R44, R43, R4 ;  /* 0x0000002b2c04723e */ /* 0x000fc40004807004 */
[----:B------:R-:W-:Y:S02]  /*101c0*/  F2FP.SATFINITE.E4M3.F32.PACK_AB_MERGE_C R5, R40, R49, R5 ;  /* 0x000000312805723e */ /* 0x000fe40004807005 */
[----:B------:R-:W-:Y:S02]  /*101d0*/  F2FP.SATFINITE.E4M3.F32.PACK_AB_MERGE_C R6, R36, R27, R6 ;  /* 0x0000001b2406723e */ /* 0x000fe40004807006 */
[----:B------:R-:W-:Y:S02]  /*101e0*/  F2FP.SATFINITE.E4M3.F32.PACK_AB_MERGE_C R7, R58, R11, R7 ;  /* 0x0000000b3a07723e */ /* 0x000fe40004807007 */
[----:B------:R-:W-:Y:S02]  /*101f0*/  F2FP.SATFINITE.E4M3.F32.PACK_AB_MERGE_C R8, R41, R42, R8 ;  /* 0x0000002a2908723e */ /* 0x000fe40004807008 */
[----:B------:R-:W-:Y:S01]  /*10200*/  F2FP.SATFINITE.E4M3.F32.PACK_AB_MERGE_C R9, R31, R38, R9 ;  /* 0x000000261f09723e */ /* 0x000fe20004807009 */
[----:B------:R2:W-:Y:S01]  /*10210*/  STS.128 [R20+0x1c400], R4 ;  /* 0x01c4000414007388 */ /* 0x0005e20000000c00 */
[----:B------:R-:W-:-:S02]  /*10220*/  F2FP.SATFINITE.E4M3.F32.PACK_AB_MERGE_C R10, R28, R35, R10 ;  /* 0x000000231c0a723e */ /* 0x000fc4000480700a */
[----:B------:R-:W-:-:S05]  /*10230*/  F2FP.SATFINITE.E4M3.F32.PACK_AB_MERGE_C R11, R33, R26, R37 ;  /* 0x0000001a210b723e */ /* 0x000fca0004807025 */
[----:B------:R2:W-:Y:S02]  /*10240*/  STS.128 [R24+0x1c400], R8 ;  /* 0x01c4000818007388 */ /* 0x0005e40000000c00 */
.L_x_414:
[----:B------:R-:W-:Y:S05]  /*10250*/  BSYNC B1 ;  /* 0x0000000000017941 */ /* 0x000fea0003800000 */
.L_x_413:
[----:B------:R-:W-:Y:S05]  /*10260*/  @P0 BRA `(.L_x_404) ;  /* 0x0000000c00040947 */ /* 0x000fea0003800000 */
[----:B--2---:R-:W2:Y:S01]  /*10270*/  LDL R8, [R1+0x58] ;  /* 0x0000580001087983 */ /* 0x004ea20000100800 */
[C---:B------:R-:W-:Y:S02]  /*10280*/  VIADD R5, R228.reuse, 0x40 ;  /* 0x00000040e4057836 */ /* 0x040fe40000000000 */
[----:B------:R-:W-:Y:S01]  /*10290*/  VIADD R6, R228, 0x40 ;  /* 0x00000040e4067836 */ /* 0x000fe20000000000 */
[----:B------:R-:W3:Y:S01]  /*102a0*/  LDL R50, [R1+0x88] ;  /* 0x0000880001327983 */ /* 0x000ee20000100800 */
[----:B------:R-:W-:-:S03]  /*102b0*/  IMAD.SHL.U32 R5, R5, 0x80, RZ ;  /* 0x0000008005057824 */ /* 0x000fc600078e00ff */
[----:B------:R-:W-:Y:S01]  /*102c0*/  SHF.L.U32 R6, R6, 0x7, RZ ;  /* 0x0000000706067819 */ /* 0x000fe200000006ff */
[----:B------:R-:W-:Y:S01]  /*102d0*/  IMAD.IADD R4, R18, 0x1, R21 ;  /* 0x0000000112047824 */ /* 0x000fe200078e0215 */
[----:B------:R-:W-:Y:S02]  /*102e0*/  LOP3.LUT R5, R5, 0x380, RZ, 0xc0, !PT ;  /* 0x0000038005057812 */ /* 0x000fe400078ec0ff */
[----:B------:R-:W-:Y:S02]  /*102f0*/  LOP3.LUT R6, R6, 0x380, RZ, 0xc0, !PT ;  /* 0x0000038006067812 */ /* 0x000fe400078ec0ff */
[----:B------:R-:W-:Y:S02]  /*10300*/  SHF.R.U32.HI R5, RZ, 0x3, R5 ;  /* 0x00000003ff057819 */ /* 0x000fe40000011605 */
[----:B------:R-:W-:-:S04]  /*10310*/  LOP3.LUT R4, R6, 0x70, R4, 0xf8, !PT ;  /* 0x0000007006047812 */ /* 0x000fc800078ef804 */
[----:B------:R-:W-:Y:S02]  /*10320*/  LOP3.LUT R9, R4, R5, RZ, 0x3c, !PT ;  /* 0x0000000504097212 */ /* 0x000fe400078e3cff */
[----:B------:R-:W-:Y:S02]  /*10330*/  F2FP.F16.E4M3.UNPACK_B R35, R0.H1 ;  /* 0x00000000ff23723e */ /* 0x000fe400030006ff */
[----:B------:R-:W-:-:S03]  /*10340*/  F2FP.F16.E4M3.UNPACK_B R39, R14.H1 ;  /* 0x0000000eff27723e */ /* 0x000fc600030006ff */
[----:B0-----:R-:W-:Y:S02]  /*10350*/  HADD2.F32 R37, -RZ, R35.H0_H0 ;  /* 0x20000023ff257230 */ /* 0x001fe40000004100 */
[----:B------:R-:W-:Y:S02]  /*10360*/  HADD2.F32 R41, -RZ, R39.H0_H0 ;  /* 0x20000027ff297230 */ /* 0x000fe40000004100 */
[----:B------:R-:W-:Y:S02]  /*10370*/  HADD2.F32 R42, -RZ, R35.H1_H1 ;  /* 0x30000023ff2a7230 */ /* 0x000fe40000004100 */
[----:B------:R-:W-:Y:S01]  /*10380*/  HADD2.F32 R46, -RZ, R39.H1_H1 ;  /* 0x30000027ff2e7230 */ /* 0x000fe20000004100 */
[----:B--2---:R-:W-:Y:S01]  /*10390*/  IADD3 R20, R16, R9, R8 ;  /* 0x0000000910147210 */ /* 0x004fe20007ffe008 */
[----:B---3--:R-:W0:Y:S04]  /*103a0*/  LDS.128 R4, [R50+0x1c400] ;  /* 0x01c4000032047984 */ /* 0x008e280000000c00 */
[----:B------:R-:W2:Y:S01]  /*103b0*/  LDS.128 R8, [R20+0x1c400] ;  /* 0x01c4000014087984 */ /* 0x000ea20000000c00 */
[----:B0-----:R-:W-:-:S02]  /*103c0*/  F2FP.F16.E4M3.UNPACK_B R21, R4 ;  /* 0x00000004ff15723e */ /* 0x001fc400020006ff */
[----:B--2---:R-:W-:Y:S02]  /*103d0*/  F2FP.F16.E4M3.UNPACK_B R28, R8.H1 ;  /* 0x00000008ff1c723e */ /* 0x004fe400030006ff */
[----:B------:R-:W-:-:S03]  /*103e0*/  F2FP.F16.E4M3.UNPACK_B R4, R4.H1 ;  /* 0x00000004ff04723e */ /* 0x000fc600030006ff */
[----:B------:R-:W-:Y:S01]  /*103f0*/  HADD2.F32 R29, -RZ, R28.H0_H0 ;  /* 0x2000001cff1d7230 */ /* 0x000fe20000004100 */
[-C--:B------:R-:W-:Y:S02]  /*10400*/  F2FP.F16.E4M3.UNPACK_B R24, R5.reuse ;  /* 0x00000005ff18723e */ /* 0x080fe400020006ff */
[----:B-1----:R-:W-:Y:S01]  /*10410*/  F2FP.F16.E4M3.UNPACK_B R25, R5.H1 ;  /* 0x00000005ff19723e */ /* 0x002fe200030006ff */
[----:B------:R-:W-:Y:S02]  /*10420*/  HADD2.F32 R5, -RZ, R4.H0_H0 ;  /* 0x20000004ff057230 */ /* 0x000fe40000004100 */
[-C--:B------:R-:W-:Y:S01]  /*10430*/  FMUL.FTZ R38, R37, R29.reuse ;  /* 0x0000001d25267220 */ /* 0x080fe20000410000 */
[C---:B------:R-:W-:Y:S01]  /*10440*/  FMUL.FTZ R36, R41.reuse, R29 ;  /* 0x0000001d29247220 */ /* 0x040fe20000410000 */
[----:B------:R-:W-:Y:S02]  /*10450*/  F2FP.F16.E4M3.UNPACK_B R8, R8 ;  /* 0x00000008ff08723e */ /* 0x000fe400020006ff */
[-C--:B------:R-:W-:Y:S01]  /*10460*/  FFMA.FTZ R38, R41, R5.reuse, R38 ;  /* 0x0000000529267223 */ /* 0x080fe20000010026 */
[----:B------:R-:W-:Y:S01]  /*10470*/  F2FP.F16.E4M3.UNPACK_B R41, R14 ;  /* 0x0000000eff29723e */ /* 0x000fe200020006ff */
[----:B------:R-:W-:Y:S01]  /*10480*/  FFMA.FTZ R36, R37, R5, -R36 ;  /* 0x0000000525247223 */ /* 0x000fe20000010824 */
[----:B------:R-:W-:Y:S01]  /*10490*/  F2FP.F16.E4M3.UNPACK_B R14, R0 ;  /* 0x00000000ff0e723e */ /* 0x000fe200020006ff */
[----:B------:R-:W-:-:S02]  /*104a0*/  HADD2.F32 R28, -RZ, R28.H1_H1 ;  /* 0x3000001cff1c7230 */ /* 0x000fc40000004100 */
[----:B------:R-:W-:Y:S02]  /*104b0*/  HADD2.F32 R44, -RZ, R41.H0_H0 ;  /* 0x20000029ff2c7230 */ /* 0x000fe40000004100 */
[----:B------:R-:W-:Y:S01]  /*104c0*/  HADD2.F32 R5, -RZ, R8.H0_H0 ;  /* 0x20000008ff057230 */ /* 0x000fe20000004100 */
[-C--:B------:R-:W-:Y:S01]  /*104d0*/  F2FP.F16.E4M3.UNPACK_B R31, R9.reuse ;  /* 0x00000009ff1f723e */ /* 0x080fe200020006ff */
[----:B------:R-:W-:Y:S02]  /*104e0*/  HADD2.F32 R4, -RZ, R4.H1_H1 ;  /* 0x30000004ff047230 */ /* 0x000fe40000004100 */
[-C--:B------:R-:W-:Y:S01]  /*104f0*/  FMUL.FTZ R37, R46, R28.reuse ;  /* 0x0000001c2e257220 */ /* 0x080fe20000410000 */
[----:B------:R-:W-:Y:S02]  /*10500*/  HADD2.F32 R40, -RZ, R14.H0_H0 ;  /* 0x2000000eff287230 */ /* 0x000fe40000004100 */
[----:B------:R-:W-:Y:S01]  /*10510*/  FMUL.FTZ R39, R42, R28 ;  /* 0x0000001c2a277220 */ /* 0x000fe20000410000 */
[----:B------:R-:W-:Y:S01]  /*10520*/  HADD2.F32 R0, -RZ, R21.H0_H0 ;  /* 0x20000015ff007230 */ /* 0x000fe20000004100 */
[----:B------:R-:W-:Y:S01]  /*10530*/  F2FP.F16.E4M3.UNPACK_B R9, R9.H1 ;  /* 0x00000009ff09723e */ /* 0x000fe200030006ff */
[----:B------:R-:W-:Y:S01]  /*10540*/  FMUL.FTZ R35, R44, R5 ;  /* 0x000000052c237220 */ /* 0x000fe20000410000 */
[----:B------:R-:W-:Y:S01]  /*10550*/  F2FP.F16.E4M3.UNPACK_B R28, R3.H1 ;  /* 0x00000003ff1c723e */ /* 0x000fe200030006ff */
[-C--:B------:R-:W-:Y:S01]  /*10560*/  FFMA.FTZ R37, R42, R4.reuse, -R37 ;  /* 0x000000042a257223 */ /* 0x080fe20000010825 */
[----:B------:R-:W-:Y:S01]  /*10570*/  FMUL.FTZ R5, R40, R5 ;  /* 0x0000000528057220 */ /* 0x000fe20000410000 */
[----:B------:R-:W-:Y:S01]  /*10580*/  FFMA.FTZ R39, R46, R4, R39 ;  /* 0x000000042e277223 */ /* 0x000fe20000010027 */
[----:B------:R-:W-:Y:S01]  /*10590*/  FFMA.FTZ R35, R40, R0, -R35 ;  /* 0x0000000028237223 */ /* 0x000fe20000010823 */
[----:B------:R-:W-:Y:S01]  /*105a0*/  F2FP.F16.E4M3.UNPACK_B R42, R32.H1 ;  /* 0x00000020ff2a723e */ /* 0x000fe200030006ff */
[----:B------:R-:W-:-:S02]  /*105b0*/  HADD2.F32 R4, -RZ, R9.H0_H0 ;  /* 0x20000009ff047230 */ /* 0x000fc40000004100 */
[----:B------:R-:W-:Y:S02]  /*105c0*/  HADD2.F32 R40, -RZ, R28.H0_H0 ;  /* 0x2000001cff287230 */ /* 0x000fe40000004100 */
[----:B------:R-:W-:Y:S01]  /*105d0*/  FFMA.FTZ R5, R44, R0, R5 ;  /* 0x000000002c057223 */ /* 0x000fe20000010005 */
[----:B------:R-:W-:Y:S02]  /*105e0*/  HADD2.F32 R47, -RZ, R41.H1_H1 ;  /* 0x30000029ff2f7230 */ /* 0x000fe40000004100 */
[----:B------:R-:W-:Y:S02]  /*105f0*/  HADD2.F32 R8, -RZ, R8.H1_H1 ;  /* 0x30000008ff087230 */ /* 0x000fe40000004100 */
[----:B------:R-:W-:Y:S01]  /*10600*/  FMUL.FTZ R43, R40, R4 ;  /* 0x00000004282b7220 */ /* 0x000fe20000410000 */
[----:B------:R-:W-:Y:S02]  /*10610*/  HADD2.F32 R45, -RZ, R14.H1_H1 ;  /* 0x3000000eff2d7230 */ /* 0x000fe40000004100 */
[----:B------:R-:W-:-:S02]  /*10620*/  HADD2.F32 R44, -RZ, R42.H0_H0 ;  /* 0x2000002aff2c7230 */ /* 0x000fc40000004100 */
[----:B------:R-:W-:Y:S02]  /*10630*/  HADD2.F32 R0, -RZ, R25.H0_H0 ;  /* 0x20000019ff007230 */ /* 0x000fe40000004100 */
[-C--:B------:R-:W-:Y:S01]  /*10640*/  FMUL.FTZ R14, R47, R8.reuse ;  /* 0x000000082f0e7220 */ /* 0x080fe20000410000 */
[----:B------:R-:W-:Y:S02]  /*10650*/  HADD2.F32 R21, -RZ, R21.H1_H1 ;  /* 0x30000015ff157230 */ /* 0x000fe40000004100 */
[C---:B------:R-:W-:Y:S01]  /*10660*/  FMUL.FTZ R8, R45.reuse, R8 ;  /* 0x000000082d087220 */ /* 0x040fe20000410000 */
[C---:B------:R-:W-:Y:S01]  /*10670*/  FMUL.FTZ R41, R44.reuse, R4 ;  /* 0x000000042c297220 */ /* 0x040fe20000410000 */
[----:B------:R-:W-:Y:S01]  /*10680*/  FFMA.FTZ R43, R44, R0, R43 ;  /* 0x000000002c2b7223 */ /* 0x000fe2000001002b */
[----:B------:R-:W-:Y:S01]  /*10690*/  F2FP.F16.E4M3.UNPACK_B R44, R32 ;  /* 0x00000020ff2c723e */ /* 0x000fe200020006ff */
[-C--:B------:R-:W-:Y:S01]  /*106a0*/  FFMA.FTZ R4, R45, R21.reuse, -R14 ;  /* 0x000000152d047223 */ /* 0x080fe2000001080e */
[----:B------:R-:W-:Y:S01]  /*106b0*/  FFMA.FTZ R8, R47, R21, R8 ;  /* 0x000000152f087223 */ /* 0x000fe20000010008 */
[----:B------:R-:W-:Y:S01]  /*106c0*/  HADD2.F32 R45, -RZ, R28.H1_H1 ;  /* 0x3000001cff2d7230 */ /* 0x000fe20000004100 */
[----:B------:R-:W-:Y:S01]  /*106d0*/  F2FP.F16.E4M3.UNPACK_B R21, R3 ;  /* 0x00000003ff15723e */ /* 0x000fe200020006ff */
[----:B------:R-:W-:-:S02]  /*106e0*/  HADD2.F32 R47, -RZ, R42.H1_H1 ;  /* 0x3000002aff2f7230 */ /* 0x000fc40000004100 */
[----:B------:R-:W-:Y:S02]  /*106f0*/  HADD2.F32 R9, -RZ, R9.H1_H1 ;  /* 0x30000009ff097230 */ /* 0x000fe40000004100 */
[----:B------:R-:W-:Y:S02]  /*10700*/  HADD2.F32 R46, -RZ, R44.H0_H0 ;  /* 0x2000002cff2e7230 */ /* 0x000fe40000004100 */
[----:B------:R-:W-:Y:S02]  /*10710*/  HADD2.F32 R3, -RZ, R31.H0_H0 ;  /* 0x2000001fff037230 */ /* 0x000fe40000004100 */
[----:B------:R-:W-:Y:S01]  /*10720*/  FFMA.FTZ R41, R40, R0, -R41 ;  /* 0x0000000028297223 */ /* 0x000fe20000010829 */
[----:B------:R-:W-:Y:S02]  /*10730*/  HADD2.F32 R25, -RZ, R25.H1_H1 ;  /* 0x30000019ff197230 */ /* 0x000fe40000004100 */
[----:B------:R-:W-:Y:S01]  /*10740*/  FMUL.FTZ R14, R47, R9 ;  /* 0x000000092f0e7220 */ /* 0x000fe20000410000 */
[----:B------:R-:W-:-:S02]  /*10750*/  HADD2.F32 R42, -RZ, R21.H0_H0 ;  /* 0x20000015ff2a7230 */ /* 0x000fc40000004100 */
[C---:B------:R-:W-:Y:S01]  /*10760*/  FMUL.FTZ R28, R45.reuse, R9 ;  /* 0x000000092d1c7220 */ /* 0x040fe20000410000 */
[----:B------:R-:W-:Y:S02]  /*10770*/  HADD2.F32 R0, -RZ, R24.H0_H0 ;  /* 0x20000018ff007230 */ /* 0x000fe40000004100 */
[----:B------:R-:W-:Y:S01]  /*10780*/  FMUL.FTZ R9, R46, R3 ;  /* 0x000000032e097220 */ /* 0x000fe20000410000 */
[-C--:B------:R-:W-:Y:S01]  /*10790*/  F2FP.F16.E4M3.UNPACK_B R33, R10.reuse ;  /* 0x0000000aff21723e */ /* 0x080fe200020006ff */
[----:B------:R-:W-:Y:S01]  /*107a0*/  FFMA.FTZ R32, R45, R25, -R14 ;  /* 0x000000192d207223 */ /* 0x000fe2000001080e */
[----:B------:R-:W-:Y:S01]  /*107b0*/  F2FP.F16.E4M3.UNPACK_B R10, R10.H1 ;  /* 0x0000000aff0a723e */ /* 0x000fe200030006ff */
[C---:B------:R-:W-:Y:S01]  /*107c0*/  FMUL.FTZ R3, R42.reuse, R3 ;  /* 0x000000032a037220 */ /* 0x040fe20000410000 */
[----:B------:R-:W-:Y:S01]  /*107d0*/  FFMA.FTZ R9, R42, R0, -R9 ;  /* 0x000000002a097223 */ /* 0x000fe20000010809 */
[----:B------:R-:W-:Y:S02]  /*107e0*/  F2FP.F16.E4M3.UNPACK_B R45, R15.H1 ;  /* 0x0000000fff2d723e */ /* 0x000fe400030006ff */
[----:B------:R-:W-:Y:S01]  /*107f0*/  F2FP.F16.E4M3.UNPACK_B R42, R12.H1 ;  /* 0x0000000cff2a723e */ /* 0x000fe200030006ff */
[----:B------:R-:W-:Y:S01]  /*10800*/  FFMA.FTZ R14, R46, R0, R3 ;  /* 0x000000002e0e7223 */ /* 0x000fe20000010003 */
[-C--:B------:R-:W-:Y:S01]  /*10810*/  F2FP.F16.E4M3.UNPACK_B R26, R6.reuse ;  /* 0x00000006ff1a723e */ /* 0x080fe200020006ff */
[----:B------:R-:W-:Y:S01]  /*10820*/  FFMA.FTZ R40, R47, R25, R28 ;  /* 0x000000192f287223 */ /* 0x000fe2000001001c */
[----:B------:R-:W-:Y:S01]  /*10830*/  F2FP.F16.E4M3.UNPACK_B R6, R6.H1 ;  /* 0x00000006ff06723e */ /* 0x000fe200030006ff */
[----:B------:R-:W-:-:S02]  /*10840*/  HADD2.F32 R46, -RZ, R44.H1_H1 ;  /* 0x3000002cff2e7230 */ /* 0x000fc40000004100 */
[----:B------:R-:W-:Y:S02]  /*10850*/  HADD2.F32 R31, -RZ, R31.H1_H1 ;  /* 0x3000001fff1f7230 */ /* 0x000fe40000004100 */
[----:B------:R-:W-:Y:S02]  /*10860*/  HADD2.F32 R48, -RZ, R45.H0_H0 ;  /* 0x2000002dff307230 */ /* 0x000fe40000004100 */
[----:B------:R-:W-:Y:S02]  /*10870*/  HADD2.F32 R3, -RZ, R10.H0_H0 ;  /* 0x2000000aff037230 */ /* 0x000fe40000004100 */
[----:B------:R-:W-:Y:S02]  /*10880*/  HADD2.F32 R28, -RZ, R21.H1_H1 ;  /* 0x30000015ff1c7230 */ /* 0x000fe40000004100 */
[----:B------:R-:W-:Y:S02]  /*10890*/  HADD2.F32 R44, -RZ, R42.H0_H0 ;  /* 0x2000002aff2c7230 */ /* 0x000fe40000004100 */
[----:B------:R-:W-:Y:S01]  /*108a0*/  FMUL.FTZ R21, R46, R31 ;  /* 0x0000001f2e157220 */ /* 0x000fe20000410000 */
[----:B------:R-:W-:-:S02]  /*108b0*/  HADD2.F32 R24, -RZ, R24.H1_H1 ;  /* 0x30000018ff187230 */ /* 0x000fc40000004100 */
[----:B------:R-:W-:Y:S01]  /*108c0*/  FMUL.FTZ R25, R48, R3 ;  /* 0x0000000330197220 */ /* 0x000fe20000410000 */
[----:B------:R-:W-:Y:S02]  /*108d0*/  HADD2.F32 R0, -RZ, R6.H0_H0 ;  /* 0x20000006ff007230 */ /* 0x000fe40000004100 */
[----:B------:R-:W-:Y:S01]  /*108e0*/  FMUL.FTZ R31, R28, R31 ;  /* 0x0000001f1c1f7220 */ /* 0x000fe20000410000 */
[----:B------:R-:W-:Y:S01]  /*108f0*/  FMUL.FTZ R3, R44, R3 ;  /* 0x000000032c037220 */ /* 0x000fe20000410000 */
[-C--:B------:R-:W-:Y:S01]  /*10900*/  FFMA.FTZ R28, R28, R24.reuse, -R21 ;  /* 0x000000181c1c7223 */ /* 0x080fe20000010815 */
[----:B------:R-:W-:Y:S02]  /*10910*/  HADD2.F32 R10, -RZ, R10.H1_H1 ;  /* 0x3000000aff0a7230 */ /* 0x000fe40000004100 */
[----:B------:R-:W-:Y:S01]  /*10920*/  FFMA.FTZ R31, R46, R24, R31 ;  /* 0x000000182e1f7223 */ /* 0x000fe2000001001f */
[-C--:B------:R-:W-:Y:S01]  /*10930*/  FFMA.FTZ R25, R44, R0.reuse, -R25 ;  /* 0x000000002c197223 */ /* 0x080fe20000010819 */
[----:B------:R-:W-:Y:S01]  /*10940*/  FFMA.FTZ R21, R48, R0, R3 ;  /* 0x0000000030157223 */ /* 0x000fe20000010003 */
[----:B------:R-:W-:-:S02]  /*10950*/  HADD2.F32 R24, -RZ, R45.H1_H1 ;  /* 0x3000002dff187230 */ /* 0x000fc40000004100 */
[----:B------:R-:W-:Y:S01]  /*10960*/  HADD2.F32 R0, -RZ, R42.H1_H1 ;  /* 0x3000002aff007230 */ /* 0x000fe20000004100 */
[----:B------:R-:W-:Y:S01]  /*10970*/  F2FP.F16.E4M3.UNPACK_B R44, R15 ;  /* 0x0000000fff2c723e */ /* 0x000fe200020006ff */
[----:B------:R-:W-:Y:S01]  /*10980*/  HADD2.F32 R6, -RZ, R6.H1_H1 ;  /* 0x30000006ff067230 */ /* 0x000fe20000004100 */
[----:B------:R-:W-:Y:S01]  /*10990*/  F2FP.F16.E4M3.UNPACK_B R42, R12 ;  /* 0x0000000cff2a723e */ /* 0x000fe200020006ff */
[-C--:B------:R-:W-:Y:S01]  /*109a0*/  FMUL.FTZ R15, R24, R10.reuse ;  /* 0x0000000a180f7220 */ /* 0x080fe20000410000 */
[C---:B------:R-:W-:Y:S01]  /*109b0*/  FMUL.FTZ R45, R0.reuse, R10 ;  /* 0x0000000a002d7220 */ /* 0x040fe20000410000 */
[----:B------:R-:W-:Y:S02]  /*109c0*/  HADD2.F32 R10, -RZ, R44.H0_H0 ;  /* 0x2000002cff0a7230 */ /* 0x000fe40000004100 */
[----:B------:R-:W-:Y:S02]  /*109d0*/  HADD2.F32 R3, -RZ, R33.H0_H0 ;  /* 0x20000021ff037230 */ /* 0x000fe40000004100 */
[-C--:B------:R-:W-:Y:S01]  /*109e0*/  FFMA.FTZ R12, R0, R6.reuse, -R15 ;  /* 0x00000006000c7223 */ /* 0x080fe2000001080f */
[----:B------:R-:W-:Y:S01]  /*109f0*/  FFMA.FTZ R24, R24, R6, R45 ;  /* 0x0000000618187223 */ /* 0x000fe2000001002d */
[----:B------:R-:W-:-:S02]  /*10a00*/  HADD2.F32 R6, -RZ, R42.H0_H0 ;  /* 0x2000002aff067230 */ /* 0x000fc40000004100 */
[----:B------:R-:W-:Y:S02]  /*10a10*/  HADD2.F32 R0, -RZ, R26.H0_H0 ;  /* 0x2000001aff007230 */ /* 0x000fe40000004100 */
[-C--:B------:R-:W-:Y:S01]  /*10a20*/  FMUL.FTZ R15, R10, R3.reuse ;  /* 0x000000030a0f7220 */ /* 0x080fe20000410000 */
[----:B------:R-:W-:Y:S02]  /*10a30*/  HADD2.F32 R44, -RZ, R44.H1_H1 ;  /* 0x3000002cff2c7230 */ /* 0x000fe40000004100 */
[----:B------:R-:W-:Y:S02]  /*10a40*/  HADD2.F32 R33, -RZ, R33.H1_H1 ;  /* 0x30000021ff217230 */ /* 0x000fe40000004100 */
[C---:B------:R-:W-:Y:S01]  /*10a50*/  FMUL.FTZ R3, R6.reuse, R3 ;  /* 0x0000000306037220 */ /* 0x040fe20000410000 */
[----:B------:R-:W-:Y:S01]  /*10a60*/  HADD2.F32 R42, -RZ, R42.H1_H1 ;  /* 0x3000002aff2a7230 */ /* 0x000fe20000004100 */
[-C--:B------:R-:W-:Y:S01]  /*10a70*/  F2FP.F16.E4M3.UNPACK_B R29, R11.reuse ;  /* 0x0000000bff1d723e */ /* 0x080fe200020006ff */
[----:B------:R-:W-:Y:S01]  /*10a80*/  FFMA.FTZ R6, R6, R0, -R15 ;  /* 0x0000000006067223 */ /* 0x000fe2000001080f */
[----:B------:R-:W-:Y:S01]  /*10a90*/  HADD2.F32 R26, -RZ, R26.H1_H1 ;  /* 0x3000001aff1a7230 */ /* 0x000fe20000004100 */
[----:B------:R-:W-:Y:S01]  /*10aa0*/  F2FP.F16.E4M3.UNPACK_B R11, R11.H1 ;  /* 0x0000000bff0b723e */ /* 0x000fe200030006ff */
[----:B------:R-:W-:Y:S01]  /*10ab0*/  FMUL.FTZ R15, R44, R33 ;  /* 0x000000212c0f7220 */ /* 0x000fe20000410000 */
[----:B------:R-:W-:Y:S01]  /*10ac0*/  F2FP.F16.E4M3.UNPACK_B R46, R34.H1 ;  /* 0x00000022ff2e723e */ /* 0x000fe200030006ff */
[----:B------:R-:W-:Y:S01]  /*10ad0*/  FFMA.FTZ R10, R10, R0, R3 ;  /* 0x000000000a0a7223 */ /* 0x000fe20000010003 */
[----:B------:R-:W-:Y:S01]  /*10ae0*/  F2FP.F16.E4M3.UNPACK_B R27, R7 ;  /* 0x00000007ff1b723e */ /* 0x000fe200020006ff */
[C---:B------:R-:W-:Y:S01]  /*10af0*/  FMUL.FTZ R33, R42.reuse, R33 ;  /* 0x000000212a217220 */ /* 0x040fe20000410000 */
[----:B------:R-:W-:Y:S01]  /*10b00*/  F2FP.F16.E4M3.UNPACK_B R0, R13.H1 ;  /* 0x0000000dff00723e */ /* 0x000fe200030006ff */
[----:B------:R-:W-:Y:S01]  /*10b10*/  FFMA.FTZ R15, R42, R26, -R15 ;  /* 0x0000001a2a0f7223 */ /* 0x000fe2000001080f */
[----:B------:R-:W-:Y:S01]  /*10b20*/  F2FP.F16.E4M3.UNPACK_B R7, R7.H1 ;  /* 0x00000007ff07723e */ /* 0x000fe200030006ff */
        /* <DEDUP_REMOVED lines=8> */
[----:B------:R-:W-:Y:S02]  /*10bb0*/  HADD2.F32 R11, -RZ, R11.H1_H1 ;  /* 0x3000000bff0b7230 */ /* 0x000fe40000004100 */
[C---:B------:R-:W-:Y:S01]  /*10bc0*/  FMUL.FTZ R3, R26.reuse, R3 ;  /* 0x000000031a037220 */ /* 0x040fe20000410000 */
[----:B------:R-:W-:Y:S01]  /*10bd0*/  FFMA.FTZ R45, R26, R0, -R45 ;  /* 0x000000001a2d7223 */ /* 0x000fe2000001082d */
[----:B------:R-:W-:Y:S01]  /*10be0*/  HADD2.F32 R7, -RZ, R7.H1_H1 ;  /* 0x30000007ff077230 */ /* 0x000fe20000004100 */
[----:B------:R-:W-:Y:S01]  /*10bf0*/  F2FP.F16.E4M3.UNPACK_B R13, R13 ;  /* 0x0000000dff0d723e */ /* 0x000fe200020006ff */
[-C--:B------:R-:W-:Y:S01]  /*10c00*/  FMUL.FTZ R26, R49, R11.reuse ;  /* 0x0000000b311a7220 */ /* 0x080fe20000410000 */
[----:B------:R-:W-:Y:S01]  /*10c10*/  F2FP.F16.E4M3.UNPACK_B R34, R34 ;  /* 0x00000022ff22723e */ /* 0x000fe200020006ff */
[C---:B------:R-:W-:Y:S01]  /*10c20*/  FMUL.FTZ R44, R47.reuse, R11 ;  /* 0x0000000b2f2c7220 */ /* 0x040fe20000410000 */
[----:B------:R-:W-:Y:S01]  /*10c30*/  FFMA.FTZ R11, R42, R0, R3 ;  /* 0x000000002a0b7223 */ /* 0x000fe20000010003 */
[----:B------:R-:W-:Y:S01]  /*10c40*/  FFMA.FTZ R42, R47, R7, -R26 ;  /* 0x000000072f2a7223 */ /* 0x000fe2000001081a */
[----:B------:R-:W-:-:S02]  /*10c50*/  HADD2.F32 R3, -RZ, R29.H0_H0 ;  /* 0x2000001dff037230 */ /* 0x000fc40000004100 */
[----:B------:R-:W-:Y:S02]  /*10c60*/  HADD2.F32 R46, -RZ, R13.H0_H0 ;  /* 0x2000000dff2e7230 */ /* 0x000fe40000004100 */
[--C-:B------:R-:W-:Y:S02]  /*10c70*/  HADD2.F32 R48, -RZ, R34.reuse.H0_H0 ;  /* 0x20000022ff307230 */ /* 0x100fe40000004100 */
[----:B------:R-:W-:Y:S02]  /*10c80*/  HADD2.F32 R47, -RZ, R34.H1_H1 ;  /* 0x30000022ff2f7230 */ /* 0x000fe40000004100 */
[----:B------:R-:W-:Y:S02]  /*10c90*/  HADD2.F32 R29, -RZ, R29.H1_H1 ;  /* 0x3000001dff1d7230 */ /* 0x000fe40000004100 */
[----:B------:R-:W-:Y:S02]  /*10ca0*/  HADD2.F32 R13, -RZ, R13.H1_H1 ;  /* 0x3000000dff0d7230 */ /* 0x000fe40000004100 */
[----:B------:R-:W-:Y:S01]  /*10cb0*/  FFMA.FTZ R44, R49, R7, R44 ;  /* 0x00000007312c7223 */ /* 0x000fe2000001002c */
[----:B------:R-:W-:-:S02]  /*10cc0*/  HADD2.F32 R0, -RZ, R27.H0_H0 ;  /* 0x2000001bff007230 */ /* 0x000fc40000004100 */
[----:B------:R-:W-:Y:S01]  /*10cd0*/  FMUL.FTZ R7, R48, R3 ;  /* 0x0000000330077220 */ /* 0x000fe20000410000 */
[----:B------:R-:W-:Y:S02]  /*10ce0*/  HADD2.F32 R27, -RZ, R27.H1_H1 ;  /* 0x3000001bff1b7230 */ /* 0x000fe40000004100 */
[----:B------:R-:W-:Y:S01]  /*10cf0*/  FMUL.FTZ R26, R47, R29 ;  /* 0x0000001d2f1a7220 */ /* 0x000fe20000410000 */
[C---:B------:R-:W-:Y:S01]  /*10d00*/  FMUL.FTZ R3, R46.reuse, R3 ;  /* 0x000000032e037220 */ /* 0x040fe20000410000 */
[C---:B------:R-:W-:Y:S01]  /*10d10*/  FMUL.FTZ R34, R13.reuse, R29 ;  /* 0x0000001d0d227220 */ /* 0x040fe20000410000 */
[----:B------:R-:W-:Y:S01]  /*10d20*/  FFMA.FTZ R7, R46, R0, -R7 ;  /* 0x000000002e077223 */ /* 0x000fe20000010807 */
[-C--:B------:R-:W-:Y:S01]  /*10d30*/  FFMA.FTZ R26, R13, R27.reuse, -R26 ;  /* 0x0000001b0d1a7223 */ /* 0x080fe2000001081a */
[----:B------:R-:W-:Y:S01]  /*10d40*/  F2FP.SATFINITE.E4M3.F32.PACK_AB_MERGE_C R38, R39, R38, RZ ;  /* 0x000000262726723e */ /* 0x000fe200048070ff */
[----:B------:R-:W-:Y:S01]  /*10d50*/  FFMA.FTZ R3, R48, R0, R3 ;  /* 0x0000000030037223 */ /* 0x000fe20000010003 */
[----:B------:R-:W-:Y:S01]  /*10d60*/  FFMA.FTZ R34, R47, R27, R34 ;  /* 0x0000001b2f227223 */ /* 0x000fe20000010022 */
[----:B------:R-:W-:-:S02]  /*10d70*/  F2FP.SATFINITE.E4M3.F32.PACK_AB_MERGE_C R36, R37, R36, RZ ;  /* 0x000000242524723e */ /* 0x000fc400048070ff */
[----:B------:R-:W-:Y:S02]  /*10d80*/  F2FP.SATFINITE.E4M3.F32.PACK_AB_MERGE_C R32, R32, R41, RZ ;  /* 0x000000292020723e */ /* 0x000fe400048070ff */
[----:B------:R-:W-:Y:S02]  /*10d90*/  F2FP.SATFINITE.E4M3.F32.PACK_AB_MERGE_C R12, R12, R25, RZ ;  /* 0x000000190c0c723e */ /* 0x000fe400048070ff */
[----:B------:R-:W-:Y:S02]  /*10da0*/  F2FP.SATFINITE.E4M3.F32.PACK_AB_MERGE_C R42, R42, R45, RZ ;  /* 0x0000002d2a2a723e */ /* 0x000fe400048070ff */
[----:B------:R-:W-:Y:S02]  /*10db0*/  F2FP.SATFINITE.E4M3.F32.PACK_AB_MERGE_C R40, R40, R43, RZ ;  /* 0x0000002b2828723e */ /* 0x000fe400048070ff */
[----:B------:R-:W-:Y:S02]  /*10dc0*/  F2FP.SATFINITE.E4M3.F32.PACK_AB_MERGE_C R21, R24, R21, RZ ;  /* 0x000000151815723e */ /* 0x000fe400048070ff */
[----:B------:R-:W-:-:S02]  /*10dd0*/  F2FP.SATFINITE.E4M3.F32.PACK_AB_MERGE_C R11, R44, R11, RZ ;  /* 0x0000000b2c0b723e */ /* 0x000fc400048070ff */
[----:B------:R-:W-:Y:S02]  /*10de0*/  F2FP.SATFINITE.E4M3.F32.PACK_AB_MERGE_C R8, R8, R5, R38 ;  /* 0x000000050808723e */ /* 0x000fe40004807026 */
[----:B------:R-:W-:Y:S02]  /*10df0*/  F2FP.SATFINITE.E4M3.F32.PACK_AB_MERGE_C R4, R4, R35, R36 ;  /* 0x000000230404723e */ /* 0x000fe40004807024 */
[----:B------:R-:W-:Y:S02]  /*10e00*/  F2FP.SATFINITE.E4M3.F32.PACK_AB_MERGE_C R5, R28, R9, R32 ;  /* 0x000000091c05723e */ /* 0x000fe40004807020 */
[----:B------:R-:W-:Y:S02]  /*10e10*/  F2FP.SATFINITE.E4M3.F32.PACK_AB_MERGE_C R6, R15, R6, R12 ;  /* 0x000000060f06723e */ /* 0x000fe4000480700c */
[----:B------:R-:W-:Y:S02]  /*10e20*/  F2FP.SATFINITE.E4M3.F32.PACK_AB_MERGE_C R7, R26, R7, R42 ;  /* 0x000000071a07723e */ /* 0x000fe4000480702a */
[----:B------:R-:W-:-:S02]  /*10e30*/  F2FP.SATFINITE.E4M3.F32.PACK_AB_MERGE_C R9, R31, R14, R40 ;  /* 0x0000000e1f09723e */ /* 0x000fc40004807028 */
[----:B------:R-:W-:Y:S02]  /*10e40*/  F2FP.SATFINITE.E4M3.F32.PACK_AB_MERGE_C R10, R33, R10, R21 ;  /* 0x0000000a210a723e */ /* 0x000fe40004807015 */
[----:B------:R-:W-:Y:S01]  /*10e50*/  F2FP.SATFINITE.E4M3.F32.PACK_AB_MERGE_C R11, R34, R3, R11 ;  /* 0x00000003220b723e */ /* 0x000fe2000480700b */
[----:B------:R3:W-:Y:S04]  /*10e60*/  STS.128 [R50+0x1c400], R4 ;  /* 0x01c4000432007388 */ /* 0x0007e80000000c00 */
[----:B------:R3:W-:Y:S02]  /*10e70*/  STS.128 [R20+0x1c400], R8 ;  /* 0x01c4000814007388 */ /* 0x0007e40000000c00 */
.L_x_404:
[----:B------:R-:W-:Y:S05]  /*10e80*/  BSYNC B0 ;  /* 0x0000000000007941 */ /* 0x000fea0003800000 */
.L_x_390:
[----:B------:R-:W-:Y:S01]  /*10e90*/  @!PT LDS RZ, [RZ] ;  /* 0x00000000fffff984 */ /* 0x000fe20000000800 */
[----:B------:R-:W-:Y:S01]  /*10ea0*/  @!PT LDS RZ, [RZ] ;  /* 0x00000000fffff984 */ /* 0x000fe20000000800 */
[----:B------:R-:W-:Y:S01]  /*10eb0*/  @!PT LDS RZ, [RZ] ;  /* 0x00000000fffff984 */ /* 0x000fe20000000800 */
[----:B------:R-:W-:Y:S01]  /*10ec0*/  @!PT LDS RZ, [RZ] ;  /* 0x00000000fffff984 */ /* 0x000fe20000000800 */
[----:B------:R4:W-:Y:S06]  /*10ed0*/  MEMBAR.ALL.CTA ;  /* 0x0000000000007992 */ /* 0x0009ec0000008000 */
[----:B----4-:R-:W4:Y:S01]  /*10ee0*/  FENCE.VIEW.ASYNC.S ;  /* 0x00000000000073c6 */ /* 0x010f220000000000 */
[----:B------:R-:W-:Y:S05]  /*10ef0*/  WARPSYNC.ALL ;  /* 0x0000000000007948 */ /* 0x000fea0003800000 */
[----:B----4-:R-:W-:Y:S06]  /*10f00*/  BAR.SYNC.DEFER_BLOCKING 0xd, 0x100 ;  /* 0x0344000000007b1d */ /* 0x010fec0000010000 */
.L_x_387:
[----:B-1----:R-:W4:Y:S02]  /*10f10*/  LDL R0, [R1+0x40] ;  /* 0x0000400001007983 */ /* 0x002f240000100800 */
[----:B----4-:R-:W-:-:S13]  /*10f20*/  R2UR UR4, R0 ;  /* 0x00000000000472ca */ /* 0x010fda00000e0000 */
[----:B------:R-:W-:-:S05]  /*10f30*/  IMAD.U32 R0, RZ, RZ, UR4 ;  /* 0x00000004ff007e24 */ /* 0x000fca000f8e00ff */
[----:B------:R-:W-:-:S13]  /*10f40*/  ISETP.NE.AND P0, PT, R0, 0x3, PT ;  /* 0x000000030000780c */ /* 0x000fda0003f05270 */
[----:B------:R-:W-:Y:S05]  /*10f50*/  @!P0 BRA `(.L_x_415) ;  /* 0x0000000000048947 */ /* 0x000fea0003800000 */
[----:B------:R-:W-:Y:S01]  /*10f60*/  BPT.TRAP 0x1 ;  /* 0x000000040000795c */ /* 0x000fe20000300000 */
.L_x_415:
[----:B0-2---:R-:W-:Y:S01]  /*10f70*/  IMAD R3, R233, 0x8, R16 ;  /* 0x00000008e9037824 */ /* 0x005fe200078e0210 */
[----:B---3--:R-:W-:-:S04]  /*10f80*/  SHF.L.U32 R6, R236, 0x1f, RZ ;  /* 0x0000001fec067819 */ /* 0x008fc800000006ff */
[----:B------:R0:W1:Y:S01]  /*10f90*/  SYNCS.PHASECHK.TRANS64.TRYWAIT P1, [R3+URZ+0x2e830], R6 ;  /* 0x02e83006030075a7 */ /* 0x000062000802017f */
[----:B------:R-:W-:Y:S05]  /*10fa0*/  @!P0 BRA `(.L_x_416) ;  /* 0x0000000000048947 */ /* 0x000fea0003800000 */
[----:B------:R-:W-:Y:S01]  /*10fb0*/  BPT.TRAP 0x1 ;  /* 0x000000040000795c */ /* 0x000fe20000300000 */
.L_x_416:
[----:B------:R-:W-:Y:S01]  /*10fc0*/  VIADD R0, R16, 0x20400 ;  /* 0x0002040010007836 */ /* 0x000fe20000000000 */
[----:B------:R-:W-:Y:S01]  /*10fd0*/  LOP3.LUT R4, R30, 0x10000, RZ, 0xfc, !PT ;  /* 0x000100001e047812 */ /* 0x000fe200078efcff */
[----:B------:R-:W-:-:S03]  /*10fe0*/  IMAD.MOV.U32 R5, RZ, RZ, 0x40000040 ;  /* 0x40000040ff057424 */ /* 0x000fc600078e00ff */
[----:B------:R-:W-:-:S04]  /*10ff0*/  SHF.R.U32.HI R0, RZ, 0x4, R0 ;  /* 0x00000004ff007819 */ /* 0x000fc80000011600 */
[----:B------:R-:W-:-:S04]  /*11000*/  LOP3.LUT R0, R0, 0x3fff, RZ, 0xc0, !PT ;  /* 0x00003fff00007812 */ /* 0x000fc800078ec0ff */
[----:B------:R-:W-:-:S05]  /*11010*/  LOP3.LUT R0, R0, 0x10000, RZ, 0xfc, !PT ;  /* 0x0001000000007812 */ /* 0x000fca00078efcff */
[----:B------:R2:W-:Y:S01]  /*11020*/  STL [R1+0x48], R0 ;  /* 0x0000480001007387 */ /* 0x0005e20000100800 */
[----:B-1----:R-:W-:Y:S05]  /*11030*/  @P1 BRA `(.L_x_417) ;  /* 0x0000000000081947 */ /* 0x002fea0003800000 */
[----:B------:R-:W1:Y:S02]  /*11040*/  SYNCS.PHASECHK.TRANS64.TRYWAIT P1, [R3+URZ+0x2e830], R6 ;  /* 0x02e83006030075a7 */ /* 0x000e64000802017f */
[----:B-1----:R-:W-:Y:S05]  /*11050*/  @!P1 BRA `(.L_x_418) ;  /* 0x0000011800d09947 */ /* 0x002fea0003800000 */
.L_x_417:
[----:B--2---:R-:W2:Y:S01]  /*11060*/  LDL R0, [R1+0x48] ;  /* 0x0000480001007983 */ /* 0x004ea20000100800 */
[----:B------:R-:W-:Y:S01]  /*11070*/  MOV R13, 0x40000040 ;  /* 0x40000040000d7802 */ /* 0x000fe20000000f00 */
[----:B------:R-:W-:Y:S05]  /*11080*/  WARPSYNC.ALL ;  /* 0x0000000000007948 */ /* 0x000fea0003800000 */
[C---:B------:R-:W-:Y:S02]  /*11090*/  R2UR UR4, R4.reuse ;  /* 0x00000000040472ca */ /* 0x040fe400000e0000 */
[----:B------:R-:W-:Y:S02]  /*110a0*/  R2UR UR5, R5 ;  /* 0x00000000050572ca */ /* 0x000fe400000e0000 */
[----:B------:R-:W-:Y:S01]  /*110b0*/  R2UR UR7, R13 ;  /* 0x000000000d0772ca */ /* 0x000fe200000e0000 */
[----:B------:R-:W-:Y:S01]  /*110c0*/  WARPGROUP.ARRIVE ;  /* 0x00000000000079c5 */ /* 0x000fe20000000000 */
[----:B------:R-:W-:Y:S01]  /*110d0*/  IMAD.MOV.U32 R7, RZ, RZ, 0x40000040 ;  /* 0x40000040ff077424 */ /* 0x000fe200078e00ff */
[----:B------:R-:W-:-:S02]  /*110e0*/  R2UR UR16, R4 ;  /* 0x00000000041072ca */ /* 0x000fc400000e0000 */
[----:B------:R-:W-:Y:S02]  /*110f0*/  R2UR UR17, R5 ;  /* 0x00000000051172ca */ /* 0x000fe400000e0000 */
[----:B------:R-:W-:Y:S02]  /*11100*/  R2UR UR19, R7 ;  /* 0x00000000071372ca */ /* 0x000fe400000e0000 */
[----:B------:R-:W-:Y:S02]  /*11110*/  MOV R7, 0x40000040 ;  /* 0x4000004000077802 */ /* 0x000fe40000000f00 */
[C---:B------:R-:W-:Y:S02]  /*11120*/  R2UR UR12, R4.reuse ;  /* 0x00000000040c72ca */ /* 0x040fe400000e0000 */
[----:B------:R-:W-:Y:S02]  /*11130*/  R2UR UR15, R7 ;  /* 0x00000000070f72ca */ /* 0x000fe400000e0000 */
[----:B------:R-:W-:Y:S01]  /*11140*/  R2UR UR13, R5 ;  /* 0x00000000050d72ca */ /* 0x000fe200000e0000 */
[----:B------:R-:W-:Y:S01]  /*11150*/  IMAD.MOV.U32 R9, RZ, RZ, 0x40000040 ;  /* 0x40000040ff097424 */ /* 0x000fe200078e00ff */
[----:B------:R-:W-:-:S02]  /*11160*/  R2UR UR8, R4 ;  /* 0x00000000040872ca */ /* 0x000fc400000e0000 */
[----:B------:R-:W-:Y:S02]  /*11170*/  R2UR UR9, R5 ;  /* 0x00000000050972ca */ /* 0x000fe400000e0000 */
[----:B------:R-:W-:Y:S02]  /*11180*/  R2UR UR11, R9 ;  /* 0x00000000090b72ca */ /* 0x000fe400000e0000 */
[----:B------:R-:W-:Y:S01]  /*11190*/  P2R R136, PR, RZ, 0x1 ;  /* 0x00000001ff887803 */ /* 0x000fe20000000000 */
[----:B--2---:R-:W-:Y:S02]  /*111a0*/  IMAD R12, R233, 0x700, R0 ;  /* 0x00000700e90c7824 */ /* 0x004fe400078e0200 */
[----:B------:R-:W-:Y:S01]  /*111b0*/  IMAD.MOV.U32 R11, RZ, RZ, 0x40000040 ;  /* 0x40000040ff0b7424 */ /* 0x000fe200078e00ff */
[----:B------:R-:W-:Y:S01]  /*111c0*/  MOV R7, 0x40000040 ;  /* 0x4000004000077802 */ /* 0x000fe20000000f00 */
[----:B------:R-:W-:Y:S01]  /*111d0*/  IMAD.MOV.U32 R9, RZ, RZ, 0x40000040 ;  /* 0x40000040ff097424 */ /* 0x000fe200078e00ff */
[----:B------:R-:W-:Y:S01]  /*111e0*/  R2UR UR6, R12 ;  /* 0x000000000c0672ca */ /* 0x000fe200000e0000 */
[----:B------:R-:W-:Y:S01]  /*111f0*/  IMAD.MOV.U32 R15, RZ, RZ, 0x40000040 ;  /* 0x40000040ff0f7424 */ /* 0x000fe200078e00ff */
[----:B------:R-:W-:Y:S01]  /*11200*/  R2UR UR20, R4 ;  /* 0x00000000041472ca */ /* 0x000fe200000e0000 */
[----:B------:R-:W-:Y:S01]  /*11210*/  IMAD.MOV.U32 R21, RZ, RZ, 0x40000040 ;  /* 0x40000040ff157424 */ /* 0x000fe200078e00ff */
[----:B------:R-:W-:Y:S01]  /*11220*/  R2UR UR21, R5 ;  /* 0x00000000051572ca */ /* 0x000fe200000e0000 */
[----:B------:R-:W2:Y:S01]  /*11230*/  LDL R0, [R1+0x8c] ;  /* 0x00008c0001007983 */ /* 0x000ea20000100800 */
[C---:B01----:R-:W-:Y:S01]  /*11240*/  VIADD R6, R12.reuse, 0x100 ;  /* 0x000001000c067836 */ /* 0x043fe20000000000 */
[----:B------:R-:W-:Y:S01]  /*11250*/  R2UR UR23, R9 ;  /* 0x00000000091772ca */ /* 0x000fe200000e0000 */
[C---:B------:R-:W-:Y:S01]  /*11260*/  VIADD R8, R12.reuse, 0x300 ;  /* 0x000003000c087836 */ /* 0x040fe20000000000 */
[----:B------:R-:W-:Y:S01]  /*11270*/  R2UR UR27, R15 ;  /* 0x000000000f1b72ca */ /* 0x000fe200000e0000 */
[----:B------:R-:W-:Y:S01]  /*11280*/  VIADD R10, R12, 0x400 ;  /* 0x000004000c0a7836 */ /* 0x000fe20000000000 */
[----:B------:R-:W-:Y:S01]  /*11290*/  R2UR UR18, R6 ;  /* 0x00000000061272ca */ /* 0x000fe200000e0000 */
[----:B------:R-:W-:Y:S01]  /*112a0*/  VIADD R6, R12, 0x200 ;  /* 0x000002000c067836 */ /* 0x000fe20000000000 */
[----:B------:R-:W-:Y:S01]  /*112b0*/  QGMMA.64x32x32.F32.E4M3.E4M3 R120, gdesc[UR4], RZ, !UPT, gsb0 ;  /* 0x00600000047879f3 */ /* 0x000fe2000c0008ff */
[----:B------:R-:W-:Y:S01]  /*112c0*/  R2UR UR10, R8 ;  /* 0x00000000080a72ca */ /* 0x000fe200000e0000 */
[----:B------:R-:W-:Y:S01]  /*112d0*/  VIADD R8, R12, 0x600 ;  /* 0x000006000c087836 */ /* 0x000fe20000000000 */
[----:B------:R-:W-:Y:S01]  /*112e0*/  R2UR UR6, R10 ;  /* 0x000000000a0672ca */ /* 0x000fe200000e0000 */
[----:B------:R-:W-:Y:S01]  /*112f0*/  VIADD R14, R12, 0x2 ;  /* 0x000000020c0e7836 */ /* 0x000fe20000000000 */
[----:B------:R-:W-:Y:S01]  /*11300*/  R2UR UR14, R6 ;  /* 0x00000000060e72ca */ /* 0x000fe200000e0000 */
[----:B------:R-:W-:Y:S01]  /*11310*/  VIADD R6, R12, 0x500 ;  /* 0x000005000c067836 */ /* 0x000fe20000000000 */
[----:B------:R-:W-:Y:S01]  /*11320*/  R2UR UR7, R11 ;  /* 0x000000000b0772ca */ /* 0x000fe200000e0000 */
[C---:B------:R-:W-:Y:S01]  /*11330*/  VIADD R10, R4.reuse, 0x2 ;  /* 0x00000002040a7836 */ /* 0x040fe20000000000 */
[----:B------:R-:W-:Y:S01]  /*11340*/  R2UR UR4, R4 ;  /* 0x00000000040472ca */ /* 0x000fe200000e0000 */
[----:B------:R-:W-:Y:S01]  /*11350*/  IMAD.MOV.U32 R11, RZ, RZ, 0x40000040 ;  /* 0x40000040ff0b7424 */ /* 0x000fe200078e00ff */
[----:B------:R-:W-:Y:S01]  /*11360*/  R2UR UR5, R5 ;  /* 0x00000000050572ca */ /* 0x000fe200000e0000 */
[----:B------:R-:W-:Y:S01]  /*11370*/  IMAD.MOV.U32 R9, RZ, RZ, 0x40000040 ;  /* 0x40000040ff097424 */ /* 0x000fe200078e00ff */
[----:B------:R-:W-:Y:S01]  /*11380*/  R2UR UR22, R8 ;  /* 0x00000000081672ca */ /* 0x000fe200000e0000 */
[----:B------:R-:W-:Y:S01]  /*11390*/  VIADD R8, R12, 0x302 ;  /* 0x000003020c087836 */ /* 0x000fe20000000000 */
[----:B------:R-:W-:Y:S01]  /*113a0*/  R2UR UR26, R14 ;  /* 0x000000000e1a72ca */ /* 0x000fe200000e0000 */
[----:B------:R-:W-:Y:S01]  /*113b0*/  VIADD R14, R12, 0x402 ;  /* 0x000004020c0e7836 */ /* 0x000fe20000000000 */
[----:B------:R-:W-:Y:S01]  /*113c0*/  R2UR UR24, R10 ;  /* 0x000000000a1872ca */ /* 0x000fe200000e0000 */
[----:B------:R-:W-:Y:S01]  /*113d0*/  IMAD.MOV.U32 R15, RZ, RZ, 0x40000040 ;  /* 0x40000040ff0f7424 */ /* 0x000fe200078e00ff */
[----:B------:R-:W-:Y:S01]  /*113e0*/  R2UR UR25, R11 ;  /* 0x000000000b1972ca */ /* 0x000fe200000e0000 */
[----:B------:R-:W-:Y:S01]  /*113f0*/  VIADD R20, R12, 0x4 ;  /* 0x000000040c147836 */ /* 0x000fe20000000000 */
[----:B------:R-:W0:Y:S02]  /*11400*/  S2R R138, SR_TID.X ;  /* 0x00000000008a7919 */ /* 0x000e240000002100 */
[----:B0-----:R-:W-:Y:S01]  /*11410*/  LOP3.LUT R138, R138, 0x7f, RZ, 0xc0, !PT ;  /* 0x0000007f8a8a7812 */ /* 0x001fe200078ec0ff */
[----:B------:R-:W-:-:S02]  /*11420*/  WARPGROUP.DEPBAR.LE gsb0, 0x0 ;  /* 0x00008000000079c5 */ /* 0x000fc40000010000 */
[----:B-----5:R-:W-:-:S06]  /*11430*/  WARPGROUP.ARRIVE ;  /* 0x00000000000079c5 */ /* 0x020fcc0000000000 */
[----:B------:R-:W-:Y:S01]  /*11440*/  QGMMA.64x32x32.F32.E4M3.E4M3 R104, gdesc[UR16], RZ, !UPT, gsb0 ;  /* 0x00600000106879f3 */ /* 0x000fe2000c0008ff */
[----:B------:R-:W-:Y:S01]  /*11450*/  R2UR UR18, R6 ;  /* 0x00000000061272ca */ /* 0x000fe200000e0000 */
[----:B------:R-:W-:Y:S01]  /*11460*/  VIADD R6, R12, 0x102 ;  /* 0x000001020c067836 */ /* 0x000fe20000000000 */
[----:B------:R-:W-:Y:S02]  /*11470*/  R2UR UR19, R7 ;  /* 0x00000000071372ca */ /* 0x000fe400000e0000 */
[----:B------:R-:W-:Y:S02]  /*11480*/  R2UR UR16, R4 ;  /* 0x00000000041072ca */ /* 0x000fe400000e0000 */
[----:B------:R-:W-:Y:S02]  /*11490*/  R2UR UR17, R5 ;  /* 0x00000000051172ca */ /* 0x000fe400000e0000 */
[----:B------:R-:W-:Y:S01]  /*114a0*/  MOV R7, 0x40000040 ;  /* 0x4000004000077802 */ /* 0x000fe20000000f00 */
[----:B------:R-:W-:-:S02]  /*114b0*/  WARPGROUP.DEPBAR.LE gsb0, 0x0 ;  /* 0x00008000000079c5 */ /* 0x000fc40000010000 */
[----:B------:R-:W-:-:S06]  /*114c0*/  WARPGROUP.ARRIVE ;  /* 0x00000000000079c5 */ /* 0x000fcc0000000000 */
[----:B------:R-:W-:Y:S01]  /*114d0*/  QGMMA.64x32x32.F32.E4M3.E4M3 R88, gdesc[UR12], RZ, !UPT, gsb0 ;  /* 0x006000000c5879f3 */ /* 0x000fe2000c0008ff */
[----:B------:R-:W-:Y:S02]  /*114e0*/  R2UR UR12, R10 ;  /* 0x000000000a0c72ca */ /* 0x000fe400000e0000 */
[----:B------:R-:W-:Y:S01]  /*114f0*/  R2UR UR13, R11 ;  /* 0x000000000b0d72ca */ /* 0x000fe200000e0000 */
[----:B------:R-:W-:Y:S02]  /*11500*/  WARPGROUP.DEPBAR.LE gsb0, 0x0 ;  /* 0x00008000000079c5 */ /* 0x000fe40000010000 */
[----:B------:R-:W-:-:S06]  /*11510*/  WARPGROUP.ARRIVE ;  /* 0x00000000000079c5 */ /* 0x000fcc0000000000 */
[----:B------:R-:W-:Y:S01]  /*11520*/  QGMMA.64x32x32.F32.E4M3.E4M3 R72, gdesc[UR8], RZ, !UPT, gsb0 ;  /* 0x00600000084879f3 */ /* 0x000fe2000c0008ff */
[----:B------:R-:W-:Y:S01]  /*11530*/  R2UR UR10, R8 ;  /* 0x00000000080a72ca */ /* 0x000fe200000e0000 */
[----:B------:R-:W-:Y:S01]  /*11540*/  VIADD R8, R4, 0x4 ;  /* 0x0000000404087836 */ /* 0x000fe20000000000 */
[----:B------:R-:W-:Y:S01]  /*11550*/  R2UR UR11, R9 ;  /* 0x00000000090b72ca */ /* 0x000fe200000e0000 */
[----:B------:R-:W-:Y:S01]  /*11560*/  IMAD.MOV.U32 R9, RZ, RZ, 0x40000040 ;  /* 0x40000040ff097424 */ /* 0x000fe200078e00ff */
[----:B------:R-:W-:Y:S02]  /*11570*/  R2UR UR8, R10 ;  /* 0x000000000a0872ca */ /* 0x000fe400000e0000 */
[----:B------:R-:W-:Y:S01]  /*11580*/  R2UR UR9, R11 ;  /* 0x000000000b0972ca */ /* 0x000fe200000e0000 */
[----:B------:R-:W-:Y:S02]  /*11590*/  WARPGROUP.DEPBAR.LE gsb0, 0x0 ;  /* 0x00008000000079c5 */ /* 0x000fe40000010000 */
[----:B------:R-:W-:-:S06]  /*115a0*/  WARPGROUP.ARRIVE ;  /* 0x00000000000079c5 */ /* 0x000fcc0000000000 */
[----:B------:R-:W-:Y:S01]  /*115b0*/  QGMMA.64x32x32.F32.E4M3.E4M3 R56, gdesc[UR4], RZ, !UPT, gsb0 ;  /* 0x00600000043879f3 */ /* 0x000fe2000c0008ff */
[----:B------:R-:W-:Y:S01]  /*115c0*/  R2UR UR6, R14 ;  /* 0x000000000e0672ca */ /* 0x000fe200000e0000 */
[----:B------:R-:W-:Y:S01]  /*115d0*/  VIADD R14, R12, 0x602 ;  /* 0x000006020c0e7836 */ /* 0x000fe20000000000 */
[----:B------:R-:W-:Y:S02]  /*115e0*/  R2UR UR7, R15 ;  /* 0x000000000f0772ca */ /* 0x000fe400000e0000 */
[----:B------:R-:W-:Y:S02]  /*115f0*/  R2UR UR4, R10 ;  /* 0x000000000a0472ca */ /* 0x000fe400000e0000 */
[----:B------:R-:W-:Y:S02]  /*11600*/  R2UR UR5, R11 ;  /* 0x000000000b0572ca */ /* 0x000fe400000e0000 */
[----:B------:R-:W-:Y:S01]  /*11610*/  MOV R15, 0x40000040 ;  /* 0x40000040000f7802 */ /* 0x000fe20000000f00 */
[----:B--2---:R-:W-:Y:S01]  /*11620*/  IMAD.IADD R13, R0, 0x1, R139 ;  /* 0x00000001000d7824 */ /* 0x004fe200078e028b */
[----:B------:R-:W-:-:S02]  /*11630*/  WARPGROUP.DEPBAR.LE gsb0, 0x0 ;  /* 0x00008000000079c5 */ /* 0x000fc40000010000 */
[----:B------:R-:W-:-:S06]  /*11640*/  WARPGROUP.ARRIVE ;  /* 0x00000000000079c5 */ /* 0x000fcc0000000000 */
[----:B------:R-:W-:Y:S01]  /*11650*/  QGMMA.64x32x32.F32.E4M3.E4M3 R40, gdesc[UR16], RZ, !UPT, gsb0 ;  /* 0x00600000102879f3 */ /* 0x000fe2000c0008ff */
[----:B------:R-:W-:Y:S02]  /*11660*/  R2UR UR16, R10 ;  /* 0x000000000a1072ca */ /* 0x000fe400000e0000 */
[----:B------:R-:W-:Y:S02]  /*11670*/  R2UR UR17, R11 ;  /* 0x000000000b1172ca */ /* 0x000fe400000e0000 */
[----:B------:R-:W-:Y:S01]  /*11680*/  R2UR UR18, R6 ;  /* 0x00000000061272ca */ /* 0x000fe200000e0000 */
[----:B------:R-:W-:Y:S01]  /*11690*/  VIADD R6, R12, 0x202 ;  /* 0x000002020c067836 */ /* 0x000fe20000000000 */
[----:B------:R-:W-:Y:S01]  /*116a0*/  R2UR UR19, R7 ;  /* 0x00000000071372ca */ /* 0x000fe200000e0000 */
[----:B------:R-:W-:-:S03]  /*116b0*/  IMAD.MOV.U32 R7, RZ, RZ, 0x40000040 ;  /* 0x40000040ff077424 */ /* 0x000fc600078e00ff */
[----:B------:R-:W-:Y:S02]  /*116c0*/  R2UR UR14, R6 ;  /* 0x00000000060e72ca */ /* 0x000fe400000e0000 */
[----:B------:R-:W-:Y:S01]  /*116d0*/  R2UR UR15, R7 ;  /* 0x00000000070f72ca */ /* 0x000fe200000e0000 */
[----:B------:R-:W-:Y:S01]  /*116e0*/  IMAD.MOV.U32 R7, RZ, RZ, 0x40000040 ;  /* 0x40000040ff077424 */ /* 0x000fe200078e00ff */
[----:B------:R-:W-:Y:S01]  /*116f0*/  IADD3 R6, R12, 0x502, RZ ;  /* 0x000005020c067810 */ /* 0x000fe20007ffe0ff */
[----:B------:R-:W-:Y:S02]  /*11700*/  WARPGROUP.DEPBAR.LE gsb0, 0x0 ;  /* 0x00008000000079c5 */ /* 0x000fe40000010000 */
[----:B------:R-:W-:-:S06]  /*11710*/  WARPGROUP.ARRIVE ;  /* 0x00000000000079c5 */ /* 0x000fcc0000000000 */
[----:B------:R-:W-:Y:S01]  /*11720*/  QGMMA.64x32x32.F32.E4M3.E4M3 R24, gdesc[UR20], RZ, !UPT, gsb0 ;  /* 0x00600000141879f3 */ /* 0x000fe2000c0008ff */
[----:B------:R-:W-:Y:S02]  /*11730*/  R2UR UR22, R14 ;  /* 0x000000000e1672ca */ /* 0x000fe400000e0000 */
[----:B------:R-:W-:Y:S01]  /*11740*/  R2UR UR23, R15 ;  /* 0x000000000f1772ca */ /* 0x000fe200000e0000 */
[----:B------:R-:W-:Y:S01]  /*11750*/  IMAD.MOV.U32 R15, RZ, RZ, 0x40000040 ;  /* 0x40000040ff0f7424 */ /* 0x000fe200078e00ff */
[----:B------:R-:W-:Y:S02]  /*11760*/  R2UR UR20, R10 ;  /* 0x000000000a1472ca */ /* 0x000fe400000e0000 */
[----:B------:R-:W-:Y:S02]  /*11770*/  R2UR UR21, R11 ;  /* 0x000000000b1572ca */ /* 0x000fe400000e0000 */
[----:B------:R-:W-:Y:S01]  /*11780*/  IADD3 R14, R12, 0x304, RZ ;  /* 0x000003040c0e7810 */ /* 0x000fe20007ffe0ff */
[----:B------:R-:W-:-:S02]  /*11790*/  WARPGROUP.DEPBAR.LE gsb0, 0x0 ;  /* 0x00008000000079c5 */ /* 0x000fc40000010000 */
[----:B------:R-:W-:-:S06]  /*117a0*/  WARPGROUP.ARRIVE ;  /* 0x00000000000079c5 */ /* 0x000fcc0000000000 */
[----:B------:R-:W-:Y:S01]  /*117b0*/  QGMMA.64x32x32.F32.E4M3.E4M3 R120, gdesc[UR24], R120, gsb0 ;  /* 0x00600000187879f3 */ /* 0x000fe20008000878 */
        /* <DEDUP_REMOVED lines=18> */
[----:B------:R-:W-:Y:S02]  /*118e0*/  R2UR UR12, R8 ;  /* 0x00000000080c72ca */ /* 0x000fe400000e0000 */
[----:B------:R-:W-:Y:S01]  /*118f0*/  R2UR UR13, R9 ;  /* 0x00000000090d72ca */ /* 0x000fe200000e0000 */
[----:B------:R-:W-:Y:S02]  /*11900*/  WARPGROUP.DEPBAR.LE gsb0, 0x0 ;  /* 0x00008000000079c5 */ /* 0x000fe40000010000 */
[----:B------:R-:W-:-:S06]  /*11910*/  WARPGROUP.ARRIVE ;  /* 0x00000000000079c5 */ /* 0x000fcc0000000000 */
[----:B------:R-:W-:Y:S01]  /*11920*/  QGMMA.64x32x32.F32.E4M3.E4M3 R72, gdesc[UR8], R72, gsb0 ;  /* 0x00600000084879f3 */ /* 0x000fe20008000848 */
        /* <DEDUP_REMOVED lines=19> */
[----:B------:R-:W-:Y:S02]  /*11a60*/  R2UR UR17, R9 ;  /* 0x00000000091172ca */ /* 0x000fe400000e0000 */
[----:B------:R-:W-:Y:S01]  /*11a70*/  R2UR UR18, R6 ;  /* 0x00000000061272ca */ /* 0x000fe200000e0000 */
[----:B------:R-:W-:Y:S01]  /*11a80*/  VIADD R6, R12, 0x204 ;  /* 0x000002040c067836 */ /* 0x000fe20000000000 */
[----:B------:R-:W-:Y:S01]  /*11a90*/  R2UR UR19, R7 ;  /* 0x00000000071372ca */ /* 0x000fe200000e0000 */
[----:B------:R-:W-:-:S03]  /*11aa0*/  IMAD.MOV.U32 R7, RZ, RZ, 0x40000040 ;  /* 0x40000040ff077424 */ /* 0x000fc600078e00ff */
[----:B------:R-:W-:Y:S01]  /*11ab0*/  R2UR UR14, R6 ;  /* 0x00000000060e72ca */ /* 0x000fe200000e0000 */
[----:B------:R-:W-:Y:S01]  /*11ac0*/  VIADD R6, R12, 0x504 ;  /* 0x000005040c067836 */ /* 0x000fe20000000000 */
[----:B------:R-:W-:Y:S01]  /*11ad0*/  R2UR UR15, R7 ;  /* 0x00000000070f72ca */ /* 0x000fe200000e0000 */
[----:B------:R-:W-:Y:S01]  /*11ae0*/  IMAD.MOV.U32 R7, RZ, RZ, 0x40000040 ;  /* 0x40000040ff077424 */ /* 0x000fe200078e00ff */
        /* <DEDUP_REMOVED lines=21> */
[----:B------:R-:W-:Y:S02]  /*11c40*/  R2UR UR19, R7 ;  /* 0x00000000071372ca */ /* 0x000fe400000e0000 */
[----:B------:R-:W-:Y:S02]  /*11c50*/  R2UR UR16, R8 ;  /* 0x00000000081072ca */ /* 0x000fe400000e0000 */
[----:B------:R-:W-:Y:S02]  /*11c60*/  R2UR UR17, R9 ;  /* 0x00000000091172ca */ /* 0x000fe400000e0000 */
[----:B------:R-:W-:Y:S02]  /*11c70*/  MOV R7, 0x40000040 ;  /* 0x4000004000077802 */ /* 0x000fe40000000f00 */
[----:B------:R-:W-:-:S02]  /*11c80*/  R2UR UR24, R6 ;  /* 0x00000000061872ca */ /* 0x000fc400000e0000 */
[----:B------:R-:W-:Y:S01]  /*11c90*/  R2UR UR25, R7 ;  /* 0x00000000071972ca */ /* 0x000fe200000e0000 */
[----:B------:R-:W-:Y:S02]  /*11ca0*/  WARPGROUP.DEPBAR.LE gsb0, 0x0 ;  /* 0x00008000000079c5 */ /* 0x000fe40000010000 */
[----:B------:R-:W-:-:S06]  /*11cb0*/  WARPGROUP.ARRIVE ;  /* 0x00000000000079c5 */ /* 0x000fcc0000000000 */
[----:B------:R-:W-:Y:S03]  /*11cc0*/  QGMMA.64x32x32.F32.E4M3.E4M3 R88, gdesc[UR12], R88, gsb0 ;  /* 0x006000000c5879f3 */ /* 0x000fe60008000858 */
        /* <DEDUP_REMOVED lines=11> */
[----:B------:R-:W-:Y:S01]  /*11d80*/  IMAD R14, R232, -0xe0, R13 ;  /* 0xffffff20e80e7824 */ /* 0x000fe200078e020d */
[----:B------:R-:W-:Y:S01]  /*11d90*/  R2UR UR7, R15 ;  /* 0x000000000f0772ca */ /* 0x000fe200000e0000 */
[----:B------:R-:W-:-:S03]  /*11da0*/  IMAD.MOV.U32 R13, RZ, RZ, 0x40000040 ;  /* 0x40000040ff0d7424 */ /* 0x000fc600078e00ff */
[C---:B------:R-:W-:Y:S02]  /*11db0*/  ISETP.GT.AND P1, PT, R14.reuse, 0x9, PT ;  /* 0x000000090e00780c */ /* 0x040fe40003f24270 */
[C---:B------:R-:W-:Y:S02]  /*11dc0*/  ISETP.GT.AND P4, PT, R14.reuse, 0x8, PT ;  /* 0x000000080e00780c */ /* 0x040fe40003f84270 */
[C---:B------:R-:W-:Y:S02]  /*11dd0*/  ISETP.GT.AND P2, PT, R14.reuse, RZ, PT ;  /* 0x000000ff0e00720c */ /* 0x040fe40003f44270 */
[C---:B------:R-:W-:Y:S02]  /*11de0*/  ISETP.GT.AND P5, PT, R14.reuse, 0x1, PT ;  /* 0x000000010e00780c */ /* 0x040fe40003fa4270 */
[C---:B------:R-:W-:Y:S02]  /*11df0*/  ISETP.GT.AND P3, PT, R14.reuse, 0x10, PT ;  /* 0x000000100e00780c */ /* 0x040fe40003f64270 */
[----:B------:R-:W-:-:S02]  /*11e00*/  ISETP.GT.AND P0, PT, R14, 0xb9, PT ;  /* 0x000000b90e00780c */ /* 0x000fc40003f04270 */
[----:B------:R-:W-:Y:S01]  /*11e10*/  ISETP.GT.AND P6, PT, R14, 0xc0, PT ;  /* 0x000000c00e00780c */ /* 0x000fe20003fc4270 */
        /* <DEDUP_REMOVED lines=10> */
[----:B------:R-:W-:Y:S01]  /*11ec0*/  WARPGROUP.ARRIVE ;  /* 0x00000000000079c5 */ /* 0x000fe20000000000 */
[----:B------:R-:W-:Y:S01]  /*11ed0*/  FSEL R141, R125, -INF , P1 ;  /* 0xff8000007d8d7808 */ /* 0x000fe20000800000 */
[----:B------:R-:W-:Y:S01]  /*11ee0*/  IMAD.MOV.U32 R125, RZ, RZ, 0x40000040 ;  /* 0x40000040ff7d7424 */ /* 0x000fe200078e00ff */
[----:B------:R-:W-:Y:S02]  /*11ef0*/  FSEL R137, R124, -INF , P4 ;  /* 0xff8000007c897808 */ /* 0x000fe40002000000 */
[----:B------:R-:W-:Y:S01]  /*11f00*/  IADD3 R124, R12, 0x306, RZ ;  /* 0x000003060c7c7810 */ /* 0x000fe20007ffe0ff */
[----:B------:R-:W-:Y:S01]  /*11f10*/  QGMMA.64x32x32.F32.E4M3.E4M3 R104, gdesc[UR4], R104, gsb0 ;  /* 0x00600000046879f3 */ /* 0x000fe20008000868 */
[----:B------:R-:W-:-:S02]  /*11f20*/  R2UR UR6, R20 ;  /* 0x00000000140672ca */ /* 0x000fc400000e0000 */
[----:B------:R-:W-:Y:S02]  /*11f30*/  R2UR UR7, R21 ;  /* 0x00000000150772ca */ /* 0x000fe400000e0000 */
[----:B------:R-:W-:Y:S02]  /*11f40*/  R2UR UR4, R6 ;  /* 0x00000000060472ca */ /* 0x000fe400000e0000 */
[----:B------:R-:W-:Y:S02]  /*11f50*/  R2UR UR5, R7 ;  /* 0x00000000070572ca */ /* 0x000fe400000e0000 */
[----:B------:R-:W-:Y:S02]  /*11f60*/  FSEL R15, R122, -INF , P2 ;  /* 0xff8000007a0f7808 */ /* 0x000fe40001000000 */
[----:B------:R-:W-:Y:S02]  /*11f70*/  FSEL R21, R120, -INF , P2 ;  /* 0xff80000078157808 */ /* 0x000fe40001000000 */
[----:B------:R-:W-:-:S02]  /*11f80*/  ISETP.GT.AND P2, PT, R14, 0x11, PT ;  /* 0x000000110e00780c */ /* 0x000fc40003f44270 */
[----:B------:R-:W-:Y:S02]  /*11f90*/  FSEL R123, R123, -INF , P5 ;  /* 0xff8000007b7b7808 */ /* 0x000fe40002800000 */
[----:B------:R-:W-:Y:S02]  /*11fa0*/  FSEL R20, R121, -INF , P5 ;  /* 0xff80000079147808 */ /* 0x000fe40002800000 */
[----:B------:R-:W-:Y:S02]  /*11fb0*/  ISETP.GT.AND P5, PT, R14, 0x18, PT ;  /* 0x000000180e00780c */ /* 0x000fe40003fa4270 */
[----:B------:R-:W-:Y:S02]  /*11fc0*/  FSEL R147, R129, -INF , P2 ;  /* 0xff80000081937808 */ /* 0x000fe40001000000 */
[----:B------:R-:W-:Y:S02]  /*11fd0*/  FSEL R131, R131, -INF , P2 ;  /* 0xff80000083837808 */ /* 0x000fe40001000000 */
[----:B------:R-:W-:-:S02]  /*11fe0*/  FSEL R129, R134, -INF , P5 ;  /* 0xff80000086817808 */ /* 0x000fc40002800000 */
[----:B------:R-:W-:Y:S02]  /*11ff0*/  FSEL R149, R132, -INF , P5 ;  /* 0xff80000084957808 */ /* 0x000fe40002800000 */
[C---:B------:R-:W-:Y:S02]  /*12000*/  ISETP.GT.AND P2, PT, R14.reuse, 0x20, PT ;  /* 0x000000200e00780c */ /* 0x040fe40003f44270 */
[----:B------:R-:W-:Y:S02]  /*12010*/  ISETP.GT.AND P5, PT, R14, 0x21, PT ;  /* 0x000000210e00780c */ /* 0x000fe40003fa4270 */
[----:B------:R-:W-:Y:S02]  /*12020*/  FMNMX.FTZ R0, R21, R20, !PT ;  /* 0x0000001415007209 */ /* 0x000fe40007810000 */
[----:B------:R-:W-:Y:S02]  /*12030*/  FSEL R145, R128, -INF , P3 ;  /* 0xff80000080917808 */ /* 0x000fe40001800000 */
[----:B------:R-:W-:-:S02]  /*12040*/  FMNMX.FTZ R0, R137, R0, !PT ;  /* 0x0000000089007209 */ /* 0x000fc40007810000 */
[----:B------:R-:W-:Y:S02]  /*12050*/  FSEL R121, R126, -INF , P4 ;  /* 0xff8000007e797808 */ /* 0x000fe40002000000 */
[----:B------:R-:W-:Y:S02]  /*12060*/  FMNMX.FTZ R0, R141, R0, !PT ;  /* 0x000000008d007209 */ /* 0x000fe40007810000 */
        /* <DEDUP_REMOVED lines=8> */
[----:B------:R-:W-:Y:S01]  /*120f0*/  FSEL R127, R127, -INF , P1 ;  /* 0xff8000007f7f7808 */ /* 0x000fe20000800000 */
[----:B------:R-:W-:Y:S02]  /*12100*/  WARPGROUP.DEPBAR.LE gsb0, 0x0 ;  /* 0x00008000000079c5 */ /* 0x000fe40000010000 */
[----:B------:R-:W-:Y:S01]  /*12110*/  WARPGROUP.ARRIVE ;  /* 0x00000000000079c5 */ /* 0x000fe20000000000 */
[----:B------:R-:W-:Y:S01]  /*12120*/  FSEL R153, R104, -INF , P2 ;  /* 0xff80000068997808 */ /* 0x000fe20001000000 */
[----:B------:R-:W-:Y:S01]  /*12130*/  VIADD R104, R12, 0x406 ;  /* 0x000004060c687836 */ /* 0x000fe20000000000 */
[----:B------:R-:W-:Y:S01]  /*12140*/  FSEL R157, R105, -INF , P5 ;  /* 0xff800000699d7808 */ /* 0x000fe20002800000 */
[----:B------:R-:W-:Y:S01]  /*12150*/  IMAD.MOV.U32 R105, RZ, RZ, 0x40000040 ;  /* 0x40000040ff697424 */ /* 0x000fe200078e00ff */
[----:B------:R-:W-:Y:S01]  /*12160*/  FMNMX.FTZ R0, R153, R0, !PT ;  /* 0x0000000099007209 */ /* 0x000fe20007810000 */
[----:B------:R-:W-:Y:S01]  /*12170*/  QGMMA.64x32x32.F32.E4M3.E4M3 R88, gdesc[UR4], R88, gsb0 ;  /* 0x00600000045879f3 */ /* 0x000fe20008000858 */
[----:B------:R-:W-:-:S02]  /*12180*/  R2UR UR6, R124 ;  /* 0x000000007c0672ca */ /* 0x000fc400000e0000 */
[----:B------:R-:W-:Y:S02]  /*12190*/  R2UR UR7, R125 ;  /* 0x000000007d0772ca */ /* 0x000fe400000e0000 */
[----:B------:R-:W-:Y:S02]  /*121a0*/  R2UR UR4, R6 ;  /* 0x00000000060472ca */ /* 0x000fe400000e0000 */
[----:B------:R-:W-:Y:S02]  /*121b0*/  R2UR UR5, R7 ;  /* 0x00000000070572ca */ /* 0x000fe400000e0000 */
[----:B------:R-:W-:Y:S02]  /*121c0*/  ISETP.GT.AND P1, PT, R14, 0x29, PT ;  /* 0x000000290e00780c */ /* 0x000fe40003f24270 */
[----:B------:R-:W-:Y:S02]  /*121d0*/  FSEL R159, R108, -INF , P4 ;  /* 0xff8000006c9f7808 */ /* 0x000fe40002000000 */
[----:B------:R-:W-:-:S02]  /*121e0*/  FMNMX.FTZ R0, R157, R0, !PT ;  /* 0x000000009d007209 */ /* 0x000fc40007810000 */
[----:B------:R-:W-:Y:S02]  /*121f0*/  FSEL R143, R130, -INF , P3 ;  /* 0xff800000828f7808 */ /* 0x000fe40001800000 */
[----:B------:R-:W-:Y:S02]  /*12200*/  ISETP.GT.AND P3, PT, R14, 0x30, PT ;  /* 0x000000300e00780c */ /* 0x000fe40003f64270 */
[----:B------:R-:W-:Y:S02]  /*12210*/  FSEL R109, R109, -INF , P1 ;  /* 0xff8000006d6d7808 */ /* 0x000fe40000800000 */
[----:B------:R-:W-:Y:S02]  /*12220*/  FMNMX.FTZ R0, R159, R0, !PT ;  /* 0x000000009f007209 */ /* 0x000fe40007810000 */
[----:B------:R-:W-:Y:S01]  /*12230*/  FSEL R125, R106, -INF , P2 ;  /* 0xff8000006a7d7808 */ /* 0x000fe20001000000 */
[----:B------:R-:W-:Y:S01]  /*12240*/  VIADD R106, R12, 0x506 ;  /* 0x000005060c6a7836 */ /* 0x000fe20000000000 */
[----:B------:R-:W-:Y:S01]  /*12250*/  FSEL R151, R107, -INF , P5 ;  /* 0xff8000006b977808 */ /* 0x000fe20002800000 */
[----:B------:R-:W-:Y:S01]  /*12260*/  IMAD.MOV.U32 R107, RZ, RZ, 0x40000040 ;  /* 0x40000040ff6b7424 */ /* 0x000fe200078e00ff */
[----:B------:R-:W-:-:S02]  /*12270*/  ISETP.GT.AND P2, PT, R14, 0x31, PT ;  /* 0x000000310e00780c */ /* 0x000fc40003f44270 */
[----:B------:R-:W-:Y:S02]  /*12280*/  FSEL R163, R112, -INF , P3 ;  /* 0xff80000070a37808 */ /* 0x000fe40001800000 */
[----:B------:R-:W-:Y:S02]  /*12290*/  FMNMX.FTZ R0, R109, R0, !PT ;  /* 0x000000006d007209 */ /* 0x000fe40007810000 */
[----:B------:R-:W-:Y:S02]  /*122a0*/  ISETP.GT.AND P5, PT, R14, 0x38, PT ;  /* 0x000000380e00780c */ /* 0x000fe40003fa4270 */
[----:B------:R-:W-:Y:S02]  /*122b0*/  FSEL R165, R113, -INF , P2 ;  /* 0xff80000071a57808 */ /* 0x000fe40001000000 */
[----:B------:R-:W-:Y:S02]  /*122c0*/  R2UR UR10, R106 ;  /* 0x000000006a0a72ca */ /* 0x000fe400000e0000 */
[----:B------:R-:W-:-:S02]  /*122d0*/  R2UR UR11, R107 ;  /* 0x000000006b0b72ca */ /* 0x000fc400000e0000 */
[----:B------:R-:W-:Y:S02]  /*122e0*/  FMNMX.FTZ R0, R163, R0, !PT ;  /* 0x00000000a3007209 */ /* 0x000fe40007810000 */
[----:B------:R-:W-:Y:S02]  /*122f0*/  FSEL R155, R110, -INF , P4 ;  /* 0xff8000006e9b7808 */ /* 0x000fe40002000000 */
[----:B------:R-:W-:Y:S02]  /*12300*/  ISETP.GT.AND P4, PT, R14, 0x39, PT ;  /* 0x000000390e00780c */ /* 0x000fe40003f84270 */
[----:B------:R-:W-:Y:S02]  /*12310*/  FSEL R167, R116, -INF , P5 ;  /* 0xff80000074a77808 */ /* 0x000fe40002800000 */
[----:B------:R-:W-:Y:S02]  /*12320*/  FMNMX.FTZ R0, R165, R0, !PT ;  /* 0x00000000a5007209 */ /* 0x000fe40007810000 */
[----:B------:R-:W-:-:S02]  /*12330*/  FSEL R115, R115, -INF , P2 ;  /* 0xff80000073737808 */ /* 0x000fc40001000000 */
[----:B------:R-:W-:Y:S02]  /*12340*/  FSEL R117, R117, -INF , P4 ;  /* 0xff80000075757808 */ /* 0x000fe40002000000 */
[----:B------:R-:W-:Y:S02]  /*12350*/  ISETP.GT.AND P2, PT, R14, 0x40, PT ;  /* 0x000000400e00780c */ /* 0x000fe40003f44270 */
[----:B------:R-:W-:Y:S02]  /*12360*/  FMNMX.FTZ R0, R167, R0, !PT ;  /* 0x00000000a7007209 */ /* 0x000fe40007810000 */
[----:B------:R-:W-:Y:S01]  /*12370*/  FSEL R113, R118, -INF , P5 ;  /* 0xff80000076717808 */ /* 0x000fe20002800000 */
[----:B------:R-:W-:Y:S02]  /*12380*/  WARPGROUP.DEPBAR.LE gsb0, 0x0 ;  /* 0x00008000000079c5 */ /* 0x000fe40000010000 */
[----:B------:R-:W-:Y:S01]  /*12390*/  WARPGROUP.ARRIVE ;  /* 0x00000000000079c5 */ /* 0x000fe20000000000 */
[----:B------:R-:W-:-:S02]  /*123a0*/  ISETP.GT.AND P5, PT, R14, 0x41, PT ;  /* 0x000000410e00780c */ /* 0x000fc40003fa4270 */
[----:B------:R-:W-:Y:S02]  /*123b0*/  FSEL R107, R88, -INF , P2 ;  /* 0xff800000586b7808 */ /* 0x000fe40001000000 */
[----:B------:R-:W-:Y:S01]  /*123c0*/  FMNMX.FTZ R0, R117, R0, !PT ;  /* 0x0000000075007209 */ /* 0x000fe20007810000 */
[----:B------:R-:W-:Y:S01]  /*123d0*/  QGMMA.64x32x32.F32.E4M3.E4M3 R72, gdesc[UR4], R72, gsb0 ;  /* 0x00600000044879f3 */ /* 0x000fe20008000848 */
[----:B------:R-:W-:Y:S02]  /*123e0*/  R2UR UR6, R104 ;  /* 0x00000000680672ca */ /* 0x000fe400000e0000 */
[----:B------:R-:W-:Y:S02]  /*123f0*/  R2UR UR7, R105 ;  /* 0x00000000690772ca */ /* 0x000fe400000e0000 */
[----:B------:R-:W-:Y:S02]  /*12400*/  R2UR UR4, R6 ;  /* 0x00000000060472ca */ /* 0x000fe400000e0000 */
[----:B------:R-:W-:-:S02]  /*12410*/  R2UR UR5, R7 ;  /* 0x00000000070572ca */ /* 0x000fc400000e0000 */
[----:B------:R-:W-:Y:S02]  /*12420*/  FSEL R119, R119, -INF , P4 ;  /* 0xff80000077777808 */ /* 0x000fe40002000000 */
[C---:B------:R-:W-:Y:S02]  /*12430*/  ISETP.GT.AND P4, PT, R14.reuse, 0x48, PT ;  /* 0x000000480e00780c */ /* 0x040fe40003f84270 */
[----:B------:R-:W-:Y:S02]  /*12440*/  FSEL R169, R89, -INF , P5 ;  /* 0xff80000059a97808 */ /* 0x000fe40002800000 */
[----:B------:R-:W-:Y:S02]  /*12450*/  FMNMX.FTZ R0, R107, R0, !PT ;  /* 0x000000006b007209 */ /* 0x000fe40007810000 */
[----:B------:R-:W-:Y:S02]  /*12460*/  FSEL R111, R111, -INF , P1 ;  /* 0xff8000006f6f7808 */ /* 0x000fe40000800000 */
[----:B------:R-:W-:-:S02]  /*12470*/  ISETP.GT.AND P1, PT, R14, 0x49, PT ;  /* 0x000000490e00780c */ /* 0x000fc40003f24270 */
[----:B------:R-:W-:Y:S02]  /*12480*/  FSEL R171, R92, -INF , P4 ;  /* 0xff8000005cab7808 */ /* 0x000fe40002000000 */
[----:B------:R-:W-:Y:S02]  /*12490*/  FMNMX.FTZ R0, R169, R0, !PT ;  /* 0x00000000a9007209 */ /* 0x000fe40007810000 */
[----:B------:R-:W-:Y:S02]  /*124a0*/  FSEL R161, R114, -INF , P3 ;  /* 0xff80000072a17808 */ /* 0x000fe40001800000 */
[----:B------:R-:W-:Y:S02]  /*124b0*/  ISETP.GT.AND P3, PT, R14, 0x50, PT ;  /* 0x000000500e00780c */ /* 0x000fe40003f64270 */
        /* <DEDUP_REMOVED lines=15> */
[----:B------:R-:W-:Y:S01]  /*125b0*/  FSEL R101, R101, -INF , P4 ;  /* 0xff80000065657808 */ /* 0x000fe20002000000 */
[----:B------:R-:W-:Y:S02]  /*125c0*/  WARPGROUP.DEPBAR.LE gsb0, 0x0 ;  /* 0x00008000000079c5 */ /* 0x000fe40000010000 */
[----:B------:R-:W-:Y:S01]  /*125d0*/  WARPGROUP.ARRIVE ;  /* 0x00000000000079c5 */ /* 0x000fe20000000000 */
[----:B------:R-:W-:Y:S02]  /*125e0*/  ISETP.GT.AND P3, PT, R14, 0x60, PT ;  /* 0x000000600e00780c */ /* 0x000fe40003f64270 */
[----:B------:R-:W-:Y:S02]  /*125f0*/  FMNMX.FTZ R0, R179, R0, !PT ;  /* 0x00000000b3007209 */ /* 0x000fe40007810000 */
[----:B------:R-:W-:Y:S01]  /*12600*/  FSEL R95, R95, -INF , P1 ;  /* 0xff8000005f5f7808 */ /* 0x000fe20000800000 */
[----:B------:R-:W-:Y:S01]  /*12610*/  QGMMA.64x32x32.F32.E4M3.E4M3 R56, gdesc[UR4], R56, gsb0 ;  /* 0x00600000043879f3 */ /* 0x000fe20008000838 */
[----:B------:R-:W-:-:S02]  /*12620*/  R2UR UR7, R13 ;  /* 0x000000000d0772ca */ /* 0x000fc400000e0000 */
        /* <DEDUP_REMOVED lines=19> */
[----:B------:R-:W-:Y:S02]  /*12760*/  IADD3 R12, R12, 0x606, RZ ;  /* 0x000006060c0c7810 */ /* 0x000fe40007ffe0ff */
[----:B------:R-:W-:Y:S02]  /*12770*/  FSEL R75, R75, -INF , P1 ;  /* 0xff8000004b4b7808 */ /* 0x000fe40000800000 */
[----:B------:R-:W-:Y:S02]  /*12780*/  ISETP.GT.AND P1, PT, R14, 0x78, PT ;  /* 0x000000780e00780c */ /* 0x000fe40003f24270 */
[----:B------:R-:W-:Y:S02]  /*12790*/  FSEL R81, R81, -INF , P3 ;  /* 0xff80000051517808 */ /* 0x000fe40001800000 */
[----:B------:R-:W-:-:S02]  /*127a0*/  FMNMX.FTZ R0, R187, R0, !PT ;  /* 0x00000000bb007209 */ /* 0x000fc40007810000 */
[----:B------:R-:W-:Y:S02]  /*127b0*/  R2UR UR6, R12 ;  /* 0x000000000c0672ca */ /* 0x000fe400000e0000 */
[----:B------:R-:W-:Y:S02]  /*127c0*/  FSEL R185, R78, -INF , P2 ;  /* 0xff8000004eb97808 */ /* 0x000fe40001000000 */
[----:B------:R-:W-:Y:S02]  /*127d0*/  R2UR UR4, R6 ;  /* 0x00000000060472ca */ /* 0x000fe400000e0000 */
[----:B------:R-:W-:Y:S02]  /*127e0*/  R2UR UR5, R7 ;  /* 0x00000000070572ca */ /* 0x000fe400000e0000 */
[----:B------:R-:W-:Y:S01]  /*127f0*/  ISETP.GT.AND P2, PT, R14, 0x79, PT ;  /* 0x000000790e00780c */ /* 0x000fe20003f44270 */
[----:B------:R-:W-:Y:S02]  /*12800*/  WARPGROUP.DEPBAR.LE gsb0, 0x0 ;  /* 0x00008000000079c5 */ /* 0x000fe40000010000 */
[----:B------:R-:W-:Y:S01]  /*12810*/  WARPGROUP.ARRIVE ;  /* 0x00000000000079c5 */ /* 0x000fe20000000000 */
[----:B------:R-:W-:-:S02]  /*12820*/  FSEL R189, R84, -INF , P1 ;  /* 0xff80000054bd7808 */ /* 0x000fc40000800000 */
[----:B------:R-:W-:Y:S02]  /*12830*/  FMNMX.FTZ R0, R81, R0, !PT ;  /* 0x0000000051007209 */ /* 0x000fe40007810000 */
[----:B------:R-:W-:Y:S01]  /*12840*/  FSEL R79, R79, -INF , P5 ;  /* 0xff8000004f4f7808 */ /* 0x000fe20002800000 */
[----:B------:R-:W-:Y:S01]  /*12850*/  QGMMA.64x32x32.F32.E4M3.E4M3 R40, gdesc[UR8], R40, gsb0 ;  /* 0x00600000082879f3 */ /* 0x000fe20008000828 */
        /* <DEDUP_REMOVED lines=29> */
[----:B------:R-:W-:Y:S01]  /*12a30*/  FSEL R205, R68, -INF , P4 ;  /* 0xff80000044cd7808 */ /* 0x000fe20002000000 */
[----:B------:R-:W-:Y:S02]  /*12a40*/  WARPGROUP.DEPBAR.LE gsb0, 0x0 ;  /* 0x00008000000079c5 */ /* 0x000fe40000010000 */
[----:B------:R-:W-:Y:S01]  /*12a50*/  WARPGROUP.ARRIVE ;  /* 0x00000000000079c5 */ /* 0x000fe20000000000 */
[----:B------:R-:W-:Y:S02]  /*12a60*/  FMNMX.FTZ R0, R203, R0, !PT ;  /* 0x00000000cb007209 */ /* 0x000fe40007810000 */
[----:B------:R-:W-:Y:S02]  /*12a70*/  FSEL R63, R63, -INF , P1 ;  /* 0xff8000003f3f7808 */ /* 0x000fe40000800000 */
[----:B------:R-:W-:Y:S01]  /*12a80*/  ISETP.GT.AND P1, PT, R14, 0xa0, PT ;  /* 0x000000a00e00780c */ /* 0x000fe20003f24270 */
[----:B------:R-:W-:Y:S01]  /*12a90*/  QGMMA.64x32x32.F32.E4M3.E4M3 R24, gdesc[UR4], R24, gsb0 ;  /* 0x00600000041879f3 */ /* 0x000fe20008000818 */
        /* <DEDUP_REMOVED lines=27> */
[----:B------:R-:W-:Y:S02]  /*12c50*/  FMNMX.FTZ R0, R219, R0, !PT ;  /* 0x00000000db007209 */ /* 0x000fe40007810000 */
[----:B------:R-:W-:Y:S02]  /*12c60*/  FSEL R223, R53, -INF , P0 ;  /* 0xff80000035df7808 */ /* 0x000fe40000000000 */
[----:B------:R-:W-:Y:S01]  /*12c70*/  FMNMX.FTZ R0, R221, R0, !PT ;  /* 0x00000000dd007209 */ /* 0x000fe20007810000 */
[----:B------:R-:W-:Y:S02]  /*12c80*/  WARPGROUP.DEPBAR.LE gsb0, 0x0 ;  /* 0x00008000000079c5 */ /* 0x000fe40000010000 */
        /* <DEDUP_REMOVED lines=12> */
[----:B------:R-:W-:-:S02]  /*12d50*/  FSEL R29, R29, -INF , P2 ;  /* 0xff8000001d1d7808 */ /* 0x000fc40001000000 */
[----:B------:R-:W-:Y:S02]  /*12d60*/  FMNMX.FTZ R0, R235, R0, !PT ;  /* 0x00000000eb007209 */ /* 0x000fe40007810000 */
[----:B------:R-:W-:Y:S02]  /*12d70*/  ISETP.GT.AND P3, PT, R14, 0xd0, PT ;  /* 0x000000d00e00780c */ /* 0x000fe40003f64270 */
[----:B------:R-:W-:Y:S02]  /*12d80*/  FSEL R47, R47, -INF , P4 ;  /* 0xff8000002f2f7808 */ /* 0x000fe40002000000 */
[----:B------:R-:W-:Y:S02]  /*12d90*/  FSEL R237, R32, -INF , P3 ;  /* 0xff80000020ed7808 */ /* 0x000fe40001800000 */
[----:B------:R-:W-:Y:S02]  /*12da0*/  FMNMX.FTZ R0, R29, R0, !PT ;  /* 0x000000001d007209 */ /* 0x000fe40007810000 */
[----:B------:R-:W-:-:S02]  /*12db0*/  ISETP.GT.AND P4, PT, R14, 0xd1, PT ;  /* 0x000000d10e00780c */ /* 0x000fc40003f84270 */
[----:B------:R-:W-:Y:S02]  /*12dc0*/  FSEL R49, R46, -INF , P5 ;  /* 0xff8000002e317808 */ /* 0x000fe40002800000 */
[----:B------:R-:W-:Y:S02]  /*12dd0*/  FSEL R12, R33, -INF , P4 ;  /* 0xff800000210c7808 */ /* 0x000fe40002000000 */
[----:B------:R-:W-:Y:S02]  /*12de0*/  FMNMX.FTZ R0, R237, R0, !PT ;  /* 0x00000000ed007209 */ /* 0x000fe40007810000 */
[----:B------:R-:W-:Y:S02]  /*12df0*/  ISETP.GT.AND P5, PT, R14, 0xd8, PT ;  /* 0x000000d80e00780c */ /* 0x000fe40003fa4270 */
[----:B------:R-:W-:Y:S02]  /*12e00*/  FMNMX.FTZ R0, R12, R0, !PT ;  /* 0x000000000c007209 */ /* 0x000fe40007810000 */
[----:B------:R-:W-:-:S02]  /*12e10*/  FSEL R33, R36, -INF , P5 ;  /* 0xff80000024217808 */ /* 0x000fc40002800000 */
[----:B------:R-:W-:Y:S02]  /*12e20*/  ISETP.GT.AND P6, PT, R14, 0xd9, PT ;  /* 0x000000d90e00780c */ /* 0x000fe40003fc4270 */
[----:B------:R-:W-:Y:S02]  /*12e30*/  FMNMX.FTZ R0, R33, R0, !PT ;  /* 0x0000000021007209 */ /* 0x000fe40007810000 */
[----:B------:R-:W-:Y:S02]  /*12e40*/  FSEL R37, R37, -INF , P6 ;  /* 0xff80000025257808 */ /* 0x000fe40003000000 */
[----:B------:R-:W-:Y:S02]  /*12e50*/  FMNMX.FTZ R46, R15, R123, !PT ;  /* 0x0000007b0f2e7209 */ /* 0x000fe40007810000 */
[----:B------:R-:W-:Y:S02]  /*12e60*/  FMNMX.FTZ R24, R37, R0, !PT ;  /* 0x0000000025187209 */ /* 0x000fe40007810000 */
[----:B------:R-:W-:-:S02]  /*12e70*/  FMNMX.FTZ R46, R121, R46, !PT ;  /* 0x0000002e792e7209 */ /* 0x000fc40007810000 */
[----:B------:R-:W-:Y:S01]  /*12e80*/  P2R R40, PR, RZ, 0x4 ;  /* 0x00000004ff287803 */ /* 0x000fe20000000000 */
[----:B------:R-:W0:Y:S01]  /*12e90*/  SHFL.BFLY PT, R0, R24, 0x2, 0x1f ;  /* 0x0c401f0018007f89 */ /* 0x000e2200000e0000 */
[----:B------:R-:W-:Y:S02]  /*12ea0*/  FMNMX.FTZ R48, R127, R46, !PT ;  /* 0x0000002e7f307209 */ /* 0x000fe40007810000 */
[----:B------:R-:W-:Y:S02]  /*12eb0*/  P2R R44, PR, RZ, 0x1 ;  /* 0x00000001ff2c7803 */ /* 0x000fe40000000000 */
[----:B------:R-:W-:Y:S02]  /*12ec0*/  FMNMX.FTZ R48, R143, R48, !PT ;  /* 0x000000308f307209 */ /* 0x000fe40007810000 */
[----:B------:R-:W-:Y:S02]  /*12ed0*/  P2R R42, PR, RZ, 0x2 ;  /* 0x00000002ff2a7803 */ /* 0x000fe40000000000 */
[----:B------:R-:W-:-:S02]  /*12ee0*/  FMNMX.FTZ R48, R131, R48, !PT ;  /* 0x0000003083307209 */ /* 0x000fc40007810000 */
[C---:B------:R-:W-:Y:S02]  /*12ef0*/  ISETP.GT.AND P1, PT, R14.reuse, 0xb9, PT ;  /* 0x000000b90e00780c */ /* 0x040fe40003f24270 */
[----:B------:R-:W-:Y:S02]  /*12f00*/  FMNMX.FTZ R48, R129, R48, !PT ;  /* 0x0000003081307209 */ /* 0x000fe40007810000 */
[----:B------:R-:W-:Y:S02]  /*12f10*/  ISETP.GT.AND P0, PT, R14, 0xc0, PT ;  /* 0x000000c00e00780c */ /* 0x000fe40003f04270 */
[----:B------:R-:W-:Y:S02]  /*12f20*/  FMNMX.FTZ R50, R135, R48, !PT ;  /* 0x0000003087327209 */ /* 0x000fe40007810000 */
[----:B------:R-:W-:Y:S02]  /*12f30*/  FSEL R55, R55, -INF , P1 ;  /* 0xff80000037377808 */ /* 0x000fe40000800000 */
[----:B------:R-:W-:-:S02]  /*12f40*/  FMNMX.FTZ R50, R125, R50, !PT ;  /* 0x000000327d327209 */ /* 0x000fc40007810000 */
[----:B------:R-:W-:Y:S02]  /*12f50*/  FSEL R26, R26, -INF , P0 ;  /* 0xff8000001a1a7808 */ /* 0x000fe40000000000 */
[----:B0-----:R-:W-:Y:S02]  /*12f60*/  FMNMX.FTZ R28, R24, R0, !PT ;  /* 0x00000000181c7209 */ /* 0x001fe40007810000 */
[----:B------:R-:W-:Y:S02]  /*12f70*/  FMNMX.FTZ R50, R151, R50, !PT ;  /* 0x0000003297327209 */ /* 0x000fe40007810000 */
[----:B------:R-:W-:Y:S01]  /*12f80*/  ISETP.NE.AND P0, PT, R44, RZ, PT ;  /* 0x000000ff2c00720c */ /* 0x000fe20003f05270 */
[----:B------:R-:W0:Y:S01]  /*12f90*/  SHFL.BFLY PT, R0, R28, 0x1, 0x1f ;  /* 0x0c201f001c007f89 */ /* 0x000e2200000e0000 */
[----:B------:R-:W-:Y:S02]  /*12fa0*/  FMNMX.FTZ R50, R155, R50, !PT ;  /* 0x000000329b327209 */ /* 0x000fe40007810000 */
[----:B------:R-:W-:-:S02]  /*12fb0*/  ISETP.NE.AND P1, PT, R42, RZ, PT ;  /* 0x000000ff2a00720c */ /* 0x000fc40003f25270 */
[----:B------:R-:W-:Y:S02]  /*12fc0*/  FSEL R27, R27, -INF , P0 ;  /* 0xff8000001b1b7808 */ /* 0x000fe40000000000 */
[----:B------:R-:W-:Y:S02]  /*12fd0*/  FSEL R30, R30, -INF , P1 ;  /* 0xff8000001e1e7808 */ /* 0x000fe40000800000 */
[----:B------:R-:W-:Y:S02]  /*12fe0*/  ISETP.NE.AND P0, PT, R136, RZ, PT ;  /* 0x000000ff8800720c */ /* 0x000fe40003f05270 */
[----:B0-----:R-:W-:-:S04]  /*12ff0*/  FMNMX.FTZ R0, R28, R0, !PT ;  /* 0x000000001c007209 */ /* 0x001fc80007810000 */
[----:B------:R-:W-:Y:S01]  /*13000*/  FSETP.NEU.FTZ.AND P2, PT, R0, -INF , PT ;  /* 0xff8000000000780b */ /* 0x000fe20003f5d000 */
[----:B------:R-:W-:-:S05]  /*13010*/  FFMA.FTZ R32, R2, R0, -8 ;  /* 0xc100000002207423 */ /* 0x000fca0000010000 */
[----:B------:R-:W-:Y:S02]  /*13020*/  FSEL R14, R32, RZ, P2 ;  /* 0x000000ff200e7208 */ /* 0x000fe40001000000 */
[----:B------:R-:W-:-:S03]  /*13030*/  ISETP.NE.AND P2, PT, R40, RZ, PT ;  /* 0x000000ff2800720c */ /* 0x000fc60003f45270 */
[C-C-:B------:R-:W-:Y:S01]  /*13040*/  FFMA.FTZ R52, R2.reuse, R107, -R14.reuse ;  /* 0x0000006b02347223 */ /* 0x140fe2000001080e */
[----:B------:R-:W-:-:S01]  /*13050*/  FFMA.FTZ R13, R2, R13, -R14 ;  /* 0x0000000d020d7223 */ /* 0x000fc2000001080e */
[C-C-:B------:R-:W-:Y:S01]  /*13060*/  FFMA.FTZ R24, R2.reuse, R137, -R14.reuse ;  /* 0x0000008902187223 */ /* 0x140fe2000001080e */
[----:B------:R-:W-:-:S01]  /*13070*/  FFMA.FTZ R137, R2, R141, -R14 ;  /* 0x0000008d02897223 */ /* 0x000fc2000001080e */
[----:B------:R0:W-:Y:S01]  /*13080*/  MUFU.EX2 R46, R52 ;  /* 0x00000034002e7308 */ /* 0x0001e20000000800 */
[----:B------:R-:W-:-:S01]  /*13090*/  FFMA.FTZ R141, R2, R147, -R14 ;  /* 0x00000093028d7223 */ /* 0x000fc2000001080e */
[C-C-:B------:R-:W-:Y:S01]  /*130a0*/  FFMA.FTZ R147, R2.reuse, R165, -R14.reuse ;  /* 0x000000a502937223 */ /* 0x140fe2000001080e */
[----:B------:R-:W-:Y:S01]  /*130b0*/  FSEL R165, R31, -INF , P2 ;  /* 0xff8000001fa57808 */ /* 0x000fe20001000000 */
[--C-:B------:R-:W-:Y:S01]  /*130c0*/  FFMA.FTZ R42, R2, R163, -R14.reuse ;  /* 0x000000a3022a7223 */ /* 0x100fe2000001080e */
[----:B------:R-:W-:Y:S01]  /*130d0*/  FSEL R163, R34, -INF , P3 ;  /* 0xff80000022a37808 */ /* 0x000fe20001800000 */
[C-C-:B------:R-:W-:Y:S01]  /*130e0*/  FFMA.FTZ R44, R2.reuse, R167, -R14.reuse ;  /* 0x000000a7022c7223 */ /* 0x140fe2000001080e */
[----:B------:R-:W-:Y:S01]  /*130f0*/  FSEL R167, R35, -INF , P4 ;  /* 0xff80000023a77808 */ /* 0x000fe20002000000 */
[C-C-:B------:R-:W-:Y:S01]  /*13100*/  FFMA.FTZ R107, R2.reuse, R169, -R14.reuse ;  /* 0x000000a9026b7223 */ /* 0x140fe2000001080e */
[----:B0-----:R-:W-:Y:S01]  /*13110*/  FMNMX.FTZ R52, R111, R50, !PT ;  /* 0x000000326f347209 */ /* 0x001fe20007810000 */
[--C-:B------:R-:W-:Y:S01]  /*13120*/  FFMA.FTZ R171, R2, R171, -R14.reuse ;  /* 0x000000ab02ab7223 */ /* 0x100fe2000001080e */
[----:B------:R-:W-:Y:S01]  /*13130*/  FSEL R169, R38, -INF , P5 ;  /* 0xff80000026a97808 */ /* 0x000fe20002800000 */
[C-C-:B------:R-:W-:Y:S01]  /*13140*/  FFMA.FTZ R179, R2.reuse, R179, -R14.reuse ;  /* 0x000000b302b37223 */ /* 0x140fe2000001080e */
[----:B------:R-:W-:Y:S01]  /*13150*/  FMNMX.FTZ R52, R161, R52, !PT ;  /* 0x00000034a1347209 */ /* 0x000fe20007810000 */
[----:B------:R0:W-:Y:S01]  /*13160*/  MUFU.EX2 R48, R171 ;  /* 0x000000ab00307308 */ /* 0x0001e20000000800 */
[----:B------:R-:W-:-:S01]  /*13170*/  FFMA.FTZ R173, R2, R173, -R14 ;  /* 0x000000ad02ad7223 */ /* 0x000fc2000001080e */
[C-C-:B------:R-:W-:Y:S01]  /*13180*/  FFMA.FTZ R28, R2.reuse, R145, -R14.reuse ;  /* 0x00000091021c7223 */ /* 0x140fe2000001080e */
[----:B------:R-:W-:Y:S01]  /*13190*/  FMNMX.FTZ R52, R115, R52, !PT ;  /* 0x0000003473347209 */ /* 0x000fe20007810000 */
[C-C-:B------:R-:W-:Y:S01]  /*131a0*/  FFMA.FTZ R32, R2.reuse, R149, -R14.reuse ;  /* 0x0000009502207223 */ /* 0x140fe2000001080e */
[----:B------:R-:W-:-:S01]  /*131b0*/  FFMA.FTZ R36, R2, R153, -R14 ;  /* 0x0000009902247223 */ /* 0x000fc2000001080e */
[C-C-:B------:R-:W-:Y:S01]  /*131c0*/  FFMA.FTZ R145, R2.reuse, R157, -R14.reuse ;  /* 0x0000009d02917223 */ /* 0x140fe2000001080e */
[----:B------:R-:W-:Y:S01]  /*131d0*/  FMNMX.FTZ R52, R113, R52, !PT ;  /* 0x0000003471347209 */ /* 0x000fe20007810000 */
[C-C-:B------:R-:W-:Y:S01]  /*131e0*/  FFMA.FTZ R40, R2.reuse, R159, -R14.reuse ;  /* 0x0000009f02287223 */ /* 0x140fe2000001080e */
[----:B0-----:R-:W-:Y:S01]  /*131f0*/  FSEL R171, R39, -INF , P6 ;  /* 0xff80000027ab7808 */ /* 0x001fe20003000000 */
[----:B------:R-:W-:Y:S01]  /*13200*/  MUFU.EX2 R50, R173 ;  /* 0x000000ad00327308 */ /* 0x000fe20000000800 */
[----:B------:R-:W-:Y:S01]  /*13210*/  FMNMX.FTZ R54, R119, R52, !PT ;  /* 0x0000003477367209 */ /* 0x000fe20007810000 */
[C-C-:B------:R-:W-:Y:S01]  /*13220*/  FFMA.FTZ R149, R2.reuse, R177, -R14.reuse ;  /* 0x000000b102957223 */ /* 0x140fe2000001080e */
[----:B------:R-:W-:-:S01]  /*13230*/  FFMA.FTZ R21, R2, R21, -R14 ;  /* 0x0000001502157223 */ /* 0x000fc2000001080e */
[C-C-:B------:R-:W-:Y:S01]  /*13240*/  FFMA.FTZ R20, R2.reuse, R20, -R14.reuse ;  /* 0x0000001402147223 */ /* 0x140fe2000001080e */
[----:B------:R-:W-:Y:S01]  /*13250*/  FMNMX.FTZ R54, R105, R54, !PT ;  /* 0x0000003669367209 */ /* 0x000fe20007810000 */
[C-C-:B------:R-:W-:Y:S01]  /*13260*/  FFMA.FTZ R133, R2.reuse, R133, -R14.reuse ;  /* 0x0000008502857223 */ /* 0x140fe2000001080e */
[----:B------:R-:W-:-:S01]  /*13270*/  FFMA.FTZ R109, R2, R109, -R14 ;  /* 0x0000006d026d7223 */ /* 0x000fc2000001080e */
[----:B------:R0:W-:Y:S01]  /*13280*/  MUFU.EX2 R52, R179 ;  /* 0x000000b300347308 */ /* 0x0001e20000000800 */
[----:B------:R-:W-:Y:S01]  /*13290*/  FMNMX.FTZ R54, R91, R54, !PT ;  /* 0x000000365b367209 */ /* 0x000fe20007810000 */
[C-C-:B------:R-:W-:Y:S01]  /*132a0*/  FFMA.FTZ R117, R2.reuse, R117, -R14.reuse ;  /* 0x0000007502757223 */ /* 0x140fe2000001080e */
[----:B------:R-:W-:-:S01]  /*132b0*/  FFMA.FTZ R93, R2, R93, -R14 ;  /* 0x0000005d025d7223 */ /* 0x000fc2000001080e */
[C-C-:B------:R-:W-:Y:S01]  /*132c0*/  FFMA.FTZ R101, R2.reuse, R101, -R14.reuse ;  /* 0x0000006502657223 */ /* 0x140fe2000001080e */
[----:B------:R-:W-:Y:S01]  /*132d0*/  FMNMX.FTZ R54, R89, R54, !PT ;  /* 0x0000003659367209 */ /* 0x000fe20007810000 */
[C-C-:B------:R-:W-:Y:S01]  /*132e0*/  FFMA.FTZ R73, R2.reuse, R73, -R14.reuse ;  /* 0x0000004902497223 */ /* 0x140fe2000001080e */
[----:B------:R-:W-:-:S01]  /*132f0*/  FFMA.FTZ R181, R2, R181, -R14 ;  /* 0x000000b502b57223 */ /* 0x000fc2000001080e */
[C-C-:B------:R-:W-:Y:S01]  /*13300*/  FFMA.FTZ R77, R2.reuse, R77, -R14.reuse ;  /* 0x0000004d024d7223 */ /* 0x140fe2000001080e */
[----:B------:R-:W-:Y:S01]  /*13310*/  FMNMX.FTZ R56, R95, R54, !PT ;  /* 0x000000365f387209 */ /* 0x000fe20007810000 */
[C-C-:B0-----:R-:W-:Y:S01]  /*13320*/  FFMA.FTZ R179, R2.reuse, R12, -R14.reuse ;  /* 0x0000000c02b37223 */ /* 0x141fe2000001080e */
[----:B------:R-:W-:Y:S01]  /*13330*/  MUFU.EX2 R54, R13 ;  /* 0x0000000d00367308 */ /* 0x000fe20000000800 */
[----:B------:R-:W-:-:S01]  /*13340*/  FFMA.FTZ R12, R2, R33, -R14 ;  /* 0x00000021020c7223 */ /* 0x000fc2000001080e */
[----:B------:R-:W-:Y:S01]  /*13350*/  FMNMX.FTZ R56, R175, R56, !PT ;  /* 0x00000038af387209 */ /* 0x000fe20007810000 */
[----:B------:R-:W-:-:S01]  /*13360*/  FFMA.FTZ R187, R2, R187, -R14 ;  /* 0x000000bb02bb7223 */ /* 0x000fc2000001080e */
[C-C-:B------:R-:W-:Y:S01]  /*13370*/  FFMA.FTZ R81, R2.reuse, R81, -R14.reuse ;  /* 0x0000005102517223 */ /* 0x140fe2000001080e */
        /* <DEDUP_REMOVED lines=30> */
[----:B------:R-:W-:Y:S01]  /*13560*/  MUFU.EX2 R21, R21 ;  /* 0x0000001500157308 */ /* 0x000fe20000000800 */
[----:B------:R-:W-:-:S02]  /*13570*/  ISETP.NE.AND P2, PT, R138, RZ, PT ;  /* 0x000000ff8a00720c */ /* 0x000fc40003f45270 */
        /* <DEDUP_REMOVED lines=8> */
[----:B------:R-:W0:Y:S03]  /*13600*/  MUFU.EX2 R137, R137 ;  /* 0x0000008900897308 */ /* 0x000e260000000800 */
[----:B------:R-:W-:-:S04]  /*13610*/  FMNMX.FTZ R64, R63, R62, !PT ;  /* 0x0000003e3f407209 */ /* 0x000fc80007810000 */
[----:B------:R-:W-:Y:S01]  /*13620*/  FMNMX.FTZ R64, R69, R64, !PT ;  /* 0x0000004045407209 */ /* 0x000fe20007810000 */
[----:B------:R-:W-:Y:S03]  /*13630*/  MUFU.EX2 R28, R28 ;  /* 0x0000001c001c7308 */ /* 0x000fe60000000800 */
[----:B------:R-:W-:-:S04]  /*13640*/  FMNMX.FTZ R64, R67, R64, !PT ;  /* 0x0000004043407209 */ /* 0x000fc80007810000 */
[----:B------:R-:W-:Y:S01]  /*13650*/  FMNMX.FTZ R64, R41, R64, !PT ;  /* 0x0000004029407209 */ /* 0x000fe20007810000 */
[----:B------:R-:W-:Y:S01]  /*13660*/  MUFU.EX2 R141, R141 ;  /* 0x0000008d008d7308 */ /* 0x000fe20000000800 */
[----:B0-----:R-:W-:Y:S02]  /*13670*/  F2FP.SATFINITE.E4M3.F32.PACK_AB_MERGE_C R224, R137, R24, RZ ;  /* 0x0000001889e0723e */ /* 0x001fe400048070ff */
[----:B------:R-:W-:Y:S02]  /*13680*/  FMNMX.FTZ R66, R71, R64, !PT ;  /* 0x0000004047427209 */ /* 0x000fe40007810000 */
[----:B------:R-:W-:Y:S02]  /*13690*/  F2FP.SATFINITE.E4M3.F32.PACK_AB_MERGE_C R224, R20, R21, R224 ;  /* 0x0000001514e0723e */ /* 0x000fe400048070e0 */
        /* <DEDUP_REMOVED lines=26> */
[----:B------:R-:W-:Y:S01]  /*13840*/  FMNMX.FTZ R13, R171, R70, !PT ;  /* 0x00000046ab0d7209 */ /* 0x000fe20007810000 */
[----:B------:R-:W-:-:S01]  /*13850*/  FFMA.FTZ R70, R2, R217, -R14 ;  /* 0x000000d902467223 */ /* 0x000fc2000001080e */
[----:B------:R-:W-:-:S03]  /*13860*/  F2FP.SATFINITE.E4M3.F32.PACK_AB_MERGE_C R220, R145, R36, R220 ;  /* 0x0000002491dc723e */ /* 0x000fc600048070dc */
[----:B------:R-:W0:Y:S01]  /*13870*/  SHFL.BFLY PT, R74, R13, 0x2, 0x1f ;  /* 0x0c401f000d4a7f89 */ /* 0x000e2200000e0000 */
[----:B------:R-:W-:Y:S08]  /*13880*/  MUFU.EX2 R44, R44 ;  /* 0x0000002c002c7308 */ /* 0x000ff00000000800 */
[----:B------:R-:W1:Y:S08]  /*13890*/  MUFU.EX2 R117, R117 ;  /* 0x0000007500757308 */ /* 0x000e700000000800 */
[----:B------:R-:W-:Y:S01]  /*138a0*/  MUFU.EX2 R107, R107 ;  /* 0x0000006b006b7308 */ /* 0x000fe20000000800 */
[----:B0-----:R-:W-:Y:S01]  /*138b0*/  FMNMX.FTZ R80, R13, R74, !PT ;  /* 0x0000004a0d507209 */ /* 0x001fe20007810000 */
[----:B------:R-:W-:-:S06]  /*138c0*/  FFMA.FTZ R74, R2, R225, -R14 ;  /* 0x000000e1024a7223 */ /* 0x000fcc000001080e */
[----:B------:R-:W0:Y:S01]  /*138d0*/  MUFU.EX2 R93, R93 ;  /* 0x0000005d005d7308 */ /* 0x000e220000000800 */
[----:B-1----:R-:W-:Y:S01]  /*138e0*/  F2FP.SATFINITE.E4M3.F32.PACK_AB_MERGE_C R222, R117, R44, RZ ;  /* 0x0000002c75de723e */ /* 0x002fe200048070ff */
[----:B------:R-:W1:Y:S03]  /*138f0*/  SHFL.BFLY PT, R13, R80, 0x1, 0x1f ;  /* 0x0c201f00500d7f89 */ /* 0x000e6600000e0000 */
[----:B------:R-:W-:-:S03]  /*13900*/  F2FP.SATFINITE.E4M3.F32.PACK_AB_MERGE_C R222, R147, R42, R222 ;  /* 0x0000002a93de723e */ /* 0x000fc600048070de */
[----:B------:R-:W-:Y:S08]  /*13910*/  MUFU.EX2 R149, R149 ;  /* 0x0000009500957308 */ /* 0x000ff00000000800 */
[----:B------:R-:W2:Y:S01]  /*13920*/  MUFU.EX2 R101, R101 ;  /* 0x0000006500657308 */ /* 0x000ea20000000800 */
[----:B0-----:R-:W-:-:S04]  /*13930*/  F2FP.SATFINITE.E4M3.F32.PACK_AB_MERGE_C R200, R93, R48, RZ ;  /* 0x000000305dc8723e */ /* 0x001fc800048070ff */
[----:B------:R-:W-:-:S03]  /*13940*/  F2FP.SATFINITE.E4M3.F32.PACK_AB_MERGE_C R200, R107, R46, R200 ;  /* 0x0000002e6bc8723e */ /* 0x000fc600048070c8 */
[----:B------:R-:W-:Y:S01]  /*13950*/  MUFU.EX2 R73, R73 ;  /* 0x0000004900497308 */ /* 0x000fe20000000800 */
[----:B-1----:R-:W-:-:S04]  /*13960*/  FMNMX.FTZ R13, R80, R13, !PT ;  /* 0x0000000d500d7209 */ /* 0x002fc80007810000 */
[----:B------:R-:W-:Y:S01]  /*13970*/  FSETP.NEU.FTZ.AND P1, PT, R13, -INF , PT ;  /* 0xff8000000d00780b */ /* 0x000fe20003f3d000 */
[----:B------:R-:W-:-:S02]  /*13980*/  FFMA.FTZ R88, R2, R13, -8 ;  /* 0xc100000002587423 */ /* 0x000fc4000001000d */
[----:B------:R-:W-:Y:S01]  /*13990*/  MUFU.EX2 R56, R181 ;  /* 0x000000b500387308 */ /* 0x000fe20000000800 */
[----:B--2---:R-:W-:Y:S02]  /*139a0*/  F2FP.SATFINITE.E4M3.F32.PACK_AB_MERGE_C R202, R101, R52, RZ ;  /* 0x0000003465ca723e */ /* 0x004fe400048070ff */
[----:B------:R-:W-:Y:S02]  /*139b0*/  FSEL R88, R88, RZ, P1 ;  /* 0x000000ff58587208 */ /* 0x000fe40000800000 */
[----:B------:R-:W-:-:S03]  /*139c0*/  ISETP.GE.AND P1, PT, R139, 0xe1, PT ;  /* 0x000000e18b00780c */ /* 0x000fc60003f26270 */
[----:B------:R-:W-:Y:S01]  /*139d0*/  MUFU.EX2 R77, R77 ;  /* 0x0000004d004d7308 */ /* 0x000fe20000000800 */
[----:B------:R-:W-:-:S01]  /*139e0*/  FFMA.FTZ R14, R2, R15, -R88 ;  /* 0x0000000f020e7223 */ /* 0x000fc20000010858 */
[C-C-:B------:R-:W-:Y:S01]  /*139f0*/  FFMA.FTZ R15, R2.reuse, R123, -R88.reuse ;  /* 0x0000007b020f7223 */ /* 0x140fe20000010858 */
[----:B------:R-:W-:-:S01]  /*13a00*/  FFMA.FTZ R90, R2, R121, -R88 ;  /* 0x00000079025a7223 */ /* 0x000fc20000010858 */
[C-C-:B------:R-:W-:Y:S01]  /*13a10*/  FFMA.FTZ R123, R2.reuse, R127, -R88.reuse ;  /* 0x0000007f027b7223 */ /* 0x140fe20000010858 */
[----:B------:R-:W-:-:S01]  /*13a20*/  FFMA.FTZ R37, R2, R143, -R88 ;  /* 0x0000008f02257223 */ /* 0x000fc20000010858 */
[C-C-:B------:R-:W-:Y:S01]  /*13a30*/  FFMA.FTZ R80, R2.reuse, R131, -R88.reuse ;  /* 0x0000008302507223 */ /* 0x140fe20000010858 */
[----:B------:R-:W-:-:S01]  /*13a40*/  FFMA.FTZ R92, R2, R129, -R88 ;  /* 0x00000081025c7223 */ /* 0x000fc20000010858 */
[----:B------:R-:W-:Y:S01]  /*13a50*/  MUFU.EX2 R14, R14 ;  /* 0x0000000e000e7308 */ /* 0x000fe20000000800 */
[----:B------:R-:W-:-:S01]  /*13a60*/  FFMA.FTZ R110, R2, R79, -R88 ;  /* 0x0000004f026e7223 */ /* 0x000fc20000010858 */
[----:B------:R-:W-:Y:S01]  /*13a70*/  FFMA.FTZ R104, R2, R83, -R88 ;  /* 0x0000005302687223 */ /* 0x000fe20000010858 */
[----:B------:R-:W-:-:S01]  /*13a80*/  FADD.FTZ R79, R21, R20 ;  /* 0x00000014154f7221 */ /* 0x000fc20000010000 */
[C-C-:B------:R-:W-:Y:S01]  /*13a90*/  FFMA.FTZ R127, R2.reuse, R135, -R88.reuse ;  /* 0x00000087027f7223 */ /* 0x140fe20000010858 */
[----:B------:R-:W-:-:S01]  /*13aa0*/  FFMA.FTZ R82, R2, R125, -R88 ;  /* 0x0000007d02527223 */ /* 0x000fc20000010858 */
[----:B------:R-:W-:Y:S01]  /*13ab0*/  FFMA.FTZ R121, R2, R151, -R88 ;  /* 0x0000009702797223 */ /* 0x000fe20000010858 */
[----:B------:R-:W-:-:S01]  /*13ac0*/  FADD.FTZ R106, R24, R79 ;  /* 0x0000004f186a7221 */ /* 0x000fc20000010000 */
[----:B------:R-:W0:Y:S01]  /*13ad0*/  MUFU.EX2 R15, R15 ;  /* 0x0000000f000f7308 */ /* 0x000e220000000800 */
[----:B------:R-:W-:-:S01]  /*13ae0*/  FFMA.FTZ R79, R2, R61, -R88 ;  /* 0x0000003d024f7223 */ /* 0x000fc20000010858 */
[----:B------:R-:W-:Y:S01]  /*13af0*/  FFMA.FTZ R94, R2, R155, -R88 ;  /* 0x0000009b025e7223 */ /* 0x000fe20000010858 */
[----:B------:R-:W-:-:S02]  /*13b00*/  @!P2 VIADD R61, R3, 0x2e840 ;  /* 0x0002e840033da836 */ /* 0x000fc40000000000 */
[C-C-:B------:R-:W-:Y:S01]  /*13b10*/  FFMA.FTZ R125, R2.reuse, R111, -R88.reuse ;  /* 0x0000006f027d7223 */ /* 0x140fe20000010858 */
[----:B------:R-:W-:-:S01]  /*13b20*/  FFMA.FTZ R84, R2, R161, -R88 ;  /* 0x000000a102547223 */ /* 0x000fc20000010858 */
[C-C-:B------:R-:W-:Y:S01]  /*13b30*/  FFMA.FTZ R111, R2.reuse, R115, -R88.reuse ;  /* 0x00000073026f7223 */ /* 0x140fe20000010858 */
[----:B------:R-:W-:-:S01]  /*13b40*/  FFMA.FTZ R98, R2, R113, -R88 ;  /* 0x0000007102627223 */ /* 0x000fc20000010858 */
[----:B------:R-:W1:Y:S01]  /*13b50*/  MUFU.EX2 R90, R90 ;  /* 0x0000005a005a7308 */ /* 0x000e620000000800 */
[----:B------:R-:W-:Y:S01]  /*13b60*/  @!P2 PRMT R61, RZ, 0x654, R61 ;  /* 0x00000654ff3da816 */ /* 0x000fe2000000003d */
[C-C-:B------:R-:W-:Y:S01]  /*13b70*/  FFMA.FTZ R113, R2.reuse, R119, -R88.reuse ;  /* 0x0000007702717223 */ /* 0x140fe20000010858 */
[----:B------:R-:W-:-:S01]  /*13b80*/  FFMA.FTZ R86, R2, R105, -R88 ;  /* 0x0000006902567223 */ /* 0x000fc20000010858 */
[C-C-:B------:R-:W-:Y:S01]  /*13b90*/  FFMA.FTZ R91, R2.reuse, R91, -R88.reuse ;  /* 0x0000005b025b7223 */ /* 0x140fe20000010858 */
[----:B------:R2:W-:Y:S01]  /*13ba0*/  @!P2 SYNCS.ARRIVE.TRANS64.RED.A1T0 RZ, [R61+URZ], RZ ;  /* 0x000000ff3dffa9a7 */ /* 0x0005e2000810043f */
[----:B------:R-:W-:-:S01]  /*13bb0*/  FFMA.FTZ R102, R2, R89, -R88 ;  /* 0x0000005902667223 */ /* 0x000fc20000010858 */
[----:B------:R-:W-:Y:S01]  /*13bc0*/  FFMA.FTZ R105, R2, R95, -R88 ;  /* 0x0000005f02697223 */ /* 0x000fe20000010858 */
[----:B------:R-:W3:Y:S01]  /*13bd0*/  MUFU.EX2 R123, R123 ;  /* 0x0000007b007b7308 */ /* 0x000ee20000000800 */
[----:B0-----:R-:W-:-:S01]  /*13be0*/  FADD.FTZ R83, R14, R15 ;  /* 0x0000000f0e537221 */ /* 0x001fc20000010000 */
[C-C-:B------:R-:W-:Y:S01]  /*13bf0*/  FFMA.FTZ R89, R2.reuse, R175, -R88.reuse ;  /* 0x000000af02597223 */ /* 0x140fe20000010858 */
[----:B------:R-:W-:-:S01]  /*13c00*/  FFMA.FTZ R96, R2, R99, -R88 ;  /* 0x0000006302607223 */ /* 0x000fc20000010858 */
[C-C-:B------:R-:W-:Y:S01]  /*13c10*/  FFMA.FTZ R69, R2.reuse, R69, -R88.reuse ;  /* 0x0000004502457223 */ /* 0x140fe20000010858 */
[----:B------:R-:W-:-:S01]  /*13c20*/  FFMA.FTZ R97, R2, R97, -R88 ;  /* 0x0000006102617223 */ /* 0x000fc20000010858 */
[C-C-:B------:R-:W-:Y:S01]  /*13c30*/  FFMA.FTZ R108, R2.reuse, R103, -R88.reuse ;  /* 0x00000067026c7223 */ /* 0x140fe20000010858 */
[----:B------:R-:W-:-:S01]  /*13c40*/  FFMA.FTZ R95, R2, R183, -R88 ;  /* 0x000000b7025f7223 */ /* 0x000fc20000010858 */
[----:B------:R-:W0:Y:S01]  /*13c50*/  MUFU.EX2 R37, R37 ;  /* 0x0000002500257308 */ /* 0x000e220000000800 */
[----:B-1----:R-:W-:-:S01]  /*13c60*/  FADD.FTZ R114, R90, R83 ;  /* 0x000000535a727221 */ /* 0x002fc20000010000 */
[----:B------:R-:W-:Y:S01]  /*13c70*/  FADD.FTZ R83, R137, R106 ;  /* 0x0000006a89537221 */ /* 0x000fe20000010000 */
[----:B------:R-:W-:-:S01]  /*13c80*/  FFMA.FTZ R106, R2, R59, -R88 ;  /* 0x0000003b026a7223 */ /* 0x000fc20000010858 */
[C-C-:B------:R-:W-:Y:S01]  /*13c90*/  FFMA.FTZ R100, R2.reuse, R75, -R88.reuse ;  /* 0x0000004b02647223 */ /* 0x140fe20000010858 */
[----:B------:R-:W-:-:S01]  /*13ca0*/  FFMA.FTZ R99, R2, R185, -R88 ;  /* 0x000000b902637223 */ /* 0x000fc20000010858 */
[----:B------:R-:W-:Y:S01]  /*13cb0*/  FADD.FTZ R116, R28, R83 ;  /* 0x000000531c747221 */ /* 0x000fe20000010000 */
[----:B------:R-:W-:-:S01]  /*13cc0*/  FFMA.FTZ R75, R2, R191, -R88 ;  /* 0x000000bf024b7223 */ /* 0x000fc20000010858 */
[----:B------:R-:W1:Y:S01]  /*13cd0*/  MUFU.EX2 R80, R80 ;  /* 0x0000005000507308 */ /* 0x000e620000000800 */
[----:B---3--:R-:W-:-:S01]  /*13ce0*/  FADD.FTZ R114, R123, R114 ;  /* 0x000000727b727221 */ /* 0x008fc20000010000 */
[----:B------:R-:W-:Y:S01]  /*13cf0*/  FADD.FTZ R59, R141, R116 ;  /* 0x000000748d3b7221 */ /* 0x000fe20000010000 */
[----:B------:R-:W-:-:S01]  /*13d00*/  FFMA.FTZ R116, R2, R63, -R88 ;  /* 0x0000003f02747223 */ /* 0x000fc20000010858 */
[C-C-:B------:R-:W-:Y:S01]  /*13d10*/  FFMA.FTZ R57, R2.reuse, R57, -R88.reuse ;  /* 0x0000003902397223 */ /* 0x140fe20000010858 */
[----:B------:R-:W-:-:S01]  /*13d20*/  FFMA.FTZ R112, R2, R87, -R88 ;  /* 0x0000005702707223 */ /* 0x000fc20000010858 */
[----:B------:R-:W-:Y:S01]  /*13d30*/  F2FP.SATFINITE.E4M3.F32.PACK_AB_MERGE_C R204, R77, R56, RZ ;  /* 0x000000384dcc723e */ /* 0x000fe200048070ff */
[----:B------:R-:W-:-:S01]  /*13d40*/  FFMA.FTZ R53, R2, R53, -R88 ;  /* 0x0000003502357223 */ /* 0x000fc20000010858 */
[----:B------:R-:W3:Y:S01]  /*13d50*/  MUFU.EX2 R92, R92 ;  /* 0x0000005c005c7308 */ /* 0x000ee20000000800 */
[----:B0-----:R-:W-:-:S01]  /*13d60*/  FADD.FTZ R83, R37, R114 ;  /* 0x0000007225537221 */ /* 0x001fc20000010000 */
[----:B------:R-:W-:Y:S01]  /*13d70*/  FADD.FTZ R114, R32, R59 ;  /* 0x0000003b20727221 */ /* 0x000fe20000010000 */
[----:B------:R-:W-:-:S01]  /*13d80*/  FFMA.FTZ R59, R2, R65, -R88 ;  /* 0x00000041023b7223 */ /* 0x000fc20000010858 */
[C-C-:B------:R-:W-:Y:S01]  /*13d90*/  FFMA.FTZ R71, R2.reuse, R71, -R88.reuse ;  /* 0x0000004702477223 */ /* 0x140fe20000010858 */
[----:B------:R-:W-:-:S01]  /*13da0*/  FFMA.FTZ R51, R2, R51, -R88 ;  /* 0x0000003302337223 */ /* 0x000fc20000010858 */
[----:B--2---:R-:W-:Y:S01]  /*13db0*/  FADD.FTZ R61, R133, R114 ;  /* 0x00000072853d7221 */ /* 0x004fe20000010000 */
[----:B------:R-:W-:-:S01]  /*13dc0*/  FFMA.FTZ R114, R2, R67, -R88 ;  /* 0x0000004302727223 */ /* 0x000fc20000010858 */
[----:B------:R-:W0:Y:S01]  /*13dd0*/  MUFU.EX2 R127, R127 ;  /* 0x0000007f007f7308 */ /* 0x000e220000000800 */
[----:B-1----:R-:W-:-:S01]  /*13de0*/  FADD.FTZ R83, R80, R83 ;  /* 0x0000005350537221 */ /* 0x002fc20000010000 */
[C-C-:B------:R-:W-:Y:S01]  /*13df0*/  FFMA.FTZ R67, R2.reuse, R49, -R88.reuse ;  /* 0x0000003102437223 */ /* 0x140fe20000010858 */
[----:B------:R-:W-:-:S01]  /*13e00*/  FFMA.FTZ R49, R2, R47, -R88 ;  /* 0x0000002f02317223 */ /* 0x000fc20000010858 */
[C-C-:B------:R-:W-:Y:S01]  /*13e10*/  FFMA.FTZ R227, R2.reuse, R227, -R88.reuse ;  /* 0x000000e302e37223 */ /* 0x140fe20000010858 */
[----:B------:R-:W-:Y:S01]  /*13e20*/  F2FP.SATFINITE.E4M3.F32.PACK_AB_MERGE_C R225, R123, R90, RZ ;  /* 0x0000005a7be1723e */ /* 0x000fe200048070ff */
[C-C-:B------:R-:W-:Y:S01]  /*13e30*/  FFMA.FTZ R55, R2.reuse, R55, -R88.reuse ;  /* 0x0000003702377223 */ /* 0x140fe20000010858 */
[----:B------:R-:W-:-:S01]  /*13e40*/  FFMA.FTZ R30, R2, R30, -R88 ;  /* 0x0000001e021e7223 */ /* 0x000fc20000010858 */
[----:B------:R-:W1:Y:S01]  /*13e50*/  MUFU.EX2 R82, R82 ;  /* 0x0000005200527308 */ /* 0x000e620000000800 */
[----:B---3--:R-:W-:-:S01]  /*13e60*/  FADD.FTZ R118, R92, R83 ;  /* 0x000000535c767221 */ /* 0x008fc20000010000 */
[----:B------:R-:W-:Y:S01]  /*13e70*/  F2FP.SATFINITE.E4M3.F32.PACK_AB_MERGE_C R225, R15, R14, R225 ;  /* 0x0000000e0fe1723e */ /* 0x000fe200048070e1 */
[----:B------:R-:W-:-:S01]  /*13e80*/  FFMA.FTZ R165, R2, R165, -R88 ;  /* 0x000000a502a57223 */ /* 0x000fc20000010858 */
[C-C-:B------:R-:W-:Y:S01]  /*13e90*/  FFMA.FTZ R163, R2.reuse, R163, -R88.reuse ;  /* 0x000000a302a37223 */ /* 0x140fe20000010858 */
[----:B------:R-:W-:-:S01]  /*13ea0*/  FFMA.FTZ R167, R2, R167, -R88 ;  /* 0x000000a702a77223 */ /* 0x000fc20000010858 */
[----:B------:R-:W-:Y:S01]  /*13eb0*/  FFMA.FTZ R169, R2, R169, -R88 ;  /* 0x000000a902a97223 */ /* 0x000fe20000010858 */
[----:B------:R-:W-:Y:S01]  /*13ec0*/  IMAD.MOV.U32 R87, RZ, RZ, RZ ;  /* 0x000000ffff577224 */ /* 0x000fe200078e00ff */
[----:B------:R-:W2:Y:S01]  /*13ed0*/  MUFU.EX2 R121, R121 ;  /* 0x0000007900797308 */ /* 0x000ea20000000800 */
[----:B0-----:R-:W-:-:S01]  /*13ee0*/  FADD.FTZ R63, R127, R118 ;  /* 0x000000767f3f7221 */ /* 0x001fc20000010000 */
[----:B------:R-:W-:Y:S01]  /*13ef0*/  FADD.FTZ R118, R36, R61 ;  /* 0x0000003d24767221 */ /* 0x000fe20000010000 */
[----:B------:R-:W-:-:S01]  /*13f00*/  FFMA.FTZ R61, R2, R41, -R88 ;  /* 0x00000029023d7223 */ /* 0x000fc20000010858 */
[----:B------:R-:W-:Y:S01]  /*13f10*/  F2FP.SATFINITE.E4M3.F32.PACK_AB_MERGE_C R92, R127, R92, RZ ;  /* 0x0000005c7f5c723e */ /* 0x000fe200048070ff */
[----:B------:R-:W-:-:S02]  /*13f20*/  IMAD.MOV.U32 R83, RZ, RZ, R87 ;  /* 0x000000ffff537224 */ /* 0x000fc400078e0057 */
[----:B------:R-:W-:Y:S01]  /*13f30*/  FADD.FTZ R41, R145, R118 ;  /* 0x0000007691297221 */ /* 0x000fe20000010000 */
[----:B------:R-:W-:Y:S01]  /*13f40*/  F2FP.SATFINITE.E4M3.F32.PACK_AB_MERGE_C R202, R149, R50, R202 ;  /* 0x0000003295ca723e */ /* 0x000fe200048070ca */
[----:B------:R-:W0:Y:S01]  /*13f50*/  MUFU.EX2 R94, R94 ;  /* 0x0000005e005e7308 */ /* 0x000e220000000800 */
[----:B-1----:R-:W-:-:S01]  /*13f60*/  FADD.FTZ R120, R82, R63 ;  /* 0x0000003f52787221 */ /* 0x002fc20000010000 */
[----:B------:R-:W-:Y:S01]  /*13f70*/  FADD.FTZ R118, R40, R41 ;  /* 0x0000002928767221 */ /* 0x000fe20000010000 */
[----:B------:R-:W-:-:S01]  /*13f80*/  FFMA.FTZ R63, R2, R45, -R88 ;  /* 0x0000002d023f7223 */ /* 0x000fc20000010858 */
[----:B------:R-:W-:-:S04]  /*13f90*/  F2FP.SATFINITE.E4M3.F32.PACK_AB_MERGE_C R204, R73, R54, R204 ;  /* 0x0000003649cc723e */ /* 0x000fc800048070cc */
[----:B------:R-:W1:Y:S01]  /*13fa0*/  MUFU.EX2 R125, R125 ;  /* 0x0000007d007d7308 */ /* 0x000e620000000800 */
[----:B--2---:R-:W-:-:S07]  /*13fb0*/  FADD.FTZ R65, R121, R120 ;  /* 0x0000007879417221 */ /* 0x004fce0000010000 */
[----:B------:R-:W2:Y:S01]  /*13fc0*/  MUFU.EX2 R84, R84 ;  /* 0x0000005400547308 */ /* 0x000ea20000000800 */
[----:B0-----:R-:W-:-:S01]  /*13fd0*/  FADD.FTZ R120, R94, R65 ;  /* 0x000000415e787221 */ /* 0x001fc20000010000 */
[----:B------:R-:W-:Y:S01]  /*13fe0*/  FFMA.FTZ R65, R2, R43, -R88 ;  /* 0x0000002b02417223 */ /* 0x000fe20000010858 */
[----:B------:R-:W-:-:S04]  /*13ff0*/  FADD.FTZ R43, R109, R118 ;  /* 0x000000766d2b7221 */ /* 0x000fc80000010000 */
[----:B------:R-:W-:Y:S01]  /*14000*/  FADD.FTZ R118, R42, R43 ;  /* 0x0000002b2a767221 */ /* 0x000fe20000010000 */
[----:B------:R-:W0:Y:S01]  /*14010*/  MUFU.EX2 R111, R111 ;  /* 0x0000006f006f7308 */ /* 0x000e220000000800 */
[----:B-1----:R-:W-:-:S01]  /*14020*/  FADD.FTZ R45, R125, R120 ;  /* 0x000000787d2d7221 */ /* 0x002fc20000010000 */
[----:B------:R-:W-:Y:S01]  /*14030*/  F2FP.SATFINITE.E4M3.F32.PACK_AB_MERGE_C R221, R125, R94, RZ ;  /* 0x0000005e7ddd723e */ /* 0x000fe200048070ff */
[----:B------:R-:W-:-:S03]  /*14040*/  FADD.FTZ R43, R147, R118 ;  /* 0x00000076932b7221 */ /* 0x000fc60000010000 */
[----:B------:R-:W-:Y:S01]  /*14050*/  F2FP.SATFINITE.E4M3.F32.PACK_AB_MERGE_C R221, R121, R82, R221 ;  /* 0x0000005279dd723e */ /* 0x000fe200048070dd */
[----:B------:R-:W-:-:S01]  /*14060*/  FADD.FTZ R118, R44, R43 ;  /* 0x0000002b2c767221 */ /* 0x000fc20000010000 */
[----:B------:R-:W1:Y:S01]  /*14070*/  MUFU.EX2 R98, R98 ;  /* 0x0000006200627308 */ /* 0x000e620000000800 */
[----:B--2---:R-:W-:-:S01]  /*14080*/  FADD.FTZ R120, R84, R45 ;  /* 0x0000002d54787221 */ /* 0x004fc20000010000 */
[----:B------:R-:W-:Y:S01]  /*14090*/  FFMA.FTZ R43, R2, R26, -R88 ;  /* 0x0000001a022b7223 */ /* 0x000fe20000010858 */
[----:B------:R-:W-:-:S05]  /*140a0*/  IMAD.MOV.U32 R82, RZ, RZ, R87 ;  /* 0x000000ffff527224 */ /* 0x000fca00078e0057 */
[----:B------:R-:W2:Y:S01]  /*140b0*/  MUFU.EX2 R113, R113 ;  /* 0x0000007100717308 */ /* 0x000ea20000000800 */
[----:B0-----:R-:W-:-:S07]  /*140c0*/  FADD.FTZ R45, R111, R120 ;  /* 0x000000786f2d7221 */ /* 0x001fce0000010000 */
[----:B------:R-:W0:Y:S01]  /*140d0*/  MUFU.EX2 R86, R86 ;  /* 0x0000005600567308 */ /* 0x000e220000000800 */
[----:B-1----:R-:W-:-:S01]  /*140e0*/  FADD.FTZ R120, R98, R45 ;  /* 0x0000002d62787221 */ /* 0x002fc20000010000 */
[----:B------:R-:W-:-:S04]  /*140f0*/  FADD.FTZ R45, R117, R118 ;  /* 0x00000076752d7221 */ /* 0x000fc80000010000 */
[----:B------:R-:W-:Y:S01]  /*14100*/  FADD.FTZ R118, R46, R45 ;  /* 0x0000002d2e767221 */ /* 0x000fe20000010000 */
[----:B------:R-:W-:-:S01]  /*14110*/  FFMA.FTZ R45, R2, R27, -R88 ;  /* 0x0000001b022d7223 */ /* 0x000fc20000010858 */
[----:B------:R-:W1:Y:S01]  /*14120*/  MUFU.EX2 R91, R91 ;  /* 0x0000005b005b7308 */ /* 0x000e620000000800 */
[----:B--2---:R-:W-:-:S01]  /*14130*/  FADD.FTZ R47, R113, R120 ;  /* 0x00000078712f7221 */ /* 0x004fc20000010000 */
[----:B------:R-:W-:Y:S01]  /*14140*/  FADD.FTZ R27, R107, R118 ;  /* 0x000000766b1b7221 */ /* 0x000fe20000010000 */
[----:B------:R-:W-:-:S01]  /*14150*/  FFMA.FTZ R88, R2, R171, -R88 ;  /* 0x000000ab02587223 */ /* 0x000fc20000010858 */
[----:B------:R-:W-:Y:S01]  /*14160*/  F2FP.SATFINITE.E4M3.F32.PACK_AB_MERGE_C R223, R113, R98, RZ ;  /* 0x0000006271df723e */ /* 0x000fe200048070ff */
[----:B------:R-:W-:Y:S02]  /*14170*/  IMAD.MOV.U32 R46, RZ, RZ, R87 ;  /* 0x000000ffff2e7224 */ /* 0x000fe400078e0057 */
[----:B------:R-:W-:Y:S01]  /*14180*/  FADD.FTZ R118, R48, R27 ;  /* 0x0000001b30767221 */ /* 0x000fe20000010000 */
[----:B------:R-:W2:Y:S01]  /*14190*/  MUFU.EX2 R102, R102 ;  /* 0x0000006600667308 */ /* 0x000ea20000000800 */
[----:B0-----:R-:W-:-:S01]  /*141a0*/  FADD.FTZ R120, R86, R47 ;  /* 0x0000002f56787221 */ /* 0x001fc20000010000 */
[----:B------:R-:W-:-:S02]  /*141b0*/  F2FP.SATFINITE.E4M3.F32.PACK_AB_MERGE_C R223, R111, R84, R223 ;  /* 0x000000546fdf723e */ /* 0x000fc400048070df */
[----:B------:R-:W-:-:S04]  /*141c0*/  MOV R84, R87 ;  /* 0x0000005700547202 */ /* 0x000fc80000000f00 */
[----:B------:R-:W0:Y:S08]  /*141d0*/  MUFU.EX2 R105, R105 ;  /* 0x0000006900697308 */ /* 0x000e300000000800 */
[----:B------:R-:W3:Y:S08]  /*141e0*/  MUFU.EX2 R89, R89 ;  /* 0x0000005900597308 */ /* 0x000ef00000000800 */
[----:B------:R-:W4:Y:S08]  /*141f0*/  MUFU.EX2 R96, R96 ;  /* 0x0000006000607308 */ /* 0x000f300000000800 */
[----:B------:R1:W-:Y:S08]  /*14200*/  MUFU.EX2 R41, R69 ;  /* 0x0000004500297308 */ /* 0x0003f00000000800 */
[----:B------:R-:W4:Y:S01]  /*14210*/  MUFU.EX2 R97, R97 ;  /* 0x0000006100617308 */ /* 0x000f220000000800 */
[----:B-1----:R-:W-:-:S04]  /*14220*/  FADD.FTZ R69, R91, R120 ;  /* 0x000000785b457221 */ /* 0x002fc80000010000 */
[----:B--2---:R-:W-:-:S03]  /*14230*/  FADD.FTZ R120, R102, R69 ;  /* 0x0000004566787221 */ /* 0x004fc60000010000 */
[----:B------:R1:W-:Y:S01]  /*14240*/  MUFU.EX2 R26, R61 ;  /* 0x0000003d001a7308 */ /* 0x0003e20000000800 */
[----:B0-----:R-:W-:-:S07]  /*14250*/  FADD.FTZ R120, R105, R120 ;  /* 0x0000007869787221 */ /* 0x001fce0000010000 */
[----:B------:R-:W0:Y:S01]  /*14260*/  MUFU.EX2 R108, R108 ;  /* 0x0000006c006c7308 */ /* 0x000e220000000800 */
[----:B-1----:R-:W-:-:S04]  /*14270*/  FADD.FTZ R61, R93, R118 ;  /* 0x000000765d3d7221 */ /* 0x002fc80000010000 */
[----:B------:R-:W-:Y:S01]  /*14280*/  FADD.FTZ R118, R50, R61 ;  /* 0x0000003d32767221 */ /* 0x000fe20000010000 */
[----:B---3--:R-:W-:-:S01]  /*14290*/  FADD.FTZ R61, R89, R120 ;  /* 0x00000078593d7221 */ /* 0x008fc20000010000 */
[----:B------:R-:W-:Y:S01]  /*142a0*/  IMAD.MOV.U32 R50, RZ, RZ, R87 ;  /* 0x000000ffff327224 */ /* 0x000fe200078e0057 */
[----:B------:R-:W1:Y:S01]  /*142b0*/  MUFU.EX2 R95, R95 ;  /* 0x0000005f005f7308 */ /* 0x000e620000000800 */
[----:B------:R-:W-:-:S01]  /*142c0*/  FADD.FTZ R69, R149, R118 ;  /* 0x0000007695457221 */ /* 0x000fc20000010000 */
[----:B----4-:R-:W-:-:S03]  /*142d0*/  FADD.FTZ R32, R96, R61 ;  /* 0x0000003d60207221 */ /* 0x010fc60000010000 */
[----:B------:R-:W-:Y:S01]  /*142e0*/  FADD.FTZ R118, R52, R69 ;  /* 0x0000004534767221 */ /* 0x000fe20000010000 */
[----:B------:R-:W-:-:S01]  /*142f0*/  FADD.FTZ R61, R97, R32 ;  /* 0x00000020613d7221 */ /* 0x000fc20000010000 */
[----:B------:R-:W-:Y:S01]  /*14300*/  IMAD.MOV.U32 R69, RZ, RZ, R87 ;  /* 0x000000ffff457224 */ /* 0x000fe200078e0057 */
[----:B------:R-:W2:Y:S01]  /*14310*/  MUFU.EX2 R100, R100 ;  /* 0x0000006400647308 */ /* 0x000ea20000000800 */
[C---:B0-----:R-:W-:Y:S01]  /*14320*/  F2FP.SATFINITE.E4M3.F32.PACK_AB_MERGE_C R97, R108.reuse, R97, RZ ;  /* 0x000000616c61723e */ /* 0x041fe200048070ff */
[----:B------:R-:W-:Y:S01]  /*14330*/  FADD.FTZ R32, R108, R61 ;  /* 0x0000003d6c207221 */ /* 0x000fe20000010000 */
[----:B------:R-:W-:Y:S02]  /*14340*/  IMAD.MOV.U32 R52, RZ, RZ, R87 ;  /* 0x000000ffff347224 */ /* 0x000fe400078e0057 */
[----:B------:R-:W-:-:S03]  /*14350*/  F2FP.SATFINITE.E4M3.F32.PACK_AB_MERGE_C R203, R96, R89, R97 ;  /* 0x0000005960cb723e */ /* 0x000fc60004807061 */
[----:B------:R-:W0:Y:S01]  /*14360*/  MUFU.EX2 R99, R99 ;  /* 0x0000006300637308 */ /* 0x000e220000000800 */
[----:B-1----:R-:W-:-:S07]  /*14370*/  FADD.FTZ R61, R95, R32 ;  /* 0x000000205f3d7221 */ /* 0x002fce0000010000 */
[----:B------:R1:W-:Y:S01]  /*14380*/  MUFU.EX2 R27, R63 ;  /* 0x0000003f001b7308 */ /* 0x0003e20000000800 */
[----:B--2---:R-:W-:-:S07]  /*14390*/  FADD.FTZ R32, R100, R61 ;  /* 0x0000003d64207221 */ /* 0x004fce0000010000 */
[----:B------:R-:W2:Y:S01]  /*143a0*/  MUFU.EX2 R110, R110 ;  /* 0x0000006e006e7308 */ /* 0x000ea20000000800 */
[----:B-1----:R-:W-:-:S01]  /*143b0*/  FADD.FTZ R63, R101, R118 ;  /* 0x00000076653f7221 */ /* 0x002fc20000010000 */
[----:B0-----:R-:W-:-:S03]  /*143c0*/  FADD.FTZ R61, R99, R32 ;  /* 0x00000020633d7221 */ /* 0x001fc60000010000 */
[----:B------:R-:W-:Y:S01]  /*143d0*/  FADD.FTZ R44, R54, R63 ;  /* 0x0000003f362c7221 */ /* 0x000fe20000010000 */
[----:B------:R-:W-:Y:S02]  /*143e0*/  MOV R54, R87 ;  /* 0x0000005700367202 */ /* 0x000fe40000000f00 */
[----:B------:R-:W0:Y:S01]  /*143f0*/  MUFU.EX2 R58, R187 ;  /* 0x000000bb003a7308 */ /* 0x000e220000000800 */
[----:B------:R-:W-:-:S01]  /*14400*/  FADD.FTZ R63, R73, R44 ;  /* 0x0000002c493f7221 */ /* 0x000fc20000010000 */
[----:B------:R-:W-:-:S03]  /*14410*/  IMAD.MOV.U32 R73, RZ, RZ, R87 ;  /* 0x000000ffff497224 */ /* 0x000fc600078e0057 */
[----:B------:R-:W-:Y:S01]  /*14420*/  FADD.FTZ R44, R56, R63 ;  /* 0x0000003f382c7221 */ /* 0x000fe20000010000 */
[----:B------:R-:W-:Y:S02]  /*14430*/  IMAD.MOV.U32 R56, RZ, RZ, R87 ;  /* 0x000000ffff387224 */ /* 0x000fe400078e0057 */
[----:B------:R-:W1:Y:S01]  /*14440*/  MUFU.EX2 R75, R75 ;  /* 0x0000004b004b7308 */ /* 0x000e620000000800 */
[----:B------:R-:W-:-:S01]  /*14450*/  FADD.FTZ R77, R77, R44 ;  /* 0x0000002c4d4d7221 */ /* 0x000fc20000010000 */
[C---:B--2---:R-:W-:Y:S01]  /*14460*/  FADD.FTZ R44, R110.reuse, R61 ;  /* 0x0000003d6e2c7221 */ /* 0x044fe20000010000 */
[----:B------:R-:W-:-:S05]  /*14470*/  F2FP.SATFINITE.E4M3.F32.PACK_AB_MERGE_C R99, R110, R99, RZ ;  /* 0x000000636e63723e */ /* 0x000fca00048070ff */
        /* <DEDUP_REMOVED lines=8> */
[----:B0-----:R-:W-:-:S01]  /*14500*/  FADD.FTZ R44, R104, R61 ;  /* 0x0000003d682c7221 */ /* 0x001fc20000010000 */
[----:B------:R-:W-:-:S06]  /*14510*/  IMAD.MOV.U32 R61, RZ, RZ, R87 ;  /* 0x000000ffff3d7224 */ /* 0x000fcc00078e0057 */
[----:B------:R-:W0:Y:S01]  /*14520*/  MUFU.EX2 R85, R85 ;  /* 0x0000005500557308 */ /* 0x000e220000000800 */
[----:B-1----:R-:W-:-:S01]  /*14530*/  FADD.FTZ R48, R60, R63 ;  /* 0x0000003f3c307221 */ /* 0x002fc20000010000 */
[----:B------:R-:W-:-:S06]  /*14540*/  IMAD.MOV.U32 R63, RZ, RZ, R87 ;  /* 0x000000ffff3f7224 */ /* 0x000fcc00078e0057 */
[----:B------:R-:W1:Y:S01]  /*14550*/  MUFU.EX2 R112, R112 ;  /* 0x0000007000707308 */ /* 0x000e620000000800 */
[----:B--2---:R-:W-:-:S07]  /*14560*/  FADD.FTZ R21, R57, R44 ;  /* 0x0000002c39157221 */ /* 0x004fce0000010000 */
[----:B------:R-:W2:Y:S01]  /*14570*/  MUFU.EX2 R62, R193 ;  /* 0x000000c1003e7308 */ /* 0x000ea20000000800 */
[C---:B0-----:R-:W-:Y:S01]  /*14580*/  F2FP.SATFINITE.E4M3.F32.PACK_AB_MERGE_C R206, R85.reuse, R60, RZ ;  /* 0x0000003c55ce723e */ /* 0x041fe200048070ff */
[----:B------:R-:W-:Y:S01]  /*14590*/  FADD.FTZ R85, R85, R48 ;  /* 0x0000003055557221 */ /* 0x000fe20000010000 */
[-C--:B------:R-:W-:Y:S02]  /*145a0*/  MOV R60, R87.reuse ;  /* 0x00000057003c7202 */ /* 0x080fe40000000f00 */
[----:B------:R-:W-:Y:S01]  /*145b0*/  F2FP.SATFINITE.E4M3.F32.PACK_AB_MERGE_C R206, R81, R58, R206 ;  /* 0x0000003a51ce723e */ /* 0x000fe200048070ce */
[----:B------:R-:W-:Y:S01]  /*145c0*/  IMAD.MOV.U32 R81, RZ, RZ, R87 ;  /* 0x000000ffff517224 */ /* 0x000fe200078e0057 */
[----:B------:R-:W-:Y:S01]  /*145d0*/  MOV R48, R87 ;  /* 0x0000005700307202 */ /* 0x000fe20000000f00 */
[----:B------:R0:W3:Y:S01]  /*145e0*/  MUFU.EX2 R3, R79 ;  /* 0x0000004f00037308 */ /* 0x0000e20000000800 */
[C---:B-1----:R-:W-:Y:S01]  /*145f0*/  F2FP.SATFINITE.E4M3.F32.PACK_AB_MERGE_C R57, R112.reuse, R57, RZ ;  /* 0x000000397039723e */ /* 0x042fe200048070ff */
[----:B------:R-:W-:Y:S01]  /*14600*/  FADD.FTZ R112, R112, R21 ;  /* 0x0000001570707221 */ /* 0x000fe20000010000 */
[----:B------:R-:W-:-:S05]  /*14610*/  IMAD.MOV.U32 R58, RZ, RZ, R87 ;  /* 0x000000ffff3a7224 */ /* 0x000fca00078e0057 */
[----:B------:R-:W-:Y:S01]  /*14620*/  MUFU.EX2 R153, R153 ;  /* 0x0000009900997308 */ /* 0x000fe20000000800 */
[----:B--2---:R-:W-:-:S01]  /*14630*/  FADD.FTZ R44, R62, R85 ;  /* 0x000000553e2c7221 */ /* 0x004fc20000010000 */
[--C-:B------:R-:W-:Y:S02]  /*14640*/  IMAD.MOV.U32 R85, RZ, RZ, R87.reuse ;  /* 0x000000ffff557224 */ /* 0x100fe400078e0057 */
[----:B0-----:R-:W-:-:S04]  /*14650*/  IMAD.MOV.U32 R79, RZ, RZ, R87 ;  /* 0x000000ffff4f7224 */ /* 0x001fc800078e0057 */
[----:B------:R-:W0:Y:S01]  /*14660*/  MUFU.EX2 R106, R106 ;  /* 0x0000006a006a7308 */ /* 0x000e220000000800 */
[----:B---3--:R-:W-:-:S07]  /*14670*/  FADD.FTZ R21, R3, R112 ;  /* 0x0000007003157221 */ /* 0x008fce0000010000 */
[----:B------:R-:W-:Y:S08]  /*14680*/  MUFU.EX2 R64, R197 ;  /* 0x000000c500407308 */ /* 0x000ff00000000800 */
[----:B------:R-:W1:Y:S01]  /*14690*/  MUFU.EX2 R59, R59 ;  /* 0x0000003b003b7308 */ /* 0x000e620000000800 */
[----:B0-----:R-:W-:-:S07]  /*146a0*/  FADD.FTZ R28, R106, R21 ;  /* 0x000000156a1c7221 */ /* 0x001fce0000010000 */
[----:B------:R-:W0:Y:S08]  /*146b0*/  MUFU.EX2 R157, R157 ;  /* 0x0000009d009d7308 */ /* 0x000e300000000800 */
[----:B------:R-:W2:Y:S01]  /*146c0*/  MUFU.EX2 R116, R116 ;  /* 0x0000007400747308 */ /* 0x000ea20000000800 */
[----:B-1----:R-:W-:-:S07]  /*146d0*/  FADD.FTZ R21, R59, R28 ;  /* 0x0000001c3b157221 */ /* 0x002fce0000010000 */
[----:B------:R1:W3:Y:S01]  /*146e0*/  MUFU.EX2 R66, R201 ;  /* 0x000000c900427308 */ /* 0x0002e20000000800 */
[----:B0-----:R-:W-:-:S04]  /*146f0*/  F2FP.SATFINITE.E4M3.F32.PACK_AB_MERGE_C R208, R157, R64, RZ ;  /* 0x000000409dd0723e */ /* 0x001fc800048070ff */
[----:B------:R-:W-:Y:S01]  /*14700*/  F2FP.SATFINITE.E4M3.F32.PACK_AB_MERGE_C R208, R153, R62, R208 ;  /* 0x0000003e99d0723e */ /* 0x000fe200048070d0 */
[----:B------:R-:W-:Y:S02]  /*14710*/  IMAD.MOV.U32 R62, RZ, RZ, R87 ;  /* 0x000000ffff3e7224 */ /* 0x000fe400078e0057 */
[----:B------:R-:W0:Y:S01]  /*14720*/  MUFU.EX2 R159, R159 ;  /* 0x0000009f009f7308 */ /* 0x000e220000000800 */
[C---:B--2---:R-:W-:Y:S01]  /*14730*/  F2FP.SATFINITE.E4M3.F32.PACK_AB_MERGE_C R59, R116.reuse, R59, RZ ;  /* 0x0000003b743b723e */ /* 0x044fe200048070ff */
[----:B------:R-:W-:Y:S01]  /*14740*/  FADD.FTZ R116, R116, R21 ;  /* 0x0000001574747221 */ /* 0x000fe20000010000 */
[----:B-1----:R-:W-:Y:S02]  /*14750*/  F2FP.SATFINITE.E4M3.F32.PACK_AB_MERGE_C R201, R105, R102, RZ ;  /* 0x0000006669c9723e */ /* 0x002fe400048070ff */
[----:B------:R-:W-:Y:S01]  /*14760*/  F2FP.SATFINITE.E4M3.F32.PACK_AB_MERGE_C R209, R106, R3, R59 ;  /* 0x000000036ad1723e */ /* 0x000fe2000480703b */
[----:B------:R-:W-:-:S01]  /*14770*/  FADD.FTZ R21, R41, R116 ;  /* 0x0000007429157221 */ /* 0x000fc20000010000 */
[----:B------:R-:W-:Y:S01]  /*14780*/  F2FP.SATFINITE.E4M3.F32.PACK_AB_MERGE_C R201, R91, R86, R201 ;  /* 0x000000565bc9723e */ /* 0x000fe200048070c9 */
[----:B------:R1:W-:Y:S01]  /*14790*/  MUFU.EX2 R32, R53 ;  /* 0x0000003500207308 */ /* 0x0003e20000000800 */
[----:B------:R-:W-:-:S02]  /*147a0*/  IMAD.MOV.U32 R86, RZ, RZ, R87 ;  /* 0x000000ffff567224 */ /* 0x000fc400078e0057 */
[----:B------:R-:W-:-:S05]  /*147b0*/  IMAD.MOV.U32 R59, RZ, RZ, R87 ;  /* 0x000000ffff3b7224 */ /* 0x000fca00078e0057 */
[----:B------:R-:W2:Y:S01]  /*147c0*/  MUFU.EX2 R114, R114 ;  /* 0x0000007200727308 */ /* 0x000ea20000000800 */
[----:B-1----:R-:W-:-:S01]  /*147d0*/  FADD.FTZ R53, R153, R44 ;  /* 0x0000002c99357221 */ /* 0x002fc20000010000 */
[----:B------:R-:W-:-:S03]  /*147e0*/  IMAD.MOV.U32 R44, RZ, RZ, R87 ;  /* 0x000000ffff2c7224 */ /* 0x000fc600078e0057 */
[----:B------:R-:W-:Y:S01]  /*147f0*/  FADD.FTZ R36, R64, R53 ;  /* 0x0000003540247221 */ /* 0x000fe20000010000 */
[----:B------:R-:W-:Y:S02]  /*14800*/  IMAD.MOV.U32 R64, RZ, RZ, R87 ;  /* 0x000000ffff407224 */ /* 0x000fe400078e0057 */
[----:B------:R1:W4:Y:S01]  /*14810*/  MUFU.EX2 R68, R205 ;  /* 0x000000cd00447308 */ /* 0x0003220000000800 */
[----:B------:R-:W-:-:S04]  /*14820*/  FADD.FTZ R157, R157, R36 ;  /* 0x000000249d9d7221 */ /* 0x000fc80000010000 */
[----:B---3--:R-:W-:-:S03]  /*14830*/  FADD.FTZ R28, R66, R157 ;  /* 0x0000009d421c7221 */ /* 0x008fc60000010000 */
[----:B------:R3:W3:Y:S01]  /*14840*/  MUFU.EX2 R31, R207 ;  /* 0x000000cf001f7308 */ /* 0x0006e20000000800 */
[----:B0-----:R-:W-:-:S01]  /*14850*/  FADD.FTZ R53, R159, R28 ;  /* 0x0000001c9f357221 */ /* 0x001fc20000010000 */
[----:B--2---:R-:W-:Y:S01]  /*14860*/  FADD.FTZ R21, R114, R21 ;  /* 0x0000001572157221 */ /* 0x004fe20000010000 */
[----:B-1----:R-:W-:-:S03]  /*14870*/  F2FP.SATFINITE.E4M3.F32.PACK_AB_MERGE_C R205, R100, R95, R99 ;  /* 0x0000005f64cd723e */ /* 0x002fc60004807063 */
[----:B------:R-:W-:Y:S02]  /*14880*/  FADD.FTZ R42, R26, R21 ;  /* 0x000000151a2a7221 */ /* 0x000fe40000010000 */
[----:B------:R0:W1:Y:S01]  /*14890*/  MUFU.EX2 R47, R71 ;  /* 0x00000047002f7308 */ /* 0x0000620000000800 */
[----:B----4-:R-:W-:-:S01]  /*148a0*/  FADD.FTZ R36, R68, R53 ;  /* 0x0000003544247221 */ /* 0x010fc20000010000 */
[----:B---3--:R-:W-:Y:S01]  /*148b0*/  F2FP.SATFINITE.E4M3.F32.PACK_AB_MERGE_C R207, R104, R75, R57 ;  /* 0x0000004b68cf723e */ /* 0x008fe20004807039 */
[--C-:B------:R-:W-:Y:S02]  /*148c0*/  IMAD.MOV.U32 R75, RZ, RZ, R87.reuse ;  /* 0x000000ffff4b7224 */ /* 0x100fe400078e0057 */
[--C-:B------:R-:W-:Y:S02]  /*148d0*/  IMAD.MOV.U32 R57, RZ, RZ, R87.reuse ;  /* 0x000000ffff397224 */ /* 0x100fe400078e0057 */
[--C-:B------:R-:W-:Y:S01]  /*148e0*/  IMAD.MOV.U32 R53, RZ, RZ, R87.reuse ;  /* 0x000000ffff357224 */ /* 0x100fe200078e0057 */
[----:B------:R-:W2:Y:S01]  /*148f0*/  MUFU.EX2 R34, R34 ;  /* 0x0000002200227308 */ /* 0x000ea20000000800 */
[C---:B------:R-:W-:Y:S01]  /*14900*/  F2FP.SATFINITE.E4M3.F32.PACK_AB_MERGE_C R210, R31.reuse, R68, RZ ;  /* 0x000000441fd2723e */ /* 0x040fe200048070ff */
[----:B------:R-:W-:Y:S01]  /*14910*/  FADD.FTZ R31, R31, R36 ;  /* 0x000000241f1f7221 */ /* 0x000fe20000010000 */
[----:B0-----:R-:W-:-:S02]  /*14920*/  IMAD.MOV.U32 R71, RZ, RZ, R87 ;  /* 0x000000ffff477224 */ /* 0x001fc400078e0057 */
[----:B------:R-:W-:Y:S01]  /*14930*/  F2FP.SATFINITE.E4M3.F32.PACK_AB_MERGE_C R210, R159, R66, R210 ;  /* 0x000000429fd2723e */ /* 0x000fe200048070d2 */
[----:B------:R-:W-:Y:S01]  /*14940*/  IMAD.MOV.U32 R68, RZ, RZ, R87 ;  /* 0x000000ffff447224 */ /* 0x000fe200078e0057 */
[----:B------:R-:W-:Y:S01]  /*14950*/  MOV R66, R87 ;  /* 0x0000005700427202 */ /* 0x000fe20000000f00 */
[----:B------:R-:W0:Y:S01]  /*14960*/  MUFU.EX2 R35, R35 ;  /* 0x0000002300237308 */ /* 0x000e220000000800 */
[----:B-1----:R-:W-:-:S01]  /*14970*/  FADD.FTZ R42, R47, R42 ;  /* 0x0000002a2f2a7221 */ /* 0x002fc20000010000 */
[----:B------:R-:W-:Y:S01]  /*14980*/  F2FP.SATFINITE.E4M3.F32.PACK_AB_MERGE_C R36, R47, R26, RZ ;  /* 0x0000001a2f24723e */ /* 0x000fe200048070ff */
[--C-:B------:R-:W-:Y:S02]  /*14990*/  IMAD.MOV.U32 R47, RZ, RZ, R87.reuse ;  /* 0x000000ffff2f7224 */ /* 0x100fe400078e0057 */
[----:B------:R-:W-:Y:S01]  /*149a0*/  FADD.FTZ R21, R27, R42 ;  /* 0x0000002a1b157221 */ /* 0x000fe20000010000 */
[----:B------:R-:W-:Y:S01]  /*149b0*/  F2FP.SATFINITE.E4M3.F32.PACK_AB_MERGE_C R211, R114, R41, R36 ;  /* 0x0000002972d3723e */ /* 0x000fe20004807024 */
[----:B------:R-:W-:Y:S01]  /*149c0*/  IMAD.MOV.U32 R41, RZ, RZ, R87 ;  /* 0x000000ffff297224 */ /* 0x000fe200078e0057 */
[----:B------:R1:W3:Y:S01]  /*149d0*/  MUFU.EX2 R24, R65 ;  /* 0x0000004100187308 */ /* 0x0002e20000000800 */
[----:B--2---:R-:W-:-:S01]  /*149e0*/  FADD.FTZ R26, R34, R31 ;  /* 0x0000001f221a7221 */ /* 0x004fc20000010000 */
[----:B------:R-:W-:-:S02]  /*149f0*/  MOV R42, R87 ;  /* 0x00000057002a7202 */ /* 0x000fc40000000f00 */
[----:B------:R-:W-:-:S04]  /*14a00*/  MOV R36, R87 ;  /* 0x0000005700247202 */ /* 0x000fc80000000f00 */
[----:B------:R-:W-:Y:S01]  /*14a10*/  MUFU.EX2 R38, R38 ;  /* 0x0000002600267308 */ /* 0x000fe20000000800 */
[----:B0-----:R-:W-:-:S01]  /*14a20*/  FADD.FTZ R31, R35, R26 ;  /* 0x0000001a231f7221 */ /* 0x001fc20000010000 */
[----:B-1----:R-:W-:-:S06]  /*14a30*/  IMAD.MOV.U32 R65, RZ, RZ, R87 ;  /* 0x000000ffff417224 */ /* 0x002fcc00078e0057 */
[----:B------:R-:W0:Y:S01]  /*14a40*/  MUFU.EX2 R39, R39 ;  /* 0x0000002700277308 */ /* 0x000e220000000800 */
[----:B---3--:R-:W-:-:S07]  /*14a50*/  FADD.FTZ R21, R24, R21 ;  /* 0x0000001518157221 */ /* 0x008fce0000010000 */
[----:B------:R1:W2:Y:S08]  /*14a60*/  MUFU.EX2 R40, R67 ;  /* 0x0000004300287308 */ /* 0x0002b00000000800 */
[----:B------:R-:W3:Y:S01]  /*14a70*/  MUFU.EX2 R49, R49 ;  /* 0x0000003100317308 */ /* 0x000ee20000000800 */
[----:B0-----:R-:W-:Y:S01]  /*14a80*/  F2FP.SATFINITE.E4M3.F32.PACK_AB_MERGE_C R212, R39, R38, RZ ;  /* 0x0000002627d4723e */ /* 0x001fe200048070ff */
[----:B------:R-:W-:Y:S01]  /*14a90*/  FADD.FTZ R38, R38, R31 ;  /* 0x0000001f26267221 */ /* 0x000fe20000010000 */
[----:B-1----:R-:W-:-:S02]  /*14aa0*/  IMAD.MOV.U32 R67, RZ, RZ, R87 ;  /* 0x000000ffff437224 */ /* 0x002fc400078e0057 */
[----:B------:R-:W-:Y:S01]  /*14ab0*/  F2FP.SATFINITE.E4M3.F32.PACK_AB_MERGE_C R212, R35, R34, R212 ;  /* 0x0000002223d4723e */ /* 0x000fe200048070d4 */
[----:B------:R-:W-:-:S01]  /*14ac0*/  FADD.FTZ R39, R39, R38 ;  /* 0x0000002627277221 */ /* 0x000fc20000010000 */
[----:B------:R-:W-:Y:S01]  /*14ad0*/  IMAD.MOV.U32 R38, RZ, RZ, R87 ;  /* 0x000000ffff267224 */ /* 0x000fe200078e0057 */
[----:B------:R-:W-:Y:S01]  /*14ae0*/  MUFU.EX2 R72, R72 ;  /* 0x0000004800487308 */ /* 0x000fe20000000800 */
[----:B--2---:R-:W-:-:S01]  /*14af0*/  FADD.FTZ R14, R40, R21 ;  /* 0x00000015280e7221 */ /* 0x004fc20000010000 */
[--C-:B------:R-:W-:Y:S02]  /*14b00*/  IMAD.MOV.U32 R35, RZ, RZ, R87.reuse ;  /* 0x000000ffff237224 */ /* 0x100fe400078e0057 */
[----:B------:R-:W-:-:S04]  /*14b10*/  IMAD.MOV.U32 R34, RZ, RZ, R87 ;  /* 0x000000ffff227224 */ /* 0x000fc800078e0057 */
[----:B------:R-:W0:Y:S01]  /*14b20*/  MUFU.EX2 R177, R177 ;  /* 0x000000b100b17308 */ /* 0x000e220000000800 */
[C---:B---3--:R-:W-:Y:S01]  /*14b30*/  F2FP.SATFINITE.E4M3.F32.PACK_AB_MERGE_C R40, R49.reuse, R40, RZ ;  /* 0x000000283128723e */ /* 0x048fe200048070ff */
[----:B------:R-:W-:-:S03]  /*14b40*/  FADD.FTZ R49, R49, R14 ;  /* 0x0000000e31317221 */ /* 0x000fc60000010000 */
[----:B------:R-:W-:Y:S01]  /*14b50*/  F2FP.SATFINITE.E4M3.F32.PACK_AB_MERGE_C R213, R24, R27, R40 ;  /* 0x0000001b18d5723e */ /* 0x000fe20004807028 */
[----:B------:R-:W-:-:S01]  /*14b60*/  FADD.FTZ R26, R32, R49 ;  /* 0x00000031201a7221 */ /* 0x000fc20000010000 */
[--C-:B------:R-:W-:Y:S01]  /*14b70*/  IMAD.MOV.U32 R49, RZ, RZ, R87.reuse ;  /* 0x000000ffff317224 */ /* 0x100fe200078e0057 */
[----:B------:R-:W1:Y:S01]  /*14b80*/  MUFU.EX2 R70, R70 ;  /* 0x0000004600467308 */ /* 0x000e620000000800 */
[--C-:B------:R-:W-:Y:S02]  /*14b90*/  IMAD.MOV.U32 R40, RZ, RZ, R87.reuse ;  /* 0x000000ffff287224 */ /* 0x100fe400078e0057 */
[----:B------:R-:W-:-:S05]  /*14ba0*/  IMAD.MOV.U32 R27, RZ, RZ, R87 ;  /* 0x000000ffff1b7224 */ /* 0x000fca00078e0057 */
[----:B------:R-:W2:Y:S01]  /*14bb0*/  MUFU.EX2 R173, R173 ;  /* 0x000000ad00ad7308 */ /* 0x000ea20000000800 */
[----:B0-----:R-:W-:-:S07]  /*14bc0*/  F2FP.SATFINITE.E4M3.F32.PACK_AB_MERGE_C R214, R177, R72, RZ ;  /* 0x00000048b1d6723e */ /* 0x001fce00048070ff */
[----:B------:R-:W0:Y:S01]  /*14bd0*/  MUFU.EX2 R51, R51 ;  /* 0x0000003300337308 */ /* 0x000e220000000800 */
[----:B-1----:R-:W-:-:S01]  /*14be0*/  FADD.FTZ R14, R70, R39 ;  /* 0x00000027460e7221 */ /* 0x002fc20000010000 */
[----:B------:R-:W-:-:S06]  /*14bf0*/  IMAD.MOV.U32 R39, RZ, RZ, R87 ;  /* 0x000000ffff277224 */ /* 0x000fcc00078e0057 */
[----:B------:R1:W3:Y:S01]  /*14c00*/  MUFU.EX2 R20, R227 ;  /* 0x000000e300147308 */ /* 0x0002e20000000800 */
[C---:B--2---:R-:W-:Y:S01]  /*14c10*/  F2FP.SATFINITE.E4M3.F32.PACK_AB_MERGE_C R214, R173.reuse, R70, R214 ;  /* 0x00000046add6723e */ /* 0x044fe200048070d6 */
[----:B------:R-:W-:Y:S01]  /*14c20*/  FADD.FTZ R173, R173, R14 ;  /* 0x0000000eadad7221 */ /* 0x000fe20000010000 */
[----:B------:R-:W-:-:S03]  /*14c30*/  IMAD.MOV.U32 R70, RZ, RZ, R87 ;  /* 0x000000ffff467224 */ /* 0x000fc600078e0057 */
[----:B------:R-:W-:Y:S02]  /*14c40*/  FADD.FTZ R72, R72, R173 ;  /* 0x000000ad48487221 */ /* 0x000fe40000010000 */
[----:B------:R-:W2:Y:S01]  /*14c50*/  MUFU.EX2 R55, R55 ;  /* 0x0000003700377308 */ /* 0x000ea20000000800 */
[----:B0-----:R-:W-:-:S01]  /*14c60*/  FADD.FTZ R15, R51, R26 ;  /* 0x0000001a330f7221 */ /* 0x001fc20000010000 */
[----:B------:R-:W-:Y:S01]  /*14c70*/  FADD.FTZ R177, R177, R72 ;  /* 0x00000048b1b17221 */ /* 0x000fe20000010000 */
[----:B-1----:R-:W-:Y:S01]  /*14c80*/  F2FP.SATFINITE.E4M3.F32.PACK_AB_MERGE_C R227, R80, R37, R92 ;  /* 0x0000002550e3723e */ /* 0x002fe2000480705c */
[--C-:B------:R-:W-:Y:S01]  /*14c90*/  IMAD.MOV.U32 R80, RZ, RZ, R87.reuse ;  /* 0x000000ffff507224 */ /* 0x100fe200078e0057 */
[----:B------:R-:W-:Y:S01]  /*14ca0*/  MOV R72, R87 ;  /* 0x0000005700487202 */ /* 0x000fe20000000f00 */
[----:B------:R-:W-:Y:S02]  /*14cb0*/  IMAD.MOV.U32 R37, RZ, RZ, R87 ;  /* 0x000000ffff257224 */ /* 0x000fe400078e0057 */
[----:B------:R-:W-:Y:S01]  /*14cc0*/  MUFU.EX2 R76, R76 ;  /* 0x0000004c004c7308 */ /* 0x000fe20000000800 */
[----:B---3--:R-:W-:-:S07]  /*14cd0*/  FADD.FTZ R26, R20, R15 ;  /* 0x0000000f141a7221 */ /* 0x008fce0000010000 */
[----:B------:R-:W0:Y:S01]  /*14ce0*/  MUFU.EX2 R29, R29 ;  /* 0x0000001d001d7308 */ /* 0x000e220000000800 */
[----:B--2---:R-:W-:-:S01]  /*14cf0*/  FADD.FTZ R26, R55, R26 ;  /* 0x0000001a371a7221 */ /* 0x004fc20000010000 */
[----:B------:R-:W-:Y:S01]  /*14d00*/  F2FP.SATFINITE.E4M3.F32.PACK_AB_MERGE_C R21, R55, R20, RZ ;  /* 0x000000143715723e */ /* 0x000fe200048070ff */
[----:B------:R-:W-:-:S03]  /*14d10*/  IMAD.MOV.U32 R55, RZ, RZ, R87 ;  /* 0x000000ffff377224 */ /* 0x000fc600078e0057 */
[----:B------:R-:W-:Y:S01]  /*14d20*/  F2FP.SATFINITE.E4M3.F32.PACK_AB_MERGE_C R215, R51, R32, R21 ;  /* 0x0000002033d7723e */ /* 0x000fe20004807015 */
[--C-:B------:R-:W-:Y:S01]  /*14d30*/  IMAD.MOV.U32 R51, RZ, RZ, R87.reuse ;  /* 0x000000ffff337224 */ /* 0x100fe200078e0057 */
[----:B------:R-:W1:Y:S01]  /*14d40*/  MUFU.EX2 R74, R74 ;  /* 0x0000004a004a7308 */ /* 0x000e620000000800 */
[----:B------:R-:W-:-:S07]  /*14d50*/  IMAD.MOV.U32 R32, RZ, RZ, R87 ;  /* 0x000000ffff207224 */ /* 0x000fce00078e0057 */
[----:B------:R-:W2:Y:S01]  /*14d60*/  MUFU.EX2 R43, R43 ;  /* 0x0000002b002b7308 */ /* 0x000ea20000000800 */
[----:B0-----:R-:W-:-:S07]  /*14d70*/  F2FP.SATFINITE.E4M3.F32.PACK_AB_MERGE_C R31, R29, R76, RZ ;  /* 0x0000004c1d1f723e */ /* 0x001fce00048070ff */
[----:B------:R-:W0:Y:S01]  /*14d80*/  MUFU.EX2 R25, R25 ;  /* 0x0000001900197308 */ /* 0x000e220000000800 */
[----:B-1----:R-:W-:-:S07]  /*14d90*/  FADD.FTZ R20, R74, R177 ;  /* 0x000000b14a147221 */ /* 0x002fce0000010000 */
[----:B------:R1:W3:Y:S01]  /*14da0*/  MUFU.EX2 R28, R45 ;  /* 0x0000002d001c7308 */ /* 0x0002e20000000800 */
[----:B--2---:R-:W-:-:S01]  /*14db0*/  FADD.FTZ R15, R43, R26 ;  /* 0x0000001a2b0f7221 */ /* 0x004fc20000010000 */
[----:B------:R-:W-:-:S06]  /*14dc0*/  IMAD.MOV.U32 R26, RZ, RZ, R87 ;  /* 0x000000ffff1a7224 */ /* 0x000fcc00078e0057 */
[----:B------:R-:W2:Y:S01]  /*14dd0*/  MUFU.EX2 R30, R30 ;  /* 0x0000001e001e7308 */ /* 0x000ea20000000800 */
[C---:B0-----:R-:W-:Y:S01]  /*14de0*/  F2FP.SATFINITE.E4M3.F32.PACK_AB_MERGE_C R216, R25.reuse, R74, R31 ;  /* 0x0000004a19d8723e */ /* 0x041fe2000480701f */
[----:B------:R-:W-:Y:S01]  /*14df0*/  FADD.FTZ R25, R25, R20 ;  /* 0x0000001419197221 */ /* 0x000fe20000010000 */
[--C-:B------:R-:W-:Y:S02]  /*14e00*/  IMAD.MOV.U32 R74, RZ, RZ, R87.reuse ;  /* 0x000000ffff4a7224 */ /* 0x100fe400078e0057 */
[----:B-1----:R-:W-:Y:S02]  /*14e10*/  IMAD.MOV.U32 R45, RZ, RZ, R87 ;  /* 0x000000ffff2d7224 */ /* 0x002fe400078e0057 */
[----:B------:R-:W-:-:S01]  /*14e20*/  FADD.FTZ R76, R76, R25 ;  /* 0x000000194c4c7221 */ /* 0x000fc20000010000 */
[----:B------:R-:W-:Y:S01]  /*14e30*/  IMAD.MOV.U32 R31, RZ, RZ, R87 ;  /* 0x000000ffff1f7224 */ /* 0x000fe200078e0057 */
[----:B------:R-:W0:Y:S01]  /*14e40*/  MUFU.EX2 R165, R165 ;  /* 0x000000a500a57308 */ /* 0x000e220000000800 */
[----:B---3--:R-:W-:-:S01]  /*14e50*/  FADD.FTZ R15, R28, R15 ;  /* 0x0000000f1c0f7221 */ /* 0x008fc20000010000 */
[----:B------:R-:W-:Y:S01]  /*14e60*/  FADD.FTZ R29, R29, R76 ;  /* 0x0000004c1d1d7221 */ /* 0x000fe20000010000 */
[----:B------:R-:W-:-:S02]  /*14e70*/  IMAD.MOV.U32 R76, RZ, RZ, R87 ;  /* 0x000000ffff4c7224 */ /* 0x000fc400078e0057 */
[----:B------:R-:W-:-:S03]  /*14e80*/  IMAD.MOV.U32 R25, RZ, RZ, R87 ;  /* 0x000000ffff197224 */ /* 0x000fc600078e0057 */
[----:B------:R-:W-:Y:S01]  /*14e90*/  MUFU.EX2 R12, R12 ;  /* 0x0000000c000c7308 */ /* 0x000fe20000000800 */
[----:B--2---:R-:W-:-:S07]  /*14ea0*/  FADD.FTZ R20, R30, R15 ;  /* 0x0000000f1e147221 */ /* 0x004fce0000010000 */
[----:B------:R-:W1:Y:S01]  /*14eb0*/  MUFU.EX2 R33, R33 ;  /* 0x0000002100217308 */ /* 0x000e620000000800 */
[----:B0-----:R-:W-:-:S01]  /*14ec0*/  FADD.FTZ R20, R165, R20 ;  /* 0x00000014a5147221 */ /* 0x001fc20000010000 */
[----:B------:R-:W-:-:S04]  /*14ed0*/  F2FP.SATFINITE.E4M3.F32.PACK_AB_MERGE_C R30, R165, R30, RZ ;  /* 0x0000001ea51e723e */ /* 0x000fc800048070ff */
[----:B------:R-:W-:Y:S01]  /*14ee0*/  F2FP.SATFINITE.E4M3.F32.PACK_AB_MERGE_C R217, R28, R43, R30 ;  /* 0x0000002b1cd9723e */ /* 0x000fe2000480701e */
[--C-:B------:R-:W-:Y:S01]  /*14ef0*/  IMAD.MOV.U32 R43, RZ, RZ, R87.reuse ;  /* 0x000000ffff2b7224 */ /* 0x100fe200078e0057 */
[----:B------:R-:W0:Y:S01]  /*14f00*/  MUFU.EX2 R78, R78 ;  /* 0x0000004e004e7308 */ /* 0x000e220000000800 */
[----:B------:R-:W-:Y:S01]  /*14f10*/  MOV R30, R87 ;  /* 0x00000057001e7202 */ /* 0x000fe20000000f00 */
[----:B------:R-:W-:-:S06]  /*14f20*/  IMAD.MOV.U32 R28, RZ, RZ, R87 ;  /* 0x000000ffff1c7224 */ /* 0x000fcc00078e0057 */
[----:B------:R-:W2:Y:S01]  /*14f30*/  MUFU.EX2 R163, R163 ;  /* 0x000000a300a37308 */ /* 0x000ea20000000800 */
[----:B-1----:R-:W-:-:S07]  /*14f40*/  F2FP.SATFINITE.E4M3.F32.PACK_AB_MERGE_C R15, R33, R12, RZ ;  /* 0x0000000c210f723e */ /* 0x002fce00048070ff */
[----:B------:R-:W1:Y:S01]  /*14f50*/  MUFU.EX2 R179, R179 ;  /* 0x000000b300b37308 */ /* 0x000e620000000800 */
[----:B0-----:R-:W-:-:S01]  /*14f60*/  FADD.FTZ R24, R78, R29 ;  /* 0x0000001d4e187221 */ /* 0x001fc20000010000 */
[----:B------:R-:W-:-:S06]  /*14f70*/  IMAD.MOV.U32 R29, RZ, RZ, R87 ;  /* 0x000000ffff1d7224 */ /* 0x000fcc00078e0057 */
[----:B------:R-:W0:Y:S01]  /*14f80*/  MUFU.EX2 R14, R167 ;  /* 0x000000a7000e7308 */ /* 0x000e220000000800 */
[----:B--2---:R-:W-:-:S07]  /*14f90*/  FADD.FTZ R3, R163, R20 ;  /* 0x00000014a3037221 */ /* 0x004fce0000010000 */
[----:B------:R-:W-:Y:S01]  /*14fa0*/  MUFU.EX2 R169, R169 ;  /* 0x000000a900a97308 */ /* 0x000fe20000000800 */
[C---:B-1----:R-:W-:Y:S01]  /*14fb0*/  F2FP.SATFINITE.E4M3.F32.PACK_AB_MERGE_C R218, R179.reuse, R78, R15 ;  /* 0x0000004eb3da723e */ /* 0x042fe2000480700f */
[----:B------:R-:W-:Y:S01]  /*14fc0*/  FADD.FTZ R179, R179, R24 ;  /* 0x00000018b3b37221 */ /* 0x000fe20000010000 */
[-C--:B------:R-:W-:Y:S02]  /*14fd0*/  MOV R78, R87.reuse ;  /* 0x00000057004e7202 */ /* 0x080fe40000000f00 */
[----:B------:R-:W-:Y:S01]  /*14fe0*/  MOV R24, R87 ;  /* 0x0000005700187202 */ /* 0x000fe20000000f00 */
[----:B------:R-:W-:-:S02]  /*14ff0*/  FADD.FTZ R12, R12, R179 ;  /* 0x000000b30c0c7221 */ /* 0x000fc40000010000 */
[----:B------:R-:W1:Y:S01]  /*15000*/  MUFU.EX2 R88, R88 ;  /* 0x0000005800587308 */ /* 0x000e620000000800 */
[----:B0-----:R-:W-:-:S01]  /*15010*/  FADD.FTZ R20, R14, R3 ;  /* 0x000000030e147221 */ /* 0x001fc20000010000 */
[----:B------:R-:W-:Y:S01]  /*15020*/  FADD.FTZ R15, R33, R12 ;  /* 0x0000000c210f7221 */ /* 0x000fe20000010000 */
[----:B------:R-:W-:Y:S01]  /*15030*/  IMAD.MOV.U32 R33, RZ, RZ, R87 ;  /* 0x000000ffff217224 */ /* 0x000fe200078e0057 */
[----:B-1----:R-:W-:Y:S01]  /*15040*/  F2FP.SATFINITE.E4M3.F32.PACK_AB_MERGE_C R3, R88, R169, RZ ;  /* 0x000000a95803723e */ /* 0x002fe200048070ff */
[----:B------:R-:W-:-:S03]  /*15050*/  FADD.FTZ R169, R169, R20 ;  /* 0x00000014a9a97221 */ /* 0x000fc60000010000 */
[----:B------:R-:W-:Y:S01]  /*15060*/  F2FP.SATFINITE.E4M3.F32.PACK_AB_MERGE_C R219, R14, R163, R3 ;  /* 0x000000a30edb723e */ /* 0x000fe20004807003 */
[----:B------:R-:W-:-:S01]  /*15070*/  FADD.FTZ R14, R88, R169 ;  /* 0x000000a9580e7221 */ /* 0x000fc20000010000 */
[----:B------:R-:W-:Y:S06]  /*15080*/  @!P1 BRA `(.L_x_419) ;  /* 0x0000004000b89947 */ /* 0x000fec0003800000 */
[----:B------:R-:W-:Y:S01]  /*15090*/  VIADD R232, R232, 0xfffffffe ;  /* 0xfffffffee8e87836 */ /* 0x000fe20000000000 */
[----:B------:R-:W-:Y:S01]  /*150a0*/  CS2R R86, SRZ ;  /* 0x0000000000567805 */ /* 0x000fe2000001ff00 */
[----:B------:R-:W-:Y:S01]  /*150b0*/  IMAD.MOV.U32 R235, RZ, RZ, R13 ;  /* 0x000000ffffeb7224 */ /* 0x000fe200078e000d */
[----:B------:R-:W-:Y:S01]  /*150c0*/  CS2R R84, SRZ ;  /* 0x0000000000547805 */ /* 0x000fe2000001ff00 */
[----:B------:R-:W-:Y:S01]  /*150d0*/  IMAD.MOV.U32 R3, RZ, RZ, R0 ;  /* 0x000000ffff037224 */ /* 0x000fe200078e0000 */
[----:B------:R-:W-:Y:S01]  /*150e0*/  CS2R R82, SRZ ;  /* 0x0000000000527805 */ /* 0x000fe2000001ff00 */
[----:B------:R-:W-:Y:S01]  /*150f0*/  IMAD.MOV.U32 R12, RZ, RZ, R236 ;  /* 0x000000ffff0c7224 */ /* 0x000fe200078e00ec */
        /* <DEDUP_REMOVED lines=28> */
[----:B------:R-:W-:-:S07]  /*152c0*/  CS2R R24, SRZ ;  /* 0x0000000000187805 */ /* 0x000fce000001ff00 */
.L_x_430:
[----:B------:R-:W2:Y:S01]  /*152d0*/  LDL R0, [R1+0x44] ;  /* 0x0000440001007983 */ /* 0x000ea20000100800 */
[----:B------:R-:W-:Y:S01]  /*152e0*/  ISETP.NE.AND P1, PT, R233, 0x1, PT ;  /* 0x00000001e900780c */ /* 0x000fe20003f25270 */
[----:B------:R-:W-:Y:S05]  /*152f0*/  YIELD ;  /* 0x0000000000007946 */ /* 0x000fea0003800000 */
[----:B------:R-:W-:-:S04]  /*15300*/  SEL R13, RZ, 0x1, P1 ;  /* 0x00000001ff0d7807 */ /* 0x000fc80000800000 */
[----:B------:R-:W-:Y:S02]  /*15310*/  LOP3.LUT R236, R12, R13, RZ, 0x3c, !PT ;  /* 0x0000000d0cec7212 */ /* 0x000fe400078e3cff */
[----:B--2---:R-:W-:-:S13]  /*15320*/  ISETP.NE.AND P1, PT, R0, RZ, PT ;  /* 0x000000ff0000720c */ /* 0x004fda0003f25270 */
[----:B0-----:R-:W-:Y:S05]  /*15330*/  @P1 BRA `(.L_x_420) ;  /* 0x00000000003c1947 */ /* 0x001fea0003800000 */
[----:B------:R-:W-:Y:S05]  /*15340*/  @!P0 BRA `(.L_x_421) ;  /* 0x0000000000048947 */ /* 0x000fea0003800000 */
[----:B------:R-:W-:Y:S01]  /*15350*/  BPT.TRAP 0x1 ;  /* 0x000000040000795c */ /* 0x000fe20000300000 */
.L_x_421:
[----:B------:R-:W-:-:S05]  /*15360*/  VIADD R0, R233, 0x1 ;  /* 0x00000001e9007836 */ /* 0x000fca0000000000 */
[----:B------:R-:W-:-:S04]  /*15370*/  ISETP.NE.AND P2, PT, R0, 0x2, PT ;  /* 0x000000020000780c */ /* 0x000fc80003f45270 */
[----:B------:R-:W-:Y:S02]  /*15380*/  SEL R13, R0, RZ, P2 ;  /* 0x000000ff000d7207 */ /* 0x000fe40001000000 */
[----:B------:R-:W-:Y:S02]  /*15390*/  SHF.L.U32 R0, R236, 0x1f, RZ ;  /* 0x0000001fec007819 */ /* 0x000fe400000006ff */
[----:B------:R-:W-:-:S04]  /*153a0*/  LEA R13, R13, R16, 0x3 ;  /* 0x000000100d0d7211 */ /* 0x000fc800078e18ff */
[----:B------:R0:W1:Y:S01]  /*153b0*/  SYNCS.PHASECHK.TRANS64.TRYWAIT P2, [R13+URZ+0x2e830], R0 ;  /* 0x02e830000d0075a7 */ /* 0x000062000804017f */
[----:B------:R-:W-:Y:S05]  /*153c0*/  @!P0 BRA `(.L_x_422) ;  /* 0x0000000000048947 */ /* 0x000fea0003800000 */
[----:B------:R-:W-:Y:S01]  /*153d0*/  BPT.TRAP 0x1 ;  /* 0x000000040000795c */ /* 0x000fe20000300000 */
.L_x_422:
[----:B------:R-:W-:Y:S04]  /*153e0*/  BSSY B0, `(.L_x_420) ;  /* 0x0000004000007945 */ /* 0x000fe80003800000 */
[----:B-1----:R-:W-:Y:S05]  /*153f0*/  @P2 BRA `(.L_x_423) ;  /* 0x0000000000082947 */ /* 0x002fea0003800000 */
[----:B------:R-:W1:Y:S02]  /*15400*/  SYNCS.PHASECHK.TRANS64.TRYWAIT P2, [R13+URZ+0x2e830], R0 ;  /* 0x02e830000d0075a7 */ /* 0x000e64000804017f */
[----:B-1----:R-:W-:Y:S05]  /*15410*/  @!P2 BRA `(.L_x_424) ;  /* 0x000000d400f4a947 */ /* 0x002fea0003800000 */
.L_x_423:
[----:B------:R-:W-:Y:S05]  /*15420*/  BSYNC B0 ;  /* 0x0000000000007941 */ /* 0x000fea0003800000 */
.L_x_420:
[----:B01----:R-:W2:Y:S01]  /*15430*/  LDL R0, [R1+0x48] ;  /* 0x0000480001007983 */ /* 0x003ea20000100800 */
[----:B------:R-:W-:Y:S01]  /*15440*/  VIADD R234, R233, 0x1 ;  /* 0x00000001e9ea7836 */ /* 0x000fe20000000000 */
[----:B------:R-:W-:Y:S05]  /*15450*/  WARPSYNC.ALL ;  /* 0x0000000000007948 */ /* 0x000fea0003800000 */
[C---:B------:R-:W-:Y:S01]  /*15460*/  ISETP.NE.AND P2, PT, R234.reuse, 0x2, PT ;  /* 0x00000002ea00780c */ /* 0x040fe20003f45270 */
[----:B------:R-:W0:Y:S01]  /*15470*/  S2R R13, SR_TID.X ;  /* 0x00000000000d7919 */ /* 0x000e220000002100 */
[----:B------:R-:W-:Y:S01]  /*15480*/  IMAD.MOV.U32 R89, RZ, RZ, 0x40000040 ;  /* 0x40000040ff597424 */ /* 0x000fe200078e00ff */
[----:B------:R-:W-:Y:S01]  /*15490*/  MOV R237, UR38 ;  /* 0x0000002600ed7c02 */ /* 0x000fe20008000f00 */
[----:B------:R-:W-:Y:S01]  /*154a0*/  IMAD.MOV.U32 R93, RZ, RZ, 0x40000040 ;  /* 0x40000040ff5d7424 */ /* 0x000fe200078e00ff */
[----:B------:R-:W-:Y:S01]  /*154b0*/  SEL R234, R234, RZ, P2 ;  /* 0x000000ffeaea7207 */ /* 0x000fe20001000000 */
[----:B------:R-:W-:Y:S01]  /*154c0*/  STL [R1+0xd4], R27 ;  /* 0x0000d41b01007387 */ /* 0x000fe20000100800 */
[----:B------:R-:W-:Y:S01]  /*154d0*/  R2UR UR35, R89 ;  /* 0x00000000592372ca */ /* 0x000fe200000e0000 */
[----:B------:R-:W-:Y:S01]  /*154e0*/  IMAD.MOV.U32 R21, RZ, RZ, 0x40000040 ;  /* 0x40000040ff157424 */ /* 0x000fe200078e00ff */
[----:B------:R-:W-:Y:S01]  /*154f0*/  R2UR UR17, R93 ;  /* 0x000000005d1172ca */ /* 0x000fe200000e0000 */
[----:B------:R-:W-:Y:S01]  /*15500*/  STL [R1+0xd0], R26 ;  /* 0x0000d01a01007387 */ /* 0x000fe20000100800 */
[----:B------:R-:W-:Y:S01]  /*15510*/  IMAD.MOV.U32 R91, RZ, RZ, 0x40000040 ;  /* 0x40000040ff5b7424 */ /* 0x000fe200078e00ff */
[----:B------:R-:W-:Y:S01]  /*15520*/  R2UR UR5, R89 ;  /* 0x00000000590572ca */ /* 0x000fe200000e0000 */
[----:B------:R-:W-:Y:S01]  /*15530*/  IMAD.MOV.U32 R95, RZ, RZ, 0x40000040 ;  /* 0x40000040ff5f7424 */ /* 0x000fe200078e00ff */
[----:B------:R-:W-:Y:S01]  /*15540*/  STL [R1+0xcc], R25 ;  /* 0x0000cc1901007387 */ /* 0x000fe20000100800 */
[----:B------:R-:W-:Y:S01]  /*15550*/  R2UR UR19, R21 ;  /* 0x00000000151372ca */ /* 0x000fe200000e0000 */
[----:B------:R-:W-:Y:S01]  /*15560*/  IMAD.MOV.U32 R21, RZ, RZ, 0x40000040 ;  /* 0x40000040ff157424 */ /* 0x000fe200078e00ff */
[C---:B------:R-:W-:Y:S01]  /*15570*/  R2UR UR43, R91.reuse ;  /* 0x000000005b2b72ca */ /* 0x040fe200000e0000 */
[----:B------:R-:W-:Y:S01]  /*15580*/  STL [R1+0xc8], R24 ;  /* 0x0000c81801007387 */ /* 0x000fe20000100800 */
[----:B------:R-:W-:-:S02]  /*15590*/  R2UR UR25, R91 ;  /* 0x000000005b1972ca */ /* 0x000fc400000e0000 */
[----:B------:R-:W-:Y:S01]  /*155a0*/  R2UR UR7, R89 ;  /* 0x00000000590772ca */ /* 0x000fe200000e0000 */
[----:B------:R-:W-:Y:S01]  /*155b0*/  STL [R1+0xc4], R23 ;  /* 0x0000c41701007387 */ /* 0x000fe20000100800 */
[----:B------:R-:W-:Y:S02]  /*155c0*/  R2UR UR9, R93 ;  /* 0x000000005d0972ca */ /* 0x000fe400000e0000 */
[C---:B------:R-:W-:Y:S01]  /*155d0*/  R2UR UR11, R91.reuse ;  /* 0x000000005b0b72ca */ /* 0x040fe200000e0000 */
[----:B------:R-:W-:Y:S01]  /*155e0*/  STL [R1+0xc0], R22 ;  /* 0x0000c01601007387 */ /* 0x000fe20000100800 */
[----:B------:R-:W-:Y:S02]  /*155f0*/  R2UR UR59, R91 ;  /* 0x000000005b3b72ca */ /* 0x000fe400000e0000 */
[----:B------:R-:W-:Y:S01]  /*15600*/  R2UR UR29, R89 ;  /* 0x00000000591d72ca */ /* 0x000fe200000e0000 */
[----:B------:R1:W-:Y:S01]  /*15610*/  STL [R1+0xbc], R19 ;  /* 0x0000bc1301007387 */ /* 0x0003e20000100800 */
[----:B------:R-:W-:-:S02]  /*15620*/  R2UR UR13, R91 ;  /* 0x000000005b0d72ca */ /* 0x000fc400000e0000 */
[----:B0-----:R-:W-:Y:S01]  /*15630*/  SHF.R.U32.HI R13, RZ, 0x7, R13 ;  /* 0x00000007ff0d7819 */ /* 0x001fe2000001160d */
[----:B------:R-:W-:Y:S01]  /*15640*/  STL [R1+0xb8], R18 ;  /* 0x0000b81201007387 */ /* 0x000fe20000100800 */
[C---:B------:R-:W-:Y:S02]  /*15650*/  R2UR UR15, R93.reuse ;  /* 0x000000005d0f72ca */ /* 0x040fe400000e0000 */
[----:B------:R-:W-:Y:S01]  /*15660*/  R2UR UR31, R93 ;  /* 0x000000005d1f72ca */ /* 0x000fe200000e0000 */
[----:B------:R-:W-:Y:S01]  /*15670*/  VIADD R94, R13, 0x8 ;  /* 0x000000080d5e7836 */ /* 0x000fe20000000000 */
[----:B------:R0:W-:Y:S01]  /*15680*/  STL [R1+0xb4], R17 ;  /* 0x0000b41101007387 */ /* 0x0001e20000100800 */
[----:B-1----:R-:W-:Y:S01]  /*15690*/  MOV R19, UR43 ;  /* 0x0000002b00137c02 */ /* 0x002fe20008000f00 */
[----:B------:R-:W-:Y:S01]  /*156a0*/  UMOV UR43, UR25 ;  /* 0x00000019002b7c82 */ /* 0x000fe20008000000 */
[----:B------:R-:W-:Y:S01]  /*156b0*/  R2UR UR21, R89 ;  /* 0x00000000591572ca */ /* 0x000fe200000e0000 */
[----:B------:R1:W-:Y:S01]  /*156c0*/  BAR.SYNC.DEFER_BLOCKING R94, 0x100 ;  /* 0x0004005e0000751d */ /* 0x0003e20000010000 */
[----:B------:R-:W-:-:S02]  /*156d0*/  MOV R97, UR43 ;  /* 0x0000002b00617c02 */ /* 0x000fc40008000f00 */
[----:B------:R-:W-:Y:S02]  /*156e0*/  R2UR UR23, R89 ;  /* 0x00000000591772ca */ /* 0x000fe400000e0000 */
[----:B------:R-:W-:Y:S01]  /*156f0*/  R2UR UR27, R91 ;  /* 0x000000005b1b72ca */ /* 0x000fe200000e0000 */
[----:B------:R-:W-:Y:S01]  /*15700*/  UMOV UR43, UR5 ;  /* 0x00000005002b7c82 */ /* 0x000fe20008000000 */
[----:B0-----:R-:W-:Y:S01]  /*15710*/  MOV R17, UR35 ;  /* 0x0000002300117c02 */ /* 0x001fe20008000f00 */
[----:B------:R-:W-:Y:S01]  /*15720*/  STL [R1+0xb0], R16 ;  /* 0x0000b01001007387 */ /* 0x000fe20000100800 */
[----:B------:R-:W-:Y:S01]  /*15730*/  UMOV UR35, UR17 ;  /* 0x0000001100237c82 */ /* 0x000fe20008000000 */
[C---:B------:R-:W-:Y:S02]  /*15740*/  R2UR UR17, R5.reuse ;  /* 0x00000000051172ca */ /* 0x040fe400000e0000 */
[C---:B------:R-:W-:Y:S01]  /*15750*/  R2UR UR5, R5.reuse ;  /* 0x00000000050572ca */ /* 0x040fe200000e0000 */
[----:B------:R0:W-:Y:S01]  /*15760*/  STL [R1+0xac], R15 ;  /* 0x0000ac0f01007387 */ /* 0x0001e20000100800 */
[----:B------:R-:W-:Y:S01]  /*15770*/  MOV R27, UR35 ;  /* 0x00000023001b7c02 */ /* 0x000fe20008000f00 */
[----:B------:R-:W-:Y:S01]  /*15780*/  UMOV UR35, UR9 ;  /* 0x0000000900237c82 */ /* 0x000fe20008000000 */
[C---:B------:R-:W-:Y:S01]  /*15790*/  R2UR UR9, R5.reuse ;  /* 0x00000000050972ca */ /* 0x040fe200000e0000 */
[----:B------:R-:W-:Y:S01]  /*157a0*/  STL [R1+0xa8], R14 ;  /* 0x0000a80e01007387 */ /* 0x000fe20000100800 */
[----:B------:R-:W-:-:S02]  /*157b0*/  R2UR UR25, R5 ;  /* 0x00000000051972ca */ /* 0x000fc400000e0000 */
[----:B------:R-:W-:Y:S01]  /*157c0*/  R2UR UR47, R89 ;  /* 0x00000000592f72ca */ /* 0x000fe200000e0000 */
[----:B------:R-:W-:Y:S01]  /*157d0*/  STL [R1+0xa4], R12 ;  /* 0x0000a40c01007387 */ /* 0x000fe20000100800 */
[----:B------:R-:W-:Y:S01]  /*157e0*/  R2UR UR51, R91 ;  /* 0x000000005b3372ca */ /* 0x000fe200000e0000 */
[----:B------:R-:W-:Y:S01]  /*157f0*/  WARPGROUP.ARRIVE ;  /* 0x00000000000079c5 */ /* 0x000fe20000000000 */
[----:B0-----:R-:W-:Y:S01]  /*15800*/  MOV R15, UR59 ;  /* 0x0000003b000f7c02 */ /* 0x001fe20008000f00 */
[----:B------:R-:W-:Y:S01]  /*15810*/  UMOV UR59, UR29 ;  /* 0x0000001d003b7c82 */ /* 0x000fe20008000000 */
[----:B------:R-:W-:Y:S01]  /*15820*/  STL [R1+0xa0], R3 ;  /* 0x0000a00301007387 */ /* 0x000fe20000100800 */
[----:B------:R-:W-:Y:S01]  /*15830*/  MOV R25, UR59 ;  /* 0x0000003b00197c02 */ /* 0x000fe20008000f00 */
[----:B------:R-:W-:Y:S01]  /*15840*/  UMOV UR59, UR13 ;  /* 0x0000000d003b7c82 */ /* 0x000fe20008000000 */
[----:B------:R-:W-:Y:S01]  /*15850*/  R2UR UR13, R5 ;  /* 0x00000000050d72ca */ /* 0x000fe200000e0000 */
[----:B------:R0:W-:Y:S01]  /*15860*/  STL [R1+0x9c], R2 ;  /* 0x00009c0201007387 */ /* 0x0001e20000100800 */
[----:B------:R-:W-:Y:S01]  /*15870*/  R2UR UR55, R89 ;  /* 0x00000000593772ca */ /* 0x000fe200000e0000 */
[----:B------:R-:W-:Y:S01]  /*15880*/  IMAD.MOV.U32 R89, RZ, RZ, 0x40000040 ;  /* 0x40000040ff597424 */ /* 0x000fe200078e00ff */
[----:B------:R-:W-:-:S02]  /*15890*/  MOV R91, 0x40000040 ;  /* 0x40000040005b7802 */ /* 0x000fc40000000f00 */
[----:B------:R-:W-:Y:S02]  /*158a0*/  R2UR UR40, R4 ;  /* 0x00000000042872ca */ /* 0x000fe400000e0000 */
[----:B------:R-:W-:Y:S02]  /*158b0*/  R2UR UR41, R5 ;  /* 0x00000000052972ca */ /* 0x000fe400000e0000 */
[----:B------:R-:W-:Y:S02]  /*158c0*/  R2UR UR32, R10 ;  /* 0x000000000a2072ca */ /* 0x000fe400000e0000 */
[----:B0-----:R-:W-:Y:S02]  /*158d0*/  MOV R2, UR39 ;  /* 0x0000002700027c02 */ /* 0x001fe40008000f00 */
[----:B------:R-:W-:Y:S02]  /*158e0*/  R2UR UR39, R95 ;  /* 0x000000005f2772ca */ /* 0x000fe400000e0000 */
[----:B------:R-:W-:-:S02]  /*158f0*/  R2UR UR33, R11 ;  /* 0x000000000b2172ca */ /* 0x000fc400000e0000 */
[----:B------:R-:W-:Y:S02]  /*15900*/  R2UR UR56, R10 ;  /* 0x000000000a3872ca */ /* 0x000fe400000e0000 */
[----:B------:R-:W-:Y:S02]  /*15910*/  R2UR UR57, R11 ;  /* 0x000000000b3972ca */ /* 0x000fe400000e0000 */
[----:B------:R-:W-:-:S05]  /*15920*/  MOV R13, UR37 ;  /* 0x00000025000d7c02 */ /* 0x000fca0008000f00 */
[----:B------:R-:W-:Y:S01]  /*15930*/  MOV R12, UR39 ;  /* 0x00000027000c7c02 */ /* 0x000fe20008000f00 */
[----:B------:R-:W-:Y:S01]  /*15940*/  UMOV UR39, UR31 ;  /* 0x0000001f00277c82 */ /* 0x000fe20008000000 */
[----:B------:R-:W-:Y:S02]  /*15950*/  R2UR UR31, R21 ;  /* 0x00000000151f72ca */ /* 0x000fe400000e0000 */
[----:B------:R-:W-:Y:S01]  /*15960*/  MOV R23, UR39 ;  /* 0x0000002700177c02 */ /* 0x000fe20008000f00 */
[----:B------:R-:W-:Y:S01]  /*15970*/  UMOV UR39, UR21 ;  /* 0x0000001500277c82 */ /* 0x000fe20008000000 */
[----:B------:R-:W-:Y:S01]  /*15980*/  R2UR UR21, R5 ;  /* 0x00000000051572ca */ /* 0x000fe200000e0000 */
[----:B--2---:R-:W-:Y:S01]  /*15990*/  IMAD R20, R234, 0x700, R0 ;  /* 0x00000700ea147824 */ /* 0x004fe200078e0200 */
[----:B------:R-:W-:-:S03]  /*159a0*/  MOV R0, UR36 ;  /* 0x0000002400007c02 */ /* 0x000fc60008000f00 */
[C---:B------:R-:W-:Y:S01]  /*159b0*/  VIADD R88, R20.reuse, 0x100 ;  /* 0x0000010014587836 */ /* 0x040fe20000000000 */
[C---:B------:R-:W-:Y:S01]  /*159c0*/  IADD3 R92, R20.reuse, 0x300, RZ ;  /* 0x00000300145c7810 */ /* 0x040fe20007ffe0ff */
[C---:B------:R-:W-:Y:S01]  /*159d0*/  VIADD R90, R20.reuse, 0x200 ;  /* 0x00000200145a7836 */ /* 0x040fe20000000000 */
[C---:B------:R-:W-:Y:S01]  /*159e0*/  R2UR UR18, R20.reuse ;  /* 0x00000000141272ca */ /* 0x040fe200000e0000 */
[----:B-1----:R-:W-:Y:S01]  /*159f0*/  VIADD R94, R20, 0x4 ;  /* 0x00000004145e7836 */ /* 0x002fe20000000000 */
[----:B------:R-:W-:Y:S01]  /*15a00*/  R2UR UR6, R88 ;  /* 0x00000000580672ca */ /* 0x000fe200000e0000 */
[----:B------:R-:W-:Y:S01]  /*15a10*/  VIADD R88, R20, 0x400 ;  /* 0x0000040014587836 */ /* 0x000fe20000000000 */
[----:B------:R-:W-:Y:S01]  /*15a20*/  R2UR UR14, R92 ;  /* 0x000000005c0e72ca */ /* 0x000fe200000e0000 */
[----:B------:R-:W-:Y:S01]  /*15a30*/  VIADD R92, R20, 0x2 ;  /* 0x00000002145c7836 */ /* 0x000fe20000000000 */
[----:B------:R-:W-:Y:S01]  /*15a40*/  R2UR UR10, R90 ;  /* 0x000000005a0a72ca */ /* 0x000fe200000e0000 */
[----:B------:R-:W-:Y:S01]  /*15a50*/  VIADD R90, R20, 0x500 ;  /* 0x00000500145a7836 */ /* 0x000fe20000000000 */
[----:B------:R-:W-:-:S02]  /*15a60*/  R2UR UR22, R88 ;  /* 0x00000000581672ca */ /* 0x000fc400000e0000 */
[----:B------:R-:W-:Y:S02]  /*15a70*/  IADD3 R88, R20, 0x600, RZ ;  /* 0x0000060014587810 */ /* 0x000fe40007ffe0ff */
[----:B------:R-:W-:Y:S01]  /*15a80*/  R2UR UR8, R92 ;  /* 0x000000005c0872ca */ /* 0x000fe200000e0000 */
[----:B------:R-:W-:Y:S01]  /*15a90*/  VIADD R92, R20, 0x402 ;  /* 0x00000402145c7836 */ /* 0x000fe20000000000 */
        /* <DEDUP_REMOVED lines=12> */
[----:B------:R-:W-:Y:S02]  /*15b60*/  R2UR UR38, R94 ;  /* 0x000000005e2672ca */ /* 0x000fe400000e0000 */
[----:B------:R-:W-:Y:S01]  /*15b70*/  R2UR UR24, R90 ;  /* 0x000000005a1872ca */ /* 0x000fe200000e0000 */
[----:B------:R-:W-:Y:S01]  /*15b80*/  VIADD R90, R20, 0x104 ;  /* 0x00000104145a7836 */ /* 0x000fe20000000000 */
[----:B------:R-:W-:Y:S01]  /*15b90*/  R2UR UR34, R88 ;  /* 0x00000000582272ca */ /* 0x000fe200000e0000 */
[----:B------:R-:W-:Y:S01]  /*15ba0*/  VIADD R88, R20, 0x404 ;  /* 0x0000040414587836 */ /* 0x000fe20000000000 */
[----:B------:R-:W-:-:S02]  /*15bb0*/  R2UR UR30, R92 ;  /* 0x000000005c1e72ca */ /* 0x000fc400000e0000 */
[----:B------:R-:W-:Y:S02]  /*15bc0*/  R2UR UR58, R90 ;  /* 0x000000005a3a72ca */ /* 0x000fe400000e0000 */
[----:B------:R-:W-:Y:S02]  /*15bd0*/  IADD3 R90, R20, 0x304, RZ ;  /* 0x00000304145a7810 */ /* 0x000fe40007ffe0ff */
[----:B------:R-:W-:Y:S01]  /*15be0*/  R2UR UR46, R88 ;  /* 0x00000000582e72ca */ /* 0x000fe200000e0000 */
[----:B------:R-:W-:Y:S01]  /*15bf0*/  VIADD R88, R20, 0x604 ;  /* 0x0000060414587836 */ /* 0x000fe20000000000 */
[----:B------:R-:W-:Y:S01]  /*15c00*/  R2UR UR42, R90 ;  /* 0x000000005a2a72ca */ /* 0x000fe200000e0000 */
[----:B------:R-:W-:Y:S01]  /*15c10*/  VIADD R90, R20, 0x504 ;  /* 0x00000504145a7836 */ /* 0x000fe20000000000 */
[----:B------:R-:W-:Y:S02]  /*15c20*/  MOV R3, UR38 ;  /* 0x0000002600037c02 */ /* 0x000fe40008000f00 */
[----:B------:R-:W-:Y:S01]  /*15c30*/  MOV R16, UR34 ;  /* 0x0000002200107c02 */ /* 0x000fe20008000f00 */
[----:B------:R-:W-:Y:S01]  /*15c40*/  UMOV UR34, UR16 ;  /* 0x0000001000227c82 */ /* 0x000fe20008000000 */
[C---:B------:R-:W-:Y:S01]  /*15c50*/  R2UR UR16, R4.reuse ;  /* 0x00000000041072ca */ /* 0x040fe200000e0000 */
[----:B------:R-:W-:Y:S01]  /*15c60*/  UMOV UR38, UR30 ;  /* 0x0000001e00267c82 */ /* 0x000fe20008000000 */
[----:B------:R-:W-:Y:S01]  /*15c70*/  MOV R26, UR34 ;  /* 0x00000022001a7c02 */ /* 0x000fe20008000f00 */
[----:B------:R-:W-:Y:S01]  /*15c80*/  UMOV UR34, UR8 ;  /* 0x0000000800227c82 */ /* 0x000fe20008000000 */
[----:B------:R-:W-:-:S02]  /*15c90*/  R2UR UR8, R4 ;  /* 0x00000000040872ca */ /* 0x000fc400000e0000 */
[----:B------:R-:W-:Y:S01]  /*15ca0*/  MOV R14, UR58 ;  /* 0x0000003a000e7c02 */ /* 0x000fe20008000f00 */
[----:B------:R-:W-:Y:S01]  /*15cb0*/  UMOV UR58, UR28 ;  /* 0x0000001c003a7c82 */ /* 0x000fe20008000000 */
[----:B------:R-:W-:Y:S01]  /*15cc0*/  MOV R18, UR42 ;  /* 0x0000002a00127c02 */ /* 0x000fe20008000f00 */
[----:B------:R-:W-:Y:S01]  /*15cd0*/  UMOV UR42, UR24 ;  /* 0x00000018002a7c82 */ /* 0x000fe20008000000 */
[----:B------:R-:W-:Y:S01]  /*15ce0*/  MOV R24, UR58 ;  /* 0x0000003a00187c02 */ /* 0x000fe20008000f00 */
[----:B------:R-:W-:Y:S01]  /*15cf0*/  UMOV UR58, UR12 ;  /* 0x0000000c003a7c82 */ /* 0x000fe20008000000 */
[----:B------:R-:W-:Y:S01]  /*15d00*/  MOV R96, UR42 ;  /* 0x0000002a00607c02 */ /* 0x000fe20008000f00 */
[----:B------:R-:W-:Y:S01]  /*15d10*/  QGMMA.64x32x32.F32.E4M3.E4M3 R184, gdesc[UR16], RZ, !UPT, gsb0 ;  /* 0x0060000010b879f3 */ /* 0x000fe2000c0008ff */
[----:B------:R-:W-:Y:S01]  /*15d20*/  UMOV UR42, UR4 ;  /* 0x00000004002a7c82 */ /* 0x000fe20008000000 */
[C---:B------:R-:W-:Y:S02]  /*15d30*/  R2UR UR4, R4.reuse ;  /* 0x00000000040472ca */ /* 0x040fe400000e0000 */
[C---:B------:R-:W-:Y:S01]  /*15d40*/  R2UR UR12, R4.reuse ;  /* 0x00000000040c72ca */ /* 0x040fe200000e0000 */
[----:B------:R-:W-:Y:S01]  /*15d50*/  IMAD.MOV.U32 R21, RZ, RZ, R96 ;  /* 0x000000ffff157224 */ /* 0x000fe200078e0060 */
[----:B------:R-:W-:Y:S01]  /*15d60*/  MOV R22, UR38 ;  /* 0x0000002600167c02 */ /* 0x000fe20008000f00 */
[----:B------:R-:W-:Y:S01]  /*15d70*/  UMOV UR38, UR20 ;  /* 0x0000001400267c82 */ /* 0x000fe20008000000 */
[----:B------:R-:W-:-:S02]  /*15d80*/  R2UR UR20, R4 ;  /* 0x00000000041472ca */ /* 0x000fc400000e0000 */
[----:B------:R-:W-:Y:S02]  /*15d90*/  R2UR UR24, R4 ;  /* 0x00000000041872ca */ /* 0x000fe400000e0000 */
[----:B------:R-:W-:Y:S01]  /*15da0*/  R2UR UR50, R90 ;  /* 0x000000005a3272ca */ /* 0x000fe200000e0000 */
[----:B------:R-:W-:Y:S01]  /*15db0*/  VIADD R90, R20, 0x6 ;  /* 0x00000006145a7836 */ /* 0x000fe20000000000 */
[----:B------:R-:W-:Y:S01]  /*15dc0*/  R2UR UR54, R88 ;  /* 0x00000000583672ca */ /* 0x000fe200000e0000 */
[----:B------:R-:W-:Y:S01]  /*15dd0*/  VIADD R88, R20, 0x106 ;  /* 0x0000010614587836 */ /* 0x000fe20000000000 */
[----:B------:R-:W-:Y:S02]  /*15de0*/  WARPGROUP.DEPBAR.LE gsb0, 0x0 ;  /* 0x00008000000079c5 */ /* 0x000fe40000010000 */
[----:B------:R-:W-:-:S06]  /*15df0*/  WARPGROUP.ARRIVE ;  /* 0x00000000000079c5 */ /* 0x000fcc0000000000 */
[----:B------:R-:W-:Y:S01]  /*15e00*/  QGMMA.64x32x32.F32.E4M3.E4M3 R168, gdesc[UR4], RZ, !UPT, gsb0 ;  /* 0x0060000004a879f3 */ /* 0x000fe2000c0008ff */
[----:B------:R-:W-:Y:S01]  /*15e10*/  R2UR UR6, R90 ;  /* 0x000000005a0672ca */ /* 0x000fe200000e0000 */
[----:B------:R-:W-:Y:S01]  /*15e20*/  VIADD R90, R20, 0x206 ;  /* 0x00000206145a7836 */ /* 0x000fe20000000000 */
[----:B------:R-:W-:Y:S01]  /*15e30*/  R2UR UR7, R91 ;  /* 0x000000005b0772ca */ /* 0x000fe200000e0000 */
[----:B------:R-:W-:Y:S01]  /*15e40*/  IMAD.MOV.U32 R91, RZ, RZ, 0x40000040 ;  /* 0x40000040ff5b7424 */ /* 0x000fe200078e00ff */
[----:B------:R-:W-:Y:S02]  /*15e50*/  WARPGROUP.DEPBAR.LE gsb0, 0x0 ;  /* 0x00008000000079c5 */ /* 0x000fe40000010000 */
[----:B------:R-:W-:-:S06]  /*15e60*/  WARPGROUP.ARRIVE ;  /* 0x00000000000079c5 */ /* 0x000fcc0000000000 */
[----:B------:R-:W-:Y:S01]  /*15e70*/  QGMMA.64x32x32.F32.E4M3.E4M3 R152, gdesc[UR8], RZ, !UPT, gsb0 ;  /* 0x00600000089879f3 */ /* 0x000fe2000c0008ff */
[----:B------:R-:W-:Y:S01]  /*15e80*/  R2UR UR10, R88 ;  /* 0x00000000580a72ca */ /* 0x000fe200000e0000 */
[----:B------:R-:W-:Y:S01]  /*15e90*/  VIADD R88, R20, 0x306 ;  /* 0x0000030614587836 */ /* 0x000fe20000000000 */
[----:B------:R-:W-:Y:S02]  /*15ea0*/  R2UR UR11, R89 ;  /* 0x00000000590b72ca */ /* 0x000fe400000e0000 */
[----:B------:R-:W-:Y:S02]  /*15eb0*/  MOV R89, 0x40000040 ;  /* 0x4000004000597802 */ /* 0x000fe40000000f00 */
[----:B------:R-:W-:Y:S01]  /*15ec0*/  R2UR UR18, R88 ;  /* 0x00000000581272ca */ /* 0x000fe200000e0000 */
[----:B------:R-:W-:Y:S01]  /*15ed0*/  VIADD R88, R20, 0x506 ;  /* 0x0000050614587836 */ /* 0x000fe20000000000 */
[----:B------:R-:W-:Y:S01]  /*15ee0*/  R2UR UR19, R89 ;  /* 0x00000000591372ca */ /* 0x000fe200000e0000 */
[----:B------:R-:W-:Y:S01]  /*15ef0*/  IMAD.MOV.U32 R89, RZ, RZ, 0x40000040 ;  /* 0x40000040ff597424 */ /* 0x000fe200078e00ff */
[----:B------:R-:W-:-:S02]  /*15f00*/  WARPGROUP.DEPBAR.LE gsb0, 0x0 ;  /* 0x00008000000079c5 */ /* 0x000fc40000010000 */
[----:B------:R-:W-:-:S06]  /*15f10*/  WARPGROUP.ARRIVE ;  /* 0x00000000000079c5 */ /* 0x000fcc0000000000 */
[----:B------:R-:W-:Y:S01]  /*15f20*/  QGMMA.64x32x32.F32.E4M3.E4M3 R136, gdesc[UR12], RZ, !UPT, gsb0 ;  /* 0x006000000c8879f3 */ /* 0x000fe2000c0008ff */
[----:B------:R-:W-:Y:S01]  /*15f30*/  R2UR UR14, R90 ;  /* 0x000000005a0e72ca */ /* 0x000fe200000e0000 */
[C---:B------:R-:W-:Y:S01]  /*15f40*/  VIADD R90, R20.reuse, 0x406 ;  /* 0x00000406145a7836 */ /* 0x040fe20000000000 */
[----:B------:R-:W-:Y:S01]  /*15f50*/  R2UR UR15, R91 ;  /* 0x000000005b0f72ca */ /* 0x000fe200000e0000 */
[----:B------:R-:W-:Y:S02]  /*15f60*/  VIADD R20, R20, 0x606 ;  /* 0x0000060614147836 */ /* 0x000fe40000000000 */
[----:B------:R-:W-:-:S03]  /*15f70*/  IMAD.MOV.U32 R91, RZ, RZ, 0x40000040 ;  /* 0x40000040ff5b7424 */ /* 0x000fc600078e00ff */
[----:B------:R-:W-:Y:S02]  /*15f80*/  R2UR UR30, R20 ;  /* 0x00000000141e72ca */ /* 0x000fe400000e0000 */
[----:B------:R-:W-:Y:S01]  /*15f90*/  MOV R20, R97 ;  /* 0x0000006100147202 */ /* 0x000fe20000000f00 */
[----:B------:R-:W-:Y:S02]  /*15fa0*/  WARPGROUP.DEPBAR.LE gsb0, 0x0 ;  /* 0x00008000000079c5 */ /* 0x000fe40000010000 */
[----:B------:R-:W-:-:S06]  /*15fb0*/  WARPGROUP.ARRIVE ;  /* 0x00000000000079c5 */ /* 0x000fcc0000000000 */
[----:B------:R-:W-:Y:S01]  /*15fc0*/  QGMMA.64x32x32.F32.E4M3.E4M3 R120, gdesc[UR20], RZ, !UPT, gsb0 ;  /* 0x00600000147879f3 */ /* 0x000fe2000c0008ff */
[----:B------:R-:W-:Y:S02]  /*15fd0*/  R2UR UR22, R90 ;  /* 0x000000005a1672ca */ /* 0x000fe400000e0000 */
[----:B------:R-:W-:Y:S01]  /*15fe0*/  R2UR UR23, R91 ;  /* 0x000000005b1772ca */ /* 0x000fe200000e0000 */
        /* <DEDUP_REMOVED lines=9> */
[----:B------:R-:W-:Y:S02]  /*16080*/  R2UR UR37, R11 ;  /* 0x000000000b2572ca */ /* 0x000fe400000e0000 */
[----:B------:R-:W-:Y:S02]  /*16090*/  R2UR UR43, R20 ;  /* 0x00000000142b72ca */ /* 0x000fe400000e0000 */
[----:B------:R-:W-:Y:S01]  /*160a0*/  R2UR UR42, R21 ;  /* 0x00000000152a72ca */ /* 0x000fe200000e0000 */
[----:B------:R-:W-:Y:S02]  /*160b0*/  WARPGROUP.DEPBAR.LE gsb0, 0x0 ;  /* 0x00008000000079c5 */ /* 0x000fe40000010000 */
[----:B------:R-:W-:-:S06]  /*160c0*/  WARPGROUP.ARRIVE ;  /* 0x00000000000079c5 */ /* 0x000fcc0000000000 */
[----:B------:R-:W-:Y:S01]  /*160d0*/  QGMMA.64x32x32.F32.E4M3.E4M3 R184, gdesc[UR32], R184, gsb0 ;  /* 0x0060000020b879f3 */ /* 0x000fe200080008b8 */
[----:B------:R-:W-:Y:S02]  /*160e0*/  R2UR UR40, R10 ;  /* 0x000000000a2872ca */ /* 0x000fe400000e0000 */
[----:B------:R-:W-:Y:S02]  /*160f0*/  R2UR UR41, R11 ;  /* 0x000000000b2972ca */ /* 0x000fe400000e0000 */
[----:B------:R-:W-:Y:S02]  /*16100*/  R2UR UR35, R27 ;  /* 0x000000001b2372ca */ /* 0x000fe400000e0000 */
[----:B------:R-:W-:Y:S01]  /*16110*/  R2UR UR34, R26 ;  /* 0x000000001a2272ca */ /* 0x000fe200000e0000 */
[----:B------:R0:W5:Y:S01]  /*16120*/  LDL.LU R27, [R1+0xd4] ;  /* 0x0000d400011b7983 */ /* 0x0001620000300800 */
[----:B------:R-:W-:Y:S02]  /*16130*/  R2UR UR32, R10 ;  /* 0x000000000a2072ca */ /* 0x000fe400000e0000 */
[----:B------:R-:W-:Y:S01]  /*16140*/  R2UR UR33, R11 ;  /* 0x000000000b2172ca */ /* 0x000fe200000e0000 */
[----:B------:R0:W5:Y:S01]  /*16150*/  LDL.LU R26, [R1+0xd0] ;  /* 0x0000d000011a7983 */ /* 0x0001620000300800 */
[----:B------:R-:W-:-:S02]  /*16160*/  WARPGROUP.DEPBAR.LE gsb0, 0x0 ;  /* 0x00008000000079c5 */ /* 0x000fc40000010000 */
        /* <DEDUP_REMOVED lines=13> */
[----:B------:R0:W5:Y:S01]  /*16240*/  LDL.LU R25, [R1+0xcc] ;  /* 0x0000cc0001197983 */ /* 0x0001620000300800 */
[----:B------:R-:W-:Y:S02]  /*16250*/  R2UR UR56, R10 ;  /* 0x000000000a3872ca */ /* 0x000fe400000e0000 */
[----:B------:R-:W-:Y:S01]  /*16260*/  R2UR UR57, R11 ;  /* 0x000000000b3972ca */ /* 0x000fe200000e0000 */
[----:B------:R0:W5:Y:S01]  /*16270*/  LDL.LU R24, [R1+0xc8] ;  /* 0x0000c80001187983 */ /* 0x0001620000300800 */
[----:B------:R-:W-:Y:S02]  /*16280*/  WARPGROUP.DEPBAR.LE gsb0, 0x0 ;  /* 0x00008000000079c5 */ /* 0x000fe40000010000 */
[----:B------:R-:W-:-:S09]  /*16290*/  WARPGROUP.ARRIVE ;  /* 0x00000000000079c5 */ /* 0x000fd20000000000 */
        /* <DEDUP_REMOVED lines=11> */
[----:B------:R-:W-:Y:S02]  /*16350*/  R2UR UR38, R3 ;  /* 0x00000000032672ca */ /* 0x000fe400000e0000 */
[----:B------:R-:W-:Y:S02]  /*16360*/  R2UR UR36, R8 ;  /* 0x00000000082472ca */ /* 0x000fe400000e0000 */
[----:B------:R-:W-:Y:S01]  /*16370*/  R2UR UR37, R9 ;  /* 0x00000000092572ca */ /* 0x000fe200000e0000 */
[----:B------:R-:W-:Y:S02]  /*16380*/  WARPGROUP.DEPBAR.LE gsb0, 0x0 ;  /* 0x00008000000079c5 */ /* 0x000fe40000010000 */
[----:B------:R-:W-:-:S10]  /*16390*/  WARPGROUP.ARRIVE ;  /* 0x00000000000079c5 */ /* 0x000fd40000000000 */
        /* <DEDUP_REMOVED lines=16> */
[----:B------:R-:W-:Y:S01]  /*164a0*/  R2UR UR42, R18 ;  /* 0x00000000122a72ca */ /* 0x000fe200000e0000 */
[----:B------:R0:W5:Y:S01]  /*164b0*/  LDL.LU R19, [R1+0xbc] ;  /* 0x0000bc0001137983 */ /* 0x0001620000300800 */
[C---:B------:R-:W-:Y:S02]  /*164c0*/  R2UR UR40, R8.reuse ;  /* 0x00000000082872ca */ /* 0x040fe400000e0000 */
[C---:B------:R-:W-:Y:S01]  /*164d0*/  R2UR UR41, R9.reuse ;  /* 0x00000000092972ca */ /* 0x040fe200000e0000 */
[----:B------:R0:W5:Y:S01]  /*164e0*/  LDL.LU R18, [R1+0xb8] ;  /* 0x0000b80001127983 */ /* 0x0001620000300800 */
[C---:B------:R-:W-:Y:S02]  /*164f0*/  R2UR UR44, R8.reuse ;  /* 0x00000000082c72ca */ /* 0x040fe400000e0000 */
[----:B------:R-:W-:Y:S01]  /*16500*/  R2UR UR45, R9 ;  /* 0x00000000092d72ca */ /* 0x000fe200000e0000 */
[----:B------:R0:W5:Y:S01]  /*16510*/  LDL.LU R17, [R1+0xb4] ;  /* 0x0000b40001117983 */ /* 0x0001620000300800 */
[----:B------:R-:W-:-:S02]  /*16520*/  R2UR UR48, R8 ;  /* 0x00000000083072ca */ /* 0x000fc400000e0000 */
[C---:B------:R-:W-:Y:S01]  /*16530*/  R2UR UR49, R9.reuse ;  /* 0x00000000093172ca */ /* 0x040fe200000e0000 */
[----:B------:R0:W5:Y:S01]  /*16540*/  LDL.LU R16, [R1+0xb0] ;  /* 0x0000b00001107983 */ /* 0x0001620000300800 */
[----:B------:R-:W-:Y:S02]  /*16550*/  R2UR UR52, R8 ;  /* 0x00000000083472ca */ /* 0x000fe400000e0000 */
[----:B------:R-:W-:Y:S01]  /*16560*/  R2UR UR53, R9 ;  /* 0x00000000093572ca */ /* 0x000fe200000e0000 */
        /* <DEDUP_REMOVED lines=29> */
[----:B------:R0:W5:Y:S01]  /*16740*/  LDL.LU R2, [R1+0x9c] ;  /* 0x00009c0001027983 */ /* 0x0001620000300800 */
[----:B------:R-:W-:Y:S02]  /*16750*/  WARPGROUP.DEPBAR.LE gsb0, 0x0 ;  /* 0x00008000000079c5 */ /* 0x000fe40000010000 */
[----:B------:R-:W-:-:S06]  /*16760*/  WARPGROUP.ARRIVE ;  /* 0x00000000000079c5 */ /* 0x000fcc0000000000 */
[----:B------:R-:W-:Y:S01]  /*16770*/  QGMMA.64x32x32.F32.E4M3.E4M3 R152, gdesc[UR12], R152, gsb0 ;  /* 0x006000000c9879f3 */ /* 0x000fe20008000898 */
[----:B------:R-:W-:Y:S02]  /*16780*/  R2UR UR16, R6 ;  /* 0x00000000061072ca */ /* 0x000fe400000e0000 */
[----:B------:R-:W-:Y:S01]  /*16790*/  R2UR UR17, R7 ;  /* 0x00000000071172ca */ /* 0x000fe200000e0000 */
[----:B------:R-:W-:Y:S02]  /*167a0*/  WARPGROUP.DEPBAR.LE gsb0, 0x0 ;  /* 0x00008000000079c5 */ /* 0x000fe40000010000 */
[----:B------:R-:W-:-:S10]  /*167b0*/  WARPGROUP.ARRIVE ;  /* 0x00000000000079c5 */ /* 0x000fd40000000000 */
        /* <DEDUP_REMOVED lines=17> */
[----:B------:R-:W-:Y:S02]  /*168d0*/  R2UR UR37, R13 ;  /* 0x000000000d2572ca */ /* 0x000fe400000e0000 */
[----:B------:R-:W-:Y:S01]  /*168e0*/  R2UR UR36, R0 ;  /* 0x00000000002472ca */ /* 0x000fe200000e0000 */
[----:B------:R-:W-:Y:S02]  /*168f0*/  WARPGROUP.DEPBAR.LE gsb0, 0x0 ;  /* 0x00008000000079c5 */ /* 0x000fe40000010000 */
[----:B0-----:R-:W-:-:S12]  /*16900*/  @P1 BRA `(.L_x_425) ;  /* 0x0000000000281947 */ /* 0x001fd80003800000 */
[----:B------:R-:W-:Y:S05]  /*16910*/  @!P0 BRA `(.L_x_426) ;  /* 0x0000000000048947 */ /* 0x000fea0003800000 */
[----:B------:R-:W-:Y:S01]  /*16920*/  BPT.TRAP 0x1 ;  /* 0x000000040000795c */ /* 0x000fe20000300000 */
.L_x_426:
[----:B-----5:R-:W-:Y:S01]  /*16930*/  SHF.L.U32 R0, R12, 0x1f, RZ ;  /* 0x0000001f0c007819 */ /* 0x020fe200000006ff */
[----:B------:R-:W-:-:S04]  /*16940*/  IMAD R12, R233, 0x8, R16 ;  /* 0x00000008e90c7824 */ /* 0x000fc800078e0210 */
[----:B------:R0:W1:Y:S01]  /*16950*/  SYNCS.PHASECHK.TRANS64.TRYWAIT P1, [R12+URZ+0x2e850], R0 ;  /* 0x02e850000c0075a7 */ /* 0x000062000802017f */
[----:B------:R-:W-:Y:S05]  /*16960*/  @!P0 BRA `(.L_x_427) ;  /* 0x0000000000048947 */ /* 0x000fea0003800000 */
[----:B------:R-:W-:Y:S01]  /*16970*/  BPT.TRAP 0x1 ;  /* 0x000000040000795c */ /* 0x000fe20000300000 */
.L_x_427:
[----:B-1----:R-:W-:Y:S05]  /*16980*/  @P1 BRA `(.L_x_425) ;  /* 0x0000000000081947 */ /* 0x002fea0003800000 */
[----:B------:R-:W1:Y:S02]  /*16990*/  SYNCS.PHASECHK.TRANS64.TRYWAIT P1, [R12+URZ+0x2e850], R0 ;  /* 0x02e850000c0075a7 */ /* 0x000e64000802017f */
[----:B-1----:R-:W-:Y:S05]  /*169a0*/  @!P1 BRA `(.L_x_428) ;  /* 0x000000c000a49947 */ /* 0x002fea0003800000 */
.L_x_425:
[----:B01---5:R-:W-:Y:S01]  /*169b0*/  VIADD R0, R16, 0x400 ;  /* 0x0000040010007836 */ /* 0x023fe20000000000 */
[----:B------:R-:W-:Y:S05]  /*169c0*/  WARPSYNC.ALL ;  /* 0x0000000000007948 */ /* 0x000fea0003800000 */
[----:B------:R-:W-:Y:S01]  /*169d0*/  SHF.R.U32.HI R0, RZ, 0x4, R0 ;  /* 0x00000004ff007819 */ /* 0x000fe20000011600 */
[----:B------:R-:W-:Y:S01]  /*169e0*/  IMAD.MOV.U32 R13, RZ, RZ, -0x3ffffff0 ;  /* 0xc0000010ff0d7424 */ /* 0x000fe200078e00ff */
[----:B------:R-:W-:Y:S01]  /*169f0*/  WARPGROUP.ARRIVE ;  /* 0x00000000000079c5 */ /* 0x000fe20000000000 */
[----:B------:R-:W-:Y:S02]  /*16a00*/  MOV R21, 0xc0000010 ;  /* 0xc000001000157802 */ /* 0x000fe40000000f00 */
[----:B------:R-:W-:-:S02]  /*16a10*/  LOP3.LUT R0, R0, 0x3fff, RZ, 0xc0, !PT ;  /* 0x00003fff00007812 */ /* 0x000fc400078ec0ff */
[----:B------:R-:W-:Y:S02]  /*16a20*/  R2UR UR7, R13 ;  /* 0x000000000d0772ca */ /* 0x000fe400000e0000 */
[----:B------:R-:W-:Y:S02]  /*16a30*/  LOP3.LUT R0, R0, 0x10000, RZ, 0xfc, !PT ;  /* 0x0001000000007812 */ /* 0x000fe400078efcff */
[----:B------:R-:W-:-:S03]  /*16a40*/  FMNMX.FTZ R13, R186, R235, !PT ;  /* 0x000000ebba0d7209 */ /* 0x000fc60007810000 */
[----:B------:R-:W-:Y:S01]  /*16a50*/  IMAD R12, R233, 0x700, R0 ;  /* 0x00000700e90c7824 */ /* 0x000fe200078e0200 */
[----:B------:R-:W-:Y:S02]  /*16a60*/  FMNMX.FTZ R0, R184, R3, !PT ;  /* 0x00000003b8007209 */ /* 0x000fe40007810000 */
[----:B------:R-:W-:Y:S01]  /*16a70*/  FMNMX.FTZ R13, R187, R13, !PT ;  /* 0x0000000dbb0d7209 */ /* 0x000fe20007810000 */
[C---:B------:R-:W-:Y:S01]  /*16a80*/  VIADD R20, R12.reuse, 0x100 ;  /* 0x000001000c147836 */ /* 0x040fe20000000000 */
[----:B------:R-:W-:Y:S02]  /*16a90*/  R2UR UR6, R12 ;  /* 0x000000000c0672ca */ /* 0x000fe400000e0000 */
[----:B------:R-:W-:Y:S02]  /*16aa0*/  FMNMX.FTZ R0, R185, R0, !PT ;  /* 0x00000000b9007209 */ /* 0x000fe40007810000 */
[----:B------:R-:W-:Y:S02]  /*16ab0*/  FMNMX.FTZ R13, R190, R13, !PT ;  /* 0x0000000dbe0d7209 */ /* 0x000fe40007810000 */
[----:B------:R-:W-:-:S02]  /*16ac0*/  FMNMX.FTZ R0, R188, R0, !PT ;  /* 0x00000000bc007209 */ /* 0x000fc40007810000 */
[----:B------:R-:W-:Y:S02]  /*16ad0*/  FMNMX.FTZ R13, R191, R13, !PT ;  /* 0x0000000dbf0d7209 */ /* 0x000fe40007810000 */
[----:B------:R-:W-:Y:S02]  /*16ae0*/  FMNMX.FTZ R0, R189, R0, !PT ;  /* 0x00000000bd007209 */ /* 0x000fe40007810000 */
[----:B------:R-:W-:Y:S01]  /*16af0*/  FMNMX.FTZ R13, R194, R13, !PT ;  /* 0x0000000dc20d7209 */ /* 0x000fe20007810000 */
[----:B------:R-:W-:Y:S01]  /*16b00*/  QGMMA.64x128x32.F32.E4M3.E4M3 R24, R224, gdesc[UR4], R24, gsb0 ;  /* 0x01e00004e0187df3 */ /* 0x000fe20008000818 */
[----:B------:R-:W-:Y:S01]  /*16b10*/  R2UR UR6, R20 ;  /* 0x00000000140672ca */ /* 0x000fe200000e0000 */
[----:B------:R-:W-:Y:S01]  /*16b20*/  VIADD R20, R12, 0x200 ;  /* 0x000002000c147836 */ /* 0x000fe20000000000 */
[----:B------:R-:W-:Y:S01]  /*16b30*/  R2UR UR7, R21 ;  /* 0x00000000150772ca */ /* 0x000fe200000e0000 */
[----:B------:R-:W-:Y:S01]  /*16b40*/  IMAD.MOV.U32 R21, RZ, RZ, -0x3ffffff0 ;  /* 0xc0000010ff157424 */ /* 0x000fe200078e00ff */
        /* <DEDUP_REMOVED lines=71> */
[----:B------:R-:W-:-:S05]  /*16fc0*/  FMNMX.FTZ R0, R133, R0, !PT ;  /* 0x0000000085007209 */ /* 0x000fca0007810000 */
[----:B------:R-:W0:Y:S01]  /*16fd0*/  S2R R227, SR_TID.X ;  /* 0x0000000000e37919 */ /* 0x000e220000002100 */
[----:B------:R-:W-:Y:S02]  /*16fe0*/  FMNMX.FTZ R13, R135, R13, !PT ;  /* 0x0000000d870d7209 */ /* 0x000fe40007810000 */
[----:B------:R-:W-:Y:S01]  /*16ff0*/  FMNMX.FTZ R0, R104, R0, !PT ;  /* 0x0000000068007209 */ /* 0x000fe20007810000 */
[----:B------:R-:W-:Y:S01]  /*17000*/  QGMMA.64x128x32.F32.E4M3.E4M3 R24, R220, gdesc[UR4], R24, gsb0 ;  /* 0x01e00004dc187df3 */ /* 0x000fe20008000818 */
[----:B------:R-:W-:Y:S01]  /*17010*/  R2UR UR6, R20 ;  /* 0x00000000140672ca */ /* 0x000fe200000e0000 */
[----:B------:R-:W-:Y:S01]  /*17020*/  VIADD R20, R12, 0x300 ;  /* 0x000003000c147836 */ /* 0x000fe20000000000 */
[----:B------:R-:W-:Y:S01]  /*17030*/  R2UR UR7, R21 ;  /* 0x00000000150772ca */ /* 0x000fe200000e0000 */
[----:B------:R-:W-:Y:S01]  /*17040*/  IMAD.MOV.U32 R21, RZ, RZ, -0x3ffffff0 ;  /* 0xc0000010ff157424 */ /* 0x000fe200078e00ff */
        /* <DEDUP_REMOVED lines=30> */
[----:B0-----:R-:W-:Y:S02]  /*17230*/  LOP3.LUT R227, R227, 0x7f, RZ, 0xc0, !PT ;  /* 0x0000007fe3e37812 */ /* 0x001fe400078ec0ff */
[----:B------:R-:W-:-:S02]  /*17240*/  FMNMX.FTZ R13, R103, R13, !PT ;  /* 0x0000000d670d7209 */ /* 0x000fc40007810000 */
[----:B------:R-:W-:Y:S02]  /*17250*/  ISETP.NE.AND P1, PT, R227, RZ, PT ;  /* 0x000000ffe300720c */ /* 0x000fe40003f25270 */
[----:B------:R-:W0:Y:S02]  /*17260*/  S2R R227, SR_TID.X ;  /* 0x0000000000e37919 */ /* 0x000e240000002100 */
[----:B0-----:R-:W-:Y:S01]  /*17270*/  SHF.R.U32.HI R227, RZ, 0x7, R227 ;  /* 0x00000007ffe37819 */ /* 0x001fe200000116e3 */
[----:B------:R-:W-:Y:S02]  /*17280*/  WARPGROUP.DEPBAR.LE gsb0, 0x0 ;  /* 0x00008000000079c5 */ /* 0x000fe40000010000 */
[----:B------:R-:W-:-:S06]  /*17290*/  WARPGROUP.ARRIVE ;  /* 0x00000000000079c5 */ /* 0x000fcc0000000000 */
[----:B------:R-:W-:Y:S01]  /*172a0*/  QGMMA.64x128x32.F32.E4M3.E4M3 R24, R200, gdesc[UR4], R24, gsb0 ;  /* 0x01e00004c8187df3 */ /* 0x000fe20008000818 */
[----:B------:R-:W-:Y:S02]  /*172b0*/  R2UR UR6, R20 ;  /* 0x00000000140672ca */ /* 0x000fe400000e0000 */
[----:B------:R-:W-:Y:S01]  /*172c0*/  R2UR UR7, R21 ;  /* 0x00000000150772ca */ /* 0x000fe200000e0000 */
[----:B------:R-:W0:Y:S01]  /*172d0*/  SHFL.BFLY PT, R20, R0, 0x2, 0x1f ;  /* 0x0c401f0000147f89 */ /* 0x000e2200000e0000 */
[----:B------:R-:W-:Y:S02]  /*172e0*/  MOV R21, 0xc0000010 ;  /* 0xc000001000157802 */ /* 0x000fe40000000f00 */
[----:B0-----:R-:W-:Y:S01]  /*172f0*/  FMNMX.FTZ R0, R0, R20, !PT ;  /* 0x0000001400007209 */ /* 0x001fe20007810000 */
[----:B------:R-:W-:Y:S01]  /*17300*/  VIADD R20, R12, 0x400 ;  /* 0x000004000c147836 */ /* 0x000fe20000000000 */
[----:B------:R-:W-:Y:S02]  /*17310*/  WARPGROUP.DEPBAR.LE gsb0, 0x0 ;  /* 0x00008000000079c5 */ /* 0x000fe40000010000 */
[----:B------:R-:W-:Y:S01]  /*17320*/  WARPGROUP.ARRIVE ;  /* 0x00000000000079c5 */ /* 0x000fe20000000000 */
[----:B------:R-:W0:Y:S05]  /*17330*/  SHFL.BFLY PT, R200, R13, 0x2, 0x1f ;  /* 0x0c401f000dc87f89 */ /* 0x000e2a00000e0000 */
[----:B------:R-:W-:Y:S01]  /*17340*/  QGMMA.64x128x32.F32.E4M3.E4M3 R24, R204, gdesc[UR4], R24, gsb0 ;  /* 0x01e00004cc187df3 */ /* 0x000fe20008000818 */
[----:B------:R-:W-:-:S02]  /*17350*/  R2UR UR6, R20 ;  /* 0x00000000140672ca */ /* 0x000fc400000e0000 */
[----:B------:R-:W-:Y:S02]  /*17360*/  R2UR UR7, R21 ;  /* 0x00000000150772ca */ /* 0x000fe400000e0000 */
[----:B------:R-:W1:Y:S01]  /*17370*/  SHFL.BFLY PT, R21, R0, 0x1, 0x1f ;  /* 0x0c201f0000157f89 */ /* 0x000e6200000e0000 */
[----:B0-----:R-:W-:-:S05]  /*17380*/  FMNMX.FTZ R13, R13, R200, !PT ;  /* 0x000000c80d0d7209 */ /* 0x001fca0007810000 */
[----:B------:R-:W0:Y:S01]  /*17390*/  SHFL.BFLY PT, R20, R13, 0x1, 0x1f ;  /* 0x0c201f000d147f89 */ /* 0x000e2200000e0000 */
[----:B-1----:R-:W-:-:S05]  /*173a0*/  FMNMX.FTZ R0, R0, R21, !PT ;  /* 0x0000001500007209 */ /* 0x002fca0007810000 */
[----:B------:R-:W-:-:S04]  /*173b0*/  FFMA.FTZ R21, R2, R0, -8 ;  /* 0xc100000002157423 */ /* 0x000fc80000010000 */
[C-C-:B------:R-:W-:Y:S01]  /*173c0*/  FFMA.FTZ R201, R2.reuse, R89, -R21.reuse ;  /* 0x0000005902c97223 */ /* 0x140fe20000010815 */
[----:B------:R-:W-:Y:S02]  /*173d0*/  IMAD.MOV.U32 R89, RZ, RZ, -0x3ffffff0 ;  /* 0xc0000010ff597424 */ /* 0x000fe400078e00ff */
[C-C-:B------:R-:W-:Y:S01]  /*173e0*/  FFMA.FTZ R184, R2.reuse, R184, -R21.reuse ;  /* 0x000000b802b87223 */ /* 0x140fe20000010815 */
[----:B------:R-:W-:-:S01]  /*173f0*/  FFMA.FTZ R100, R2, R100, -R21 ;  /* 0x0000006402647223 */ /* 0x000fc20000010815 */
[--C-:B------:R-:W-:Y:S01]  /*17400*/  FFMA.FTZ R200, R2, R88, -R21.reuse ;  /* 0x0000005802c87223 */ /* 0x100fe20000010815 */
[----:B------:R-:W-:Y:S02]  /*17410*/  VIADD R88, R12, 0x500 ;  /* 0x000005000c587836 */ /* 0x000fe40000000000 */
[C-C-:B------:R-:W-:Y:S01]  /*17420*/  FFMA.FTZ R185, R2.reuse, R185, -R21.reuse ;  /* 0x000000b902b97223 */ /* 0x140fe20000010815 */
[----:B------:R-:W-:-:S01]  /*17430*/  FFMA.FTZ R188, R2, R188, -R21 ;  /* 0x000000bc02bc7223 */ /* 0x000fc20000010815 */
[C-C-:B------:R-:W-:Y:S01]  /*17440*/  FFMA.FTZ R189, R2.reuse, R189, -R21.reuse ;  /* 0x000000bd02bd7223 */ /* 0x140fe20000010815 */
[----:B------:R-:W-:-:S01]  /*17450*/  FFMA.FTZ R192, R2, R192, -R21 ;  /* 0x000000c002c07223 */ /* 0x000fc20000010815 */
[----:B0-----:R-:W-:Y:S01]  /*17460*/  FMNMX.FTZ R13, R13, R20, !PT ;  /* 0x000000140d0d7209 */ /* 0x001fe20007810000 */
[----:B------:R-:W-:-:S01]  /*17470*/  FADD.FTZ R20, -R0, R3 ;  /* 0x0000000300147221 */ /* 0x000fc20000010100 */
[C-C-:B------:R-:W-:Y:S01]  /*17480*/  FFMA.FTZ R193, R2.reuse, R193, -R21.reuse ;  /* 0x000000c102c17223 */ /* 0x140fe20000010815 */
[----:B------:R-:W-:-:S01]  /*17490*/  FFMA.FTZ R196, R2, R196, -R21 ;  /* 0x000000c402c47223 */ /* 0x000fc20000010815 */
[C---:B------:R-:W-:Y:S01]  /*174a0*/  FFMA.FTZ R197, R2.reuse, R197, -R21 ;  /* 0x000000c502c57223 */ /* 0x040fe20000010815 */
[C---:B------:R-:W-:Y:S01]  /*174b0*/  FMUL.FTZ R20, R2.reuse, R20 ;  /* 0x0000001402147220 */ /* 0x040fe20000410000 */
[----:B------:R-:W-:Y:S01]  /*174c0*/  FADD.FTZ R3, -R13, R235 ;  /* 0x000000eb0d037221 */ /* 0x000fe20000010100 */
[----:B------:R-:W-:-:S01]  /*174d0*/  FFMA.FTZ R168, R2, R168, -R21 ;  /* 0x000000a802a87223 */ /* 0x000fc20000010815 */
[C-C-:B------:R-:W-:Y:S01]  /*174e0*/  FFMA.FTZ R169, R2.reuse, R169, -R21.reuse ;  /* 0x000000a902a97223 */ /* 0x140fe20000010815 */
        /* <DEDUP_REMOVED lines=43> */
[----:B------:R-:W-:Y:S01]  /*177a0*/  FMUL.FTZ R3, R2, R3 ;  /* 0x0000000302037220 */ /* 0x000fe20000410000 */
[----:B------:R-:W-:Y:S08]  /*177b0*/  MUFU.EX2 R21, R100 ;  /* 0x0000006400157308 */ /* 0x000ff00000000800 */
[----:B------:R-:W-:Y:S08]  /*177c0*/  MUFU.EX2 R20, R20 ;  /* 0x0000001400147308 */ /* 0x000ff00000000800 */
[----:B------:R-:W0:Y:S08]  /*177d0*/  MUFU.EX2 R184, R184 ;  /* 0x000000b800b87308 */ /* 0x000e300000000800 */
[----:B------:R-:W1:Y:S08]  /*177e0*/  MUFU.EX2 R185, R185 ;  /* 0x000000b900b97308 */ /* 0x000e700000000800 */
[----:B------:R-:W-:Y:S01]  /*177f0*/  MUFU.EX2 R3, R3 ;  /* 0x0000000300037308 */ /* 0x000fe20000000800 */
[----:B0-----:R-:W-:-:S07]  /*17800*/  FFMA.FTZ R15, R20, R15, R184 ;  /* 0x0000000f140f7223 */ /* 0x001fce00000100b8 */
[----:B------:R-:W0:Y:S01]  /*17810*/  MUFU.EX2 R188, R188 ;  /* 0x000000bc00bc7308 */ /* 0x000e220000000800 */
[----:B------:R-:W-:Y:S02]  /*17820*/  WARPGROUP.DEPBAR.LE gsb0, 0x0 ;  /* 0x00008000000079c5 */ /* 0x000fe40000010000 */
[----:B------:R-:W-:Y:S01]  /*17830*/  WARPGROUP.ARRIVE ;  /* 0x00000000000079c5 */ /* 0x000fe20000000000 */
[----:B-1----:R-:W-:-:S04]  /*17840*/  FADD.FTZ R15, R185, R15 ;  /* 0x0000000fb90f7221 */ /* 0x002fc80000010000 */
[----:B------:R-:W1:Y:S01]  /*17850*/  MUFU.EX2 R189, R189 ;  /* 0x000000bd00bd7308 */ /* 0x000e620000000800 */
[----:B------:R-:W-:Y:S01]  /*17860*/  QGMMA.64x128x32.F32.E4M3.E4M3 R24, R208, gdesc[UR4], R24, gsb0 ;  /* 0x01e00004d0187df3 */ /* 0x000fe20008000818 */
[----:B------:R-:W-:Y:S01]  /*17870*/  R2UR UR7, R89 ;  /* 0x00000000590772ca */ /* 0x000fe200000e0000 */
[----:B------:R-:W-:Y:S01]  /*17880*/  FFMA.FTZ R89, R2, R13, -8 ;  /* 0xc100000002597423 */ /* 0x000fe2000001000d */
[----:B------:R-:W-:-:S03]  /*17890*/  R2UR UR6, R88 ;  /* 0x00000000580672ca */ /* 0x000fc600000e0000 */
[C-C-:B------:R-:W-:Y:S01]  /*178a0*/  FFMA.FTZ R100, R2.reuse, R186, -R89.reuse ;  /* 0x000000ba02647223 */ /* 0x140fe20000010859 */
[----:B------:R2:W-:Y:S01]  /*178b0*/  MUFU.EX2 R88, R101 ;  /* 0x0000006500587308 */ /* 0x0005e20000000800 */
[----:B------:R-:W-:-:S01]  /*178c0*/  FFMA.FTZ R186, R2, R190, -R89 ;  /* 0x000000be02ba7223 */ /* 0x000fc20000010859 */
[C-C-:B------:R-:W-:Y:S01]  /*178d0*/  FFMA.FTZ R190, R2.reuse, R194, -R89.reuse ;  /* 0x000000c202be7223 */ /* 0x140fe20000010859 */
[----:B------:R-:W-:-:S01]  /*178e0*/  FFMA.FTZ R194, R2, R198, -R89 ;  /* 0x000000c602c27223 */ /* 0x000fc20000010859 */
[----:B0-----:R-:W-:Y:S01]  /*178f0*/  FADD.FTZ R15, R188, R15 ;  /* 0x0000000fbc0f7221 */ /* 0x001fe20000010000 */
[----:B------:R-:W-:-:S01]  /*17900*/  FFMA.FTZ R170, R2, R170, -R89 ;  /* 0x000000aa02aa7223 */ /* 0x000fc20000010859 */
[C-C-:B------:R-:W-:Y:S01]  /*17910*/  FFMA.FTZ R171, R2.reuse, R171, -R89.reuse ;  /* 0x000000ab02ab7223 */ /* 0x140fe20000010859 */
[----:B------:R-:W-:-:S01]  /*17920*/  FFMA.FTZ R174, R2, R174, -R89 ;  /* 0x000000ae02ae7223 */ /* 0x000fc20000010859 */
[----:B------:R-:W0:Y:S01]  /*17930*/  MUFU.EX2 R100, R100 ;  /* 0x0000006400647308 */ /* 0x000e220000000800 */
[----:B--2---:R-:W-:-:S01]  /*17940*/  FFMA.FTZ R101, R2, R187, -R89 ;  /* 0x000000bb02657223 */ /* 0x004fc20000010859 */
[C-C-:B------:R-:W-:Y:S01]  /*17950*/  FFMA.FTZ R187, R2.reuse, R191, -R89.reuse ;  /* 0x000000bf02bb7223 */ /* 0x140fe20000010859 */
[----:B------:R-:W-:-:S01]  /*17960*/  FFMA.FTZ R191, R2, R195, -R89 ;  /* 0x000000c302bf7223 */ /* 0x000fc20000010859 */
[----:B------:R-:W-:Y:S01]  /*17970*/  FFMA.FTZ R195, R2, R199, -R89 ;  /* 0x000000c702c37223 */ /* 0x000fe20000010859 */
[----:B-1----:R-:W-:-:S01]  /*17980*/  FADD.FTZ R15, R189, R15 ;  /* 0x0000000fbd0f7221 */ /* 0x002fc20000010000 */
[C-C-:B------:R-:W-:Y:S01]  /*17990*/  FFMA.FTZ R175, R2.reuse, R175, -R89.reuse ;  /* 0x000000af02af7223 */ /* 0x140fe20000010859 */
[----:B------:R-:W-:-:S01]  /*179a0*/  FFMA.FTZ R178, R2, R178, -R89 ;  /* 0x000000b202b27223 */ /* 0x000fc20000010859 */
[----:B------:R-:W1:Y:S01]  /*179b0*/  MUFU.EX2 R101, R101 ;  /* 0x0000006500657308 */ /* 0x000e620000000800 */
[----:B------:R-:W-:-:S01]  /*179c0*/  FFMA.FTZ R179, R2, R179, -R89 ;  /* 0x000000b302b37223 */ /* 0x000fc20000010859 */
[C-C-:B------:R-:W-:Y:S01]  /*179d0*/  FFMA.FTZ R182, R2.reuse, R182, -R89.reuse ;  /* 0x000000b602b67223 */ /* 0x140fe20000010859 */
[----:B------:R-:W-:-:S01]  /*179e0*/  FFMA.FTZ R183, R2, R183, -R89 ;  /* 0x000000b702b77223 */ /* 0x000fc20000010859 */
[C-C-:B------:R-:W-:Y:S01]  /*179f0*/  FFMA.FTZ R154, R2.reuse, R154, -R89.reuse ;  /* 0x0000009a029a7223 */ /* 0x140fe20000010859 */
[----:B------:R-:W-:-:S01]  /*17a00*/  FFMA.FTZ R155, R2, R155, -R89 ;  /* 0x0000009b029b7223 */ /* 0x000fc20000010859 */
[C-C-:B------:R-:W-:Y:S01]  /*17a10*/  FFMA.FTZ R158, R2.reuse, R158, -R89.reuse ;  /* 0x0000009e029e7223 */ /* 0x140fe20000010859 */
[----:B------:R-:W-:-:S01]  /*17a20*/  FFMA.FTZ R159, R2, R159, -R89 ;  /* 0x0000009f029f7223 */ /* 0x000fc20000010859 */
[----:B------:R-:W2:Y:S01]  /*17a30*/  MUFU.EX2 R186, R186 ;  /* 0x000000ba00ba7308 */ /* 0x000ea20000000800 */
[----:B0-----:R-:W-:-:S01]  /*17a40*/  FFMA.FTZ R14, R3, R14, R100 ;  /* 0x0000000e030e7223 */ /* 0x001fc20000010064 */
        /* <DEDUP_REMOVED lines=8> */
[C-C-:B------:R-:W-:Y:S01]  /*17ad0*/  FFMA.FTZ R142, R2.reuse, R142, -R89.reuse ;  /* 0x0000008e028e7223 */ /* 0x140fe20000010859 */
[----:B------:R-:W-:-:S01]  /*17ae0*/  FFMA.FTZ R143, R2, R143, -R89 ;  /* 0x0000008f028f7223 */ /* 0x000fc20000010859 */
[C-C-:B------:R-:W-:Y:S01]  /*17af0*/  FFMA.FTZ R146, R2.reuse, R146, -R89.reuse ;  /* 0x0000009202927223 */ /* 0x140fe20000010859 */
[----:B------:R-:W-:-:S01]  /*17b00*/  FFMA.FTZ R147, R2, R147, -R89 ;  /* 0x0000009302937223 */ /* 0x000fc20000010859 */
[C-C-:B------:R-:W-:Y:S01]  /*17b10*/  FFMA.FTZ R150, R2.reuse, R150, -R89.reuse ;  /* 0x0000009602967223 */ /* 0x140fe20000010859 */
[----:B------:R-:W-:-:S01]  /*17b20*/  FFMA.FTZ R151, R2, R151, -R89 ;  /* 0x0000009702977223 */ /* 0x000fc20000010859 */
[----:B------:R-:W1:Y:S01]  /*17b30*/  MUFU.EX2 R187, R187 ;  /* 0x000000bb00bb7308 */ /* 0x000e620000000800 */
[----:B--2---:R-:W-:-:S01]  /*17b40*/  FADD.FTZ R14, R186, R14 ;  /* 0x0000000eba0e7221 */ /* 0x004fc20000010000 */
[C-C-:B------:R-:W-:Y:S01]  /*17b50*/  FFMA.FTZ R122, R2.reuse, R122, -R89.reuse ;  /* 0x0000007a027a7223 */ /* 0x140fe20000010859 */
[----:B------:R-:W-:-:S01]  /*17b60*/  FFMA.FTZ R123, R2, R123, -R89 ;  /* 0x0000007b027b7223 */ /* 0x000fc20000010859 */
[C-C-:B------:R-:W-:Y:S01]  /*17b70*/  FFMA.FTZ R126, R2.reuse, R126, -R89.reuse ;  /* 0x0000007e027e7223 */ /* 0x140fe20000010859 */
[----:B------:R-:W-:-:S01]  /*17b80*/  FFMA.FTZ R127, R2, R127, -R89 ;  /* 0x0000007f027f7223 */ /* 0x000fc20000010859 */
[C-C-:B------:R-:W-:Y:S01]  /*17b90*/  FFMA.FTZ R130, R2.reuse, R130, -R89.reuse ;  /* 0x0000008202827223 */ /* 0x140fe20000010859 */
[----:B------:R-:W-:-:S01]  /*17ba0*/  FFMA.FTZ R131, R2, R131, -R89 ;  /* 0x0000008302837223 */ /* 0x000fc20000010859 */
[----:B------:R-:W2:Y:S01]  /*17bb0*/  MUFU.EX2 R193, R193 ;  /* 0x000000c100c17308 */ /* 0x000ea20000000800 */
        /* <DEDUP_REMOVED lines=19> */
[----:B------:R-:W-:-:S04]  /*17cf0*/  FFMA.FTZ R99, R2, R99, -R89 ;  /* 0x0000006302637223 */ /* 0x000fc80000010859 */
        /* <DEDUP_REMOVED lines=16> */
[----:B------:R-:W-:-:S06]  /*17e00*/  WARPGROUP.DEPBAR.LE gsb0, 0x0 ;  /* 0x00008000000079c5 */ /* 0x000fcc0000010000 */
[----:B------:R-:W1:Y:S01]  /*17e10*/  MUFU.EX2 R171, R171 ;  /* 0x000000ab00ab7308 */ /* 0x000e620000000800 */
[----:B------:R-:W-:Y:S01]  /*17e20*/  WARPGROUP.ARRIVE ;  /* 0x00000000000079c5 */ /* 0x000fe20000000000 */
[----:B--2---:R-:W-:-:S05]  /*17e30*/  FADD.FTZ R14, R170, R14 ;  /* 0x0000000eaa0e7221 */ /* 0x004fca0000010000 */
[----:B------:R-:W-:Y:S01]  /*17e40*/  QGMMA.64x128x32.F32.E4M3.E4M3 R24, R212, gdesc[UR4], R24, gsb0 ;  /* 0x01e00004d4187df3 */ /* 0x000fe20008000818 */
        /* <DEDUP_REMOVED lines=36> */
[----:B------:R-:W-:Y:S02]  /*18090*/  WARPGROUP.DEPBAR.LE gsb0, 0x0 ;  /* 0x00008000000079c5 */ /* 0x000fe40000010000 */
[----:B------:R-:W-:-:S04]  /*180a0*/  WARPGROUP.ARRIVE ;  /* 0x00000000000079c5 */ /* 0x000fc80000000000 */
        /* <DEDUP_REMOVED lines=44> */
[----:B------:R-:W-:Y:S02]  /*18370*/  VIADD R14, R12, 0x600 ;  /* 0x000006000c0e7836 */ /* 0x000fe40000000000 */
[----:B------:R-:W-:-:S03]  /*18380*/  FFMA.FTZ R12, R2, R114, -R89 ;  /* 0x00000072020c7223 */ /* 0x000fc60000010859 */
[----:B------:R-:W-:Y:S01]  /*18390*/  R2UR UR6, R14 ;  /* 0x000000000e0672ca */ /* 0x000fe200000e0000 */
[----:B------:R-:W0:Y:S01]  /*183a0*/  MUFU.EX2 R150, R150 ;  /* 0x0000009600967308 */ /* 0x000e220000000800 */
[----:B-1----:R-:W-:-:S01]  /*183b0*/  FADD.FTZ R114, R148, R15 ;  /* 0x0000000f94727221 */ /* 0x002fc20000010000 */
[----:B------:R-:W-:-:S05]  /*183c0*/  IMAD.MOV.U32 R15, RZ, RZ, -0x3ffffff0 ;  /* 0xc0000010ff0f7424 */ /* 0x000fca00078e00ff */
[----:B------:R-:W-:Y:S01]  /*183d0*/  R2UR UR7, R15 ;  /* 0x000000000f0772ca */ /* 0x000fe200000e0000 */
[----:B------:R-:W1:Y:S01]  /*183e0*/  MUFU.EX2 R149, R149 ;  /* 0x0000009500957308 */ /* 0x000e620000000800 */
[----:B--2---:R-:W-:-:S01]  /*183f0*/  FADD.FTZ R198, R147, R198 ;  /* 0x000000c693c67221 */ /* 0x004fc20000010000 */
[C-C-:B------:R-:W-:Y:S01]  /*18400*/  FFMA.FTZ R15, R2.reuse, R102, -R89.reuse ;  /* 0x00000066020f7223 */ /* 0x140fe20000010859 */
[----:B------:R-:W-:-:S05]  /*18410*/  FFMA.FTZ R102, R2, R103, -R89 ;  /* 0x0000006702667223 */ /* 0x000fca0000010859 */
[----:B------:R-:W2:Y:S01]  /*18420*/  MUFU.EX2 R151, R151 ;  /* 0x0000009700977308 */ /* 0x000ea20000000800 */
[----:B0-----:R-:W-:-:S03]  /*18430*/  FADD.FTZ R198, R150, R198 ;  /* 0x000000c696c67221 */ /* 0x001fc60000010000 */
[----:B------:R-:W-:Y:S04]  /*18440*/  QGMMA.64x128x32.F32.E4M3.E4M3 R24, R216, gdesc[UR4], R24, gsb0 ;  /* 0x01e00004d8187df3 */ /* 0x000fe80008000818 */
        /* <DEDUP_REMOVED lines=36> */
[----:B------:R-:W-:-:S06]  /*18690*/  WARPGROUP.DEPBAR.LE gsb0, 0x0 ;  /* 0x00008000000079c5 */ /* 0x000fcc0000010000 */
        /* <DEDUP_REMOVED lines=22> */
[----:B------:R2:W3:Y:S01]  /*18800*/  MUFU.EX2 R114, R118 ;  /* 0x0000007600727308 */ /* 0x0004e20000000800 */
[----:B0-----:R-:W-:-:S07]  /*18810*/  FADD.FTZ R198, R115, R198 ;  /* 0x000000c673c67221 */ /* 0x001fce0000010000 */
[----:B------:R-:W0:Y:S01]  /*18820*/  MUFU.EX2 R117, R117 ;  /* 0x0000007500757308 */ /* 0x000e220000000800 */
[----:B-1----:R-:W-:-:S01]  /*18830*/  FADD.FTZ R14, R116, R14 ;  /* 0x0000000e740e7221 */ /* 0x002fc20000010000 */
[----:B--2---:R-:W-:-:S05]  /*18840*/  @!P1 IMAD R118, R234, 0x8, R16 ;  /* 0x00000008ea769824 */ /* 0x004fca00078e0210 */
[----:B------:R-:W-:Y:S01]  /*18850*/  @!P1 IADD3 R118, R118, 0x2e840, RZ ;  /* 0x0002e84076769810 */ /* 0x000fe20007ffe0ff */
[----:B------:R-:W1:Y:S01]  /*18860*/  MUFU.EX2 R119, R119 ;  /* 0x0000007700777308 */ /* 0x000e620000000800 */
[----:B---3--:R-:W-:-:S02]  /*18870*/  FADD.FTZ R198, R114, R198 ;  /* 0x000000c672c67221 */ /* 0x008fc40000010000 */
[----:B------:R-:W-:-:S05]  /*18880*/  @!P1 PRMT R118, RZ, 0x654, R118 ;  /* 0x00000654ff769816 */ /* 0x000fca0000000076 */
        /* <DEDUP_REMOVED lines=8> */
[----:B------:R-:W-:Y:S01]  /*18910*/  MUFU.EX2 R92, R92 ;  /* 0x0000005c005c7308 */ /* 0x000fe20000000800 */
[----:B-1----:R-:W-:-:S07]  /*18920*/  FADD.FTZ R14, R201, R14 ;  /* 0x0000000ec90e7221 */ /* 0x002fce0000010000 */
[----:B------:R-:W0:Y:S01]  /*18930*/  MUFU.EX2 R94, R94 ;  /* 0x0000005e005e7308 */ /* 0x000e220000000800 */
[----:B--2---:R-:W-:-:S07]  /*18940*/  FADD.FTZ R103, R91, R198 ;  /* 0x000000c65b677221 */ /* 0x004fce0000010000 */
[----:B------:R-:W-:Y:S08]  /*18950*/  MUFU.EX2 R93, R93 ;  /* 0x0000005d005d7308 */ /* 0x000ff00000000800 */
[----:B------:R-:W1:Y:S01]  /*18960*/  MUFU.EX2 R95, R95 ;  /* 0x0000005f005f7308 */ /* 0x000e620000000800 */
[----:B0-----:R-:W-:-:S07]  /*18970*/  FADD.FTZ R103, R94, R103 ;  /* 0x000000675e677221 */ /* 0x001fce0000010000 */
[----:B------:R-:W-:Y:S08]  /*18980*/  MUFU.EX2 R96, R96 ;  /* 0x0000006000607308 */ /* 0x000ff00000000800 */
[----:B------:R-:W0:Y:S01]  /*18990*/  MUFU.EX2 R98, R98 ;  /* 0x0000006200627308 */ /* 0x000e220000000800 */
[----:B-1----:R-:W-:-:S07]  /*189a0*/  FADD.FTZ R103, R95, R103 ;  /* 0x000000675f677221 */ /* 0x002fce0000010000 */
[----:B------:R-:W-:Y:S08]  /*189b0*/  MUFU.EX2 R97, R97 ;  /* 0x0000006100617308 */ /* 0x000ff00000000800 */
[----:B------:R-:W1:Y:S01]  /*189c0*/  MUFU.EX2 R99, R99 ;  /* 0x0000006300637308 */ /* 0x000e620000000800 */
[----:B0-----:R-:W-:-:S07]  /*189d0*/  FADD.FTZ R103, R98, R103 ;  /* 0x0000006762677221 */ /* 0x001fce0000010000 */
[----:B------:R0:W2:Y:S08]  /*189e0*/  MUFU.EX2 R89, R15 ;  /* 0x0000000f00597308 */ /* 0x0000b00000000800 */
[----:B------:R-:W3:Y:S01]  /*189f0*/  MUFU.EX2 R102, R102 ;  /* 0x0000006600667308 */ /* 0x000ee20000000800 */
[----:B0-----:R-:W-:-:S01]  /*18a00*/  FADD.FTZ R15, R92, R14 ;  /* 0x0000000e5c0f7221 */ /* 0x001fc20000010000 */
[----:B------:R-:W-:Y:S01]  /*18a10*/  IADD3 R14, -R227, 0xb, RZ ;  /* 0x0000000be30e7810 */ /* 0x000fe20007ffe1ff */
[----:B-1----:R-:W-:-:S02]  /*18a20*/  FADD.FTZ R103, R99, R103 ;  /* 0x0000006763677221 */ /* 0x002fc40000010000 */
[----:B------:R-:W-:Y:S02]  /*18a30*/  FADD.FTZ R15, R93, R15 ;  /* 0x0000000f5d0f7221 */ /* 0x000fe40000010000 */
[----:B------:R3:W-:Y:S06]  /*18a40*/  BAR.ARV R14, 0x100 ;  /* 0x0004000e0000751d */ /* 0x0007ec0000002000 */
[----:B------:R-:W-:-:S01]  /*18a50*/  FADD.FTZ R15, R96, R15 ;  /* 0x0000000f600f7221 */ /* 0x000fc20000010000 */
[----:B--2---:R-:W-:Y:S01]  /*18a60*/  FADD.FTZ R103, R89, R103 ;  /* 0x0000006759677221 */ /* 0x004fe20000010000 */
[----:B------:R0:W-:Y:S02]  /*18a70*/  @!P1 SYNCS.ARRIVE.TRANS64.RED.A1T0 RZ, [R118+URZ], RZ ;  /* 0x000000ff76ff99a7 */ /* 0x0001e4000810043f */
[----:B------:R-:W-:-:S01]  /*18a80*/  FADD.FTZ R15, R97, R15 ;  /* 0x0000000f610f7221 */ /* 0x000fc20000010000 */
[----:B---3--:R-:W-:-:S03]  /*18a90*/  FADD.FTZ R14, R102, R103 ;  /* 0x00000067660e7221 */ /* 0x008fc60000010000 */
[----:B------:R-:W-:-:S04]  /*18aa0*/  FADD.FTZ R15, R21, R15 ;  /* 0x0000000f150f7221 */ /* 0x000fc80000010000 */
[----:B------:R-:W-:Y:S01]  /*18ab0*/  FADD.FTZ R15, R88, R15 ;  /* 0x0000000f580f7221 */ /* 0x000fe20000010000 */
[----:B0-----:R-:W-:Y:S06]  /*18ac0*/  @!P0 BRA `(.L_x_429) ;  /* 0x0000000000048947 */ /* 0x001fec0003800000 */
[----:B------:R-:W-:Y:S01]  /*18ad0*/  BPT.TRAP 0x1 ;  /* 0x000000040000795c */ /* 0x000fe20000300000 */
.L_x_429:
[----:B------:R-:W2:Y:S01]  /*18ae0*/  LDL R103, [R1+0x64] ;  /* 0x0000640001677983 */ /* 0x000ea20000100800 */
[----:B------:R-:W-:Y:S01]  /*18af0*/  ISETP.GT.AND P1, PT, R232, RZ, PT ;  /* 0x000000ffe800720c */ /* 0x000fe20003f24270 */
        /* <DEDUP_REMOVED lines=9> */
[----:B------:R-:W-:Y:S01]  /*18b90*/  F2FP.SATFINITE.E4M3.F32.PACK_AB_MERGE_C R156, R153, R152, R156 ;  /* 0x00000098999c723e */ /* 0x000fe2000480709c */
[-C--:B------:R-:W-:Y:S01]  /*18ba0*/  FMUL.FTZ R35, R35, R3.reuse ;  /* 0x0000000323237220 */ /* 0x080fe20000410000 */
[----:B------:R-:W-:Y:S01]  /*18bb0*/  F2FP.SATFINITE.E4M3.F32.PACK_AB_MERGE_C R158, R155, R154, R158 ;  /* 0x0000009a9b9e723e */ /* 0x000fe2000480709e */
        /* <DEDUP_REMOVED lines=46> */
[----:B------:R-:W-:Y:S01]  /*18ea0*/  FMUL.FTZ R83, R83, R3 ;  /* 0x0000000353537220 */ /* 0x000fe20000410000 */
[----:B------:R-:W-:Y:S01]  /*18eb0*/  F2FP.SATFINITE.E4M3.F32.PACK_AB_MERGE_C R89, R102, R89, RZ ;  /* 0x000000596659723e */ /* 0x000fe200048070ff */
[-C--:B------:R-:W-:Y:S01]  /*18ec0*/  FMUL.FTZ R86, R86, R3.reuse ;  /* 0x0000000356567220 */ /* 0x080fe20000410000 */
[----:B------:R-:W-:Y:S01]  /*18ed0*/  F2FP.SATFINITE.E4M3.F32.PACK_AB_MERGE_C R215, R115, R12, R114 ;  /* 0x0000000c73d7723e */ /* 0x000fe20004807072 */
[----:B------:R-:W-:Y:S01]  /*18ee0*/  FMUL.FTZ R87, R87, R3 ;  /* 0x0000000357577220 */ /* 0x000fe20000410000 */
        /* <DEDUP_REMOVED lines=57> */
[----:B------:R-:W-:Y:S01]  /*19280*/  VIADD R232, R232, 0xffffffff ;  /* 0xffffffffe8e87836 */ /* 0x000fe20000000000 */
[----:B------:R-:W-:Y:S01]  /*19290*/  MOV R3, R0 ;  /* 0x0000000000037202 */ /* 0x000fe20000000f00 */
[----:B------:R-:W-:-:S02]  /*192a0*/  IMAD.MOV.U32 R235, RZ, RZ, R13 ;  /* 0x000000ffffeb7224 */ /* 0x000fc400078e000d */
[----:B------:R-:W-:Y:S02]  /*192b0*/  IMAD.MOV.U32 R12, RZ, RZ, R236 ;  /* 0x000000ffff0c7224 */ /* 0x000fe400078e00ec */
[----:B------:R-:W-:Y:S02]  /*192c0*/  IMAD.MOV.U32 R200, RZ, RZ, R156 ;  /* 0x000000ffffc87224 */ /* 0x000fe400078e009c */
[----:B------:R-:W-:Y:S01]  /*192d0*/  IMAD.MOV.U32 R201, RZ, RZ, R158 ;  /* 0x000000ffffc97224 */ /* 0x000fe200078e009e */
[----:B--2---:R-:W-:Y:S01]  /*192e0*/  R2UR UR4, R103 ;  /* 0x00000000670472ca */ /* 0x004fe200000e0000 */
[----:B------:R-:W-:Y:S02]  /*192f0*/  IMAD R103, R233, 0x8, R16 ;  /* 0x00000008e9677824 */ /* 0x000fe400078e0210 */
[----:B------:R-:W-:Y:S02]  /*19300*/  IMAD.MOV.U32 R233, RZ, RZ, R234 ;  /* 0x000000ffffe97224 */ /* 0x000fe400078e00ea */
[----:B------:R-:W-:-:S08]  /*19310*/  VIADD R103, R103, 0x2e860 ;  /* 0x0002e86067677836 */ /* 0x000fd00000000000 */
[----:B------:R-:W-:-:S05]  /*19320*/  IMAD.U32 R118, RZ, RZ, UR4 ;  /* 0x00000004ff767e24 */ /* 0x000fca000f8e00ff */
[----:B------:R-:W-:-:S04]  /*19330*/  PRMT R103, R118, 0x654, R103 ;  /* 0x0000065476677816 */ /* 0x000fc80000000067 */
[----:B------:R0:W-:Y:S01]  /*19340*/  SYNCS.ARRIVE.TRANS64.RED.A1T0 RZ, [R103+URZ], RZ ;  /* 0x000000ff67ff79a7 */ /* 0x0001e2000810043f */
[----:B------:R-:W-:Y:S05]  /*19350*/  @P1 BRA `(.L_x_430) ;  /* 0xffffffbc00dc1947 */ /* 0x000fea000383ffff */
[----:B------:R-:W-:-:S07]  /*19360*/  IMAD.MOV.U32 R233, RZ, RZ, R234 ;  /* 0x000000ffffe97224 */ /* 0x000fce00078e00ea */
.L_x_419:
[----:B------:R-:W-:Y:S05]  /*19370*/  WARPSYNC.ALL ;  /* 0x0000000000007948 */ /* 0x000fea0003800000 */
[----:B------:R-:W-:Y:S06]  /*19380*/  BAR.ARV 0x8, 0x120 ;  /* 0x0204800000007b1d */ /* 0x000fec0000002000 */
[----:B------:R-:W-:Y:S05]  /*19390*/  @!P0 BRA `(.L_x_431) ;  /* 0x0000000000048947 */ /* 0x000fea0003800000 */
[----:B------:R-:W-:Y:S01]  /*193a0*/  BPT.TRAP 0x1 ;  /* 0x000000040000795c */ /* 0x000fe20000300000 */
.L_x_431:
[----:B------:R-:W-:Y:S02]  /*193b0*/  LEA R12, R233, R16, 0x3 ;  /* 0x00000010e90c7211 */ /* 0x000fe400078e18ff */
[----:B------:R-:W-:-:S04]  /*193c0*/  SHF.L.U32 R3, R236, 0x1f, RZ ;  /* 0x0000001fec037819 */ /* 0x000fc800000006ff */
[----:B------:R1:W2:Y:S01]  /*193d0*/  SYNCS.PHASECHK.TRANS64.TRYWAIT P1, [R12+URZ+0x2e850], R3 ;  /* 0x02e850030c0075a7 */ /* 0x0002a2000802017f */
[----:B------:R-:W-:Y:S05]  /*193e0*/  @!P0 BRA `(.L_x_432) ;  /* 0x0000000000048947 */ /* 0x000fea0003800000 */
[----:B------:R-:W-:Y:S01]  /*193f0*/  BPT.TRAP 0x1 ;  /* 0x000000040000795c */ /* 0x000fe20000300000 */
.L_x_432:
[----:B------:R-:W-:-:S05]  /*19400*/  VIADD R16, R16, 0x400 ;  /* 0x0000040010107836 */ /* 0x000fca0000000000 */
[----:B------:R-:W-:-:S04]  /*19410*/  SHF.R.U32.HI R16, RZ, 0x4, R16 ;  /* 0x00000004ff107819 */ /* 0x000fc80000011610 */
[----:B------:R-:W-:-:S04]  /*19420*/  LOP3.LUT R16, R16, 0x3fff, RZ, 0xc0, !PT ;  /* 0x00003fff10107812 */ /* 0x000fc800078ec0ff */
[----:B------:R-:W-:Y:S01]  /*19430*/  LOP3.LUT R16, R16, 0x10000, RZ, 0xfc, !PT ;  /* 0x0001000010107812 */ /* 0x000fe200078efcff */
[----:B--2---:R-:W-:Y:S06]  /*19440*/  @P1 BRA `(.L_x_433) ;  /* 0x0000000000081947 */ /* 0x004fec0003800000 */
[----:B------:R-:W2:Y:S02]  /*19450*/  SYNCS.PHASECHK.TRANS64.TRYWAIT P1, [R12+URZ+0x2e850], R3 ;  /* 0x02e850030c0075a7 */ /* 0x000ea4000802017f */
[----:B--2---:R-:W-:Y:S05]  /*19460*/  @!P1 BRA `(.L_x_434) ;  /* 0x0000009800089947 */ /* 0x004fea0003800000 */
.L_x_433:
[----:B------:R-:W-:Y:S01]  /*19470*/  IMAD R4, R233, 0x700, R16 ;  /* 0x00000700e9047824 */ /* 0x000fe200078e0210 */
[----:B------:R-:W3:Y:S01]  /*19480*/  LDL R88, [R1+0x78] ;  /* 0x0000780001587983 */ /* 0x000ee20000100800 */
[----:B------:R-:W-:Y:S01]  /*19490*/  IMAD.MOV.U32 R5, RZ, RZ, -0x3ffffff0 ;  /* 0xc0000010ff057424 */ /* 0x000fe200078e00ff */
[----:B------:R-:W-:Y:S05]  /*194a0*/  WARPSYNC.ALL ;  /* 0x0000000000007948 */ /* 0x000fea0003800000 */
[C---:B------:R-:W-:Y:S01]  /*194b0*/  R2UR UR6, R4.reuse ;  /* 0x00000000040672ca */ /* 0x040fe200000e0000 */
[----:B------:R-:W-:Y:S01]  /*194c0*/  VIADD R6, R4, 0x100 ;  /* 0x0000010004067836 */ /* 0x000fe20000000000 */
[----:B------:R-:W-:Y:S01]  /*194d0*/  R2UR UR7, R5 ;  /* 0x00000000050772ca */ /* 0x000fe200000e0000 */
[----:B------:R-:W-:Y:S01]  /*194e0*/  WARPGROUP.ARRIVE ;  /* 0x00000000000079c5 */ /* 0x000fe20000000000 */
[----:B------:R-:W-:Y:S01]  /*194f0*/  IMAD.MOV.U32 R7, RZ, RZ, -0x3ffffff0 ;  /* 0xc0000010ff077424 */ /* 0x000fe200078e00ff */
[----:B------:R-:W4:Y:S01]  /*19500*/  LDL R21, [R1+0x68] ;  /* 0x0000680001157983 */ /* 0x000f220000100800 */
[----:B------:R-:W-:-:S03]  /*19510*/  ULDC.64 UR4, c[0x0][0x9a0] ;  /* 0x0002680000047ab9 */ /* 0x000fc60000000a00 */
[----:B------:R-:W1:Y:S01]  /*19520*/  LDL.LU R20, [R1+0x80] ;  /* 0x0000800001147983 */ /* 0x000e620000300800 */
[----:B------:R-:W-:-:S04]  /*19530*/  ISETP.NE.U32.AND P1, PT, RZ, UR4, PT ;  /* 0x00000004ff007c0c */ /* 0x000fc8000bf25070 */
[----:B------:R-:W-:Y:S01]  /*19540*/  ISETP.NE.AND.EX P1, PT, RZ, UR5, PT, P1 ;  /* 0x00000005ff007c0c */ /* 0x000fe2000bf25310 */
[----:B------:R-:W-:Y:S01]  /*19550*/  QGMMA.64x128x32.F32.E4M3.E4M3 R24, R224, gdesc[UR4], R24, gsb0 ;  /* 0x01e00004e0187df3 */ /* 0x000fe20008000818 */
[----:B------:R-:W-:Y:S01]  /*19560*/  R2UR UR6, R6 ;  /* 0x00000000060672ca */ /* 0x000fe200000e0000 */
[----:B------:R-:W-:Y:S01]  /*19570*/  VIADD R6, R4, 0x200 ;  /* 0x0000020004067836 */ /* 0x000fe20000000000 */
[----:B------:R-:W-:Y:S02]  /*19580*/  R2UR UR7, R7 ;  /* 0x00000000070772ca */ /* 0x000fe400000e0000 */
[----:B------:R-:W-:-:S07]  /*19590*/  MOV R7, 0xc0000010 ;  /* 0xc000001000077802 */ /* 0x000fce0000000f00 */
[----:B------:R-:W3:Y:S08]  /*195a0*/  @P1 LDC.64 R8, c[0x0][0x9c8] ;  /* 0x00027200ff081b82 */ /* 0x000ef00000000a00 */
[----:B------:R-:W5:Y:S01]  /*195b0*/  @P1 LDC.64 R10, c[0x0][0x9d0] ;  /* 0x00027400ff0a1b82 */ /* 0x000f620000000a00 */
        /* <DEDUP_REMOVED lines=8> */
[----:B------:R-:W-:Y:S01]  /*19640*/  WARPGROUP.ARRIVE ;  /* 0x00000000000079c5 */ /* 0x000fe20000000000 */
[----:B-12---:R-:W-:-:S08]  /*19650*/  @P1 SHF.R.S32.HI R3, RZ, 0x1f, R20 ;  /* 0x0000001fff031819 */ /* 0x006fd00000011414 */
[----:B------:R-:W-:Y:S01]  /*19660*/  QGMMA.64x128x32.F32.E4M3.E4M3 R24, R200, gdesc[UR4], R24, gsb0 ;  /* 0x01e00004c8187df3 */ /* 0x000fe20008000818 */
[----:B------:R-:W-:Y:S01]  /*19670*/  R2UR UR6, R6 ;  /* 0x00000000060672ca */ /* 0x000fe200000e0000 */
[----:B---3--:R-:W-:Y:S01]  /*19680*/  @P1 IMAD R6, R88, R8, RZ ;  /* 0x0000000858061224 */ /* 0x008fe200078e02ff */
[----:B------:R-:W-:-:S03]  /*19690*/  R2UR UR7, R7 ;  /* 0x00000000070772ca */ /* 0x000fc600000e0000 */
[C---:B----4-:R-:W-:Y:S02]  /*196a0*/  @P1 IMAD R5, R21.reuse, R9, R6 ;  /* 0x0000000915051224 */ /* 0x050fe400078e0206 */
[----:B------:R-:W-:-:S04]  /*196b0*/  @P1 IMAD.WIDE.U32 R6, R21, R8, RZ ;  /* 0x0000000815061225 */ /* 0x000fc800078e00ff */
[-C--:B-----5:R-:W-:Y:S02]  /*196c0*/  @P1 IMAD R8, R3, R10.reuse, RZ ;  /* 0x0000000a03081224 */ /* 0x0a0fe400078e02ff */
[----:B------:R-:W-:Y:S02]  /*196d0*/  @P1 IMAD.IADD R7, R7, 0x1, R5 ;  /* 0x0000000107071824 */ /* 0x000fe400078e0205 */
[C---:B------:R-:W-:Y:S02]  /*196e0*/  @P1 IMAD R3, R20.reuse, R11, R8 ;  /* 0x0000000b14031224 */ /* 0x040fe400078e0208 */
[----:B------:R-:W-:-:S04]  /*196f0*/  @P1 IMAD.WIDE.U32 R6, R20, R10, R6 ;  /* 0x0000000a14061225 */ /* 0x000fc800078e0006 */
[----:B------:R-:W-:Y:S01]  /*19700*/  VIADD R10, R4, 0x400 ;  /* 0x00000400040a7836 */ /* 0x000fe20000000000 */
[----:B------:R-:W-:Y:S01]  /*19710*/  @P1 LEA R8, P2, R6, UR4, 0x2 ;  /* 0x0000000406081c11 */ /* 0x000fe2000f8410ff */
[----:B------:R-:W-:Y:S02]  /*19720*/  IMAD.MOV.U32 R11, RZ, RZ, -0x3ffffff0 ;  /* 0xc0000010ff0b7424 */ /* 0x000fe400078e00ff */
[----:B------:R-:W-:-:S05]  /*19730*/  @P1 IMAD.IADD R3, R7, 0x1, R3 ;  /* 0x0000000107031824 */ /* 0x000fca00078e0203 */
[----:B------:R-:W-:Y:S02]  /*19740*/  @P1 LEA.HI.X R9, R6, UR5, R3, 0x2, P2 ;  /* 0x0000000506091c11 */ /* 0x000fe400090f1403 */
[----:B------:R-:W-:-:S06]  /*19750*/  MOV R3, 0x3f800000 ;  /* 0x3f80000000037802 */ /* 0x000fcc0000000f00 */
[----:B------:R1:W2:Y:S01]  /*19760*/  @P1 LDG.E R3, desc[UR60][R8.64] ;  /* 0x0000003c08031981 */ /* 0x0002a2000c1e1900 */
[----:B------:R-:W-:Y:S02]  /*19770*/  WARPGROUP.DEPBAR.LE gsb0, 0x0 ;  /* 0x00008000000079c5 */ /* 0x000fe40000010000 */
[----:B------:R-:W-:-:S06]  /*19780*/  WARPGROUP.ARRIVE ;  /* 0x00000000000079c5 */ /* 0x000fcc0000000000 */
[----:B------:R-:W-:Y:S01]  /*19790*/  QGMMA.64x128x32.F32.E4M3.E4M3 R24, R204, gdesc[UR4], R24, gsb0 ;  /* 0x01e00004cc187df3 */ /* 0x000fe20008000818 */
[----:B------:R-:W-:Y:S02]  /*197a0*/  R2UR UR6, R10 ;  /* 0x000000000a0672ca */ /* 0x000fe400000e0000 */
[----:B------:R-:W-:Y:S01]  /*197b0*/  R2UR UR7, R11 ;  /* 0x000000000b0772ca */ /* 0x000fe200000e0000 */
[----:B------:R-:W-:Y:S02]  /*197c0*/  VIADD R6, R4, 0x500 ;  /* 0x0000050004067836 */ /* 0x000fe40000000000 */
[----:B------:R-:W-:Y:S01]  /*197d0*/  IMAD.MOV.U32 R7, RZ, RZ, -0x3ffffff0 ;  /* 0xc0000010ff077424 */ /* 0x000fe200078e00ff */
[----:B------:R-:W-:Y:S02]  /*197e0*/  WARPGROUP.DEPBAR.LE gsb0, 0x0 ;  /* 0x00008000000079c5 */ /* 0x000fe40000010000 */
[----:B------:R-:W-:-:S07]  /*197f0*/  WARPGROUP.ARRIVE ;  /* 0x00000000000079c5 */ /* 0x000fce0000000000 */
[----:B------:R-:W-:Y:S01]  /*19800*/  QGMMA.64x128x32.F32.E4M3.E4M3 R24, R208, gdesc[UR4], R24, gsb0 ;  /* 0x01e00004d0187df3 */ /* 0x000fe20008000818 */
[----:B------:R-:W-:Y:S02]  /*19810*/  R2UR UR6, R6 ;  /* 0x00000000060672ca */ /* 0x000fe400000e0000 */
[----:B------:R-:W-:Y:S01]  /*19820*/  R2UR UR7, R7 ;  /* 0x00000000070772ca */ /* 0x000fe200000e0000 */
[----:B------:R-:W-:Y:S02]  /*19830*/  VIADD R4, R4, 0x600 ;  /* 0x0000060004047836 */ /* 0x000fe40000000000 */
[----:B------:R-:W-:Y:S01]  /*19840*/  IMAD.MOV.U32 R5, RZ, RZ, -0x3ffffff0 ;  /* 0xc0000010ff057424 */ /* 0x000fe200078e00ff */
[----:B------:R-:W3:Y:S04]  /*19850*/  SHFL.BFLY PT, R6, R15, 0x2, 0x1f ;  /* 0x0c401f000f067f89 */ /* 0x000ee800000e0000 */
[----:B------:R-:W4:Y:S01]  /*19860*/  SHFL.BFLY PT, R7, R14, 0x2, 0x1f ;  /* 0x0c401f000e077f89 */ /* 0x000f2200000e0000 */
[----:B------:R-:W-:-:S02]  /*19870*/  WARPGROUP.DEPBAR.LE gsb0, 0x0 ;  /* 0x00008000000079c5 */ /* 0x000fc40000010000 */
[----:B------:R-:W-:-:S06]  /*19880*/  WARPGROUP.ARRIVE ;  /* 0x00000000000079c5 */ /* 0x000fcc0000000000 */
[----:B------:R-:W-:Y:S01]  /*19890*/  QGMMA.64x128x32.F32.E4M3.E4M3 R24, R212, gdesc[UR4], R24, gsb0 ;  /* 0x01e00004d4187df3 */ /* 0x000fe20008000818 */
[----:B------:R-:W-:Y:S02]  /*198a0*/  R2UR UR6, R4 ;  /* 0x00000000040672ca */ /* 0x000fe400000e0000 */
[----:B------:R-:W-:Y:S01]  /*198b0*/  R2UR UR7, R5 ;  /* 0x00000000050772ca */ /* 0x000fe200000e0000 */
[----:B---3--:R-:W-:-:S01]  /*198c0*/  FADD.FTZ R6, R6, R15 ;  /* 0x0000000f06067221 */ /* 0x008fc20000010000 */
[----:B----4-:R-:W-:-:S04]  /*198d0*/  FADD.FTZ R7, R7, R14 ;  /* 0x0000000e07077221 */ /* 0x010fc80000010000 */
[----:B------:R-:W1:Y:S04]  /*198e0*/  SHFL.BFLY PT, R5, R6, 0x1, 0x1f ;  /* 0x0c201f0006057f89 */ /* 0x000e6800000e0000 */
[----:B------:R-:W3:Y:S01]  /*198f0*/  SHFL.BFLY PT, R4, R7, 0x1, 0x1f ;  /* 0x0c201f0007047f89 */ /* 0x000ee200000e0000 */
[----:B-1----:R-:W-:-:S01]  /*19900*/  FADD.FTZ R9, R6, R5 ;  /* 0x0000000506097221 */ /* 0x002fc20000010000 */
[----:B---3--:R-:W-:-:S04]  /*19910*/  FADD.FTZ R10, R7, R4 ;  /* 0x00000004070a7221 */ /* 0x008fc80000010000 */
[C---:B------:R-:W-:Y:S01]  /*19920*/  FSETP.NE.FTZ.AND P1, PT, R9.reuse, RZ, PT ;  /* 0x000000ff0900720b */ /* 0x040fe20003f35000 */
[----:B------:R-:W-:Y:S01]  /*19930*/  FMUL.FTZ R11, R9, 0.00390625 ;  /* 0x3b800000090b7820 */ /* 0x000fe20000410000 */
[----:B------:R-:W-:Y:S01]  /*19940*/  FMUL.FTZ R14, R10, 0.00390625 ;  /* 0x3b8000000a0e7820 */ /* 0x000fe20000410000 */
[----:B------:R-:W-:-:S03]  /*19950*/  MOV R4, RZ ;  /* 0x000000ff00047202 */ /* 0x000fc60000000f00 */
[----:B------:R-:W-:Y:S02]  /*19960*/  FSETP.NE.FTZ.AND P2, PT, R11, RZ, PT ;  /* 0x000000ff0b00720b */ /* 0x000fe40003f55000 */
[----:B------:R-:W-:-:S05]  /*19970*/  FSETP.NE.FTZ.AND P3, PT, R14, RZ, PT ;  /* 0x000000ff0e00720b */ /* 0x000fca0003f75000 */
[----:B------:R-:W-:Y:S01]  /*19980*/  @P1 MUFU.RCP R4, R9 ;  /* 0x0000000900041308 */ /* 0x000fe20000001000 */
[----:B------:R-:W-:Y:S01]  /*19990*/  FSETP.NE.FTZ.AND P1, PT, R10, RZ, PT ;  /* 0x000000ff0a00720b */ /* 0x000fe20003f35000 */
[----:B------:R-:W-:Y:S01]  /*199a0*/  IMAD.MOV.U32 R8, RZ, RZ, RZ ;  /* 0x000000ffff087224 */ /* 0x000fe200078e00ff */
[----:B------:R-:W-:Y:S02]  /*199b0*/  WARPGROUP.DEPBAR.LE gsb0, 0x0 ;  /* 0x00008000000079c5 */ /* 0x000fe40000010000 */
[----:B------:R-:W-:-:S06]  /*199c0*/  WARPGROUP.ARRIVE ;  /* 0x00000000000079c5 */ /* 0x000fcc0000000000 */
[----:B------:R-:W-:Y:S01]  /*199d0*/  QGMMA.64x128x32.F32.E4M3.E4M3 R24, R216, gdesc[UR4], R24, gsb0 ;  /* 0x01e00004d8187df3 */ /* 0x000fe20008000818 */
[----:B------:R-:W1:Y:S08]  /*199e0*/  @P3 MUFU.LG2 R7, R14 ;  /* 0x0000000e00073308 */ /* 0x000e700000000c00 */
[----:B------:R-:W3:Y:S08]  /*199f0*/  @P2 MUFU.LG2 R6, R11 ;  /* 0x0000000b00062308 */ /* 0x000ef00000000c00 */
[----:B------:R-:W4:Y:S01]  /*19a00*/  @P1 MUFU.RCP R8, R10 ;  /* 0x0000000a00081308 */ /* 0x000f220000001000 */
[C---:B------:R-:W-:Y:S01]  /*19a10*/  @P2 FMUL.FTZ R5, R2.reuse, 0.69314718246459960938 ;  /* 0x3f31721802052820 */ /* 0x040fe20000410000 */
[----:B------:R-:W-:Y:S01]  /*19a20*/  @P3 FMUL.FTZ R15, R2, 0.69314718246459960938 ;  /* 0x3f317218020f3820 */ /* 0x000fe20000410000 */
[----:B-1----:R-:W-:Y:S01]  /*19a30*/  @P3 FMUL.FTZ R2, R7, 0.69314718246459960938 ;  /* 0x3f31721807023820 */ /* 0x002fe20000410000 */
[----:B------:R-:W-:-:S02]  /*19a40*/  IMAD.MOV.U32 R88, RZ, RZ, -0x800000 ;  /* 0xff800000ff587424 */ /* 0x000fc400078e00ff */
[----:B--2---:R-:W-:Y:S01]  /*19a50*/  FMUL.FTZ R7, R4, R3 ;  /* 0x0000000304077220 */ /* 0x004fe20000410000 */
[----:B------:R-:W-:Y:S02]  /*19a60*/  IMAD.MOV.U32 R89, RZ, RZ, -0x800000 ;  /* 0xff800000ff597424 */ /* 0x000fe400078e00ff */
[----:B---3--:R-:W-:Y:S01]  /*19a70*/  @P2 FMUL.FTZ R6, R6, 0.69314718246459960938 ;  /* 0x3f31721806062820 */ /* 0x008fe20000410000 */
[----:B------:R-:W-:-:S03]  /*19a80*/  @P3 FFMA.FTZ R88, R15, R13, R2 ;  /* 0x0000000d0f583223 */ /* 0x000fc60000010002 */
[----:B------:R-:W-:Y:S01]  /*19a90*/  @P2 FFMA.FTZ R89, R5, R0, R6 ;  /* 0x0000000005592223 */ /* 0x000fe20000010006 */
[----:B----4-:R-:W-:Y:S01]  /*19aa0*/  FMUL.FTZ R2, R8, R3 ;  /* 0x0000000308027220 */ /* 0x010fe20000410000 */
[----:B------:R-:W-:Y:S02]  /*19ab0*/  WARPGROUP.DEPBAR.LE gsb0, 0x0 ;  /* 0x00008000000079c5 */ /* 0x000fe40000010000 */
[----:B------:R-:W-:Y:S05]  /*19ac0*/  @!P0 BRA `(.L_x_435) ;  /* 0x0000000000048947 */ /* 0x000fea0003800000 */
[----:B------:R-:W-:Y:S01]  /*19ad0*/  BPT.TRAP 0x1 ;  /* 0x000000040000795c */ /* 0x000fe20000300000 */
.L_x_435:
[----:B------:R-:W2:Y:S04]  /*19ae0*/  LDL R0, [R1+0x64] ;  /* 0x0000640001007983 */ /* 0x000ea80000100800 */
[----:B------:R-:W3:Y:S01]  /*19af0*/  LDL.LU R4, [R1+0x84] ;  /* 0x0000840001047983 */ /* 0x000ee20000300800 */
[----:B------:R-:W-:Y:S01]  /*19b00*/  IADD3 R233, R233, 0x1, RZ ;  /* 0x00000001e9e97810 */ /* 0x000fe20007ffe0ff */
[-C--:B0-----:R-:W-:Y:S01]  /*19b10*/  FMUL.FTZ R103, R24, R7.reuse ;  /* 0x0000000718677220 */ /* 0x081fe20000410000 */
[-C--:B------:R-:W-:Y:S01]  /*19b20*/  FMUL.FTZ R98, R29, R7.reuse ;  /* 0x000000071d627220 */ /* 0x080fe20000410000 */
[-C--:B------:R-:W-:Y:S01]  /*19b30*/  FMUL.FTZ R99, R32, R7.reuse ;  /* 0x0000000720637220 */ /* 0x080fe20000410000 */
[----:B------:R-:W-:Y:S01]  /*19b40*/  ISETP.NE.AND P1, PT, R233, 0x2, PT ;  /* 0x00000002e900780c */ /* 0x000fe20003f25270 */
        /* <DEDUP_REMOVED lines=58> */
[----:B------:R-:W-:Y:S01]  /*19ef0*/  FMUL.FTZ R87, R87, R2 ;  /* 0x0000000257577220 */ /* 0x000fe20000410000 */
[----:B------:R-:W-:-:S02]  /*19f00*/  SEL R233, R233, RZ, P1 ;  /* 0x000000ffe9e97207 */ /* 0x000fc40000800000 */
[----:B--2---:R-:W-:Y:S01]  /*19f10*/  R2UR UR4, R0 ;  /* 0x00000000000472ca */ /* 0x004fe200000e0000 */
[----:B------:R-:W-:Y:S02]  /*19f20*/  VIADD R0, R12, 0x2e860 ;  /* 0x0002e8600c007836 */ /* 0x000fe40000000000 */
[----:B------:R-:W-:-:S10]  /*19f30*/  FMUL.FTZ R12, R75, R2 ;  /* 0x000000024b0c7220 */ /* 0x000fd40000410000 */
[----:B------:R-:W-:Y:S01]  /*19f40*/  IMAD.U32 R3, RZ, RZ, UR4 ;  /* 0x00000004ff037e24 */ /* 0x000fe2000f8e00ff */
[----:B---3--:R-:W-:Y:S01]  /*19f50*/  R2UR UR4, R4 ;  /* 0x00000000040472ca */ /* 0x008fe200000e0000 */
[-C--:B------:R-:W-:Y:S01]  /*19f60*/  FMUL.FTZ R4, R84, R7.reuse ;  /* 0x0000000754047220 */ /* 0x080fe20000410000 */
[----:B------:R-:W-:Y:S02]  /*19f70*/  FMUL.FTZ R7, R85, R7 ;  /* 0x0000000755077220 */ /* 0x000fe40000410000 */
[----:B------:R-:W-:Y:S02]  /*19f80*/  PRMT R0, R3, 0x654, R0 ;  /* 0x0000065403007816 */ /* 0x000fe40000000000 */
[----:B------:R-:W-:Y:S02]  /*19f90*/  SEL R3, RZ, 0x1, P1 ;  /* 0x00000001ff037807 */ /* 0x000fe40000800000 */
[----:B------:R0:W-:Y:S02]  /*19fa0*/  SYNCS.ARRIVE.TRANS64.RED.A1T0 RZ, [R0+URZ], RZ ;  /* 0x000000ff00ff79a7 */ /* 0x0001e4000810043f */
[----:B------:R-:W-:-:S03]  /*19fb0*/  LOP3.LUT R236, R236, R3, RZ, 0x3c, !PT ;  /* 0x00000003ecec7212 */ /* 0x000fc600078e3cff */
[----:B------:R-:W-:-:S06]  /*19fc0*/  UIADD3 UR4, UR4, 0x1, URZ ;  /* 0x0000000104047890 */ /* 0x000fcc000fffe03f */
[----:B0-----:R-:W-:-:S05]  /*19fd0*/  IMAD.U32 R0, RZ, RZ, UR4 ;  /* 0x00000004ff007e24 */ /* 0x001fca000f8e00ff */
[----:B------:R0:W-:Y:S02]  /*19fe0*/  STL [R1+0x84], R0 ;  /* 0x0000840001007387 */ /* 0x0001e40000100800 */
.L_x_379:
[----:B------:R-:W-:Y:S05]  /*19ff0*/  WARPSYNC.ALL ;  /* 0x0000000000007948 */ /* 0x000fea0003800000 */
[----:B------:R-:W0:Y:S08]  /*1a000*/  S2UR UR5, SR_CgaCtaId ;  /* 0x00000000000579c3 */ /* 0x000e300000008800 */
[----:B------:R-:W-:Y:S06]  /*1a010*/  BAR.SYNC.DEFER_BLOCKING 0x5, 0x180 ;  /* 0x0146000000007b1d */ /* 0x000fec0000010000 */
[----:B------:R-:W-:Y:S01]  /*1a020*/  UMOV UR4, 0x400 ;  /* 0x0000040000047882 */ /* 0x000fe20000000000 */
[----:B------:R-:W-:Y:S01]  /*1a030*/  BSSY B0, `(.L_x_436) ;  /* 0x0000262000007945 */ /* 0x000fe20003800000 */
[----:B0-----:R-:W-:Y:S01]  /*1a040*/  IMAD.U32 R0, RZ, RZ, UR5 ;  /* 0x00000005ff007e24 */ /* 0x001fe2000f8e00ff */
[----:B------:R-:W-:-:S04]  /*1a050*/  ULEA UR4, UR5, UR4, 0x18 ;  /* 0x0000000405047291 */ /* 0x000fc8000f8ec03f */
[----:B------:R0:W-:Y:S02]  /*1a060*/  STL [R1+0x64], R0 ;  /* 0x0000640001007387 */ /* 0x0001e40000100800 */
[----:B------:R-:W-:-:S05]  /*1a070*/  IMAD.U32 R16, RZ, RZ, UR4 ;  /* 0x00000004ff107e24 */ /* 0x000fca000f8e00ff */
[----:B------:R0:W1:Y:S01]  /*1a080*/  LDS.128 R120, [R16+0x2e8d0] ;  /* 0x02e8d00010787984 */ /* 0x0000620000000c00 */
[----:B------:R-:W-:Y:S06]  /*1a090*/  BAR.ARV 0x4, 0x180 ;  /* 0x0106000000007b1d */ /* 0x000fec0000002000 */
[----:B------:R-:W-:Y:S05]  /*1a0a0*/  @P0 BRA `(.L_x_437) ;  /* 0x0000001800c40947 */ /* 0x000fea0003800000 */
[----:B------:R-:W0:Y:S01]  /*1a0b0*/  S2R R58, SR_TID.X ;  /* 0x00000000003a7919 */ /* 0x000e220000002100 */
[----:B------:R-:W-:Y:S01]  /*1a0c0*/  ULDC.64 UR4, c[0x4][0x38] ;  /* 0x01000e0000047ab9 */ /* 0x000fe20000000a00 */
[----:B------:R-:W2:Y:S01]  /*1a0d0*/  LDL R54, [R1+0x94] ;  /* 0x0000940001367983 */ /* 0x000ea20000100800 */
[----:B0-----:R-:W-:-:S05]  /*1a0e0*/  IMAD.SHL.U32 R0, R58, 0x4, RZ ;  /* 0x000000043a007824 */ /* 0x001fca00078e00ff */
[----:B------:R-:W-:-:S04]  /*1a0f0*/  LOP3.LUT R0, R0, 0xc, RZ, 0xc0, !PT ;  /* 0x0000000c00007812 */ /* 0x000fc800078ec0ff */
[----:B------:R-:W-:-:S05]  /*1a100*/  IADD3 R2, P0, R0, UR4, RZ ;  /* 0x0000000400027c10 */ /* 0x000fca000ff1e0ff */
[----:B------:R-:W-:-:S05]  /*1a110*/  IMAD.X R3, RZ, RZ, UR5, P0 ;  /* 0x00000005ff037e24 */ /* 0x000fca00080e06ff */
[----:B------:R0:W3:Y:S01]  /*1a120*/  LDG.E.CONSTANT R0, desc[UR60][R2.64] ;  /* 0x0000003c02007981 */ /* 0x0000e2000c1e9900 */
[----:B------:R-:W-:Y:S01]  /*1a130*/  F2FP.BF16.F32.PACK_AB R68, R61, R68 ;  /* 0x000000443d44723e */ /* 0x000fe200000010ff */
[----:B------:R-:W-:Y:S01]  /*1a140*/  UMOV UR4, 0xffffffff ;  /* 0xffffffff00047882 */ /* 0x000fe20000000000 */
[----:B------:R-:W-:Y:S01]  /*1a150*/  F2FP.BF16.F32.PACK_AB R50, R53, R60 ;  /* 0x0000003c3532723e */ /* 0x000fe200000010ff */
[----:B------:R-:W4:Y:S01]  /*1a160*/  S2R R63, SR_SWINHI ;  /* 0x00000000003f7919 */ /* 0x000f220000002f00 */
        /* <DEDUP_REMOVED lines=16> */
[----:B------:R-:W-:Y:S02]  /*1a270*/  MOV R60, R16 ;  /* 0x00000010003c7202 */ /* 0x000fe40000000f00 */
[----:B----4-:R-:W-:Y:S02]  /*1a280*/  MOV R61, R63 ;  /* 0x0000003f003d7202 */ /* 0x010fe40000000f00 */
[----:B0-----:R-:W-:Y:S02]  /*1a290*/  LOP3.LUT P0, R2, R58, 0x3, RZ, 0xc0, !PT ;  /* 0x000000033a027812 */ /* 0x001fe4000780c0ff */
[----:B------:R-:W-:Y:S02]  /*1a2a0*/  F2FP.BF16.F32.PACK_AB R100, R100, R103 ;  /* 0x000000676464723e */ /* 0x000fe400000010ff */
[----:B------:R-:W-:Y:S02]  /*1a2b0*/  F2FP.BF16.F32.PACK_AB R101, R98, R101 ;  /* 0x000000656265723e */ /* 0x000fe400000010ff */
[----:B------:R-:W-:-:S02]  /*1a2c0*/  ISETP.EQ.OR P0, PT, R2, 0x3, !P0 ;  /* 0x000000030200780c */ /* 0x000fc40004702670 */
        /* <DEDUP_REMOVED lines=12> */
[----:B------:R-:W-:Y:S02]  /*1a390*/  SEL R13, R100, R101, P0 ;  /* 0x00000065640d7207 */ /* 0x000fe40000000000 */
[----:B------:R-:W-:Y:S01]  /*1a3a0*/  SEL R3, R101, R100, P0 ;  /* 0x0000006465037207 */ /* 0x000fe20000000000 */
[----:B--2---:R-:W-:-:S03]  /*1a3b0*/  IMAD.WIDE R4, R54, 0x2, R60 ;  /* 0x0000000236047825 */ /* 0x004fc600078e023c */
[C---:B------:R-:W-:Y:S02]  /*1a3c0*/  IADD3 R7, P5, R4.reuse, 0x4060, RZ ;  /* 0x0000406004077810 */ /* 0x040fe40007fbe0ff */
[C---:B------:R-:W-:Y:S02]  /*1a3d0*/  IADD3 R9, P1, R4.reuse, 0x4040, RZ ;  /* 0x0000404004097810 */ /* 0x040fe40007f3e0ff */
[----:B------:R-:W-:Y:S02]  /*1a3e0*/  LOP3.LUT R6, R7, 0x380, RZ, 0xc0, !PT ;  /* 0x0000038007067812 */ /* 0x000fe400078ec0ff */
[----:B------:R-:W-:Y:S02]  /*1a3f0*/  LOP3.LUT R8, R9, 0x380, RZ, 0xc0, !PT ;  /* 0x0000038009087812 */ /* 0x000fe400078ec0ff */
[----:B------:R-:W-:Y:S02]  /*1a400*/  IADD3 R15, P3, R4, 0x4000, RZ ;  /* 0x00004000040f7810 */ /* 0x000fe40007f7e0ff */
[----:B------:R-:W-:-:S02]  /*1a410*/  SHF.R.U64 R6, R6, 0x3, RZ ;  /* 0x0000000306067819 */ /* 0x000fc400000012ff */
[----:B------:R-:W-:Y:S02]  /*1a420*/  SHF.R.U64 R8, R8, 0x3, RZ ;  /* 0x0000000308087819 */ /* 0x000fe400000012ff */
[----:B------:R-:W-:Y:S02]  /*1a430*/  LOP3.LUT R14, R15, 0x380, RZ, 0xc0, !PT ;  /* 0x000003800f0e7812 */ /* 0x000fe400078ec0ff */
[----:B------:R-:W-:Y:S02]  /*1a440*/  LOP3.LUT R6, R6, R7, RZ, 0x3c, !PT ;  /* 0x0000000706067212 */ /* 0x000fe400078e3cff */
[----:B------:R-:W-:Y:S01]  /*1a450*/  LOP3.LUT R8, R8, R9, RZ, 0x3c, !PT ;  /* 0x0000000908087212 */ /* 0x000fe200078e3cff */
[----:B------:R-:W-:Y:S01]  /*1a460*/  IMAD.X R9, RZ, RZ, R5, P1 ;  /* 0x000000ffff097224 */ /* 0x000fe200008e0605 */
[----:B------:R-:W-:Y:S02]  /*1a470*/  IADD3.X R7, RZ, R5, RZ, P5, !PT ;  /* 0x00000005ff077210 */ /* 0x000fe40002ffe4ff */
[----:B------:R-:W-:-:S02]  /*1a480*/  SHF.R.U64 R14, R14, 0x3, RZ ;  /* 0x000000030e0e7819 */ /* 0x000fc400000012ff */
[C---:B------:R-:W-:Y:S02]  /*1a490*/  IADD3 R11, P2, R4.reuse, 0x4020, RZ ;  /* 0x00004020040b7810 */ /* 0x040fe40007f5e0ff */
[C---:B------:R-:W-:Y:S02]  /*1a4a0*/  IADD3 R21, P4, R4.reuse, 0x60, RZ ;  /* 0x0000006004157810 */ /* 0x040fe40007f9e0ff */
[C---:B------:R-:W-:Y:S02]  /*1a4b0*/  IADD3 R25, P5, R4.reuse, 0x40, RZ ;  /* 0x0000004004197810 */ /* 0x040fe40007fbe0ff */
[----:B------:R-:W-:Y:S02]  /*1a4c0*/  IADD3 R27, P1, R4, 0x20, RZ ;  /* 0x00000020041b7810 */ /* 0x000fe40007f3e0ff */
[----:B------:R-:W-:Y:S02]  /*1a4d0*/  LOP3.LUT R14, R14, R15, RZ, 0x3c, !PT ;  /* 0x0000000f0e0e7212 */ /* 0x000fe400078e3cff */
[----:B------:R-:W-:-:S02]  /*1a4e0*/  LOP3.LUT R10, R11, 0x380, RZ, 0xc0, !PT ;  /* 0x000003800b0a7812 */ /* 0x000fc400078ec0ff */
[----:B------:R-:W-:Y:S02]  /*1a4f0*/  LOP3.LUT R20, R21, 0x380, RZ, 0xc0, !PT ;  /* 0x0000038015147812 */ /* 0x000fe400078ec0ff */
[----:B------:R-:W-:Y:S02]  /*1a500*/  LOP3.LUT R24, R25, 0x380, RZ, 0xc0, !PT ;  /* 0x0000038019187812 */ /* 0x000fe400078ec0ff */
[----:B------:R-:W-:Y:S02]  /*1a510*/  LOP3.LUT R15, R4, 0x380, RZ, 0xc0, !PT ;  /* 0x00000380040f7812 */ /* 0x000fe400078ec0ff */
[----:B------:R-:W-:Y:S02]  /*1a520*/  LOP3.LUT R26, R27, 0x380, RZ, 0xc0, !PT ;  /* 0x000003801b1a7812 */ /* 0x000fe400078ec0ff */
[----:B------:R-:W-:Y:S02]  /*1a530*/  SHF.R.U64 R10, R10, 0x3, RZ ;  /* 0x000000030a0a7819 */ /* 0x000fe400000012ff */
[----:B------:R-:W-:-:S02]  /*1a540*/  SHF.R.U64 R20, R20, 0x3, RZ ;  /* 0x0000000314147819 */ /* 0x000fc400000012ff */
[----:B------:R-:W-:Y:S02]  /*1a550*/  SHF.R.U64 R24, R24, 0x3, RZ ;  /* 0x0000000318187819 */ /* 0x000fe400000012ff */
[----:B------:R-:W-:Y:S02]  /*1a560*/  SHF.R.U64 R15, R15, 0x3, RZ ;  /* 0x000000030f0f7819 */ /* 0x000fe400000012ff */
[----:B------:R-:W-:Y:S02]  /*1a570*/  SHF.R.U64 R26, R26, 0x3, RZ ;  /* 0x000000031a1a7819 */ /* 0x000fe400000012ff */
[----:B------:R-:W-:Y:S01]  /*1a580*/  LOP3.LUT R10, R10, R11, RZ, 0x3c, !PT ;  /* 0x0000000b0a0a7212 */ /* 0x000fe200078e3cff */
[--C-:B------:R-:W-:Y:S01]  /*1a590*/  IMAD.X R11, RZ, RZ, R5.reuse, P2 ;  /* 0x000000ffff0b7224 */ /* 0x100fe200010e0605 */
[----:B------:R-:W-:Y:S01]  /*1a5a0*/  LOP3.LUT R20, R20, R21, RZ, 0x3c, !PT ;  /* 0x0000001514147212 */ /* 0x000fe200078e3cff */
[--C-:B------:R-:W-:Y:S01]  /*1a5b0*/  IMAD.X R21, RZ, RZ, R5.reuse, P4 ;  /* 0x000000ffff157224 */ /* 0x100fe200020e0605 */
[----:B------:R-:W-:Y:S01]  /*1a5c0*/  LOP3.LUT R24, R24, R25, RZ, 0x3c, !PT ;  /* 0x0000001918187212 */ /* 0x000fe200078e3cff */
[--C-:B------:R-:W-:Y:S01]  /*1a5d0*/  IMAD.X R25, RZ, RZ, R5.reuse, P5 ;  /* 0x000000ffff197224 */ /* 0x100fe200028e0605 */
[----:B------:R-:W-:Y:S01]  /*1a5e0*/  LOP3.LUT R4, R15, R4, RZ, 0x3c, !PT ;  /* 0x000000040f047212 */ /* 0x000fe200078e3cff */
[----:B------:R-:W-:Y:S01]  /*1a5f0*/  IMAD.X R15, RZ, RZ, R5, P3 ;  /* 0x000000ffff0f7224 */ /* 0x000fe200018e0605 */
[----:B------:R-:W-:-:S02]  /*1a600*/  LOP3.LUT R26, R26, R27, RZ, 0x3c, !PT ;  /* 0x0000001b1a1a7212 */ /* 0x000fc400078e3cff */
[-C--:B------:R-:W-:Y:S02]  /*1a610*/  IADD3.X R27, RZ, R5.reuse, RZ, P1, !PT ;  /* 0x00000005ff1b7210 */ /* 0x080fe40000ffe4ff */
[----:B------:R-:W-:Y:S02]  /*1a620*/  MOV R79, R4 ;  /* 0x00000004004f7202 */ /* 0x000fe40000000f00 */
[----:B------:R-:W-:Y:S02]  /*1a630*/  MOV R64, R6 ;  /* 0x0000000600407202 */ /* 0x000fe40000000f00 */
[----:B------:R-:W-:Y:S02]  /*1a640*/  MOV R66, R8 ;  /* 0x0000000800427202 */ /* 0x000fe40000000f00 */
[----:B------:R-:W-:Y:S02]  /*1a650*/  MOV R70, R10 ;  /* 0x0000000a00467202 */ /* 0x000fe40000000f00 */
[----:B------:R-:W-:-:S02]  /*1a660*/  MOV R72, R14 ;  /* 0x0000000e00487202 */ /* 0x000fc40000000f00 */
[----:B------:R-:W-:Y:S02]  /*1a670*/  MOV R74, R20 ;  /* 0x00000014004a7202 */ /* 0x000fe40000000f00 */
[----:B------:R-:W-:Y:S02]  /*1a680*/  MOV R76, R24 ;  /* 0x00000018004c7202 */ /* 0x000fe40000000f00 */
[----:B------:R-:W-:Y:S02]  /*1a690*/  MOV R78, R26 ;  /* 0x0000001a004e7202 */ /* 0x000fe40000000f00 */
[----:B---3--:R-:W-:Y:S01]  /*1a6a0*/  LOP3.LUT R2, R0, 0x2, RZ, 0x3c, !PT ;  /* 0x0000000200027812 */ /* 0x008fe200078e3cff */
[----:B------:R-:W-:Y:S06]  /*1a6b0*/  BRA.DIV UR4, `(.L_x_438) ;  /* 0x0000008604887947 */ /* 0x000fec000b800000 */
[----:B------:R-:W-:Y:S01]  /*1a6c0*/  SEL R25, R48, R45, P0 ;  /* 0x0000002d30197207 */ /* 0x000fe20000000000 */
[----:B------:R-:W-:Y:S01]  /*1a6d0*/  SHFL.IDX PT, R6, R13, R0, 0x1c1f ;  /* 0x001c1f000d067589 */ /* 0x000fe200000e0000 */
[----:B------:R-:W-:Y:S02]  /*1a6e0*/  SEL R27, R45, R48, P0 ;  /* 0x000000302d1b7207 */ /* 0x000fe40000000000 */
[----:B------:R-:W-:Y:S01]  /*1a6f0*/  SEL R33, R32, R35, P0 ;  /* 0x0000002320217207 */ /* 0x000fe20000000000 */
[----:B------:R-:W-:Y:S01]  /*1a700*/  SHFL.IDX PT, R3, R3, R2, 0x1c1f ;  /* 0x001c1f0203037589 */ /* 0x000fe200000e0000 */
[----:B------:R-:W-:Y:S02]  /*1a710*/  SEL R7, R97, R96, P0 ;  /* 0x0000006061077207 */ /* 0x000fe40000000000 */
[----:B------:R-:W-:Y:S01]  /*1a720*/  SEL R29, R40, R37, P0 ;  /* 0x00000025281d7207 */ /* 0x000fe20000000000 */
[----:B------:R-:W-:Y:S01]  /*1a730*/  SHFL.IDX PT, R27, R27, R2, 0x1c1f ;  /* 0x001c1f021b1b7589 */ /* 0x000fe200000e0000 */
[----:B------:R-:W-:-:S02]  /*1a740*/  SEL R31, R37, R40, P0 ;  /* 0x00000028251f7207 */ /* 0x000fc40000000000 */
        /* <DEDUP_REMOVED lines=10> */
[----:B------:R-:W0:Y:S01]  /*1a7f0*/  SHFL.IDX PT, R10, R5, R0, 0x1c1f ;  /* 0x001c1f00050a7589 */ /* 0x000e2200000e0000 */
[----:B------:R-:W-:Y:S02]  /*1a800*/  SEL R63, R38, R67, P0 ;  /* 0x00000043263f7207 */ /* 0x000fe40000000000 */
[----:B------:R-:W-:Y:S01]  /*1a810*/  SEL R65, R67, R38, P0 ;  /* 0x0000002643417207 */ /* 0x000fe20000000000 */
[----:B------:R-:W-:Y:S01]  /*1a820*/  SHFL.IDX PT, R21, R21, R2, 0x1c1f ;  /* 0x001c1f0215157589 */ /* 0x000fe200000e0000 */
[----:B------:R-:W-:Y:S02]  /*1a830*/  SEL R9, R92, R93, P0 ;  /* 0x0000005d5c097207 */ /* 0x000fe40000000000 */
[----:B------:R-:W-:Y:S01]  /*1a840*/  SEL R39, R28, R39, P0 ;  /* 0x000000271c277207 */ /* 0x000fe20000000000 */
[----:B------:R-:W2:Y:S01]  /*1a850*/  SHFL.IDX PT, R38, R33, R0, 0x1c1f ;  /* 0x001c1f0021267589 */ /* 0x000ea200000e0000 */
[----:B------:R-:W-:-:S02]  /*1a860*/  SEL R41, R43, R36, P0 ;  /* 0x000000242b297207 */ /* 0x000fc40000000000 */
[----:B------:R-:W-:Y:S01]  /*1a870*/  SEL R51, R50, R51, P0 ;  /* 0x0000003332337207 */ /* 0x000fe20000000000 */
[----:B------:R-:W3:Y:S01]  /*1a880*/  SHFL.IDX PT, R26, R9, R0, 0x1c1f ;  /* 0x001c1f00091a7589 */ /* 0x000ee200000e0000 */
[----:B------:R-:W-:Y:S02]  /*1a890*/  SEL R53, R55, R52, P0 ;  /* 0x0000003437357207 */ /* 0x000fe40000000000 */
[----:B------:R-:W-:Y:S01]  /*1a8a0*/  SEL R57, R46, R59, P0 ;  /* 0x0000003b2e397207 */ /* 0x000fe20000000000 */
[----:B------:R-:W-:Y:S01]  /*1a8b0*/  SHFL.IDX PT, R37, R37, R0, 0x1c1f ;  /* 0x001c1f0025257589 */ /* 0x000fe200000e0000 */
[----:B------:R-:W-:Y:S02]  /*1a8c0*/  SEL R67, R30, R69, P0 ;  /* 0x000000451e437207 */ /* 0x000fe40000000000 */
[----:B------:R-:W-:Y:S01]  /*1a8d0*/  SEL R71, R73, R34, P0 ;  /* 0x0000002249477207 */ /* 0x000fe20000000000 */
[----:B------:R-:W4:Y:S01]  /*1a8e0*/  SHFL.IDX PT, R20, R39, R2, 0x1c1f ;  /* 0x001c1f0227147589 */ /* 0x000f2200000e0000 */
[----:B------:R-:W-:-:S02]  /*1a8f0*/  SEL R43, R36, R43, P0 ;  /* 0x0000002b242b7207 */ /* 0x000fc40000000000 */
[----:B------:R-:W-:Y:S01]  /*1a900*/  SEL R55, R52, R55, P0 ;  /* 0x0000003734377207 */ /* 0x000fe20000000000 */
[----:B------:R-:W-:Y:S01]  /*1a910*/  SHFL.IDX PT, R49, R49, R0, 0x1c1f ;  /* 0x001c1f0031317589 */ /* 0x000fe200000e0000 */
[----:B------:R-:W-:Y:S02]  /*1a920*/  SEL R59, R59, R46, P0 ;  /* 0x0000002e3b3b7207 */ /* 0x000fe40000000000 */
[----:B------:R-:W-:Y:S01]  /*1a930*/  SEL R69, R69, R30, P0 ;  /* 0x0000001e45457207 */ /* 0x000fe20000000000 */
[----:B------:R-:W1:Y:S01]  /*1a940*/  SHFL.IDX PT, R48, R51, R2, 0x1c1f ;  /* 0x001c1f0233307589 */ /* 0x000e6200000e0000 */
[----:B------:R-:W-:Y:S02]  /*1a950*/  SEL R73, R34, R73, P0 ;  /* 0x0000004922497207 */ /* 0x000fe40000000000 */
[----:B------:R-:W-:Y:S01]  /*1a960*/  SEL R75, R77, R42, P0 ;  /* 0x0000002a4d4b7207 */ /* 0x000fe20000000000 */
[----:B------:R-:W1:Y:S01]  /*1a970*/  SHFL.IDX PT, R30, R25, R0, 0x1c1f ;  /* 0x001c1f00191e7589 */ /* 0x000e6200000e0000 */
[----:B------:R-:W-:-:S02]  /*1a980*/  SEL R77, R42, R77, P0 ;  /* 0x0000004d2a4d7207 */ /* 0x000fc40000000000 */
[----:B0-----:R-:W-:Y:S01]  /*1a990*/  SEL R8, R10, R7, P0 ;  /* 0x000000070a087207 */ /* 0x001fe20000000000 */
[----:B------:R-:W0:Y:S01]  /*1a9a0*/  SHFL.IDX PT, R34, R29, R0, 0x1c1f ;  /* 0x001c1f001d227589 */ /* 0x000e2200000e0000 */
[----:B--2---:R-:W-:Y:S02]  /*1a9b0*/  SEL R36, R38, R35, P0 ;  /* 0x0000002326247207 */ /* 0x004fe40000000000 */
[----:B------:R-:W-:Y:S01]  /*1a9c0*/  SEL R4, R6, R3, P0 ;  /* 0x0000000306047207 */ /* 0x000fe20000000000 */
[----:B------:R-:W-:Y:S01]  /*1a9d0*/  SHFL.IDX PT, R41, R41, R0, 0x1c1f ;  /* 0x001c1f0029297589 */ /* 0x000fe200000e0000 */
[----:B------:R-:W-:Y:S02]  /*1a9e0*/  SEL R10, R7, R10, P0 ;  /* 0x0000000a070a7207 */ /* 0x000fe40000000000 */
[----:B---3--:R-:W-:Y:S01]  /*1a9f0*/  SEL R24, R26, R21, P0 ;  /* 0x000000151a187207 */ /* 0x008fe20000000000 */
[----:B------:R-:W2:Y:S01]  /*1aa00*/  SHFL.IDX PT, R40, R43, R2, 0x1c1f ;  /* 0x001c1f022b287589 */ /* 0x000ea200000e0000 */
[----:B------:R-:W-:-:S02]  /*1aa10*/  SEL R38, R35, R38, P0 ;  /* 0x0000002623267207 */ /* 0x000fc40000000000 */
[----:B----4-:R-:W-:Y:S01]  /*1aa20*/  SEL R12, R37, R20, P0 ;  /* 0x00000014250c7207 */ /* 0x010fe20000000000 */
[----:B------:R-:W-:Y:S01]  /*1aa30*/  SHFL.IDX PT, R45, R45, R0, 0x1c1f ;  /* 0x001c1f002d2d7589 */ /* 0x000fe200000e0000 */
[----:B------:R-:W-:Y:S02]  /*1aa40*/  SEL R14, R20, R37, P0 ;  /* 0x00000025140e7207 */ /* 0x000fe40000000000 */
[----:B------:R-:W-:Y:S01]  /*1aa50*/  SEL R6, R3, R6, P0 ;  /* 0x0000000603067207 */ /* 0x000fe20000000000 */
[----:B------:R-:W-:Y:S01]  /*1aa60*/  SHFL.IDX PT, R53, R53, R0, 0x1c1f ;  /* 0x001c1f0035357589 */ /* 0x000fe200000e0000 */
[----:B-1----:R-:W-:Y:S02]  /*1aa70*/  SEL R9, R49, R48, P0 ;  /* 0x0000003031097207 */ /* 0x002fe40000000000 */
[----:B------:R-:W-:Y:S01]  /*1aa80*/  SEL R11, R48, R49, P0 ;  /* 0x00000031300b7207 */ /* 0x000fe20000000000 */
[----:B------:R-:W-:Y:S01]  /*1aa90*/  SHFL.IDX PT, R57, R57, R0, 0x1c1f ;  /* 0x001c1f0039397589 */ /* 0x000fe200000e0000 */
[----:B------:R-:W-:Y:S01]  /*1aaa0*/  SEL R28, R30, R27, P0 ;  /* 0x0000001b1e1c7207 */ /* 0x000fe20000000000 */
[----:B------:R-:W-:Y:S01]  /*1aab0*/  IMAD.MOV.U32 R49, RZ, RZ, RZ ;  /* 0x000000ffff317224 */ /* 0x000fe200078e00ff */
[----:B------:R-:W-:Y:S01]  /*1aac0*/  SEL R30, R27, R30, P0 ;  /* 0x0000001e1b1e7207 */ /* 0x000fe20000000000 */
[----:B------:R-:W-:Y:S01]  /*1aad0*/  SHFL.IDX PT, R63, R63, R0, 0x1c1f ;  /* 0x001c1f003f3f7589 */ /* 0x000fe200000e0000 */
[----:B0-----:R-:W-:-:S02]  /*1aae0*/  SEL R32, R34, R31, P0 ;  /* 0x0000001f22207207 */ /* 0x001fc40000000000 */
[----:B------:R-:W-:Y:S01]  /*1aaf0*/  SEL R34, R31, R34, P0 ;  /* 0x000000221f227207 */ /* 0x000fe20000000000 */
[----:B------:R-:W-:Y:S01]  /*1ab00*/  SHFL.IDX PT, R67, R67, R0, 0x1c1f ;  /* 0x001c1f0043437589 */ /* 0x000fe200000e0000 */
[----:B------:R-:W-:-:S03]  /*1ab10*/  SEL R26, R21, R26, P0 ;  /* 0x0000001a151a7207 */ /* 0x000fc60000000000 */
[----:B------:R-:W-:Y:S01]  /*1ab20*/  SHFL.IDX PT, R71, R71, R0, 0x1c1f ;  /* 0x001c1f0047477589 */ /* 0x000fe200000e0000 */
[----:B--2---:R-:W-:Y:S02]  /*1ab30*/  SEL R44, R41, R40, P0 ;  /* 0x00000028292c7207 */ /* 0x004fe40000000000 */
[----:B------:R-:W-:Y:S01]  /*1ab40*/  SEL R46, R40, R41, P0 ;  /* 0x00000029282e7207 */ /* 0x000fe20000000000 */
[----:B------:R-:W0:Y:S04]  /*1ab50*/  SHFL.IDX PT, R42, R47, R2, 0x1c1f ;  /* 0x001c1f022f2a7589 */ /* 0x000e2800000e0000 */
[----:B------:R-:W1:Y:S04]  /*1ab60*/  SHFL.IDX PT, R50, R55, R2, 0x1c1f ;  /* 0x001c1f0237327589 */ /* 0x000e6800000e0000 */
[----:B------:R-:W2:Y:S04]  /*1ab70*/  SHFL.IDX PT, R52, R59, R2, 0x1c1f ;  /* 0x001c1f023b347589 */ /* 0x000ea800000e0000 */
[----:B------:R-:W3:Y:S04]  /*1ab80*/  SHFL.IDX PT, R54, R65, R2, 0x1c1f ;  /* 0x001c1f0241367589 */ /* 0x000ee800000e0000 */
[----:B------:R-:W4:Y:S04]  /*1ab90*/  SHFL.IDX PT, R56, R69, R2, 0x1c1f ;  /* 0x001c1f0245387589 */ /* 0x000f2800000e0000 */
[----:B------:R-:W4:Y:S04]  /*1aba0*/  SHFL.IDX PT, R58, R73, R2, 0x1c1f ;  /* 0x001c1f02493a7589 */ /* 0x000f2800000e0000 */
[----:B------:R3:W4:Y:S01]  /*1abb0*/  SHFL.IDX PT, R75, R75, R0, 0x1c1f ;  /* 0x001c1f004b4b7589 */ /* 0x00072200000e0000 */
[----:B0-----:R-:W-:-:S02]  /*1abc0*/  SEL R5, R45, R42, P0 ;  /* 0x0000002a2d057207 */ /* 0x001fc40000000000 */
[----:B------:R-:W-:Y:S01]  /*1abd0*/  SEL R7, R42, R45, P0 ;  /* 0x0000002d2a077207 */ /* 0x000fe20000000000 */
[----:B------:R0:W0:Y:S01]  /*1abe0*/  SHFL.IDX PT, R62, R77, R2, 0x1c1f ;  /* 0x001c1f024d3e7589 */ /* 0x00002200000e0000 */
[----:B-1----:R-:W-:Y:S02]  /*1abf0*/  SEL R25, R53, R50, P0 ;  /* 0x0000003235197207 */ /* 0x002fe40000000000 */
[----:B------:R-:W-:Y:S02]  /*1ac00*/  SEL R27, R50, R53, P0 ;  /* 0x00000035321b7207 */ /* 0x000fe40000000000 */
[----:B--2---:R-:W-:Y:S02]  /*1ac10*/  SEL R29, R57, R52, P0 ;  /* 0x00000034391d7207 */ /* 0x004fe40000000000 */
[----:B------:R-:W-:Y:S02]  /*1ac20*/  SEL R31, R52, R57, P0 ;  /* 0x00000039341f7207 */ /* 0x000fe40000000000 */
[----:B---3--:R-:W-:-:S02]  /*1ac30*/  SEL R33, R63, R54, P0 ;  /* 0x000000363f217207 */ /* 0x008fc40000000000 */
[----:B------:R-:W-:Y:S02]  /*1ac40*/  SEL R35, R54, R63, P0 ;  /* 0x0000003f36237207 */ /* 0x000fe40000000000 */
[----:B----4-:R-:W-:Y:S02]  /*1ac50*/  SEL R37, R67, R56, P0 ;  /* 0x0000003843257207 */ /* 0x010fe40000000000 */
[----:B------:R-:W-:Y:S02]  /*1ac60*/  SEL R39, R56, R67, P0 ;  /* 0x0000004338277207 */ /* 0x000fe40000000000 */
[----:B------:R-:W-:Y:S02]  /*1ac70*/  SEL R13, R71, R58, P0 ;  /* 0x0000003a470d7207 */ /* 0x000fe40000000000 */
[----:B------:R-:W-:-:S07]  /*1ac80*/  SEL R15, R58, R71, P0 ;  /* 0x000000473a0f7207 */ /* 0x000fce0000000000 */
.L_x_641:
[----:B0-----:R-:W2:Y:S04]  /*1ac90*/  LDL.LU R2, [R1+0x70] ;  /* 0x0000700001027983 */ /* 0x001ea80000300800 */
[----:B------:R-:W3:Y:S04]  /*1aca0*/  LDL.64 R40, [R1+0x50] ;  /* 0x0000500001287983 */ /* 0x000ee80000100a00 */
[----:B------:R-:W4:Y:S01]  /*1acb0*/  LDL.LU R0, [R1+0x74] ;  /* 0x0000740001007983 */ /* 0x000f220000300800 */
[----:B------:R-:W-:Y:S05]  /*1acc0*/  WARPSYNC.ALL ;  /* 0x0000000000007948 */ /* 0x000fea0003800000 */
[----:B------:R-:W-:Y:S06]  /*1acd0*/  BAR.SYNC.DEFER_BLOCKING 0x1, 0x100 ;  /* 0x0044000000007b1d */ /* 0x000fec0000010000 */
[----:B------:R-:W-:-:S02]  /*1ace0*/  ULDC.64 UR4, c[0x0][0xbd8] ;  /* 0x0002f60000047ab9 */ /* 0x000fc40000000a00 */
[----:B------:R-:W-:Y:S01]  /*1acf0*/  ISETP.NE.U32.AND P2, PT, RZ, UR4, PT ;  /* 0x00000004ff007c0c */ /* 0x000fe2000bf45070 */
[----:B------:R0:W3:Y:S01]  /*1ad00*/  LDL.64 R52, [R1+0x50] ;  /* 0x0000500001347983 */ /* 0x0000e20000100a00 */
[----:B------:R-:W-:Y:S02]  /*1ad10*/  SEL R45, R75, R62, P0 ;  /* 0x0000003e4b2d7207 */ /* 0x000fe40000000000 */
[----:B------:R-:W-:Y:S01]  /*1ad20*/  ISETP.NE.AND.EX P2, PT, RZ, UR5, PT, P2 ;  /* 0x00000005ff007c0c */ /* 0x000fe2000bf45320 */
[----:B------:R-:W3:Y:S01]  /*1ad30*/  LDL R48, [R1+0x4c] ;  /* 0x00004c0001307983 */ /* 0x000ee20000100800 */
[----:B------:R-:W-:-:S03]  /*1ad40*/  SEL R47, R62, R75, P0 ;  /* 0x0000004b3e2f7207 */ /* 0x000fc60000000000 */
[----:B------:R1:W-:Y:S04]  /*1ad50*/  STSM.16.M88.4 [R79], R4 ;  /* 0x000000044f007844 */ /* 0x0003e80000000200 */
[----:B------:R0:W-:Y:S04]  /*1ad60*/  STSM.16.M88.4 [R78], R8 ;  /* 0x000000084e007844 */ /* 0x0001e80000000200 */
[----:B------:R0:W-:Y:S04]  /*1ad70*/  STSM.16.M88.4 [R76], R24 ;  /* 0x000000184c007844 */ /* 0x0001e80000000200 */
[----:B------:R0:W-:Y:S04]  /*1ad80*/  STSM.16.M88.4 [R74], R28 ;  /* 0x0000001c4a007844 */ /* 0x0001e80000000200 */
[----:B------:R0:W-:Y:S04]  /*1ad90*/  STSM.16.M88.4 [R72], R32 ;  /* 0x0000002048007844 */ /* 0x0001e80000000200 */
[----:B------:R0:W-:Y:S04]  /*1ada0*/  STSM.16.M88.4 [R70], R36 ;  /* 0x0000002446007844 */ /* 0x0001e80000000200 */
[----:B------:R0:W-:Y:S04]  /*1adb0*/  STSM.16.M88.4 [R66], R12 ;  /* 0x0000000c42007844 */ /* 0x0001e80000000200 */
[----:B------:R0:W-:Y:S01]  /*1adc0*/  STSM.16.M88.4 [R64], R44 ;  /* 0x0000002c40007844 */ /* 0x0001e20000000200 */
[----:B------:R-:W-:Y:S01]  /*1add0*/  BAR.SYNC.DEFER_BLOCKING 0x1, 0x100 ;  /* 0x0044000000007b1d */ /* 0x000fe20000010000 */
[----:B--2---:R-:W-:-:S04]  /*1ade0*/  IADD3 R20, P1, R2, UR4, RZ ;  /* 0x0000000402147c10 */ /* 0x004fc8000ff3e0ff */
[----:B----4-:R-:W-:Y:S01]  /*1adf0*/  IADD3.X R21, R0, UR5, RZ, P1, !PT ;  /* 0x0000000500157c10 */ /* 0x010fe20008ffe4ff */
[----:B------:R-:W-:Y:S02]  /*1ae00*/  ULDC.64 UR4, c[0x0][0xbe0] ;  /* 0x0002f80000047ab9 */ /* 0x000fe40000000a00 */
[----:B------:R-:W-:Y:S02]  /*1ae10*/  ISETP.NE.U32.AND P0, PT, RZ, UR4, PT ;  /* 0x00000004ff007c0c */ /* 0x000fe4000bf05070 */
[----:B------:R0:W5:Y:S02]  /*1ae20*/  @P2 LDG.E R49, desc[UR60][R20.64] ;  /* 0x0000003c14312981 */ /* 0x000164000c1e1900 */
[----:B------:R-:W-:Y:S01]  /*1ae30*/  ISETP.NE.AND.EX P0, PT, RZ, UR5, PT, P0 ;  /* 0x00000005ff007c0c */ /* 0x000fe2000bf05300 */
[----:B---3--:R-:W-:-:S04]  /*1ae40*/  IMAD.MOV.U32 R52, RZ, RZ, R40 ;  /* 0x000000ffff347224 */ /* 0x008fc800078e0028 */
[----:B-1----:R-:W-:-:S08]  /*1ae50*/  IMAD R5, R52, 0x40, R48 ;  /* 0x0000004034057824 */ /* 0x002fd000078e0230 */
[----:B------:R-:W-:Y:S01]  /*1ae60*/  @P0 IADD3 R2, P1, R2, UR4, RZ ;  /* 0x0000000402020c10 */ /* 0x000fe2000ff3e0ff */
[----:B------:R-:W-:Y:S01]  /*1ae70*/  ULDC UR4, c[0x0][0xa88] ;  /* 0x0002a20000047ab9 */ /* 0x000fe20000000800 */
[----:B------:R-:W-:Y:S02]  /*1ae80*/  IMAD.WIDE R60, R5, 0x2, R60 ;  /* 0x00000002053c7825 */ /* 0x000fe400078e023c */
[----:B------:R-:W-:Y:S02]  /*1ae90*/  @P0 IADD3.X R3, R0, UR5, RZ, P1, !PT ;  /* 0x0000000500030c10 */ /* 0x000fe40008ffe4ff */
[----:B------:R-:W-:-:S06]  /*1aea0*/  IMAD.U32 R0, RZ, RZ, UR4 ;  /* 0x00000004ff007e24 */ /* 0x000fcc000f8e00ff */
[----:B------:R0:W5:Y:S01]  /*1aeb0*/  @P0 LDG.E R0, desc[UR60][R2.64] ;  /* 0x0000003c02000981 */ /* 0x000162000c1e1900 */
[----:B------:R-:W-:Y:S05]  /*1aec0*/  @P0 BRA `(.L_x_439) ;  /* 0x0000000000100947 */ /* 0x000fea0003800000 */
[----:B------:R-:W-:Y:S05]  /*1aed0*/  @!P2 BRA `(.L_x_439) ;  /* 0x00000000000ca947 */ /* 0x000fea0003800000 */
[----:B0-----:R-:W2:Y:S04]  /*1aee0*/  LDG.E R3, desc[UR60][R20.64] ;  /* 0x0000003c14037981 */ /* 0x001ea8000c1e1900 */
[----:B-----5:R-:W2:Y:S02]  /*1aef0*/  LDG.E R0, desc[UR60][R20.64+0x4] ;  /* 0x0000043c14007981 */ /* 0x020ea4000c1e1900 */
[----:B--2---:R-:W-:-:S07]  /*1af00*/  IMAD.IADD R0, R0, 0x1, -R3 ;  /* 0x0000000100007824 */ /* 0x004fce00078e0a03 */
.L_x_439:
[----:B0-----:R-:W2:Y:S01]  /*1af10*/  LDL.LU R10, [R1+0x78] ;  /* 0x00007800010a7983 */ /* 0x001ea20000300800 */
[----:B------:R-:W-:-:S03]  /*1af20*/  ULDC.64 UR4, c[0x0][0xb70] ;  /* 0x0002dc0000047ab9 */ /* 0x000fc60000000a00 */
[----:B------:R-:W3:Y:S04]  /*1af30*/  LDL.LU R7, [R1+0x68] ;  /* 0x0000680001077983 */ /* 0x000ee80000300800 */
[----:B------:R-:W4:Y:S04]  /*1af40*/  LDL R6, [R1+0x90] ;  /* 0x0000900001067983 */ /* 0x000f280000100800 */
[----:B------:R-:W4:Y:S04]  /*1af50*/  LDL.LU R54, [R1+0x6c] ;  /* 0x00006c0001367983 */ /* 0x000f280000300800 */
[----:B------:R-:W4:Y:S01]  /*1af60*/  LDL.LU R50, [R1+0x7c] ;  /* 0x00007c0001327983 */ /* 0x000f220000300800 */
[----:B-----5:R-:W-:-:S02]  /*1af70*/  SHF.R.S32.HI R21, RZ, 0x1f, R49 ;  /* 0x0000001fff157819 */ /* 0x020fc40000011431 */
[----:B------:R-:W-:Y:S02]  /*1af80*/  MOV R20, R49 ;  /* 0x0000003100147202 */ /* 0x000fe40000000f00 */
[C---:B------:R-:W-:Y:S02]  /*1af90*/  IADD3 R9, P0, R60.reuse, 0x1000, RZ ;  /* 0x000010003c097810 */ /* 0x040fe40007f1e0ff */
[----:B------:R-:W-:Y:S02]  /*1afa0*/  IADD3 R13, P1, R60, 0x2000, RZ ;  /* 0x000020003c0d7810 */ /* 0x000fe40007f3e0ff */
[----:B------:R-:W-:Y:S02]  /*1afb0*/  LOP3.LUT R8, R9, 0x380, RZ, 0xc0, !PT ;  /* 0x0000038009087812 */ /* 0x000fe400078ec0ff */
[----:B------:R-:W-:Y:S02]  /*1afc0*/  LOP3.LUT R12, R13, 0x380, RZ, 0xc0, !PT ;  /* 0x000003800d0c7812 */ /* 0x000fe400078ec0ff */
[----:B------:R-:W-:-:S02]  /*1afd0*/  SHF.R.U64 R8, R8, 0x3, RZ ;  /* 0x0000000308087819 */ /* 0x000fc400000012ff */
[----:B------:R-:W-:Y:S02]  /*1afe0*/  SHF.R.U64 R12, R12, 0x3, RZ ;  /* 0x000000030c0c7819 */ /* 0x000fe400000012ff */
[----:B------:R-:W-:Y:S01]  /*1aff0*/  LOP3.LUT R8, R8, R9, RZ, 0x3c, !PT ;  /* 0x0000000908087212 */ /* 0x000fe200078e3cff */
[----:B------:R-:W-:Y:S01]  /*1b000*/  IMAD.X R9, RZ, RZ, R61, P0 ;  /* 0x000000ffff097224 */ /* 0x000fe200000e063d */
[----:B------:R-:W-:Y:S02]  /*1b010*/  IADD3 R29, P3, R60, 0x4000, RZ ;  /* 0x000040003c1d7810 */ /* 0x000fe40007f7e0ff */
[----:B------:R-:W-:Y:S02]  /*1b020*/  LOP3.LUT R12, R12, R13, RZ, 0x3c, !PT ;  /* 0x0000000d0c0c7212 */ /* 0x000fe400078e3cff */
[----:B------:R-:W-:Y:S02]  /*1b030*/  IADD3.X R13, RZ, R61, RZ, P1, !PT ;  /* 0x0000003dff0d7210 */ /* 0x000fe40000ffe4ff */
[----:B------:R-:W-:-:S04]  /*1b040*/  LOP3.LUT R28, R29, 0x380, RZ, 0xc0, !PT ;  /* 0x000003801d1c7812 */ /* 0x000fc800078ec0ff */
[----:B------:R-:W-:-:S04]  /*1b050*/  SHF.R.U64 R28, R28, 0x3, RZ ;  /* 0x000000031c1c7819 */ /* 0x000fc800000012ff */
[----:B------:R-:W-:Y:S01]  /*1b060*/  LOP3.LUT R28, R28, R29, RZ, 0x3c, !PT ;  /* 0x0000001d1c1c7212 */ /* 0x000fe200078e3cff */
[----:B------:R-:W-:Y:S01]  /*1b070*/  IMAD.X R29, RZ, RZ, R61, P3 ;  /* 0x000000ffff1d7224 */ /* 0x000fe200018e063d */
[----:B------:R-:W-:-:S05]  /*1b080*/  SHF.R.S32.HI R53, RZ, 0x1f, R52 ;  /* 0x0000001fff357819 */ /* 0x000fca0000011434 */
[----:B------:R-:W-:Y:S01]  /*1b090*/  STL [R1+0x54], R53 ;  /* 0x0000543501007387 */ /* 0x000fe20000100800 */
[----:B------:R-:W-:Y:S01]  /*1b0a0*/  BSSY B1, `(.L_x_440) ;  /* 0x0000072000017945 */ /* 0x000fe20003800000 */
[----:B--2---:R-:W-:Y:S02]  /*1b0b0*/  SEL R47, R10, RZ, !P2 ;  /* 0x000000ff0a2f7207 */ /* 0x004fe40005000000 */
[----:B---3--:R-:W-:Y:S02]  /*1b0c0*/  SEL R51, R7, RZ, !P2 ;  /* 0x000000ff07337207 */ /* 0x008fe40005000000 */
[----:B------:R-:W-:-:S04]  /*1b0d0*/  IADD3 R25, P2, R60, 0x3000, RZ ;  /* 0x000030003c197810 */ /* 0x000fc80007f5e0ff */
[----:B------:R-:W-:Y:S02]  /*1b0e0*/  LOP3.LUT R24, R25, 0x380, RZ, 0xc0, !PT ;  /* 0x0000038019187812 */ /* 0x000fe400078ec0ff */
[----:B----4-:R-:W-:Y:S01]  /*1b0f0*/  SHF.R.S32.HI R46, RZ, 0x1f, R54 ;  /* 0x0000001fff2e7819 */ /* 0x010fe20000011436 */
[----:B------:R-:W-:Y:S01]  /*1b100*/  IMAD.WIDE.U32 R2, R54, UR4, R20 ;  /* 0x0000000436027c25 */ /* 0x000fe2000f8e0014 */
[----:B------:R-:W-:-:S03]  /*1b110*/  SHF.R.U64 R24, R24, 0x3, RZ ;  /* 0x0000000318187819 */ /* 0x000fc600000012ff */
[----:B------:R-:W-:Y:S01]  /*1b120*/  IMAD R7, R50, 0x80, R6 ;  /* 0x0000008032077824 */ /* 0x000fe200078e0206 */
[----:B------:R-:W-:Y:S01]  /*1b130*/  LOP3.LUT R24, R24, R25, RZ, 0x3c, !PT ;  /* 0x0000001918187212 */ /* 0x000fe200078e3cff */
[----:B------:R-:W0:Y:S01]  /*1b140*/  S2R R6, SR_TID.X ;  /* 0x0000000000067919 */ /* 0x000e220000002100 */
[----:B------:R-:W-:Y:S02]  /*1b150*/  IMAD R4, R46, UR4, RZ ;  /* 0x000000042e047c24 */ /* 0x000fe4000f8e02ff */
[----:B------:R-:W-:Y:S02]  /*1b160*/  IMAD.X R25, RZ, RZ, R61, P2 ;  /* 0x000000ffff197224 */ /* 0x000fe400010e063d */
[----:B------:R-:W-:Y:S01]  /*1b170*/  IMAD R5, R54, UR5, R4 ;  /* 0x0000000536057c24 */ /* 0x000fe2000f8e0204 */
[----:B------:R-:W-:Y:S02]  /*1b180*/  ULDC.64 UR4, c[0x0][0xb78] ;  /* 0x0002de0000047ab9 */ /* 0x000fe40000000a00 */
[----:B------:R-:W-:-:S02]  /*1b190*/  IMAD R4, R47, UR4, RZ ;  /* 0x000000042f047c24 */ /* 0x000fc4000f8e02ff */
[----:B------:R-:W-:Y:S01]  /*1b1a0*/  IMAD.IADD R3, R3, 0x1, R5 ;  /* 0x0000000103037824 */ /* 0x000fe200078e0205 */
[----:B------:R-:W-:Y:S01]  /*1b1b0*/  SHF.R.S32.HI R5, RZ, 0x1f, R7 ;  /* 0x0000001fff057819 */ /* 0x000fe20000011407 */
[C---:B------:R-:W-:Y:S02]  /*1b1c0*/  IMAD R4, R51.reuse, UR5, R4 ;  /* 0x0000000533047c24 */ /* 0x040fe4000f8e0204 */
[----:B------:R-:W-:Y:S01]  /*1b1d0*/  IMAD.WIDE.U32 R2, R51, UR4, R2 ;  /* 0x0000000433027c25 */ /* 0x000fe2000f8e0002 */
[----:B------:R-:W-:Y:S02]  /*1b1e0*/  ULDC.64 UR4, c[0x0][0xb40] ;  /* 0x0002d00000047ab9 */ /* 0x000fe40000000a00 */
[----:B------:R-:W-:-:S04]  /*1b1f0*/  IADD3 R2, P4, R7, R2, RZ ;  /* 0x0000000207027210 */ /* 0x000fc80007f9e0ff */
[----:B------:R-:W-:Y:S01]  /*1b200*/  IADD3.X R5, R5, R3, R4, P4, !PT ;  /* 0x0000000305057210 */ /* 0x000fe200027fe404 */
[----:B------:R-:W-:Y:S01]  /*1b210*/  VIADD R3, R7, 0x8 ;  /* 0x0000000807037836 */ /* 0x000fe20000000000 */
[----:B------:R-:W-:Y:S02]  /*1b220*/  LEA R44, P5, R2, UR4, 0x2 ;  /* 0x00000004022c7c11 */ /* 0x000fe4000f8a10ff */
[----:B------:R-:W-:Y:S02]  /*1b230*/  IADD3 R33, P4, R60, 0x5000, RZ ;  /* 0x000050003c217810 */ /* 0x000fe40007f9e0ff */
[----:B------:R-:W-:Y:S01]  /*1b240*/  LEA.HI.X R45, R2, UR5, R5, 0x2, P5 ;  /* 0x00000005022d7c11 */ /* 0x000fe2000a8f1405 */
[----:B------:R-:W-:Y:S01]  /*1b250*/  ULDC.64 UR4, c[0x0][0xaa0] ;  /* 0x0002a80000047ab9 */ /* 0x000fe20000000a00 */
[----:B------:R-:W-:Y:S01]  /*1b260*/  IADD3 R37, P5, R60, 0x6000, RZ ;  /* 0x000060003c257810 */ /* 0x000fe20007fbe0ff */
[----:B0-----:R-:W-:Y:S01]  /*1b270*/  VIADD R10, R6, 0xffffff80 ;  /* 0xffffff80060a7836 */ /* 0x001fe20000000000 */
[----:B------:R-:W-:-:S02]  /*1b280*/  LOP3.LUT R2, R60, 0x380, RZ, 0xc0, !PT ;  /* 0x000003803c027812 */ /* 0x000fc400078ec0ff */
[----:B------:R-:W-:Y:S02]  /*1b290*/  IADD3 R5, P2, R60, 0x7000, RZ ;  /* 0x000070003c057810 */ /* 0x000fe40007f5e0ff */
[----:B------:R-:W-:Y:S02]  /*1b2a0*/  SHF.R.S32.HI R6, RZ, 0x1f, R10 ;  /* 0x0000001fff067819 */ /* 0x000fe4000001140a */
[----:B------:R-:W-:Y:S02]  /*1b2b0*/  LOP3.LUT R32, R33, 0x380, RZ, 0xc0, !PT ;  /* 0x0000038021207812 */ /* 0x000fe400078ec0ff */
[----:B------:R-:W-:Y:S02]  /*1b2c0*/  LEA.HI R6, R6, R10, RZ, 0x7 ;  /* 0x0000000a06067211 */ /* 0x000fe400078f38ff */
[----:B------:R-:W-:Y:S02]  /*1b2d0*/  LOP3.LUT R36, R37, 0x380, RZ, 0xc0, !PT ;  /* 0x0000038025247812 */ /* 0x000fe400078ec0ff */
[----:B------:R-:W-:-:S02]  /*1b2e0*/  LOP3.LUT R6, R6, 0xffffff80, RZ, 0xc0, !PT ;  /* 0xffffff8006067812 */ /* 0x000fc400078ec0ff */
[----:B------:R-:W-:Y:S02]  /*1b2f0*/  SHF.R.U64 R32, R32, 0x3, RZ ;  /* 0x0000000320207819 */ /* 0x000fe400000012ff */
[----:B------:R-:W-:Y:S01]  /*1b300*/  SHF.R.U64 R36, R36, 0x3, RZ ;  /* 0x0000000324247819 */ /* 0x000fe200000012ff */
[----:B------:R-:W-:Y:S01]  /*1b310*/  IMAD.IADD R6, R10, 0x1, -R6 ;  /* 0x000000010a067824 */ /* 0x000fe200078e0a06 */
[----:B------:R-:W-:Y:S01]  /*1b320*/  LOP3.LUT R32, R32, R33, RZ, 0x3c, !PT ;  /* 0x0000002120207212 */ /* 0x000fe200078e3cff */
[--C-:B------:R-:W-:Y:S01]  /*1b330*/  IMAD.X R33, RZ, RZ, R61.reuse, P4 ;  /* 0x000000ffff217224 */ /* 0x100fe200020e063d */
[----:B------:R-:W-:Y:S01]  /*1b340*/  LOP3.LUT R36, R36, R37, RZ, 0x3c, !PT ;  /* 0x0000002524247212 */ /* 0x000fe200078e3cff */
[----:B------:R-:W-:Y:S01]  /*1b350*/  IMAD.X R37, RZ, RZ, R61, P5 ;  /* 0x000000ffff257224 */ /* 0x000fe200028e063d */
[----:B------:R-:W-:Y:S02]  /*1b360*/  LOP3.LUT P0, RZ, R6, 0x3, RZ, 0xc0, !PT ;  /* 0x0000000306ff7812 */ /* 0x000fe4000780c0ff */
[----:B------:R-:W-:-:S02]  /*1b370*/  IADD3.X R41, RZ, R61, RZ, P2, !PT ;  /* 0x0000003dff297210 */ /* 0x000fc400017fe4ff */
[-C--:B------:R-:W-:Y:S02]  /*1b380*/  ISETP.GE.OR P1, PT, R7, R0.reuse, P0 ;  /* 0x000000000700720c */ /* 0x080fe40000726670 */
[----:B------:R-:W-:Y:S02]  /*1b390*/  ISETP.GE.OR P0, PT, R3, R0, P0 ;  /* 0x000000000300720c */ /* 0x000fe40000706670 */
[----:B------:R-:W-:Y:S02]  /*1b3a0*/  SHF.R.U64 R3, R2, 0x3, RZ ;  /* 0x0000000302037819 */ /* 0x000fe400000012ff */
[----:B------:R-:W-:Y:S02]  /*1b3b0*/  LOP3.LUT R2, R5, 0x380, RZ, 0xc0, !PT ;  /* 0x0000038005027812 */ /* 0x000fe400078ec0ff */
[----:B------:R-:W-:Y:S02]  /*1b3c0*/  LOP3.LUT R60, R3, R60, RZ, 0x3c, !PT ;  /* 0x0000003c033c7212 */ /* 0x000fe400078e3cff */
[----:B------:R-:W-:Y:S01]  /*1b3d0*/  SHF.R.U64 R2, R2, 0x3, RZ ;  /* 0x0000000302027819 */ /* 0x000fe200000012ff */
[----:B------:R-:W-:-:S02]  /*1b3e0*/  IMAD R20, R21, UR4, RZ ;  /* 0x0000000415147c24 */ /* 0x000fc4000f8e02ff */
[----:B------:R-:W-:Y:S01]  /*1b3f0*/  @!P1 STG.E desc[UR60][R44.64], R89 ;  /* 0x000000592c009986 */ /* 0x000fe2000c10193c */
[----:B------:R-:W-:Y:S01]  /*1b400*/  LOP3.LUT R40, R2, R5, RZ, 0x3c, !PT ;  /* 0x0000000502287212 */ /* 0x000fe200078e3cff */
[--C-:B------:R-:W-:Y:S01]  /*1b410*/  IMAD.MOV.U32 R2, RZ, RZ, R48.reuse ;  /* 0x000000ffff027224 */ /* 0x100fe200078e0030 */
[----:B------:R-:W-:Y:S01]  /*1b420*/  SHF.R.S32.HI R3, RZ, 0x1f, R48 ;  /* 0x0000001fff037819 */ /* 0x000fe20000011430 */
[----:B------:R0:W-:Y:S04]  /*1b430*/  @!P0 STG.E desc[UR60][R44.64+0x20], R88 ;  /* 0x000020582c008986 */ /* 0x0001e8000c10193c */
[----:B------:R1:W5:Y:S01]  /*1b440*/  LD.E.128 R4, desc[UR60][R60.64] ;  /* 0x0000003c3c047980 */ /* 0x000362000c101d00 */
[----:B------:R-:W-:-:S03]  /*1b450*/  IMAD.WIDE.U32 R2, R49, UR4, R2 ;  /* 0x0000000431027c25 */ /* 0x000fc6000f8e0002 */
[----:B------:R-:W5:Y:S01]  /*1b460*/  LD.E.128 R8, desc[UR60][R8.64] ;  /* 0x0000003c08087980 */ /* 0x000f62000c101d00 */
[----:B------:R-:W-:Y:S01]  /*1b470*/  IMAD R49, R49, UR5, R20 ;  /* 0x0000000531317c24 */ /* 0x000fe2000f8e0214 */
[----:B------:R-:W-:Y:S02]  /*1b480*/  ULDC.64 UR4, c[0x0][0xae0] ;  /* 0x0002b80000047ab9 */ /* 0x000fe40000000a00 */
[----:B------:R-:W5:Y:S04]  /*1b490*/  LD.E.128 R12, desc[UR60][R12.64] ;  /* 0x0000003c0c0c7980 */ /* 0x000f68000c101d00 */
[----:B------:R-:W5:Y:S04]  /*1b4a0*/  LD.E.128 R24, desc[UR60][R24.64] ;  /* 0x0000003c18187980 */ /* 0x000f68000c101d00 */
[----:B------:R-:W5:Y:S04]  /*1b4b0*/  LD.E.128 R28, desc[UR60][R28.64] ;  /* 0x0000003c1c1c7980 */ /* 0x000f68000c101d00 */
[----:B------:R-:W5:Y:S04]  /*1b4c0*/  LD.E.128 R32, desc[UR60][R32.64] ;  /* 0x0000003c20207980 */ /* 0x000f68000c101d00 */
[----:B------:R-:W5:Y:S04]  /*1b4d0*/  LD.E.128 R36, desc[UR60][R36.64] ;  /* 0x0000003c24247980 */ /* 0x000f68000c101d00 */
[----:B------:R-:W5:Y:S01]  /*1b4e0*/  LD.E.128 R40, desc[UR60][R40.64] ;  /* 0x0000003c28287980 */ /* 0x000f62000c101d00 */
[----:B------:R-:W-:-:S02]  /*1b4f0*/  IMAD.IADD R3, R3, 0x1, R49 ;  /* 0x0000000103037824 */ /* 0x000fc400078e0231 */
[----:B------:R-:W-:Y:S01]  /*1b500*/  IMAD R49, R50, -0x80, R0 ;  /* 0xffffff8032317824 */ /* 0x000fe200078e0200 */
[----:B------:R-:W-:Y:S01]  /*1b510*/  @!PT LDS RZ, [RZ] ;  /* 0x00000000fffff984 */ /* 0x000fe20000000800 */
[----:B------:R-:W-:Y:S01]  /*1b520*/  @!PT LDS RZ, [RZ] ;  /* 0x00000000fffff984 */ /* 0x000fe20000000800 */
[----:B------:R-:W-:Y:S01]  /*1b530*/  @!PT LDS RZ, [RZ] ;  /* 0x00000000fffff984 */ /* 0x000fe20000000800 */
[----:B------:R-:W-:Y:S01]  /*1b540*/  @!PT LDS RZ, [RZ] ;  /* 0x00000000fffff984 */ /* 0x000fe20000000800 */
[----:B------:R2:W-:Y:S06]  /*1b550*/  MEMBAR.ALL.CTA ;  /* 0x0000000000007992 */ /* 0x0005ec0000008000 */
[----:B--2---:R-:W2:Y:S01]  /*1b560*/  FENCE.VIEW.ASYNC.S ;  /* 0x00000000000073c6 */ /* 0x004ea20000000000 */
[----:B0-----:R-:W-:Y:S02]  /*1b570*/  IMAD R44, R46, UR4, RZ ;  /* 0x000000042e2c7c24 */ /* 0x001fe4000f8e02ff */
[C---:B------:R-:W-:Y:S01]  /*1b580*/  VIADD R0, R52.reuse, 0x40 ;  /* 0x0000004034007836 */ /* 0x040fe20000000000 */
[C---:B------:R-:W-:Y:S01]  /*1b590*/  ISETP.GE.AND P3, PT, R52.reuse, R49, PT ;  /* 0x000000313400720c */ /* 0x040fe20003f66270 */
[----:B------:R-:W-:-:S02]  /*1b5a0*/  VIADD R20, R52, 0x20 ;  /* 0x0000002034147836 */ /* 0x000fc40000000000 */
[----:B------:R-:W-:Y:S01]  /*1b5b0*/  IMAD R45, R54, UR5, R44 ;  /* 0x00000005362d7c24 */ /* 0x000fe2000f8e022c */
[-C--:B------:R-:W-:Y:S01]  /*1b5c0*/  ISETP.GE.AND P1, PT, R0, R49.reuse, PT ;  /* 0x000000310000720c */ /* 0x080fe20003f26270 */
[----:B------:R-:W-:Y:S01]  /*1b5d0*/  IMAD.WIDE.U32 R2, R54, UR4, R2 ;  /* 0x0000000436027c25 */ /* 0x000fe2000f8e0002 */
[----:B------:R-:W-:Y:S01]  /*1b5e0*/  ULDC.64 UR4, c[0x0][0xae8] ;  /* 0x0002ba0000047ab9 */ /* 0x000fe20000000a00 */
[----:B------:R-:W-:Y:S02]  /*1b5f0*/  ISETP.GE.AND P0, PT, R20, R49, PT ;  /* 0x000000311400720c */ /* 0x000fe40003f06270 */
[----:B------:R-:W-:Y:S01]  /*1b600*/  VIADD R0, R16, 0x2e820 ;  /* 0x0002e82010007836 */ /* 0x000fe20000000000 */
[----:B------:R-:W-:Y:S01]  /*1b610*/  IADD3 R3, R3, R45, RZ ;  /* 0x0000002d03037210 */ /* 0x000fe20007ffe0ff */
[----:B------:R-:W-:Y:S02]  /*1b620*/  IMAD R20, R47, UR4, RZ ;  /* 0x000000042f147c24 */ /* 0x000fe4000f8e02ff */
[----:B------:R-:W-:Y:S01]  /*1b630*/  VIADD R21, R52, 0x60 ;  /* 0x0000006034157836 */ /* 0x000fe20000000000 */
[----:B------:R-:W-:Y:S01]  /*1b640*/  PRMT R0, RZ, 0x654, R0 ;  /* 0x00000654ff007816 */ /* 0x000fe20000000000 */
[----:B------:R-:W-:-:S02]  /*1b650*/  IMAD R47, R51, UR5, R20 ;  /* 0x00000005332f7c24 */ /* 0x000fc4000f8e0214 */
[----:B------:R-:W-:Y:S01]  /*1b660*/  IMAD.WIDE.U32 R44, R51, UR4, R2 ;  /* 0x00000004332c7c25 */ /* 0x000fe2000f8e0002 */
[----:B------:R-:W-:Y:S01]  /*1b670*/  ISETP.GE.AND P2, PT, R21, R49, PT ;  /* 0x000000311500720c */ /* 0x000fe20003f46270 */
[----:B--2---:R1:W-:Y:S02]  /*1b680*/  SYNCS.ARRIVE.TRANS64.RED.A1T0 RZ, [R0+URZ], RZ ;  /* 0x000000ff00ff79a7 */ /* 0x0043e4000810043f */
[----:B------:R-:W-:-:S04]  /*1b690*/  IMAD.WIDE R20, R50, 0x80, R52 ;  /* 0x0000008032147825 */ /* 0x000fc800078e0234 */
[----:B------:R-:W-:Y:S01]  /*1b6a0*/  IMAD.IADD R49, R45, 0x1, R47 ;  /* 0x000000012d317824 */ /* 0x000fe200078e022f */
[----:B------:R-:W-:Y:S06]  /*1b6b0*/  @P3 BRA `(.L_x_441) ;  /* 0x0000000000403947 */ /* 0x000fec0003800000 */
[----:B------:R-:W-:Y:S01]  /*1b6c0*/  ULDC.64 UR4, c[0x0][0xad8] ;  /* 0x0002b60000047ab9 */ /* 0x000fe20000000a00 */
[----:B------:R-:W-:Y:S01]  /*1b6d0*/  IMAD.MOV.U32 R2, RZ, RZ, R44 ;  /* 0x000000ffff027224 */ /* 0x000fe200078e002c */
[----:B------:R-:W-:Y:S01]  /*1b6e0*/  ULDC.64 UR6, c[0x0][0xa80] ;  /* 0x0002a00000067ab9 */ /* 0x000fe20000000a00 */
[----:B------:R-:W-:Y:S02]  /*1b6f0*/  IMAD.MOV.U32 R3, RZ, RZ, R49 ;  /* 0x000000ffff037224 */ /* 0x000fe400078e0031 */
[----:B------:R-:W-:Y:S02]  /*1b700*/  IMAD R47, R21, UR4, RZ ;  /* 0x00000004152f7c24 */ /* 0x000fe4000f8e02ff */
[----:B-1----:R-:W-:Y:S02]  /*1b710*/  VIADD R0, R48, 0x40 ;  /* 0x0000004030007836 */ /* 0x002fe40000000000 */
[----:B------:R-:W-:Y:S01]  /*1b720*/  IMAD.WIDE.U32 R2, R20, UR4, R2 ;  /* 0x0000000414027c25 */ /* 0x000fe2000f8e0002 */
[----:B------:R-:W-:-:S02]  /*1b730*/  ULDC UR4, c[0x0][0xa8c] ;  /* 0x0002a30000047ab9 */ /* 0x000fc40000000800 */
[----:B------:R-:W-:Y:S01]  /*1b740*/  ISETP.GE.AND P3, PT, R48, UR4, PT ;  /* 0x0000000430007c0c */ /* 0x000fe2000bf66270 */
[----:B------:R-:W-:Y:S01]  /*1b750*/  IMAD R47, R20, UR5, R47 ;  /* 0x00000005142f7c24 */ /* 0x000fe2000f8e022f */
[----:B------:R-:W-:Y:S02]  /*1b760*/  ISETP.GE.AND P4, PT, R0, UR4, PT ;  /* 0x0000000400007c0c */ /* 0x000fe4000bf86270 */
[----:B------:R-:W-:Y:S02]  /*1b770*/  LEA R46, P5, R2, UR6, 0x1 ;  /* 0x00000006022e7c11 */ /* 0x000fe4000f8a08ff */
[----:B------:R-:W-:-:S04]  /*1b780*/  IADD3 R3, R3, R47, RZ ;  /* 0x0000002f03037210 */ /* 0x000fc80007ffe0ff */
[----:B------:R-:W-:-:S05]  /*1b790*/  LEA.HI.X R47, R2, UR7, R3, 0x1, P5 ;  /* 0x00000007022f7c11 */ /* 0x000fca000a8f0c03 */
[----:B-----5:R0:W-:Y:S04]  /*1b7a0*/  @!P3 STG.E.128 desc[UR60][R46.64], R4 ;  /* 0x000000042e00b986 */ /* 0x0201e8000c101d3c */
[----:B------:R0:W-:Y:S02]  /*1b7b0*/  @!P4 STG.E.128 desc[UR60][R46.64+0x80], R28 ;  /* 0x0000801c2e00c986 */ /* 0x0001e4000c101d3c */
.L_x_441:
[----:B------:R-:W-:Y:S05]  /*1b7c0*/  BSYNC B1 ;  /* 0x0000000000017941 */ /* 0x000fea0003800000 */
.L_x_440:
[----:B------:R-:W-:Y:S04]  /*1b7d0*/  BSSY B1, `(.L_x_442) ;  /* 0x0000014000017945 */ /* 0x000fe80003800000 */
[----:B------:R-:W-:Y:S05]  /*1b7e0*/  @P0 BRA `(.L_x_443) ;  /* 0x0000000000480947 */ /* 0x000fea0003800000 */
[----:B0----5:R-:W-:Y:S01]  /*1b7f0*/  IADD3 R5, P0, R20, 0x20, RZ ;  /* 0x0000002014057810 */ /* 0x021fe20007f1e0ff */
[----:B------:R-:W-:Y:S01]  /*1b800*/  ULDC.64 UR4, c[0x0][0xad8] ;  /* 0x0002b60000047ab9 */ /* 0x000fe20000000a00 */
[----:B------:R-:W-:Y:S01]  /*1b810*/  IMAD.MOV.U32 R2, RZ, RZ, R44 ;  /* 0x000000ffff027224 */ /* 0x000fe200078e002c */
[----:B------:R-:W-:Y:S01]  /*1b820*/  ULDC.64 UR6, c[0x0][0xa80] ;  /* 0x0002a00000067ab9 */ /* 0x000fe20000000a00 */
[----:B------:R-:W-:Y:S02]  /*1b830*/  IMAD.MOV.U32 R3, RZ, RZ, R49 ;  /* 0x000000ffff037224 */ /* 0x000fe400078e0031 */
[----:B-1----:R-:W-:Y:S02]  /*1b840*/  IMAD.X R0, RZ, RZ, R21, P0 ;  /* 0x000000ffff007224 */ /* 0x002fe400000e0615 */
        /* <DEDUP_REMOVED lines=12> */
.L_x_443:
[----:B------:R-:W-:Y:S05]  /*1b910*/  BSYNC B1 ;  /* 0x0000000000017941 */ /* 0x000fea0003800000 */
.L_x_442:
[----:B------:R-:W-:Y:S04]  /*1b920*/  BSSY B1, `(.L_x_444) ;  /* 0x0000014000017945 */ /* 0x000fe80003800000 */
[----:B------:R-:W-:Y:S05]  /*1b930*/  @P1 BRA `(.L_x_445) ;  /* 0x0000000000481947 */ /* 0x000fea0003800000 */
[----:B0-2--5:R-:W-:Y:S01]  /*1b940*/  IADD3 R5, P0, R20, 0x40, RZ ;  /* 0x0000004014057810 */ /* 0x025fe20007f1e0ff */
[----:B------:R-:W-:Y:S01]  /*1b950*/  ULDC.64 UR4, c[0x0][0xad8] ;  /* 0x0002b60000047ab9 */ /* 0x000fe20000000a00 */
[----:B------:R-:W-:Y:S01]  /*1b960*/  IMAD.MOV.U32 R2, RZ, RZ, R44 ;  /* 0x000000ffff027224 */ /* 0x000fe200078e002c */
[----:B------:R-:W-:Y:S01]  /*1b970*/  ULDC.64 UR6, c[0x0][0xa80] ;  /* 0x0002a00000067ab9 */ /* 0x000fe20000000a00 */
[----:B-1----:R-:W-:Y:S01]  /*1b980*/  IADD3.X R0, RZ, R21, RZ, P0, !PT ;  /* 0x00000015ff007210 */ /* 0x002fe200007fe4ff */
[----:B------:R-:W-:Y:S02]  /*1b990*/  IMAD.MOV.U32 R3, RZ, RZ, R49 ;  /* 0x000000ffff037224 */ /* 0x000fe400078e0031 */
[----:B------:R-:W-:Y:S02]  /*1b9a0*/  VIADD R4, R48, 0x40 ;  /* 0x0000004030047836 */ /* 0x000fe40000000000 */
[----:B------:R-:W-:Y:S02]  /*1b9b0*/  IMAD R0, R0, UR4, RZ ;  /* 0x0000000400007c24 */ /* 0x000fe4000f8e02ff */
        /* <DEDUP_REMOVED lines=10> */
.L_x_445:
[----:B------:R-:W-:Y:S05]  /*1ba60*/  BSYNC B1 ;  /* 0x0000000000017941 */ /* 0x000fea0003800000 */
.L_x_444:
[----:B------:R-:W-:Y:S05]  /*1ba70*/  @P2 BRA `(.L_x_446) ;  /* 0x0000000800f42947 */ /* 0x000fea0003800000 */
[----:B0-23-5:R-:W-:Y:S01]  /*1ba80*/  IADD3 R5, P0, R20, 0x60, RZ ;  /* 0x0000006014057810 */ /* 0x02dfe20007f1e0ff */
[----:B------:R-:W-:Y:S01]  /*1ba90*/  ULDC.64 UR6, c[0x0][0xad8] ;  /* 0x0002b60000067ab9 */ /* 0x000fe20000000a00 */
[----:B------:R-:W-:Y:S01]  /*1baa0*/  MOV R2, R44 ;  /* 0x0000002c00027202 */ /* 0x000fe20000000f00 */
[----:B------:R-:W-:Y:S01]  /*1bab0*/  IMAD.MOV.U32 R3, RZ, RZ, R49 ;  /* 0x000000ffff037224 */ /* 0x000fe200078e0031 */
[----:B------:R-:W-:Y:S01]  /*1bac0*/  ULDC UR4, c[0x0][0xa8c] ;  /* 0x0002a30000047ab9 */ /* 0x000fe20000000800 */
[----:B------:R-:W-:Y:S01]  /*1bad0*/  IMAD.X R20, RZ, RZ, R21, P0 ;  /* 0x000000ffff147224 */ /* 0x000fe200000e0615 */
[----:B------:R-:W-:Y:S01]  /*1bae0*/  ISETP.GE.AND P1, PT, R48, UR4, PT ;  /* 0x0000000430007c0c */ /* 0x000fe2000bf26270 */
[----:B------:R-:W-:-:S04]  /*1baf0*/  IMAD.WIDE.U32 R2, R5, UR6, R2 ;  /* 0x0000000605027c25 */ /* 0x000fc8000f8e0002 */
[----:B------:R-:W-:Y:S02]  /*1bb00*/  IMAD R20, R20, UR6, RZ ;  /* 0x0000000614147c24 */ /* 0x000fe4000f8e02ff */
[----:B-1----:R-:W-:Y:S02]  /*1bb10*/  VIADD R0, R48, 0x40 ;  /* 0x0000004030007836 */ /* 0x002fe40000000000 */
        /* <DEDUP_REMOVED lines=10> */
.L_x_437:
[----:B------:R-:W2:Y:S01]  /*1bbc0*/  LDL.LU R4, [R1+0x70] ;  /* 0x0000700001047983 */ /* 0x000ea20000300800 */
[----:B------:R-:W-:-:S03]  /*1bbd0*/  ULDC.64 UR4, c[0x0][0xbd8] ;  /* 0x0002f60000047ab9 */ /* 0x000fc60000000a00 */
[----:B0-----:R-:W3:Y:S01]  /*1bbe0*/  LDL.LU R0, [R1+0x74] ;  /* 0x0000740001007983 */ /* 0x001ee20000300800 */
[----:B------:R-:W-:Y:S01]  /*1bbf0*/  ISETP.NE.U32.AND P0, PT, RZ, UR4, PT ;  /* 0x00000004ff007c0c */ /* 0x000fe2000bf05070 */
[----:B------:R-:W-:-:S03]  /*1bc00*/  IMAD.MOV.U32 R7, RZ, RZ, RZ ;  /* 0x000000ffff077224 */ /* 0x000fc600078e00ff */
[----:B------:R-:W-:Y:S02]  /*1bc10*/  ISETP.NE.AND.EX P0, PT, RZ, UR5, PT, P0 ;  /* 0x00000005ff007c0c */ /* 0x000fe4000bf05300 */
[----:B--2---:R-:W-:-:S04]  /*1bc20*/  IADD3 R2, P1, R4, UR4, RZ ;  /* 0x0000000404027c10 */ /* 0x004fc8000ff3e0ff */
[----:B---3--:R-:W-:Y:S01]  /*1bc30*/  IADD3.X R3, R0, UR5, RZ, P1, !PT ;  /* 0x0000000500037c10 */ /* 0x008fe20008ffe4ff */
[----:B------:R-:W-:Y:S02]  /*1bc40*/  ULDC.64 UR4, c[0x0][0xbe0] ;  /* 0x0002f80000047ab9 */ /* 0x000fe40000000a00 */
[----:B------:R-:W-:-:S04]  /*1bc50*/  ISETP.NE.U32.AND P1, PT, RZ, UR4, PT ;  /* 0x00000004ff007c0c */ /* 0x000fc8000bf25070 */
[----:B------:R0:W5:Y:S01]  /*1bc60*/  @P0 LDG.E R7, desc[UR60][R2.64] ;  /* 0x0000003c02070981 */ /* 0x000162000c1e1900 */
[----:B------:R-:W-:Y:S01]  /*1bc70*/  ISETP.NE.AND.EX P1, PT, RZ, UR5, PT, P1 ;  /* 0x00000005ff007c0c */ /* 0x000fe2000bf25310 */
[----:B------:R-:W2:-:S12]  /*1bc80*/  S2R R6, SR_TID.X ;  /* 0x0000000000067919 */ /* 0x000e980000002100 */
[----:B------:R-:W-:Y:S01]  /*1bc90*/  @P1 IADD3 R4, P2, R4, UR4, RZ ;  /* 0x0000000404041c10 */ /* 0x000fe2000ff5e0ff */
[----:B------:R-:W-:-:S03]  /*1bca0*/  ULDC UR4, c[0x0][0xa88] ;  /* 0x0002a20000047ab9 */ /* 0x000fc60000000800 */
[----:B------:R-:W-:Y:S02]  /*1bcb0*/  @P1 IADD3.X R5, R0, UR5, RZ, P2, !PT ;  /* 0x0000000500051c10 */ /* 0x000fe400097fe4ff */
[----:B------:R-:W-:-:S06]  /*1bcc0*/  MOV R0, UR4 ;  /* 0x0000000400007c02 */ /* 0x000fcc0008000f00 */
[----:B------:R0:W5:Y:S01]  /*1bcd0*/  @P1 LDG.E R0, desc[UR60][R4.64] ;  /* 0x0000003c04001981 */ /* 0x000162000c1e1900 */
[----:B--2---:R-:W-:-:S05]  /*1bce0*/  VIADD R6, R6, 0xffffff80 ;  /* 0xffffff8006067836 */ /* 0x004fca0000000000 */
[----:B------:R-:W-:Y:S01]  /*1bcf0*/  ISETP.GE.AND P2, PT, R6, 0x80, PT ;  /* 0x000000800600780c */ /* 0x000fe20003f46270 */
[----:B0-----:R-:W-:-:S12]  /*1bd00*/  @P1 BRA `(.L_x_447) ;  /* 0x0000000000101947 */ /* 0x001fd80003800000 */
[----:B------:R-:W-:Y:S05]  /*1bd10*/  @!P0 BRA `(.L_x_447) ;  /* 0x00000000000c8947 */ /* 0x000fea0003800000 */
[----:B------:R-:W2:Y:S04]  /*1bd20*/  LDG.E R5, desc[UR60][R2.64] ;  /* 0x0000003c02057981 */ /* 0x000ea8000c1e1900 */
[----:B-----5:R-:W2:Y:S02]  /*1bd30*/  LDG.E R0, desc[UR60][R2.64+0x4] ;  /* 0x0000043c02007981 */ /* 0x020ea4000c1e1900 */
[----:B--2---:R-:W-:-:S07]  /*1bd40*/  IMAD.IADD R0, R0, 0x1, -R5 ;  /* 0x0000000100007824 */ /* 0x004fce00078e0a05 */
.L_x_447:
[----:B------:R-:W2:Y:S04]  /*1bd50*/  LDL.LU R3, [R1+0x68] ;  /* 0x0000680001037983 */ /* 0x000ea80000300800 */
[----:B------:R-:W3:Y:S04]  /*1bd60*/  LDL.LU R2, [R1+0x78] ;  /* 0x0000780001027983 */ /* 0x000ee80000300800 */
[----:B------:R-:W4:Y:S04]  /*1bd70*/  LDL R13, [R1+0x6c] ;  /* 0x00006c00010d7983 */ /* 0x000f280000100800 */
[----:B------:R-:W4:Y:S04]  /*1bd80*/  LDL R12, [R1+0x4c] ;  /* 0x00004c00010c7983 */ /* 0x000f280000100800 */
[----:B------:R0:W5:Y:S01]  /*1bd90*/  LDL R14, [R1+0x7c] ;  /* 0x00007c00010e7983 */ /* 0x0001620000100800 */
[----:B------:R-:W-:Y:S01]  /*1bda0*/  BSSY B1, `(.L_x_448) ;  /* 0x000001d000017945 */ /* 0x000fe20003800000 */
[----:B-----5:R-:W-:-:S02]  /*1bdb0*/  SHF.R.S32.HI R6, RZ, 0x1f, R7 ;  /* 0x0000001fff067819 */ /* 0x020fc40000011407 */
[----:B--2---:R-:W-:Y:S02]  /*1bdc0*/  SEL R11, R3, RZ, !P0 ;  /* 0x000000ff030b7207 */ /* 0x004fe40004000000 */
[----:B---3--:R-:W-:Y:S02]  /*1bdd0*/  SEL R9, R2, RZ, !P0 ;  /* 0x000000ff02097207 */ /* 0x008fe40004000000 */
[----:B----4-:R-:W-:Y:S02]  /*1bde0*/  SHF.R.S32.HI R8, RZ, 0x1f, R13 ;  /* 0x0000001fff087819 */ /* 0x010fe4000001140d */
[----:B------:R-:W-:Y:S01]  /*1bdf0*/  SHF.R.S32.HI R10, RZ, 0x1f, R12 ;  /* 0x0000001fff0a7819 */ /* 0x000fe2000001140c */
[----:B0-----:R-:W-:Y:S06]  /*1be00*/  @P2 BRA `(.L_x_449) ;  /* 0x0000000000582947 */ /* 0x001fec0003800000 */
[----:B------:R-:W0:Y:S02]  /*1be10*/  S2R R2, SR_TID.X ;  /* 0x0000000000027919 */ /* 0x000e240000002100 */
[----:B0-----:R-:W-:-:S04]  /*1be20*/  IMAD R2, R14, 0x80, R2 ;  /* 0x000000800e027824 */ /* 0x001fc800078e0202 */
[----:B------:R-:W-:-:S05]  /*1be30*/  VIADD R3, R2, 0xffffff80 ;  /* 0xffffff8002037836 */ /* 0x000fca0000000000 */
[----:B------:R-:W-:-:S13]  /*1be40*/  ISETP.GE.AND P0, PT, R3, R0, PT ;  /* 0x000000000300720c */ /* 0x000fda0003f06270 */
[----:B------:R-:W-:Y:S05]  /*1be50*/  @P0 BRA `(.L_x_449) ;  /* 0x0000000000440947 */ /* 0x000fea0003800000 */
[C---:B------:R-:W-:Y:S01]  /*1be60*/  IADD3 R2, P0, R3.reuse, R7, RZ ;  /* 0x0000000703027210 */ /* 0x040fe20007f1e0ff */
[----:B------:R-:W-:Y:S02]  /*1be70*/  ULDC.64 UR4, c[0x0][0xb70] ;  /* 0x0002dc0000047ab9 */ /* 0x000fe40000000a00 */
[----:B------:R-:W-:Y:S01]  /*1be80*/  IMAD R4, R8, UR4, RZ ;  /* 0x0000000408047c24 */ /* 0x000fe2000f8e02ff */
[----:B------:R-:W-:-:S03]  /*1be90*/  LEA.HI.X.SX32 R3, R3, R6, 0x1, P0 ;  /* 0x0000000603037211 */ /* 0x000fc600000f0eff */
[C---:B------:R-:W-:Y:S02]  /*1bea0*/  IMAD R5, R13.reuse, UR5, R4 ;  /* 0x000000050d057c24 */ /* 0x040fe4000f8e0204 */
[----:B------:R-:W-:Y:S01]  /*1beb0*/  IMAD.WIDE.U32 R2, R13, UR4, R2 ;  /* 0x000000040d027c25 */ /* 0x000fe2000f8e0002 */
[----:B------:R-:W-:-:S03]  /*1bec0*/  ULDC.64 UR4, c[0x0][0xb78] ;  /* 0x0002de0000047ab9 */ /* 0x000fc60000000a00 */
[----:B------:R-:W-:Y:S02]  /*1bed0*/  IMAD R4, R9, UR4, RZ ;  /* 0x0000000409047c24 */ /* 0x000fe4000f8e02ff */
[----:B------:R-:W-:Y:S02]  /*1bee0*/  IMAD.IADD R3, R3, 0x1, R5 ;  /* 0x0000000103037824 */ /* 0x000fe400078e0205 */
[C---:B------:R-:W-:Y:S02]  /*1bef0*/  IMAD R5, R11.reuse, UR5, R4 ;  /* 0x000000050b057c24 */ /* 0x040fe4000f8e0204 */
[----:B------:R-:W-:Y:S01]  /*1bf00*/  IMAD.WIDE.U32 R2, R11, UR4, R2 ;  /* 0x000000040b027c25 */ /* 0x000fe2000f8e0002 */
[----:B------:R-:W-:-:S03]  /*1bf10*/  ULDC.64 UR4, c[0x0][0xb40] ;  /* 0x0002d00000047ab9 */ /* 0x000fc60000000a00 */
[----:B------:R-:W-:Y:S01]  /*1bf20*/  IMAD.IADD R3, R3, 0x1, R5 ;  /* 0x0000000103037824 */ /* 0x000fe200078e0205 */
[----:B------:R-:W-:-:S04]  /*1bf30*/  LEA R4, P0, R2, UR4, 0x2 ;  /* 0x0000000402047c11 */ /* 0x000fc8000f8010ff */
[----:B------:R-:W-:Y:S02]  /*1bf40*/  LEA.HI.X R5, R2, UR5, R3, 0x2, P0 ;  /* 0x0000000502057c11 */ /* 0x000fe400080f1403 */
[----:B------:R-:W-:-:S05]  /*1bf50*/  MOV R3, 0xff800000 ;  /* 0xff80000000037802 */ /* 0x000fca0000000f00 */
[----:B------:R0:W-:Y:S02]  /*1bf60*/  STG.E desc[UR60][R4.64], R3 ;  /* 0x0000000304007986 */ /* 0x0001e4000c10193c */
.L_x_449:
[----:B------:R-:W-:Y:S05]  /*1bf70*/  BSYNC B1 ;  /* 0x0000000000017941 */ /* 0x000fea0003800000 */
.L_x_448:
[----:B------:R-:W2:Y:S01]  /*1bf80*/  LDL.64 R20, [R1+0x50] ;  /* 0x0000500001147983 */ /* 0x000ea20000100a00 */
[----:B------:R-:W-:Y:S01]  /*1bf90*/  ULDC.64 UR4, c[0x0][0xaa0] ;  /* 0x0002a80000047ab9 */ /* 0x000fe20000000a00 */
[----:B------:R-:W-:Y:S01]  /*1bfa0*/  IMAD.MOV.U32 R2, RZ, RZ, R12 ;  /* 0x000000ffff027224 */ /* 0x000fe200078e000c */
[----:B------:R-:W-:Y:S01]  /*1bfb0*/  BSSY B1, `(.L_x_450) ;  /* 0x000002c000017945 */ /* 0x000fe20003800000 */
[----:B0-----:R-:W-:Y:S02]  /*1bfc0*/  IMAD.MOV.U32 R3, RZ, RZ, R10 ;  /* 0x000000ffff037224 */ /* 0x001fe400078e000a */
[----:B------:R-:W-:Y:S02]  /*1bfd0*/  IMAD R4, R6, UR4, RZ ;  /* 0x0000000406047c24 */ /* 0x000fe4000f8e02ff */
[----:B------:R-:W-:-:S04]  /*1bfe0*/  IMAD.WIDE.U32 R2, R7, UR4, R2 ;  /* 0x0000000407027c25 */ /* 0x000fc8000f8e0002 */
[----:B------:R-:W-:Y:S01]  /*1bff0*/  IMAD R7, R7, UR5, R4 ;  /* 0x0000000507077c24 */ /* 0x000fe2000f8e0204 */
[----:B------:R-:W-:Y:S01]  /*1c000*/  ULDC.64 UR4, c[0x0][0xae0] ;  /* 0x0002b80000047ab9 */ /* 0x000fe20000000a00 */
[----:B------:R-:W-:Y:S02]  /*1c010*/  IMAD R6, R14, -0x80, R0 ;  /* 0xffffff800e067824 */ /* 0x000fe400078e0200 */
[----:B------:R-:W-:Y:S02]  /*1c020*/  IMAD.IADD R3, R3, 0x1, R7 ;  /* 0x0000000103037824 */ /* 0x000fe400078e0207 */
[----:B------:R-:W-:Y:S02]  /*1c030*/  IMAD R4, R8, UR4, RZ ;  /* 0x0000000408047c24 */ /* 0x000fe4000f8e02ff */
[----:B------:R-:W-:-:S04]  /*1c040*/  IMAD.WIDE.U32 R2, R13, UR4, R2 ;  /* 0x000000040d027c25 */ /* 0x000fc8000f8e0002 */
[----:B------:R-:W-:Y:S01]  /*1c050*/  IMAD R5, R13, UR5, R4 ;  /* 0x000000050d057c24 */ /* 0x000fe2000f8e0204 */
[----:B------:R-:W-:Y:S02]  /*1c060*/  ULDC.64 UR4, c[0x0][0xae8] ;  /* 0x0002ba0000047ab9 */ /* 0x000fe40000000a00 */
[----:B------:R-:W-:Y:S02]  /*1c070*/  IMAD R0, R9, UR4, RZ ;  /* 0x0000000409007c24 */ /* 0x000fe4000f8e02ff */
[----:B------:R-:W-:Y:S02]  /*1c080*/  IMAD.IADD R3, R3, 0x1, R5 ;  /* 0x0000000103037824 */ /* 0x000fe400078e0205 */
[C---:B------:R-:W-:Y:S02]  /*1c090*/  IMAD R9, R11.reuse, UR5, R0 ;  /* 0x000000050b097c24 */ /* 0x040fe4000f8e0200 */
[----:B------:R-:W-:-:S04]  /*1c0a0*/  IMAD.WIDE.U32 R4, R11, UR4, R2 ;  /* 0x000000040b047c25 */ /* 0x000fc8000f8e0002 */
[----:B------:R-:W-:Y:S02]  /*1c0b0*/  IMAD.IADD R11, R5, 0x1, R9 ;  /* 0x00000001050b7824 */ /* 0x000fe400078e0209 */
[C---:B--2---:R-:W-:Y:S01]  /*1c0c0*/  VIADD R7, R20.reuse, 0x20 ;  /* 0x0000002014077836 */ /* 0x044fe20000000000 */
[C---:B------:R-:W-:Y:S01]  /*1c0d0*/  ISETP.GE.AND P3, PT, R20.reuse, R6, PT ;  /* 0x000000061400720c */ /* 0x040fe20003f66270 */
[----:B------:R-:W-:-:S03]  /*1c0e0*/  VIADD R13, R20, 0x40 ;  /* 0x00000040140d7836 */ /* 0x000fc60000000000 */
[-C--:B------:R-:W-:Y:S02]  /*1c0f0*/  ISETP.GE.AND P2, PT, R7, R6.reuse, PT ;  /* 0x000000060700720c */ /* 0x080fe40003f46270 */
[----:B------:R-:W-:Y:S02]  /*1c100*/  IADD3 R7, R20, 0x60, RZ ;  /* 0x0000006014077810 */ /* 0x000fe40007ffe0ff */
[-C--:B------:R-:W-:Y:S02]  /*1c110*/  ISETP.GE.AND P0, PT, R13, R6.reuse, PT ;  /* 0x000000060d00720c */ /* 0x080fe40003f06270 */
[----:B------:R-:W-:Y:S01]  /*1c120*/  ISETP.GE.AND P1, PT, R7, R6, PT ;  /* 0x000000060700720c */ /* 0x000fe20003f26270 */
[--C-:B------:R-:W-:Y:S01]  /*1c130*/  IMAD.MOV.U32 R6, RZ, RZ, R20.reuse ;  /* 0x000000ffff067224 */ /* 0x100fe200078e0014 */
[----:B------:R-:W-:-:S03]  /*1c140*/  SHF.R.S32.HI R7, RZ, 0x1f, R20 ;  /* 0x0000001fff077819 */ /* 0x000fc60000011414 */
[----:B------:R-:W-:Y:S01]  /*1c150*/  IMAD.WIDE R6, R14, 0x80, R6 ;  /* 0x000000800e067825 */ /* 0x000fe200078e0206 */
[----:B------:R-:W-:Y:S07]  /*1c160*/  @P3 BRA `(.L_x_451) ;  /* 0x0000000000403947 */ /* 0x000fee0003800000 */
[----:B------:R-:W-:Y:S01]  /*1c170*/  MOV R3, R11 ;  /* 0x0000000b00037202 */ /* 0x000fe20000000f00 */
[----:B------:R-:W-:Y:S01]  /*1c180*/  ULDC.64 UR4, c[0x0][0xad8] ;  /* 0x0002b60000047ab9 */ /* 0x000fe20000000a00 */
[----:B------:R-:W-:Y:S01]  /*1c190*/  IMAD.MOV.U32 R2, RZ, RZ, R4 ;  /* 0x000000ffff027224 */ /* 0x000fe200078e0004 */
[----:B------:R-:W-:Y:S01]  /*1c1a0*/  ULDC.64 UR6, c[0x0][0xa80] ;  /* 0x0002a00000067ab9 */ /* 0x000fe20000000a00 */
[----:B------:R-:W-:Y:S02]  /*1c1b0*/  IMAD R9, R7, UR4, RZ ;  /* 0x0000000407097c24 */ /* 0x000fe4000f8e02ff */
[----:B------:R-:W-:Y:S02]  /*1c1c0*/  VIADD R0, R12, 0x40 ;  /* 0x000000400c007836 */ /* 0x000fe40000000000 */
[----:B------:R-:W-:Y:S01]  /*1c1d0*/  IMAD.WIDE.U32 R2, R6, UR4, R2 ;  /* 0x0000000406027c25 */ /* 0x000fe2000f8e0002 */
[----:B------:R-:W-:Y:S02]  /*1c1e0*/  ULDC UR4, c[0x0][0xa8c] ;  /* 0x0002a30000047ab9 */ /* 0x000fe40000000800 */
[----:B------:R-:W-:Y:S01]  /*1c1f0*/  ISETP.GE.AND P4, PT, R12, UR4, PT ;  /* 0x000000040c007c0c */ /* 0x000fe2000bf86270 */
[----:B------:R-:W-:Y:S01]  /*1c200*/  IMAD R9, R6, UR5, R9 ;  /* 0x0000000506097c24 */ /* 0x000fe2000f8e0209 */
[----:B------:R-:W-:-:S02]  /*1c210*/  ISETP.GE.AND P5, PT, R0, UR4, PT ;  /* 0x0000000400007c0c */ /* 0x000fc4000bfa6270 */
[----:B------:R-:W-:Y:S01]  /*1c220*/  LEA R8, P3, R2, UR6, 0x1 ;  /* 0x0000000602087c11 */ /* 0x000fe2000f8608ff */
[----:B------:R-:W-:-:S05]  /*1c230*/  IMAD.IADD R3, R3, 0x1, R9 ;  /* 0x0000000103037824 */ /* 0x000fca00078e0209 */
[----:B------:R-:W-:-:S05]  /*1c240*/  LEA.HI.X R9, R2, UR7, R3, 0x1, P3 ;  /* 0x0000000702097c11 */ /* 0x000fca00098f0c03 */
[----:B------:R0:W-:Y:S04]  /*1c250*/  @!P4 STG.E.128 desc[UR60][R8.64], RZ ;  /* 0x000000ff0800c986 */ /* 0x0001e8000c101d3c */
[----:B------:R0:W-:Y:S02]  /*1c260*/  @!P5 STG.E.128 desc[UR60][R8.64+0x80], RZ ;  /* 0x000080ff0800d986 */ /* 0x0001e4000c101d3c */
.L_x_451:
[----:B------:R-:W-:Y:S05]  /*1c270*/  BSYNC B1 ;  /* 0x0000000000017941 */ /* 0x000fea0003800000 */
.L_x_450:
        /* <DEDUP_REMOVED lines=15> */
[----:B------:R-:W-:Y:S02]  /*1c370*/  LEA R8, P2, R2, UR6, 0x1 ;  /* 0x0000000602087c11 */ /* 0x000fe4000f8408ff */
[----:B------:R-:W-:-:S04]  /*1c380*/  IADD3 R3, R3, R9, RZ ;  /* 0x0000000903037210 */ /* 0x000fc80007ffe0ff */
[----:B------:R-:W-:-:S05]  /*1c390*/  LEA.HI.X R9, R2, UR7, R3, 0x1, P2 ;  /* 0x0000000702097c11 */ /* 0x000fca00090f0c03 */
[----:B------:R2:W-:Y:S04]  /*1c3a0*/  @!P3 STG.E.128 desc[UR60][R8.64], RZ ;  /* 0x000000ff0800b986 */ /* 0x0005e8000c101d3c */
[----:B------:R2:W-:Y:S02]  /*1c3b0*/  @!P4 STG.E.128 desc[UR60][R8.64+0x80], RZ ;  /* 0x000080ff0800c986 */ /* 0x0005e4000c101d3c */
.L_x_453:
[----:B------:R-:W-:Y:S05]  /*1c3c0*/  BSYNC B1 ;  /* 0x0000000000017941 */ /* 0x000fea0003800000 */
.L_x_452:
[----:B------:R-:W-:Y:S04]  /*1c3d0*/  BSSY B1, `(.L_x_454) ;  /* 0x0000014000017945 */ /* 0x000fe80003800000 */
[----:B------:R-:W-:Y:S05]  /*1c3e0*/  @P0 BRA `(.L_x_455) ;  /* 0x0000000000480947 */ /* 0x000fea0003800000 */
[----:B0-2---:R-:W-:Y:S01]  /*1c3f0*/  IADD3 R9, P0, R6, 0x40, RZ ;  /* 0x0000004006097810 */ /* 0x005fe20007f1e0ff */
        /* <DEDUP_REMOVED lines=17> */
.L_x_455:
[----:B------:R-:W-:Y:S05]  /*1c510*/  BSYNC B1 ;  /* 0x0000000000017941 */ /* 0x000fea0003800000 */
.L_x_454:
[----:B------:R-:W-:Y:S05]  /*1c520*/  @P1 BRA `(.L_x_446) ;  /* 0x0000000000481947 */ /* 0x000fea0003800000 */
[----:B------:R-:W-:Y:S01]  /*1c530*/  IADD3 R5, P0, R6, 0x60, RZ ;  /* 0x0000006006057810 */ /* 0x000fe20007f1e0ff */
[----:B------:R-:W-:Y:S01]  /*1c540*/  ULDC.64 UR4, c[0x0][0xad8] ;  /* 0x0002b60000047ab9 */ /* 0x000fe20000000a00 */
[----:B------:R-:W-:Y:S01]  /*1c550*/  IMAD.MOV.U32 R2, RZ, RZ, R4 ;  /* 0x000000ffff027224 */ /* 0x000fe200078e0004 */
[----:B------:R-:W-:Y:S01]  /*1c560*/  ULDC.64 UR6, c[0x0][0xa80] ;  /* 0x0002a00000067ab9 */ /* 0x000fe20000000a00 */
[----:B------:R-:W-:Y:S01]  /*1c570*/  IADD3.X R6, RZ, R7, RZ, P0, !PT ;  /* 0x00000007ff067210 */ /* 0x000fe200007fe4ff */
        /* <DEDUP_REMOVED lines=13> */
.L_x_446:
[----:B------:R-:W-:Y:S05]  /*1c650*/  BSYNC B0 ;  /* 0x0000000000007941 */ /* 0x000fea0003800000 */
.L_x_436:
[----:B------:R-:W-:Y:S02]  /*1c660*/  ULDC UR4, c[0x0][0xc14] ;  /* 0x0003050000047ab9 */ /* 0x000fe40000000800 */
[----:B-1----:R-:W-:-:S13]  /*1c670*/  ISETP.GE.AND P0, PT, R123, UR4, PT ;  /* 0x000000047b007c0c */ /* 0x002fda000bf06270 */
[----:B------:R-:W-:Y:S05]  /*1c680*/  @!P0 BRA `(.L_x_456) ;  /* 0xfffffe4800d08947 */ /* 0x000fea000383ffff */
[----:B------:R-:W-:Y:S05]  /*1c690*/  BRA `(.L_x_285) ;  /* 0x0000005c00407947 */ /* 0x000fea0003800000 */
.L_x_283:
[----:B------:R-:W-:-:S08]  /*1c6a0*/  NOP ;  /* 0x0000000000007918 */ /* 0x000fd00000000000 */
[----:B0-----:R-:W0:-:S00]  /*1c6b0*/  USETMAXREG.DEALLOC.CTAPOOL 0x18 ;  /* 0x00000018000079c8 */ /* 0x001e0000080e0500 */
[----:B0-----:R-:W2:Y:S01]  /*1c6c0*/  LDL.LU R2, [R1+0x40] ;  /* 0x0000400001027983 */ /* 0x001ea20000300800 */
[----:B------:R-:W-:Y:S01]  /*1c6d0*/  LOP3.LUT R0, R0, 0x3, RZ, 0xc0, !PT ;  /* 0x0000000300007812 */ /* 0x000fe200078ec0ff */
[----:B------:R-:W-:-:S05]  /*1c6e0*/  IMAD.MOV.U32 R4, RZ, RZ, RZ ;  /* 0x000000ffff047224 */ /* 0x000fca00078e00ff */
[----:B------:R-:W0:Y:S02]  /*1c6f0*/  SHFL.IDX PT, R0, R0, RZ, 0x1f ;  /* 0x00001fff00007589 */ /* 0x000e2400000e0000 */
[----:B0-----:R-:W-:Y:S02]  /*1c700*/  ISETP.NE.AND P0, PT, R0, RZ, PT ;  /* 0x000000ff0000720c */ /* 0x001fe40003f05270 */
        /* <DEDUP_REMOVED lines=9> */
[----:B-1----:R1:W-:Y:S04]  /*1c7a0*/  STL.64 [R1], R4 ;  /* 0x0000000401007387 */ /* 0x0023e80000100a00 */
[----:B------:R1:W-:Y:S01]  /*1c7b0*/  STL.64 [R1+0x8], R6 ;  /* 0x0000080601007387 */ /* 0x0003e20000100a00 */
[----:B------:R-:W-:Y:S06]  /*1c7c0*/  BAR.ARV 0x4, 0x180 ;  /* 0x0106000000007b1d */ /* 0x000fec0000002000 */
[----:B------:R-:W-:Y:S05]  /*1c7d0*/  BRA `(.L_x_458) ;  /* 0x0000000800207947 */ /* 0x000fea0003800000 */
.L_x_457:
[----:B------:R-:W1:Y:S01]  /*1c7e0*/  S2R R0, SR_TID.X ;  /* 0x0000000000007919 */ /* 0x000e620000002100 */
[----:B------:R-:W-:Y:S01]  /*1c7f0*/  ULDC UR4, c[0x0][0xc14] ;  /* 0x0003050000047ab9 */ /* 0x000fe20000000800 */
[----:B------:R-:W2:Y:S01]  /*1c800*/  S2UR UR6, SR_CTAID.X ;  /* 0x00000000000679c3 */ /* 0x000ea20000002500 */
[----:B------:R-:W-:Y:S01]  /*1c810*/  ULDC UR5, c[0x0][0xc10] ;  /* 0x0003040000057ab9 */ /* 0x000fe20000000800 */
[----:B-1----:R-:W-:-:S04]  /*1c820*/  LOP3.LUT R5, R0, 0x1f, RZ, 0xc0, !PT ;  /* 0x0000001f00057812 */ /* 0x002fc800078ec0ff */
[----:B------:R-:W-:-:S04]  /*1c830*/  ISETP.NE.AND P0, PT, R5, 0x1f, PT ;  /* 0x0000001f0500780c */ /* 0x000fc80003f05270 */
[----:B------:R-:W-:-:S13]  /*1c840*/  ISETP.GE.OR P1, PT, R5, UR4, !P0 ;  /* 0x0000000405007c0c */ /* 0x000fda000c726670 */
[----:B0-----:R-:W0:Y:S02]  /*1c850*/  @!P1 LDC.64 R2, c[0x0][0xc58] ;  /* 0x00031600ff029b82 */ /* 0x001e240000000a00 */
[----:B0-----:R-:W-:-:S05]  /*1c860*/  @!P1 IMAD.WIDE.U32 R2, R5, 0x4, R2 ;  /* 0x0000000405029825 */ /* 0x001fca00078e0002 */
[----:B------:R-:W3:Y:S01]  /*1c870*/  @!P1 LDG.E R4, desc[UR60][R2.64] ;  /* 0x0000003c02049981 */ /* 0x000ee2000c1e1900 */
[C---:B------:R-:W-:Y:S01]  /*1c880*/  ISETP.NE.AND P1, PT, R5.reuse, RZ, PT ;  /* 0x000000ff0500720c */ /* 0x040fe20003f25270 */
[----:B------:R-:W-:Y:S01]  /*1c890*/  UMOV UR4, URZ ;  /* 0x0000003f00047c82 */ /* 0x000fe20008000000 */
[C---:B------:R-:W-:Y:S02]  /*1c8a0*/  ISETP.GE.U32.AND P2, PT, R5.reuse, 0x2, PT ;  /* 0x000000020500780c */ /* 0x040fe40003f46070 */
[C---:B------:R-:W-:Y:S02]  /*1c8b0*/  ISETP.GE.U32.AND P3, PT, R5.reuse, 0x4, PT ;  /* 0x000000040500780c */ /* 0x040fe40003f66070 */
[C---:B------:R-:W-:Y:S02]  /*1c8c0*/  ISETP.GE.U32.AND P4, PT, R5.reuse, 0x8, PT ;  /* 0x000000080500780c */ /* 0x040fe40003f86070 */
[----:B------:R-:W-:Y:S01]  /*1c8d0*/  ISETP.GE.U32.AND P5, PT, R5, 0x10, PT ;  /* 0x000000100500780c */ /* 0x000fe20003fa6070 */
[----:B---3--:R-:W0:Y:S02]  /*1c8e0*/  SHFL.UP PT, R0, R4, 0x1, RZ ;  /* 0x0420000004007989 */ /* 0x008e2400000e00ff */
[----:B0-----:R-:W-:-:S04]  /*1c8f0*/  SEL R7, R0, RZ, P1 ;  /* 0x000000ff00077207 */ /* 0x001fc80000800000 */
[----:B------:R-:W-:-:S05]  /*1c900*/  IADD3 R7, R4, R7, RZ ;  /* 0x0000000704077210 */ /* 0x000fca0007ffe0ff */
[----:B------:R-:W0:Y:S02]  /*1c910*/  SHFL.UP PT, R0, R7, 0x2, RZ ;  /* 0x0440000007007989 */ /* 0x000e2400000e00ff */
[----:B0-----:R-:W-:-:S05]  /*1c920*/  SEL R0, R0, RZ, P2 ;  /* 0x000000ff00007207 */ /* 0x001fca0001000000 */
[----:B------:R-:W-:-:S05]  /*1c930*/  IMAD.IADD R0, R7, 0x1, R0 ;  /* 0x0000000107007824 */ /* 0x000fca00078e0200 */
[----:B------:R-:W0:Y:S02]  /*1c940*/  SHFL.UP PT, R6, R0, 0x4, RZ ;  /* 0x0480000000067989 */ /* 0x000e2400000e00ff */
[----:B0-----:R-:W-:-:S05]  /*1c950*/  SEL R3, R6, RZ, P3 ;  /* 0x000000ff06037207 */ /* 0x001fca0001800000 */
[----:B------:R-:W-:Y:S02]  /*1c960*/  IMAD.IADD R3, R0, 0x1, R3 ;  /* 0x0000000100037824 */ /* 0x000fe400078e0203 */
[----:B------:R-:W-:-:S03]  /*1c970*/  IMAD.MOV.U32 R0, RZ, RZ, RZ ;  /* 0x000000ffff007224 */ /* 0x000fc600078e00ff */
[----:B------:R-:W0:Y:S02]  /*1c980*/  SHFL.UP PT, R2, R3, 0x8, RZ ;  /* 0x0500000003027989 */ /* 0x000e2400000e00ff */
[----:B0-----:R-:W-:-:S05]  /*1c990*/  SEL R2, R2, RZ, P4 ;  /* 0x000000ff02027207 */ /* 0x001fca0002000000 */
[----:B------:R-:W-:-:S05]  /*1c9a0*/  IMAD.IADD R7, R3, 0x1, R2 ;  /* 0x0000000103077824 */ /* 0x000fca00078e0202 */
[----:B------:R-:W0:Y:S02]  /*1c9b0*/  SHFL.UP PT, R2, R7, 0x10, RZ ;  /* 0x0600000007027989 */ /* 0x000e2400000e00ff */
[----:B0-----:R-:W-:-:S05]  /*1c9c0*/  SEL R2, R2, RZ, P5 ;  /* 0x000000ff02027207 */ /* 0x001fca0002800000 */
[----:B------:R-:W-:-:S05]  /*1c9d0*/  IMAD.IADD R2, R7, 0x1, R2 ;  /* 0x0000000107027824 */ /* 0x000fca00078e0202 */
[----:B------:R-:W0:Y:S02]  /*1c9e0*/  SHFL.IDX PT, R6, R2, 0x1f, 0x1f ;  /* 0x03e01f0002067f89 */ /* 0x000e2400000e0000 */
[----:B0-----:R-:W-:-:S05]  /*1c9f0*/  IMAD R6, R6, UR5, RZ ;  /* 0x0000000506067c24 */ /* 0x001fca000f8e02ff */
[----:B--2---:R-:W-:Y:S02]  /*1ca00*/  ISETP.GT.AND P6, PT, R6, UR6, PT ;  /* 0x0000000606007c0c */ /* 0x004fe4000bfc4270 */
[----:B------:R-:W-:-:S11]  /*1ca10*/  MOV R9, R6 ;  /* 0x0000000600097202 */ /* 0x000fd60000000f00 */
[----:B------:R-:W-:Y:S05]  /*1ca20*/  @P6 BRA `(.L_x_459) ;  /* 0x0000000000a46947 */ /* 0x000fea0003800000 */
[----:B------:R-:W0:Y:S01]  /*1ca30*/  LDC R7, c[0x0][0xc14] ;  /* 0x00030500ff077b82 */ /* 0x000e220000000800 */
[----:B------:R-:W-:Y:S01]  /*1ca40*/  IMAD.MOV.U32 R6, RZ, RZ, R9 ;  /* 0x000000ffff067224 */ /* 0x000fe200078e0009 */
[----:B------:R-:W-:Y:S01]  /*1ca50*/  UMOV UR4, URZ ;  /* 0x0000003f00047c82 */ /* 0x000fe20008000000 */
[----:B------:R-:W-:Y:S01]  /*1ca60*/  ULDC UR7, c[0x0][0xc14] ;  /* 0x0003050000077ab9 */ /* 0x000fe20000000800 */
[----:B------:R-:W-:-:S05]  /*1ca70*/  ULDC UR5, c[0x0][0xc10] ;  /* 0x0003040000057ab9 */ /* 0x000fca0000000800 */
.L_x_463:
[----:B------:R-:W-:Y:S01]  /*1ca80*/  IMAD.U32 R2, RZ, RZ, UR7 ;  /* 0x00000007ff027e24 */ /* 0x000fe2000f8e00ff */
[----:B------:R-:W-:-:S04]  /*1ca90*/  UIADD3 UR4, UR4, 0x1f, URZ ;  /* 0x0000001f04047890 */ /* 0x000fc8000fffe03f */
[----:B------:R1:W-:Y:S02]  /*1caa0*/  STL [R1+0xc], R2 ;  /* 0x00000c0201007387 */ /* 0x0003e40000100800 */
[----:B0-----:R-:W-:-:S13]  /*1cab0*/  ISETP.LE.AND P6, PT, R7, UR4, PT ;  /* 0x0000000407007c0c */ /* 0x001fda000bfc3270 */
[----:B-1----:R-:W-:Y:S05]  /*1cac0*/  @P6 BRA `(.L_x_460) ;  /* 0x00000004002c6947 */ /* 0x002fea0003800000 */
[----:B------:R-:W-:Y:S01]  /*1cad0*/  VIADD R8, R5, UR4 ;  /* 0x0000000405087c36 */ /* 0x000fe20008000000 */
[----:B------:R-:W-:Y:S01]  /*1cae0*/  BSSY B0, `(.L_x_461) ;  /* 0x0000007000007945 */ /* 0x000fe20003800000 */
[----:B------:R-:W-:-:S03]  /*1caf0*/  IMAD.MOV.U32 R4, RZ, RZ, RZ ;  /* 0x000000ffff047224 */ /* 0x000fc600078e00ff */
[----:B------:R-:W-:-:S13]  /*1cb00*/  ISETP.GE.OR P6, PT, R8, R7, !P0 ;  /* 0x000000070800720c */ /* 0x000fda00047c6670 */
[----:B------:R-:W-:Y:S05]  /*1cb10*/  @P6 BRA `(.L_x_462) ;  /* 0x00000000000c6947 */ /* 0x000fea0003800000 */
[----:B------:R-:W0:Y:S02]  /*1cb20*/  LDC.64 R2, c[0x0][0xc58] ;  /* 0x00031600ff027b82 */ /* 0x000e240000000a00 */
[----:B0-----:R-:W-:-:S05]  /*1cb30*/  IMAD.WIDE R2, R8, 0x4, R2 ;  /* 0x0000000408027825 */ /* 0x001fca00078e0202 */
[----:B------:R0:W5:Y:S02]  /*1cb40*/  LDG.E R4, desc[UR60][R2.64] ;  /* 0x0000003c02047981 */ /* 0x000164000c1e1900 */
.L_x_462:
[----:B------:R-:W-:Y:S05]  /*1cb50*/  BSYNC B0 ;  /* 0x0000000000007941 */ /* 0x000fea0003800000 */
.L_x_461:
[----:B0----5:R-:W0:Y:S02]  /*1cb60*/  SHFL.UP PT, R2, R4, 0x1, RZ ;  /* 0x0420000004027989 */ /* 0x021e2400000e00ff */
[----:B0-----:R-:W-:-:S05]  /*1cb70*/  SEL R3, R2, RZ, P1 ;  /* 0x000000ff02037207 */ /* 0x001fca0000800000 */
[----:B------:R-:W-:-:S05]  /*1cb80*/  IMAD.IADD R3, R4, 0x1, R3 ;  /* 0x0000000104037824 */ /* 0x000fca00078e0203 */
[----:B------:R-:W0:Y:S02]  /*1cb90*/  SHFL.UP PT, R2, R3, 0x2, RZ ;  /* 0x0440000003027989 */ /* 0x000e2400000e00ff */
[----:B0-----:R-:W-:-:S04]  /*1cba0*/  SEL R2, R2, RZ, P2 ;  /* 0x000000ff02027207 */ /* 0x001fc80001000000 */
[----:B------:R-:W-:-:S05]  /*1cbb0*/  IADD3 R2, R3, R2, RZ ;  /* 0x0000000203027210 */ /* 0x000fca0007ffe0ff */
        /* <DEDUP_REMOVED lines=9> */
[----:B------:R-:W0:Y:S02]  /*1cc50*/  SHFL.IDX PT, R3, R11, 0x1f, 0x1f ;  /* 0x03e01f000b037f89 */ /* 0x000e2400000e0000 */
[----:B0-----:R-:W-:-:S04]  /*1cc60*/  IMAD R3, R3, UR5, RZ ;  /* 0x0000000503037c24 */ /* 0x001fc8000f8e02ff */
[----:B------:R-:W-:-:S05]  /*1cc70*/  IMAD.IADD R6, R3, 0x1, R6 ;  /* 0x0000000103067824 */ /* 0x000fca00078e0206 */
[----:B------:R-:W-:-:S13]  /*1cc80*/  ISETP.GT.AND P6, PT, R6, UR6, PT ;  /* 0x0000000606007c0c */ /* 0x000fda000bfc4270 */
[----:B------:R-:W-:Y:S05]  /*1cc90*/  @!P6 BRA `(.L_x_463) ;  /* 0xfffffffc0078e947 */ /* 0x000fea000383ffff */
[----:B------:R-:W-:Y:S01]  /*1cca0*/  IMAD.MOV.U32 R2, RZ, RZ, R11 ;  /* 0x000000ffff027224 */ /* 0x000fe200078e000b */
[----:B------:R-:W-:-:S07]  /*1ccb0*/  MOV R9, R3 ;  /* 0x0000000300097202 */ /* 0x000fce0000000f00 */
.L_x_459:
[----:B------:R-:W-:-:S04]  /*1ccc0*/  IMAD.IADD R9, R6, 0x1, -R9 ;  /* 0x0000000106097824 */ /* 0x000fc800078e0a09 */
[----:B------:R-:W-:-:S05]  /*1ccd0*/  IMAD R3, R2, UR5, R9 ;  /* 0x0000000502037c24 */ /* 0x000fca000f8e0209 */
[----:B------:R-:W-:-:S13]  /*1cce0*/  ISETP.GT.AND P0, PT, R3, UR6, PT ;  /* 0x0000000603007c0c */ /* 0x000fda000bf04270 */
[----:B------:R-:W-:-:S04]  /*1ccf0*/  VOTE.ANY R8, PT, !P0 ;  /* 0x0000000000087806 */ /* 0x000fc800040e0100 */
[----:B------:R-:W0:Y:S01]  /*1cd00*/  POPC R7, R8 ;  /* 0x0000000800077309 */ /* 0x000e220000000000 */
[----:B------:R-:W-:Y:S01]  /*1cd10*/  ISETP.NE.AND P0, PT, R8, RZ, PT ;  /* 0x000000ff0800720c */ /* 0x000fe20003f05270 */
[----:B0-----:R-:W0:Y:S02]  /*1cd20*/  SHFL.IDX PT, R4, R4, R7, 0x1f ;  /* 0x00001f0704047589 */ /* 0x001e2400000e0000 */
[----:B0-----:R-:W-:-:S04]  /*1cd30*/  IABS R6, R4 ;  /* 0x0000000400067213 */ /* 0x001fc80000000000 */
[----:B------:R-:W0:Y:S08]  /*1cd40*/  I2F.RP R10, R6 ;  /* 0x00000006000a7306 */ /* 0x000e300000209400 */
[----:B0-----:R-:W0:Y:S02]  /*1cd50*/  MUFU.RCP R10, R10 ;  /* 0x0000000a000a7308 */ /* 0x001e240000001000 */
[----:B0-----:R-:W-:-:S06]  /*1cd60*/  VIADD R3, R10, 0xffffffe ;  /* 0x0ffffffe0a037836 */ /* 0x001fcc0000000000 */
[----:B------:R-:W0:Y:S02]  /*1cd70*/  F2I.FTZ.U32.TRUNC.NTZ R3, R3 ;  /* 0x0000000300037305 */ /* 0x000e24000021f000 */
[----:B0-----:R-:W-:Y:S01]  /*1cd80*/  IMAD.MOV R13, RZ, RZ, -R3 ;  /* 0x000000ffff0d7224 */ /* 0x001fe200078e0a03 */
[----:B------:R-:W-:Y:S06]  /*1cd90*/  @!P0 BRA `(.L_x_464) ;  /* 0x0000000000088947 */ /* 0x000fec0003800000 */
[----:B------:R-:W-:-:S05]  /*1cda0*/  VIADD R11, R7, 0xffffffff ;  /* 0xffffffff070b7836 */ /* 0x000fca0000000000 */
[----:B------:R0:W1:Y:S02]  /*1cdb0*/  SHFL.IDX PT, R0, R2, R11, 0x1f ;  /* 0x00001f0b02007589 */ /* 0x00006400000e0000 */
.L_x_464:
[----:B-1----:R-:W-:Y:S02]  /*1cdc0*/  IMAD R0, R0, UR5, R9 ;  /* 0x0000000500007c24 */ /* 0x002fe4000f8e0209 */
[----:B------:R-:W-:Y:S02]  /*1cdd0*/  IMAD R9, R13, R6, RZ ;  /* 0x000000060d097224 */ /* 0x000fe400078e02ff */
[----:B0-----:R-:W-:Y:S01]  /*1cde0*/  IMAD.MOV.U32 R2, RZ, RZ, RZ ;  /* 0x000000ffff027224 */ /* 0x001fe200078e00ff */
[----:B------:R0:W-:Y:S03]  /*1cdf0*/  STL [R1], R0 ;  /* 0x0000000001007387 */ /* 0x0001e60000100800 */
[----:B------:R-:W-:Y:S01]  /*1ce00*/  IMAD.HI.U32 R2, R3, R9, R2 ;  /* 0x0000000903027227 */ /* 0x000fe200078e0002 */
[----:B------:R-:W-:-:S04]  /*1ce10*/  IADD3 R3, -R0, UR6, RZ ;  /* 0x0000000600037c10 */ /* 0x000fc8000fffe1ff */
[----:B------:R-:W-:Y:S02]  /*1ce20*/  IABS R9, R3 ;  /* 0x0000000300097213 */ /* 0x000fe40000000000 */
[----:B0-----:R-:W-:-:S03]  /*1ce30*/  IABS R0, R4 ;  /* 0x0000000400007213 */ /* 0x001fc60000000000 */
[----:B------:R-:W-:Y:S01]  /*1ce40*/  IMAD.HI.U32 R2, R2, R9, RZ ;  /* 0x0000000902027227 */ /* 0x000fe200078e00ff */
[----:B------:R-:W-:-:S05]  /*1ce50*/  IADD3 R0, RZ, -R0, RZ ;  /* 0x80000000ff007210 */ /* 0x000fca0007ffe0ff */
        /* <DEDUP_REMOVED lines=10> */
[----:B------:R-:W-:-:S05]  /*1cf00*/  @!P1 LOP3.LUT R2, RZ, R4, RZ, 0x33, !PT ;  /* 0x00000004ff029212 */ /* 0x000fca00078e33ff */
[----:B------:R-:W-:-:S04]  /*1cf10*/  IMAD.MOV R0, RZ, RZ, -R2 ;  /* 0x000000ffff007224 */ /* 0x000fc800078e0a02 */
[----:B------:R-:W-:Y:S01]  /*1cf20*/  IMAD R3, R4, R0, R3 ;  /* 0x0000000004037224 */ /* 0x000fe200078e0203 */
[----:B------:R-:W-:-:S04]  /*1cf30*/  IADD3 R0, R7, UR4, RZ ;  /* 0x0000000407007c10 */ /* 0x000fc8000fffe0ff */
[----:B------:R1:W-:Y:S04]  /*1cf40*/  STL [R1+0x4], R3 ;  /* 0x0000040301007387 */ /* 0x0003e80000100800 */
[----:B------:R1:W-:Y:S04]  /*1cf50*/  STL [R1+0x8], R2 ;  /* 0x0000080201007387 */ /* 0x0003e80000100800 */
[----:B------:R1:W-:Y:S01]  /*1cf60*/  STL [R1+0xc], R0 ;  /* 0x00000c0001007387 */ /* 0x0003e20000100800 */
[----:B------:R-:W-:Y:S05]  /*1cf70*/  BRA `(.L_x_465) ;  /* 0x0000000000107947 */ /* 0x000fea0003800000 */
.L_x_460:
[----:B------:R-:W-:Y:S01]  /*1cf80*/  IMAD.U32 R0, RZ, RZ, UR6 ;  /* 0x00000006ff007e24 */ /* 0x000fe2000f8e00ff */
[----:B------:R0:W-:Y:S04]  /*1cf90*/  STL [R1+0x4], RZ ;  /* 0x000004ff01007387 */ /* 0x0001e80000100800 */
[----:B------:R0:W-:Y:S04]  /*1cfa0*/  STL [R1+0x8], RZ ;  /* 0x000008ff01007387 */ /* 0x0001e80000100800 */
[----:B------:R0:W-:Y:S02]  /*1cfb0*/  STL [R1], R0 ;  /* 0x0000000001007387 */ /* 0x0001e40000100800 */
.L_x_465:
[----:B------:R-:W2:Y:S04]  /*1cfc0*/  LDL R8, [R1] ;  /* 0x0000000001087983 */ /* 0x000ea80000100800 */
[----:B------:R-:W2:Y:S04]  /*1cfd0*/  LDL R9, [R1+0x4] ;  /* 0x0000040001097983 */ /* 0x000ea80000100800 */
[----:B------:R-:W2:Y:S04]  /*1cfe0*/  LDL R10, [R1+0x8] ;  /* 0x00000800010a7983 */ /* 0x000ea80000100800 */
[----:B------:R-:W2:Y:S01]  /*1cff0*/  LDL R11, [R1+0xc] ;  /* 0x00000c00010b7983 */ /* 0x000ea20000100800 */
[----:B------:R-:W-:-:S13]  /*1d000*/  ISETP.NE.AND P0, PT, R5, RZ, PT ;  /* 0x000000ff0500720c */ /* 0x000fda0003f05270 */
[----:B-1----:R-:W1:Y:S01]  /*1d010*/  @!P0 S2R R3, SR_CgaCtaId ;  /* 0x0000000000038919 */ /* 0x002e620000008800 */
[----:B0-----:R-:W-:-:S04]  /*1d020*/  @!P0 MOV R0, 0x400 ;  /* 0x0000040000008802 */ /* 0x001fc80000000f00 */
[----:B-1----:R-:W-:-:S05]  /*1d030*/  @!P0 LEA R0, R3, R0, 0x18 ;  /* 0x0000000003008211 */ /* 0x002fca00078ec0ff */
[----:B--2---:R2:W-:Y:S01]  /*1d040*/  @!P0 STS.128 [R0+0x2e8d0], R8 ;  /* 0x02e8d00800008388 */ /* 0x0045e20000000c00 */
[----:B------:R-:W-:Y:S06]  /*1d050*/  BAR.ARV 0x5, 0x180 ;  /* 0x0146000000007b1d */ /* 0x000fec0000002000 */
.L_x_458:
[----:B--2---:R-:W2:Y:S01]  /*1d060*/  LDL R0, [R1+0xc] ;  /* 0x00000c0001007983 */ /* 0x004ea20000100800 */
[----:B------:R-:W-:-:S03]  /*1d070*/  ULDC UR4, c[0x0][0xc14] ;  /* 0x0003050000047ab9 */ /* 0x000fc60000000800 */
[----:B------:R3:W-:Y:S01]  /*1d080*/  STL [R1+0x10], RZ ;  /* 0x000010ff01007387 */ /* 0x0007e20000100800 */
[----:B--2---:R-:W-:Y:S01]  /*1d090*/  ISETP.GE.AND P0, PT, R0, UR4, PT ;  /* 0x0000000400007c0c */ /* 0x004fe2000bf06270 */
[----:B------:R-:W-:-:S05]  /*1d0a0*/  IMAD.MOV.U32 R0, RZ, RZ, 0x1 ;  /* 0x00000001ff007424 */ /* 0x000fca00078e00ff */
[----:B------:R3:W-:Y:S04]  /*1d0b0*/  STL [R1+0x18], R0 ;  /* 0x0000180001007387 */ /* 0x0007e80000100800 */
[----:B------:R3:W-:Y:S03]  /*1d0c0*/  STL [R1+0x44], RZ ;  /* 0x000044ff01007387 */ /* 0x0007e60000100800 */
[----:B------:R-:W-:Y:S05]  /*1d0d0*/  @P0 BRA `(.L_x_466) ;  /* 0x0000004c00a40947 */ /* 0x000fea0003800000 */
[----:B0-----:R-:W2:Y:S01]  /*1d0e0*/  LDL R2, [R1+0x98] ;  /* 0x0000980001027983 */ /* 0x001ea20000100800 */
[----:B---3--:R-:W0:Y:S01]  /*1d0f0*/  S2R R0, SR_TID.X ;  /* 0x0000000000007919 */ /* 0x008e220000002100 */
[----:B-1----:R-:W1:Y:S01]  /*1d100*/  S2R R6, SR_TID.X ;  /* 0x0000000000067919 */ /* 0x002e620000002100 */
[----:B0-----:R-:W-:-:S05]  /*1d110*/  LOP3.LUT R0, R0, 0x7f, RZ, 0xc0, !PT ;  /* 0x0000007f00007812 */ /* 0x001fca00078ec0ff */
[----:B------:R-:W-:Y:S02]  /*1d120*/  IMAD.SHL.U32 R0, R0, 0x10, RZ ;  /* 0x0000001000007824 */ /* 0x000fe400078e00ff */
[----:B-1----:R-:W-:-:S03]  /*1d130*/  IMAD.SHL.U32 R4, R6, 0x20, RZ ;  /* 0x0000002006047824 */ /* 0x002fc600078e00ff */
[----:B------:R-:W-:Y:S01]  /*1d140*/  LOP3.LUT R3, R0, 0x600, RZ, 0xc0, !PT ;  /* 0x0000060000037812 */ /* 0x000fe200078ec0ff */
[----:B------:R-:W-:-:S03]  /*1d150*/  IMAD.SHL.U32 R0, R6, 0x80, RZ ;  /* 0x0000008006007824 */ /* 0x000fc600078e00ff */
[----:B------:R-:W-:Y:S02]  /*1d160*/  LOP3.LUT R5, R3, 0x60, R4, 0xf8, !PT ;  /* 0x0000006003057812 */ /* 0x000fe400078ef804 */
[----:B------:R-:W-:Y:S02]  /*1d170*/  SHF.R.U32.HI R3, RZ, 0x1, R6 ;  /* 0x00000001ff037819 */ /* 0x000fe40000011606 */
[----:B------:R-:W-:Y:S02]  /*1d180*/  LOP3.LUT R5, R5, 0x100, R4, 0xf8, !PT ;  /* 0x0000010005057812 */ /* 0x000fe400078ef804 */
[----:B------:R-:W-:Y:S01]  /*1d190*/  LOP3.LUT R4, R4, 0x80, RZ, 0xc0, !PT ;  /* 0x0000008004047812 */ /* 0x000fe200078ec0ff */
[----:B------:R-:W-:-:S03]  /*1d1a0*/  IMAD.SHL.U32 R7, R6, 0x4, RZ ;  /* 0x0000000406077824 */ /* 0x000fc600078e00ff */
[----:B------:R-:W-:-:S04]  /*1d1b0*/  LOP3.LUT R4, R4, 0x10, R6, 0xf8, !PT ;  /* 0x0000001004047812 */ /* 0x000fc800078ef806 */
[----:B------:R-:W-:Y:S02]  /*1d1c0*/  LOP3.LUT R4, R4, 0x10, R7, 0x78, !PT ;  /* 0x0000001004047812 */ /* 0x000fe400078e7807 */
[----:B------:R-:W-:Y:S01]  /*1d1d0*/  LOP3.LUT P0, RZ, R6, 0x4, RZ, 0xc0, !PT ;  /* 0x0000000406ff7812 */ /* 0x000fe2000780c0ff */
[----:B------:R-:W-:Y:S01]  /*1d1e0*/  BSSY B7, `(.L_x_466) ;  /* 0x00004d8000077945 */ /* 0x000fe20003800000 */
[----:B------:R-:W-:Y:S01]  /*1d1f0*/  ULDC UR40, c[0x0][0xc] ;  /* 0x0000030000287ab9 */ /* 0x000fe20000000800 */
[----:B------:R-:W-:Y:S01]  /*1d200*/  ULDC.64 UR36, c[0x0][0x198] ;  /* 0x0000660000247ab9 */ /* 0x000fe20000000a00 */
[----:B--2---:R-:W-:Y:S02]  /*1d210*/  R2UR UR4, R2 ;  /* 0x00000000020472ca */ /* 0x004fe400000e0000 */
[----:B------:R-:W-:-:S04]  /*1d220*/  LOP3.LUT R2, R0, 0x380, RZ, 0xc0, !PT ;  /* 0x0000038000027812 */ /* 0x000fc800078ec0ff */
[----:B------:R-:W-:Y:S02]  /*1d230*/  LOP3.LUT R2, R2, 0x30, R3, 0xf8, !PT ;  /* 0x0000003002027812 */ /* 0x000fe400078ef803 */
[----:B------:R-:W-:-:S04]  /*1d240*/  SHF.L.U32 R3, R6, 0x4, RZ ;  /* 0x0000000406037819 */ /* 0x000fc800000006ff */
[----:B------:R-:W-:-:S04]  /*1d250*/  LOP3.LUT R3, R2, 0x70, R3, 0x78, !PT ;  /* 0x0000007002037812 */ /* 0x000fc800078e7803 */
[----:B------:R-:W-:Y:S02]  /*1d260*/  LOP3.LUT R2, R3, 0xc00, R0, 0xf8, !PT ;  /* 0x00000c0003027812 */ /* 0x000fe400078ef800 */
[----:B------:R-:W-:-:S03]  /*1d270*/  LOP3.LUT R0, R5, R4, RZ, 0xfc, !PT ;  /* 0x0000000405007212 */ /* 0x000fc600078efcff */
        /* <DEDUP_REMOVED lines=8> */
[----:B------:R0:W-:Y:S04]  /*1d300*/  STL [R1+0x14], RZ ;  /* 0x000014ff01007387 */ /* 0x0001e80000100800 */
[----:B------:R0:W-:Y:S04]  /*1d310*/  STL [R1+0x10], RZ ;  /* 0x000010ff01007387 */ /* 0x0001e80000100800 */
[----:B------:R0:W-:Y:S01]  /*1d320*/  STL [R1+0x18], R0 ;  /* 0x0000180001007387 */ /* 0x0001e20000100800 */
[----:B------:R-:W-:-:S02]  /*1d330*/  ULOP3.LUT UR38, UR4, 0x1, URZ, 0xfc, !UPT ;  /* 0x0000000104267892 */ /* 0x000fc4000f8efc3f */
[----:B------:R-:W-:-:S12]  /*1d340*/  ULOP3.LUT UR39, UR4, 0x2, URZ, 0xfc, !UPT ;  /* 0x0000000204277892 */ /* 0x000fd8000f8efc3f */
.L_x_561:
[----:B0-----:R-:W2:Y:S01]  /*1d350*/  LDL R0, [R1+0xc] ;  /* 0x00000c0001007983 */ /* 0x001ea20000100800 */
[----:B------:R-:W2:Y:S01]  /*1d360*/  LDC.64 R16, c[0x0][0xc60] ;  /* 0x00031800ff107b82 */ /* 0x000ea20000000a00 */
[----:B------:R-:W-:Y:S05]  /*1d370*/  YIELD ;  /* 0x0000000000007946 */ /* 0x000fea0003800000 */
[----:B------:R-:W-:Y:S01]  /*1d380*/  ULDC.64 UR4, c[0x0][0xa28] ;  /* 0x00028a0000047ab9 */ /* 0x000fe20000000a00 */
[----:B------:R-:W-:Y:S01]  /*1d390*/  ULDC.64 UR6, c[0x0][0xa00] ;  /* 0x0002800000067ab9 */ /* 0x000fe20000000a00 */
[----:B------:R-:W-:Y:S01]  /*1d3a0*/  ISETP.NE.U32.AND P0, PT, RZ, UR4, PT ;  /* 0x00000004ff007c0c */ /* 0x000fe2000bf05070 */
[----:B--2---:R-:W-:-:S06]  /*1d3b0*/  IMAD.WIDE R16, R0, 0x4, R16 ;  /* 0x0000000400107825 */ /* 0x004fcc00078e0210 */
[----:B------:R-:W2:Y:S01]  /*1d3c0*/  LDG.E R16, desc[UR60][R16.64] ;  /* 0x0000003c10107981 */ /* 0x000ea2000c1e1900 */
[----:B------:R-:W-:Y:S01]  /*1d3d0*/  ISETP.NE.AND.EX P0, PT, RZ, UR5, PT, P0 ;  /* 0x00000005ff007c0c */ /* 0x000fe2000bf05300 */
[----:B------:R-:W-:Y:S01]  /*1d3e0*/  IMAD.MOV.U32 R0, RZ, RZ, RZ ;  /* 0x000000ffff007224 */ /* 0x000fe200078e00ff */
[----:B------:R-:W-:-:S04]  /*1d3f0*/  ISETP.NE.U32.AND P1, PT, RZ, UR6, PT ;  /* 0x00000006ff007c0c */ /* 0x000fc8000bf25070 */
[----:B------:R-:W-:Y:S01]  /*1d400*/  ISETP.NE.AND.EX P1, PT, RZ, UR7, PT, P1 ;  /* 0x00000007ff007c0c */ /* 0x000fe2000bf25310 */
[----:B------:R-:W-:Y:S01]  /*1d410*/  IMAD.MOV.U32 R4, RZ, RZ, RZ ;  /* 0x000000ffff047224 */ /* 0x000fe200078e00ff */
[----:B------:R-:W-:Y:S02]  /*1d420*/  CS2R R8, SRZ ;  /* 0x0000000000087805 */ /* 0x000fe4000001ff00 */
[----:B--2---:R-:W-:-:S03]  /*1d430*/  SHF.R.S32.HI R18, RZ, 0x1f, R16 ;  /* 0x0000001fff127819 */ /* 0x004fc60000011410 */
[----:B------:R-:W-:-:S04]  /*1d440*/  @P0 LEA R2, P2, R16, UR4, 0x2 ;  /* 0x0000000410020c11 */ /* 0x000fc8000f8410ff */
[----:B------:R-:W-:Y:S01]  /*1d450*/  @P0 LEA.HI.X R3, R16, UR5, R18, 0x2, P2 ;  /* 0x0000000510030c11 */ /* 0x000fe200090f1412 */
[----:B------:R-:W-:-:S04]  /*1d460*/  ULDC.64 UR4, c[0x0][0xa08] ;  /* 0x0002820000047ab9 */ /* 0x000fc80000000a00 */
[----:B------:R0:W5:Y:S02]  /*1d470*/  @P0 LDG.E R0, desc[UR60][R2.64] ;  /* 0x0000003c02000981 */ /* 0x000164000c1e1900 */
[----:B0-----:R-:W-:-:S04]  /*1d480*/  @P1 LEA R2, P0, R16, UR6, 0x2 ;  /* 0x0000000610021c11 */ /* 0x001fc8000f8010ff */
[----:B------:R-:W-:Y:S01]  /*1d490*/  @P1 LEA.HI.X R3, R16, UR7, R18, 0x2, P0 ;  /* 0x0000000710031c11 */ /* 0x000fe200080f1412 */
[----:B------:R-:W-:-:S04]  /*1d4a0*/  ULDC.64 UR6, c[0x0][0xa10] ;  /* 0x0002840000067ab9 */ /* 0x000fc80000000a00 */
[----:B------:R0:W2:Y:S01]  /*1d4b0*/  @P1 LDG.E R4, desc[UR60][R2.64] ;  /* 0x0000003c02041981 */ /* 0x0000a2000c1e1900 */
[----:B------:R-:W-:Y:S02]  /*1d4c0*/  ISETP.NE.U32.AND P1, PT, RZ, UR6, PT ;  /* 0x00000006ff007c0c */ /* 0x000fe4000bf25070 */
[C---:B------:R-:W-:Y:S02]  /*1d4d0*/  SHF.L.U32 R17, R16.reuse, 0x2, RZ ;  /* 0x0000000210117819 */ /* 0x040fe400000006ff */
[----:B------:R-:W-:Y:S02]  /*1d4e0*/  ISETP.NE.AND.EX P1, PT, RZ, UR7, PT, P1 ;  /* 0x00000007ff007c0c */ /* 0x000fe4000bf25310 */
[----:B------:R-:W-:Y:S02]  /*1d4f0*/  SHF.L.U64.HI R18, R16, 0x2, R18 ;  /* 0x0000000210127819 */ /* 0x000fe40000010212 */
[----:B0-----:R-:W-:-:S04]  /*1d500*/  IADD3 R2, P0, R17, UR6, RZ ;  /* 0x0000000611027c10 */ /* 0x001fc8000ff1e0ff */
[----:B------:R-:W-:Y:S01]  /*1d510*/  IADD3.X R3, R18, UR7, RZ, P0, !PT ;  /* 0x0000000712037c10 */ /* 0x000fe200087fe4ff */
[----:B------:R-:W-:Y:S01]  /*1d520*/  ULDC.64 UR6, c[0x0][0xa20] ;  /* 0x0002880000067ab9 */ /* 0x000fe20000000a00 */
[----:B------:R-:W-:-:S03]  /*1d530*/  ISETP.NE.U32.AND P0, PT, RZ, UR4, PT ;  /* 0x00000004ff007c0c */ /* 0x000fc6000bf05070 */
[----:B------:R-:W5:Y:S04]  /*1d540*/  @P1 LDG.E R9, desc[UR60][R2.64] ;  /* 0x0000003c02091981 */ /* 0x000f68000c1e1900 */
[----:B------:R-:W5:Y:S04]  /*1d550*/  @P1 LDG.E R11, desc[UR60][R2.64] ;  /* 0x0000003c020b1981 */ /* 0x000f68000c1e1900 */
[----:B------:R0:W5:Y:S01]  /*1d560*/  @P1 LDG.E R10, desc[UR60][R2.64+0x4] ;  /* 0x0000043c020a1981 */ /* 0x000162000c1e1900 */
[----:B------:R-:W-:Y:S02]  /*1d570*/  ISETP.NE.AND.EX P0, PT, RZ, UR5, PT, P0 ;  /* 0x00000005ff007c0c */ /* 0x000fe4000bf05300 */
[----:B0-----:R-:W-:-:S04]  /*1d580*/  IADD3 R2, P2, R17, UR4, RZ ;  /* 0x0000000411027c10 */ /* 0x001fc8000ff5e0ff */
[----:B------:R-:W-:Y:S01]  /*1d590*/  IADD3.X R3, R18, UR5, RZ, P2, !PT ;  /* 0x0000000512037c10 */ /* 0x000fe200097fe4ff */
[----:B------:R-:W-:Y:S01]  /*1d5a0*/  ULDC.64 UR4, c[0x0][0x3f8] ;  /* 0x0000fe0000047ab9 */ /* 0x000fe20000000a00 */
[----:B------:R-:W-:Y:S01]  /*1d5b0*/  ISETP.NE.U32.AND P2, PT, RZ, UR6, PT ;  /* 0x00000006ff007c0c */ /* 0x000fe2000bf45070 */
[----:B------:R-:W-:-:S04]  /*1d5c0*/  UISETP.NE.U32.AND UP0, UPT, UR4, URZ, UPT ;  /* 0x0000003f0400728c */ /* 0x000fc8000bf05070 */
[----:B------:R0:W5:Y:S01]  /*1d5d0*/  @P0 LDG.E R8, desc[UR60][R2.64] ;  /* 0x0000003c02080981 */ /* 0x000162000c1e1900 */
[----:B------:R-:W-:Y:S01]  /*1d5e0*/  ISETP.NE.AND.EX P2, PT, RZ, UR7, PT, P2 ;  /* 0x00000007ff007c0c */ /* 0x000fe2000bf45320 */
[----:B------:R-:W-:Y:S01]  /*1d5f0*/  UISETP.NE.AND.EX UP0, UPT, UR5, URZ, UPT, UP0 ;  /* 0x0000003f0500728c */ /* 0x000fe2000bf05300 */
[----:B------:R-:W-:Y:S02]  /*1d600*/  ULDC UR4, c[0x0][0x404] ;  /* 0x0001010000047ab9 */ /* 0x000fe40000000800 */
[----:B------:R-:W-:Y:S01]  /*1d610*/  ULDC UR5, c[0x0][0x2e0] ;  /* 0x0000b80000057ab9 */ /* 0x000fe20000000800 */
[----:B------:R-:W-:-:S04]  /*1d620*/  USEL UR4, UR4, 0x1, UP0 ;  /* 0x0000000104047887 */ /* 0x000fc80008000000 */
[----:B------:R-:W-:-:S04]  /*1d630*/  UIMAD UR4, UR4, UR5, URZ ;  /* 0x00000005040472a4 */ /* 0x000fc8000f8e023f */
[----:B------:R-:W-:Y:S02]  /*1d640*/  @P2 IADD3 R6, P3, R17, UR6, RZ ;  /* 0x0000000611062c10 */ /* 0x000fe4000ff7e0ff */
[----:B------:R-:W-:Y:S02]  /*1d650*/  IMAD.U32 R5, RZ, RZ, UR4 ;  /* 0x00000004ff057e24 */ /* 0x000fe4000f8e00ff */
[----:B------:R-:W-:-:S05]  /*1d660*/  @P2 IADD3.X R7, R18, UR7, RZ, P3, !PT ;  /* 0x0000000712072c10 */ /* 0x000fca0009ffe4ff */
[----:B------:R0:W5:Y:S01]  /*1d670*/  @P2 LDG.E R5, desc[UR60][R6.64] ;  /* 0x0000003c06052981 */ /* 0x000162000c1e1900 */
[----:B------:R-:W-:-:S03]  /*1d680*/  ULDC UR4, c[0x0][0x338] ;  /* 0x0000ce0000047ab9 */ /* 0x000fc60000000800 */
[----:B--2---:R1:W-:Y:S02]  /*1d690*/  STL [R1+0x24], R4 ;  /* 0x0000240401007387 */ /* 0x0043e40000100800 */
[----:B-1----:R-:W-:Y:S01]  /*1d6a0*/  IMAD.U32 R4, RZ, RZ, UR4 ;  /* 0x00000004ff047e24 */ /* 0x002fe2000f8e00ff */
[----:B0-----:R-:W-:Y:S06]  /*1d6b0*/  @P2 BRA `(.L_x_467) ;  /* 0x0000000000102947 */ /* 0x001fec0003800000 */
[----:B------:R-:W-:Y:S05]  /*1d6c0*/  @!P0 BRA `(.L_x_467) ;  /* 0x00000000000c8947 */ /* 0x000fea0003800000 */
[----:B-----5:R-:W2:Y:S04]  /*1d6d0*/  LDG.E R5, desc[UR60][R2.64] ;  /* 0x0000003c02057981 */ /* 0x020ea8000c1e1900 */
[----:B------:R-:W2:Y:S02]  /*1d6e0*/  LDG.E R2, desc[UR60][R2.64+0x4] ;  /* 0x0000043c02027981 */ /* 0x000ea4000c1e1900 */
[----:B--2---:R-:W-:-:S07]  /*1d6f0*/  IMAD.IADD R5, R2, 0x1, -R5 ;  /* 0x0000000102057824 */ /* 0x004fce00078e0a05 */
.L_x_467:
[----:B-----5:R-:W-:Y:S01]  /*1d700*/  @P1 IMAD.IADD R4, R10, 0x1, -R11 ;  /* 0x000000010a041824 */ /* 0x020fe200078e0a0b */
[----:B------:R-:W-:Y:S01]  /*1d710*/  BSSY B0, `(.L_x_468) ;  /* 0x00000fc000007945 */ /* 0x000fe20003800000 */
[--C-:B------:R-:W-:Y:S02]  /*1d720*/  IMAD.IADD R5, R5, 0x1, -R0.reuse ;  /* 0x0000000105057824 */ /* 0x100fe400078e0a00 */
[----:B------:R-:W-:Y:S02]  /*1d730*/  IMAD.MOV.U32 R2, RZ, RZ, RZ ;  /* 0x000000ffff027224 */ /* 0x000fe400078e00ff */
[----:B------:R-:W-:Y:S01]  /*1d740*/  IMAD.IADD R0, R8, 0x1, R0 ;  /* 0x0000000108007824 */ /* 0x000fe200078e0200 */
[----:B------:R-:W-:-:S05]  /*1d750*/  IADD3 R19, R5, R4, RZ ;  /* 0x0000000405137210 */ /* 0x000fca0007ffe0ff */
[----:B------:R-:W-:-:S04]  /*1d760*/  VIADD R3, R19, 0xdf ;  /* 0x000000df13037836 */ /* 0x000fc80000000000 */
[----:B------:R-:W-:-:S05]  /*1d770*/  IMAD.HI R2, R3, -0x6db6db6d, R2 ;  /* 0x9249249303027827 */ /* 0x000fca00078e0202 */
[----:B------:R-:W-:-:S04]  /*1d780*/  SHF.R.U32.HI R3, RZ, 0x1f, R2 ;  /* 0x0000001fff037819 */ /* 0x000fc80000011602 */
[----:B------:R-:W-:-:S05]  /*1d790*/  LEA.HI.SX32 R6, R2, R3, 0x19 ;  /* 0x0000000302067211 */ /* 0x000fca00078fcaff */
[--C-:B------:R-:W-:Y:S01]  /*1d7a0*/  IMAD R2, R6, 0xe0, -R5.reuse ;  /* 0x000000e006027824 */ /* 0x100fe200078e0a05 */
[----:B------:R0:W-:Y:S01]  /*1d7b0*/  STL [R1+0x3c], R6 ;  /* 0x00003c0601007387 */ /* 0x0001e20000100800 */
[----:B------:R-:W-:-:S03]  /*1d7c0*/  IMAD.MOV R5, RZ, RZ, -R5 ;  /* 0x000000ffff057224 */ /* 0x000fc600078e0a05 */
[----:B------:R-:W-:Y:S01]  /*1d7d0*/  VIMNMX R2, R2, R4, PT ;  /* 0x0000000402027248 */ /* 0x000fe20003fe0100 */
[----:B------:R0:W-:Y:S01]  /*1d7e0*/  STL [R1+0x28], R0 ;  /* 0x0000280001007387 */ /* 0x0001e20000100800 */
[----:B------:R-:W-:-:S04]  /*1d7f0*/  VIMNMX R4, RZ, R5, !PT ;  /* 0x00000005ff047248 */ /* 0x000fc80007fe0100 */
[----:B------:R-:W-:Y:S02]  /*1d800*/  ISETP.GT.AND P0, PT, R2, R4, PT ;  /* 0x000000040200720c */ /* 0x000fe40003f04270 */
[----:B------:R-:W-:-:S05]  /*1d810*/  SHF.R.U32.HI R4, RZ, 0x5, R4 ;  /* 0x00000005ff047819 */ /* 0x000fca0000011604 */
[----:B------:R-:W-:-:S06]  /*1d820*/  IMAD.WIDE.U32 R4, R4, 0x24924925, RZ ;  /* 0x2492492504047825 */ /* 0x000fcc00078e00ff */
[----:B------:R-:W-:Y:S02]  /*1d830*/  @P0 VIADD R3, R2, 0xdf ;  /* 0x000000df02030836 */ /* 0x000fe40000000000 */
[----:B------:R-:W-:-:S04]  /*1d840*/  @P0 IMAD.MOV.U32 R2, RZ, RZ, RZ ;  /* 0x000000ffff020224 */ /* 0x000fc800078e00ff */
[----:B------:R-:W-:Y:S01]  /*1d850*/  @P0 IMAD.HI R2, R3, -0x6db6db6d, R2 ;  /* 0x9249249303020827 */ /* 0x000fe200078e0202 */
[----:B------:R-:W-:-:S04]  /*1d860*/  MOV R3, R5 ;  /* 0x0000000500037202 */ /* 0x000fc80000000f00 */
[----:B------:R-:W-:Y:S01]  /*1d870*/  @P0 SHF.R.U32.HI R5, RZ, 0x1f, R2 ;  /* 0x0000001fff050819 */ /* 0x000fe20000011602 */
[----:B------:R-:W-:-:S03]  /*1d880*/  IMAD.MOV.U32 R4, RZ, RZ, R3 ;  /* 0x000000ffff047224 */ /* 0x000fc600078e0003 */
[----:B------:R-:W-:Y:S02]  /*1d890*/  @P0 LEA.HI.SX32 R4, R2, R5, 0x19 ;  /* 0x0000000502040211 */ /* 0x000fe400078fcaff */
[----:B------:R-:W-:Y:S02]  /*1d8a0*/  PLOP3.LUT P0, PT, PT, PT, PT, 0x80, 0x0 ;  /* 0x000000000000781c */ /* 0x000fe40003f0f070 */
[----:B------:R-:W-:-:S13]  /*1d8b0*/  ISETP.GT.AND P2, PT, R4, R3, PT ;  /* 0x000000030400720c */ /* 0x000fda0003f44270 */
[----:B0-----:R-:W-:Y:S05]  /*1d8c0*/  @!P2 BRA `(.L_x_469) ;  /* 0x0000000c0080a947 */ /* 0x001fea0003800000 */
[----:B------:R-:W2:Y:S01]  /*1d8d0*/  LDL R6, [R1+0x8] ;  /* 0x0000080001067983 */ /* 0x000ea20000100800 */
[----:B------:R-:W0:Y:S01]  /*1d8e0*/  LDC R0, c[0x0][0x428] ;  /* 0x00010a00ff007b82 */ /* 0x000e220000000800 */
[----:B------:R-:W-:Y:S01]  /*1d8f0*/  UMOV UR4, 0xffffffff ;  /* 0xffffffff00047882 */ /* 0x000fe20000000000 */
[----:B0-----:R-:W-:-:S13]  /*1d900*/  ISETP.NE.AND P0, PT, R0, 0x1, PT ;  /* 0x000000010000780c */ /* 0x001fda0003f05270 */
[----:B------:R-:W2:Y:S08]  /*1d910*/  @P0 LDC R0, c[0x0][0x42c] ;  /* 0x00010b00ff000b82 */ /* 0x000eb00000000800 */
[----:B------:R-:W0:Y:S01]  /*1d920*/  @P0 LDC R5, c[0x0][0x430] ;  /* 0x00010c00ff050b82 */ /* 0x000e220000000800 */
[----:B--2---:R-:W-:-:S04]  /*1d930*/  @P0 IMAD.HI.U32 R0, R6, R0, RZ ;  /* 0x0000000006000227 */ /* 0x004fc800078e00ff */
[----:B------:R-:W-:Y:S01]  /*1d940*/  IMAD.MOV.U32 R2, RZ, RZ, R6 ;  /* 0x000000ffff027224 */ /* 0x000fe200078e0006 */
[----:B0-----:R-:W-:Y:S02]  /*1d950*/  @P0 SHF.R.U32.HI R2, RZ, R5, R0 ;  /* 0x00000005ff020219 */ /* 0x001fe40000011600 */
[----:B------:R-:W-:Y:S01]  /*1d960*/  SEL R0, R16, RZ, !P1 ;  /* 0x000000ff10007207 */ /* 0x000fe20004800000 */
[----:B------:R-:W-:Y:S06]  /*1d970*/  BRA.DIV UR4, `(.L_x_470) ;  /* 0x0000006204d47947 */ /* 0x000fec000b800000 */
[----:B------:R-:W0:Y:S02]  /*1d980*/  S2R R5, SR_TID.X ;  /* 0x0000000000057919 */ /* 0x000e240000002100 */
[----:B0-----:R-:W-:-:S04]  /*1d990*/  SHF.R.U32.HI R5, RZ, 0x5, R5 ;  /* 0x00000005ff057819 */ /* 0x001fc80000011605 */
[----:B------:R-:W-:-:S05]  /*1d9a0*/  LOP3.LUT R5, R5, 0x3, RZ, 0xc0, !PT ;  /* 0x0000000305057812 */ /* 0x000fca00078ec0ff */
[----:B------:R0:W1:Y:S02]  /*1d9b0*/  SHFL.IDX PT, R14, R5, RZ, 0x1f ;  /* 0x00001fff050e7589 */ /* 0x00006400000e0000 */
.L_x_644:
[----:B-1----:R-:W-:Y:S02]  /*1d9c0*/  ISETP.NE.AND P0, PT, R14, RZ, PT ;  /* 0x000000ff0e00720c */ /* 0x002fe40003f05270 */
[----:B------:R-:W-:-:S11]  /*1d9d0*/  PLOP3.LUT P6, PT, PT, PT, PT, 0x8, 0x0 ;  /* 0x000000000000781c */ /* 0x000fd60003fce170 */
[----:B------:R-:W-:Y:S05]  /*1d9e0*/  @P0 BRA `(.L_x_471) ;  /* 0x00000000000c0947 */ /* 0x000fea0003800000 */
[----:B------:R-:W-:-:S03]  /*1d9f0*/  UMOV UR4, 0xffffffff ;  /* 0xffffffff00047882 */ /* 0x000fc60000000000 */
[----:B------:R-:W-:Y:S05]  /*1da00*/  BRA.DIV UR4, `(.L_x_472) ;  /* 0x0000006204e47947 */ /* 0x000fea000b800000 */
[----:B------:R-:W-:-:S13]  /*1da10*/  ELECT P6, URZ, PT ;  /* 0x00000000003f782f */ /* 0x000fda00038c0000 */
.L_x_471:
[----:B0-----:R-:W2:Y:S01]  /*1da20*/  LDL R5, [R1+0x44] ;  /* 0x0000440001057983 */ /* 0x001ea20000100800 */
[----:B------:R-:W-:Y:S01]  /*1da30*/  BSSY B1, `(.L_x_473) ;  /* 0x000000b000017945 */ /* 0x000fe20003800000 */
[----:B------:R-:W0:Y:S01]  /*1da40*/  S2R R11, SR_CgaCtaId ;  /* 0x00000000000b7919 */ /* 0x000e220000008800 */
[----:B--2---:R-:W-:-:S05]  /*1da50*/  VIADD R5, R5, 0x1 ;  /* 0x0000000105057836 */ /* 0x004fca0000000000 */
[----:B------:R-:W-:-:S04]  /*1da60*/  LEA.HI R6, R5, R5, RZ, 0x1 ;  /* 0x0000000505067211 */ /* 0x000fc800078f08ff */
[----:B------:R-:W-:-:S05]  /*1da70*/  LOP3.LUT R6, R6, 0xfffffffe, RZ, 0xc0, !PT ;  /* 0xfffffffe06067812 */ /* 0x000fca00078ec0ff */
[----:B------:R-:W-:Y:S01]  /*1da80*/  IMAD.IADD R5, R5, 0x1, -R6 ;  /* 0x0000000105057824 */ /* 0x000fe200078e0a06 */
[----:B------:R-:W-:-:S04]  /*1da90*/  MOV R6, 0x400 ;  /* 0x0000040000067802 */ /* 0x000fc80000000f00 */
[----:B0-----:R-:W-:Y:S02]  /*1daa0*/  LEA R11, R11, R6, 0x18 ;  /* 0x000000060b0b7211 */ /* 0x001fe400078ec0ff */
[----:B------:R-:W-:-:S04]  /*1dab0*/  SHF.L.U32 R5, R5, 0x1f, RZ ;  /* 0x0000001f05057819 */ /* 0x000fc800000006ff */
[----:B------:R-:W0:Y:S02]  /*1dac0*/  SYNCS.PHASECHK.TRANS64.TRYWAIT P0, [R11+URZ+0x2e820], R5 ;  /* 0x02e820050b0075a7 */ /* 0x000e24000800017f */
[----:B0-----:R-:W-:Y:S05]  /*1dad0*/  @!P0 BRA `(.L_x_474) ;  /* 0x0000006000d08947 */ /* 0x001fea0003800000 */
.L_x_647:
[----:B------:R-:W-:Y:S05]  /*1dae0*/  BSYNC B1 ;  /* 0x0000000000017941 */ /* 0x000fea0003800000 */
.L_x_473:
[----:B------:R-:W-:Y:S04]  /*1daf0*/  BSSY B1, `(.L_x_475) ;  /* 0x0000050000017945 */ /* 0x000fe80003800000 */
[----:B------:R-:W-:Y:S05]  /*1db00*/  @!P6 BRA `(.L_x_476) ;  /* 0x000000040038e947 */ /* 0x000fea0003800000 */
[----:B------:R-:W0:Y:S04]  /*1db10*/  LDL R8, [R1+0x14] ;  /* 0x0000140001087983 */ /* 0x000e280000100800 */
[----:B------:R-:W2:Y:S01]  /*1db20*/  LDL R7, [R1+0x1c] ;  /* 0x00001c0001077983 */ /* 0x000ea20000100800 */
[----:B------:R-:W1:Y:S01]  /*1db30*/  S2R R6, SR_TID.X ;  /* 0x0000000000067919 */ /* 0x000e620000002100 */
[----:B------:R-:W-:Y:S01]  /*1db40*/  BSSY B2, `(.L_x_477) ;  /* 0x0000007000027945 */ /* 0x000fe20003800000 */
[----:B-1----:R-:W-:-:S04]  /*1db50*/  LOP3.LUT R6, R6, 0x7f, RZ, 0xc0, !PT ;  /* 0x0000007f06067812 */ /* 0x002fc800078ec0ff */
[----:B------:R-:W-:Y:S02]  /*1db60*/  ISETP.NE.AND P1, PT, R6, RZ, PT ;  /* 0x000000ff0600720c */ /* 0x000fe40003f25270 */
[----:B0-----:R-:W-:Y:S02]  /*1db70*/  LEA R5, R8, R11, 0x3 ;  /* 0x0000000b08057211 */ /* 0x001fe400078e18ff */
[----:B--2---:R-:W-:-:S04]  /*1db80*/  SHF.L.U32 R10, R7, 0x1f, RZ ;  /* 0x0000001f070a7819 */ /* 0x004fc800000006ff */
[----:B------:R-:W0:Y:S02]  /*1db90*/  SYNCS.PHASECHK.TRANS64.TRYWAIT P0, [R5+URZ+0x2e8a0], R10 ;  /* 0x02e8a00a050075a7 */ /* 0x000e24000800017f */
[----:B0-----:R-:W-:Y:S05]  /*1dba0*/  @!P0 BRA `(.L_x_478) ;  /* 0x0000006000b08947 */ /* 0x001fea0003800000 */
.L_x_648:
[----:B------:R-:W-:Y:S05]  /*1dbb0*/  BSYNC B2 ;  /* 0x0000000000027941 */ /* 0x000fea0003800000 */
.L_x_477:
[----:B------:R-:W-:Y:S04]  /*1dbc0*/  BSSY B2, `(.L_x_479) ;  /* 0x0000009000027945 */ /* 0x000fe80003800000 */
[----:B------:R-:W-:Y:S05]  /*1dbd0*/  @P1 BRA `(.L_x_480) ;  /* 0x00000000001c1947 */ /* 0x000fea0003800000 */
[----:B------:R-:W1:Y:S02]  /*1dbe0*/  S2R R6, SR_TID.X ;  /* 0x0000000000067919 */ /* 0x000e640000002100 */
[----:B-1----:R-:W-:Y:S01]  /*1dbf0*/  LOP3.LUT R7, R6, 0x1f, RZ, 0xc0, !PT ;  /* 0x0000001f06077812 */ /* 0x002fe200078ec0ff */
[----:B------:R-:W-:-:S03]  /*1dc00*/  IMAD.MOV.U32 R6, RZ, RZ, 0x7000 ;  /* 0x00007000ff067424 */ /* 0x000fc600078e00ff */
[----:B------:R-:W-:Y:S01]  /*1dc10*/  ISETP.NE.AND P0, PT, R7, RZ, PT ;  /* 0x000000ff0700720c */ /* 0x000fe20003f05270 */
[----:B------:R1:W-:-:S12]  /*1dc20*/  SYNCS.ARRIVE.TRANS64 RZ, [R5+URZ+0x2e890], R6 ;  /* 0x02e8900605ff79a7 */ /* 0x0003d8000800003f */
[----:B-1----:R-:W-:Y:S05]  /*1dc30*/  @!P0 BRA `(.L_x_480) ;  /* 0x0000000000048947 */ /* 0x002fea0003800000 */
[----:B------:R-:W-:Y:S01]  /*1dc40*/  BPT.TRAP 0x1 ;  /* 0x000000040000795c */ /* 0x000fe20000300000 */
.L_x_480:
[----:B------:R-:W-:Y:S05]  /*1dc50*/  BSYNC B2 ;  /* 0x0000000000027941 */ /* 0x000fea0003800000 */
.L_x_479:
[----:B------:R-:W2:Y:S01]  /*1dc60*/  LDL R7, [R1+0x14] ;  /* 0x0000140001077983 */ /* 0x000ea20000100800 */
[----:B------:R-:W-:Y:S01]  /*1dc70*/  IMAD.MOV.U32 R13, RZ, RZ, RZ ;  /* 0x000000ffff0d7224 */ /* 0x000fe200078e00ff */
[----:B------:R-:W-:Y:S01]  /*1dc80*/  UIADD3 UR4, UP0, UR36, 0x570, URZ ;  /* 0x0000057024047890 */ /* 0x000fe2000ff1e03f */
[----:B------:R-:W-:Y:S01]  /*1dc90*/  IMAD R6, R4, 0xe0, R9 ;  /* 0x000000e004067824 */ /* 0x000fe200078e0209 */
[----:B------:R-:W-:Y:S01]  /*1dca0*/  PLOP3.LUT P0, PT, PT, PT, PT, 0x80, 0x0 ;  /* 0x000000000000781c */ /* 0x000fe20003f0f070 */
[----:B------:R-:W-:Y:S01]  /*1dcb0*/  UMOV UR6, 0x0 ;  /* 0x0000000000067882 */ /* 0x000fe20000000000 */
[----:B------:R-:W-:Y:S01]  /*1dcc0*/  R2UR UR10, R13 ;  /* 0x000000000d0a72ca */ /* 0x000fe200000e0000 */
[----:B------:R-:W-:Y:S01]  /*1dcd0*/  VIADD R6, R6, 0xffffff20 ;  /* 0xffffff2006067836 */ /* 0x000fe20000000000 */
[----:B------:R-:W-:Y:S01]  /*1dce0*/  UIADD3.X UR5, URZ, UR37, URZ, UP0, !UPT ;  /* 0x000000253f057290 */ /* 0x000fe200087fe43f */
[----:B------:R-:W-:Y:S01]  /*1dcf0*/  UMOV UR7, 0x12f00000 ;  /* 0x12f0000000077882 */ /* 0x000fe20000000000 */
[----:B--2---:R-:W-:-:S02]  /*1dd00*/  IMAD R12, R7, 0x7000, R11 ;  /* 0x00007000070c7824 */ /* 0x004fc400078e020b */
[----:B------:R-:W-:Y:S02]  /*1dd10*/  VIADD R7, R5, 0x2e890 ;  /* 0x0002e89005077836 */ /* 0x000fe40000000000 */
[----:B------:R-:W-:-:S07]  /*1dd20*/  VIADD R8, R12, 0x20400 ;  /* 0x000204000c087836 */ /* 0x000fce0000000000 */
.L_x_481:
[----:B------:R-:W-:-:S13]  /*1dd30*/  @P0 ELECT P2, URZ, PT ;  /* 0x00000000003f082f */ /* 0x000fda0003840000 */
[----:B------:R-:W-:Y:S02]  /*1dd40*/  @P2 R2UR UR13, R0 ;  /* 0x00000000000d22ca */ /* 0x000fe400000e0000 */
[----:B------:R-:W-:Y:S02]  /*1dd50*/  @P2 R2UR UR12, R2 ;  /* 0x00000000020c22ca */ /* 0x000fe400000e0000 */
[----:B------:R-:W-:Y:S02]  /*1dd60*/  @P2 R2UR UR11, R6 ;  /* 0x00000000060b22ca */ /* 0x000fe400000e0000 */
[----:B------:R-:W-:Y:S02]  /*1dd70*/  @P2 R2UR UR9, R7 ;  /* 0x00000000070922ca */ /* 0x000fe400000e0000 */
[----:B------:R-:W-:Y:S02]  /*1dd80*/  @P2 R2UR UR8, R8 ;  /* 0x00000000080822ca */ /* 0x000fe400000e0000 */
[----:B------:R-:W-:-:S02]  /*1dd90*/  @P2 PLOP3.LUT P0, PT, P2, PT, PT, 0x8, 0x0 ;  /* 0x000000000000281c */ /* 0x000fc4000170e170 */
[----:B------:R-:W-:-:S09]  /*1dda0*/  PLOP3.LUT P2, PT, PT, PT, PT, 0x8, 0x0 ;  /* 0x000000000000781c */ /* 0x000fd20003f4e170 */
[----:B------:R1:W-:Y:S02]  /*1ddb0*/  UTMALDG.4D [UR8], [UR4], desc[UR6] ;  /* 0x00000608040075b4 */ /* 0x0003e40008019000 */
[----:B-1----:R-:W-:Y:S05]  /*1ddc0*/  @P0 BRA.U.ANY `(.L_x_481) ;  /* 0xfffffffd00d80947 */ /* 0x002fea000393ffff */
[----:B------:R-:W1:Y:S01]  /*1ddd0*/  SYNCS.PHASECHK.TRANS64.TRYWAIT P0, [R5+URZ+0x2e8c0], R10 ;  /* 0x02e8c00a050075a7 */ /* 0x000e62000800017f */
[----:B------:R-:W-:Y:S04]  /*1dde0*/  BSSY B2, `(.L_x_482) ;  /* 0x0000002000027945 */ /* 0x000fe80003800000 */
[----:B-1----:R-:W-:Y:S05]  /*1ddf0*/  @!P0 BRA `(.L_x_483) ;  /* 0x0000006000308947 */ /* 0x002fea0003800000 */
.L_x_649:
[----:B------:R-:W-:Y:S05]  /*1de00*/  BSYNC B2 ;  /* 0x0000000000027941 */ /* 0x000fea0003800000 */
.L_x_482:
[----:B------:R-:W-:Y:S01]  /*1de10*/  BSSY B2, `(.L_x_484) ;  /* 0x000000b000027945 */ /* 0x000fe20003800000 */
[----:B------:R-:W-:Y:S01]  /*1de20*/  MOV R14, 0x0 ;  /* 0x00000000000e7802 */ /* 0x000fe20000000f00 */
[----:B------:R-:W-:Y:S02]  /*1de30*/  IMAD.MOV.U32 R15, RZ, RZ, 0x12f00000 ;  /* 0x12f00000ff0f7424 */ /* 0x000fe400078e00ff */
[----:B------:R-:W-:Y:S05]  /*1de40*/  @P1 BRA `(.L_x_485) ;  /* 0x00000000001c1947 */ /* 0x000fea0003800000 */
[----:B------:R-:W2:Y:S02]  /*1de50*/  S2R R7, SR_TID.X ;  /* 0x0000000000077919 */ /* 0x000ea40000002100 */
[----:B--2---:R-:W-:Y:S01]  /*1de60*/  LOP3.LUT R8, R7, 0x1f, RZ, 0xc0, !PT ;  /* 0x0000001f07087812 */ /* 0x004fe200078ec0ff */
[----:B------:R-:W-:-:S03]  /*1de70*/  IMAD.MOV.U32 R7, RZ, RZ, 0x7000 ;  /* 0x00007000ff077424 */ /* 0x000fc600078e00ff */
[----:B------:R-:W-:Y:S01]  /*1de80*/  ISETP.NE.AND P0, PT, R8, RZ, PT ;  /* 0x000000ff0800720c */ /* 0x000fe20003f05270 */
[----:B------:R2:W-:-:S12]  /*1de90*/  SYNCS.ARRIVE.TRANS64 RZ, [R5+URZ+0x2e8b0], R7 ;  /* 0x02e8b00705ff79a7 */ /* 0x0005d8000800003f */
[----:B--2---:R-:W-:Y:S05]  /*1dea0*/  @!P0 BRA `(.L_x_485) ;  /* 0x0000000000048947 */ /* 0x004fea0003800000 */
[----:B------:R-:W-:Y:S01]  /*1deb0*/  BPT.TRAP 0x1 ;  /* 0x000000040000795c */ /* 0x000fe20000300000 */
.L_x_485:
[----:B------:R-:W-:Y:S05]  /*1dec0*/  BSYNC B2 ;  /* 0x0000000000027941 */ /* 0x000fea0003800000 */
.L_x_484:
[----:B------:R-:W-:Y:S01]  /*1ded0*/  R2UR UR10, R13 ;  /* 0x000000000d0a72ca */ /* 0x000fe200000e0000 */
[----:B------:R-:W-:Y:S01]  /*1dee0*/  UIADD3 UR4, UP0, UR36, 0x670, URZ ;  /* 0x0000067024047890 */ /* 0x000fe2000ff1e03f */
[----:B------:R-:W-:Y:S01]  /*1def0*/  R2UR UR6, R14 ;  /* 0x000000000e0672ca */ /* 0x000fe200000e0000 */
[----:B------:R-:W-:Y:S01]  /*1df00*/  VIADD R7, R12, 0xe400 ;  /* 0x0000e4000c077836 */ /* 0x000fe20000000000 */
[----:B------:R-:W-:Y:S01]  /*1df10*/  R2UR UR7, R15 ;  /* 0x000000000f0772ca */ /* 0x000fe200000e0000 */
[----:B01----:R-:W-:Y:S01]  /*1df20*/  VIADD R5, R5, 0x2e8b0 ;  /* 0x0002e8b005057836 */ /* 0x003fe20000000000 */
[----:B------:R-:W-:Y:S01]  /*1df30*/  PLOP3.LUT P0, PT, PT, PT, PT, 0x80, 0x0 ;  /* 0x000000000000781c */ /* 0x000fe20003f0f070 */
[----:B------:R-:W-:-:S12]  /*1df40*/  UIADD3.X UR5, URZ, UR37, URZ, UP0, !UPT ;  /* 0x000000253f057290 */ /* 0x000fd800087fe43f */
.L_x_486:
        /* <DEDUP_REMOVED lines=10> */
.L_x_476:
[----:B------:R-:W-:Y:S05]  /*1dff0*/  BSYNC B1 ;  /* 0x0000000000017941 */ /* 0x000fea0003800000 */
.L_x_475:
[----:B------:R-:W0:Y:S04]  /*1e000*/  LDL.LU R10, [R1+0x14] ;  /* 0x00001400010a7983 */ /* 0x000e280000300800 */
[----:B------:R-:W2:Y:S01]  /*1e010*/  LDL.LU R8, [R1+0x1c] ;  /* 0x00001c0001087983 */ /* 0x000ea20000300800 */
[----:B------:R-:W-:Y:S01]  /*1e020*/  PLOP3.LUT P0, PT, PT, PT, PT, 0x8, 0x0 ;  /* 0x000000000000781c */ /* 0x000fe20003f0e170 */
[----:B0-----:R-:W-:-:S05]  /*1e030*/  VIADD R5, R10, 0x1 ;  /* 0x000000010a057836 */ /* 0x001fca0000000000 */
[----:B------:R-:W-:-:S04]  /*1e040*/  ISETP.NE.AND P1, PT, R5, 0x2, PT ;  /* 0x000000020500780c */ /* 0x000fc80003f25270 */
[----:B------:R-:W-:Y:S02]  /*1e050*/  SEL R6, RZ, 0x1, P1 ;  /* 0x00000001ff067807 */ /* 0x000fe40000800000 */
[----:B------:R-:W-:Y:S02]  /*1e060*/  SEL R5, R5, RZ, P1 ;  /* 0x000000ff05057207 */ /* 0x000fe40000800000 */
[----:B--2---:R-:W-:Y:S02]  /*1e070*/  LOP3.LUT R8, R8, R6, RZ, 0x3c, !PT ;  /* 0x0000000608087212 */ /* 0x004fe400078e3cff */
[----:B------:R-:W-:-:S03]  /*1e080*/  IADD3 R6, R4, -0x2, RZ ;  /* 0xfffffffe04067810 */ /* 0x000fc60007ffe0ff */
[----:B------:R0:W-:Y:S01]  /*1e090*/  STL [R1+0x1c], R8 ;  /* 0x00001c0801007387 */ /* 0x0001e20000100800 */
[----:B------:R-:W-:-:S03]  /*1e0a0*/  ISETP.GE.AND P2, PT, R6, R3, PT ;  /* 0x000000030600720c */ /* 0x000fc60003f46270 */
[----:B------:R0:W-:Y:S10]  /*1e0b0*/  STL [R1+0x14], R5 ;  /* 0x0000140501007387 */ /* 0x0001f40000100800 */
[----:B0-----:R-:W-:Y:S05]  /*1e0c0*/  @!P2 BRA `(.L_x_469) ;  /* 0x000000040080a947 */ /* 0x001fea0003800000 */
[C---:B------:R-:W-:Y:S02]  /*1e0d0*/  IMAD R5, R4.reuse, 0xe0, R9 ;  /* 0x000000e004057824 */ /* 0x040fe400078e0209 */
[----:B------:R-:W-:Y:S02]  /*1e0e0*/  VIADD R4, R4, 0xffffffff ;  /* 0xffffffff04047836 */ /* 0x000fe40000000000 */
[----:B------:R-:W-:-:S07]  /*1e0f0*/  VIADD R5, R5, 0xfffffe40 ;  /* 0xfffffe4005057836 */ /* 0x000fce0000000000 */
.L_x_499:
[----:B------:R-:W-:Y:S05]  /*1e100*/  YIELD ;  /* 0x0000000000007946 */ /* 0x000fea0003800000 */
[----:B------:R-:W-:Y:S04]  /*1e110*/  BSSY B1, `(.L_x_487) ;  /* 0x000004e000017945 */ /* 0x000fe80003800000 */
[----:B0-----:R-:W-:Y:S05]  /*1e120*/  @!P6 BRA `(.L_x_488) ;  /* 0x000000040030e947 */ /* 0x001fea0003800000 */
[----:B------:R-:W2:Y:S04]  /*1e130*/  LDL R6, [R1+0x14] ;  /* 0x0000140001067983 */ /* 0x000ea80000100800 */
[----:B------:R-:W3:Y:S01]  /*1e140*/  LDL R7, [R1+0x1c] ;  /* 0x00001c0001077983 */ /* 0x000ee20000100800 */
[----:B------:R-:W0:Y:S01]  /*1e150*/  S2R R8, SR_TID.X ;  /* 0x0000000000087919 */ /* 0x000e220000002100 */
[----:B------:R-:W-:Y:S01]  /*1e160*/  BSSY B2, `(.L_x_489) ;  /* 0x0000007000027945 */ /* 0x000fe20003800000 */
[----:B0-----:R-:W-:-:S04]  /*1e170*/  LOP3.LUT R8, R8, 0x7f, RZ, 0xc0, !PT ;  /* 0x0000007f08087812 */ /* 0x001fc800078ec0ff */
[----:B------:R-:W-:Y:S01]  /*1e180*/  ISETP.NE.AND P2, PT, R8, RZ, PT ;  /* 0x000000ff0800720c */ /* 0x000fe20003f45270 */
[----:B--2---:R-:W-:Y:S01]  /*1e190*/  IMAD R6, R6, 0x8, R11 ;  /* 0x0000000806067824 */ /* 0x004fe200078e020b */
[----:B---3--:R-:W-:-:S04]  /*1e1a0*/  SHF.L.U32 R7, R7, 0x1f, RZ ;  /* 0x0000001f07077819 */ /* 0x008fc800000006ff */
[----:B------:R-:W0:Y:S02]  /*1e1b0*/  SYNCS.PHASECHK.TRANS64.TRYWAIT P1, [R6+URZ+0x2e8a0], R7 ;  /* 0x02e8a007060075a7 */ /* 0x000e24000802017f */
[----:B0-----:R-:W-:Y:S05]  /*1e1c0*/  @!P1 BRA `(.L_x_490) ;  /* 0x0000005c00509947 */ /* 0x001fea0003800000 */
.L_x_650:
[----:B------:R-:W-:Y:S05]  /*1e1d0*/  BSYNC B2 ;  /* 0x0000000000027941 */ /* 0x000fea0003800000 */
.L_x_489:
        /* <DEDUP_REMOVED lines=9> */
.L_x_492:
[----:B------:R-:W-:Y:S05]  /*1e270*/  BSYNC B2 ;  /* 0x0000000000027941 */ /* 0x000fea0003800000 */
.L_x_491:
[----:B------:R-:W2:Y:S01]  /*1e280*/  LDL R8, [R1+0x14] ;  /* 0x0000140001087983 */ /* 0x000ea20000100800 */
[----:B------:R-:W-:Y:S01]  /*1e290*/  IMAD.MOV.U32 R12, RZ, RZ, RZ ;  /* 0x000000ffff0c7224 */ /* 0x000fe200078e00ff */
[----:B------:R-:W-:Y:S01]  /*1e2a0*/  UIADD3 UR4, UP0, UR36, 0x570, URZ ;  /* 0x0000057024047890 */ /* 0x000fe2000ff1e03f */
[----:B------:R-:W-:Y:S01]  /*1e2b0*/  PLOP3.LUT P1, PT, PT, PT, PT, 0x80, 0x0 ;  /* 0x000000000000781c */ /* 0x000fe20003f2f070 */
[----:B------:R-:W-:Y:S01]  /*1e2c0*/  UMOV UR6, 0x0 ;  /* 0x0000000000067882 */ /* 0x000fe20000000000 */
[----:B------:R-:W-:Y:S01]  /*1e2d0*/  IADD3 R9, R6, 0x2e890, RZ ;  /* 0x0002e89006097810 */ /* 0x000fe20007ffe0ff */
[----:B------:R-:W-:Y:S01]  /*1e2e0*/  UIADD3.X UR5, URZ, UR37, URZ, UP0, !UPT ;  /* 0x000000253f057290 */ /* 0x000fe200087fe43f */
[----:B------:R-:W-:Y:S01]  /*1e2f0*/  R2UR UR10, R12 ;  /* 0x000000000c0a72ca */ /* 0x000fe200000e0000 */
[----:B------:R-:W-:Y:S01]  /*1e300*/  UMOV UR7, 0x12f00000 ;  /* 0x12f0000000077882 */ /* 0x000fe20000000000 */
[----:B--2---:R-:W-:-:S04]  /*1e310*/  IMAD R8, R8, 0x7000, R11 ;  /* 0x0000700008087824 */ /* 0x004fc800078e020b */
[----:B------:R-:W-:-:S09]  /*1e320*/  VIADD R10, R8, 0x20400 ;  /* 0x00020400080a7836 */ /* 0x000fd20000000000 */
.L_x_493:
        /* <DEDUP_REMOVED lines=13> */
.L_x_651:
[----:B------:R-:W-:Y:S05]  /*1e400*/  BSYNC B2 ;  /* 0x0000000000027941 */ /* 0x000fea0003800000 */
.L_x_494:
[----:B------:R-:W-:Y:S01]  /*1e410*/  BSSY B2, `(.L_x_496) ;  /* 0x000000b000027945 */ /* 0x000fe20003800000 */
[----:B------:R-:W-:Y:S02]  /*1e420*/  IMAD.MOV.U32 R14, RZ, RZ, 0x0 ;  /* 0x00000000ff0e7424 */ /* 0x000fe400078e00ff */
[----:B------:R-:W-:Y:S01]  /*1e430*/  IMAD.MOV.U32 R15, RZ, RZ, 0x12f00000 ;  /* 0x12f00000ff0f7424 */ /* 0x000fe200078e00ff */
[----:B------:R-:W-:Y:S06]  /*1e440*/  @P2 BRA `(.L_x_497) ;  /* 0x00000000001c2947 */ /* 0x000fec0003800000 */
[----:B------:R-:W2:Y:S01]  /*1e450*/  S2R R9, SR_TID.X ;  /* 0x0000000000097919 */ /* 0x000ea20000002100 */
[----:B01----:R-:W-:-:S04]  /*1e460*/  IMAD.MOV.U32 R7, RZ, RZ, 0x7000 ;  /* 0x00007000ff077424 */ /* 0x003fc800078e00ff */
[----:B------:R3:W-:Y:S01]  /*1e470*/  SYNCS.ARRIVE.TRANS64 RZ, [R6+URZ+0x2e8b0], R7 ;  /* 0x02e8b00706ff79a7 */ /* 0x0007e2000800003f */
[----:B--2---:R-:W-:-:S04]  /*1e480*/  LOP3.LUT R9, R9, 0x1f, RZ, 0xc0, !PT ;  /* 0x0000001f09097812 */ /* 0x004fc800078ec0ff */
[----:B------:R-:W-:-:S13]  /*1e490*/  ISETP.NE.AND P1, PT, R9, RZ, PT ;  /* 0x000000ff0900720c */ /* 0x000fda0003f25270 */
[----:B---3--:R-:W-:Y:S05]  /*1e4a0*/  @!P1 BRA `(.L_x_497) ;  /* 0x0000000000049947 */ /* 0x008fea0003800000 */
[----:B------:R-:W-:Y:S01]  /*1e4b0*/  BPT.TRAP 0x1 ;  /* 0x000000040000795c */ /* 0x000fe20000300000 */
.L_x_497:
[----:B------:R-:W-:Y:S05]  /*1e4c0*/  BSYNC B2 ;  /* 0x0000000000027941 */ /* 0x000fea0003800000 */
.L_x_496:
[----:B------:R-:W-:Y:S01]  /*1e4d0*/  R2UR UR10, R12 ;  /* 0x000000000c0a72ca */ /* 0x000fe200000e0000 */
[----:B------:R-:W-:Y:S01]  /*1e4e0*/  UIADD3 UR4, UP0, UR36, 0x670, URZ ;  /* 0x0000067024047890 */ /* 0x000fe2000ff1e03f */
[----:B------:R-:W-:Y:S01]  /*1e4f0*/  R2UR UR6, R14 ;  /* 0x000000000e0672ca */ /* 0x000fe200000e0000 */
[----:B------:R-:W-:Y:S01]  /*1e500*/  VIADD R8, R8, 0xe400 ;  /* 0x0000e40008087836 */ /* 0x000fe20000000000 */
[----:B------:R-:W-:Y:S01]  /*1e510*/  R2UR UR7, R15 ;  /* 0x000000000f0772ca */ /* 0x000fe200000e0000 */
[----:B------:R-:W-:Y:S01]  /*1e520*/  UIADD3.X UR5, URZ, UR37, URZ, UP0, !UPT ;  /* 0x000000253f057290 */ /* 0x000fe200087fe43f */
[----:B------:R-:W-:Y:S02]  /*1e530*/  PLOP3.LUT P1, PT, PT, PT, PT, 0x80, 0x0 ;  /* 0x000000000000781c */ /* 0x000fe40003f2f070 */
[----:B01----:R-:W-:-:S11]  /*1e540*/  IADD3 R6, R6, 0x2e8b0, RZ ;  /* 0x0002e8b006067810 */ /* 0x003fd60007ffe0ff */
.L_x_498:
        /* <DEDUP_REMOVED lines=9> */
[----:B0-----:R-:W-:Y:S05]  /*1e5e0*/  @P1 BRA.U.ANY `(.L_x_498) ;  /* 0xfffffffd00d81947 */ /* 0x001fea000393ffff */
.L_x_488:
[----:B------:R-:W-:Y:S05]  /*1e5f0*/  BSYNC B1 ;  /* 0x0000000000017941 */ /* 0x000fea0003800000 */
.L_x_487:
[----:B------:R-:W2:Y:S04]  /*1e600*/  LDL.LU R7, [R1+0x14] ;  /* 0x0000140001077983 */ /* 0x000ea80000300800 */
[----:B------:R-:W3:Y:S01]  /*1e610*/  LDL.LU R9, [R1+0x1c] ;  /* 0x00001c0001097983 */ /* 0x000ee20000300800 */
[----:B------:R-:W-:Y:S02]  /*1e620*/  VIADD R4, R4, 0xffffffff ;  /* 0xffffffff04047836 */ /* 0x000fe40000000000 */
[----:B------:R-:W-:-:S03]  /*1e630*/  VIADD R5, R5, 0xffffff20 ;  /* 0xffffff2005057836 */ /* 0x000fc60000000000 */
[----:B------:R-:W-:Y:S01]  /*1e640*/  ISETP.GT.AND P2, PT, R4, R3, PT ;  /* 0x000000030400720c */ /* 0x000fe20003f44270 */
[----:B--2---:R-:W-:-:S05]  /*1e650*/  VIADD R6, R7, 0x1 ;  /* 0x0000000107067836 */ /* 0x004fca0000000000 */
[----:B------:R-:W-:-:S04]  /*1e660*/  ISETP.NE.AND P1, PT, R6, 0x2, PT ;  /* 0x000000020600780c */ /* 0x000fc80003f25270 */
[----:B------:R-:W-:Y:S02]  /*1e670*/  SEL R7, RZ, 0x1, P1 ;  /* 0x00000001ff077807 */ /* 0x000fe40000800000 */
[----:B------:R-:W-:Y:S02]  /*1e680*/  SEL R6, R6, RZ, P1 ;  /* 0x000000ff06067207 */ /* 0x000fe40000800000 */
[----:B---3--:R-:W-:-:S03]  /*1e690*/  LOP3.LUT R9, R9, R7, RZ, 0x3c, !PT ;  /* 0x0000000709097212 */ /* 0x008fc600078e3cff */
[----:B------:R0:W-:Y:S04]  /*1e6a0*/  STL [R1+0x14], R6 ;  /* 0x0000140601007387 */ /* 0x0001e80000100800 */
[----:B------:R0:W-:Y:S01]  /*1e6b0*/  STL [R1+0x1c], R9 ;  /* 0x00001c0901007387 */ /* 0x0001e20000100800 */
[----:B------:R-:W-:Y:S05]  /*1e6c0*/  @P2 BRA `(.L_x_499) ;  /* 0xfffffff8008c2947 */ /* 0x000fea000383ffff */
.L_x_469:
[----:B------:R-:W-:Y:S05]  /*1e6d0*/  BSYNC B0 ;  /* 0x0000000000007941 */ /* 0x000fea0003800000 */
.L_x_468:
[----:B------:R-:W-:Y:S05]  /*1e6e0*/  @!P0 WARPSYNC.ALL ;  /* 0x0000000000008948 */ /* 0x000fea0003800000 */
[----:B------:R-:W-:Y:S01]  /*1e6f0*/  @!P0 BAR.SYNC.DEFER_BLOCKING 0xc, 0x180 ;  /* 0x0306000000008b1d */ /* 0x000fe20000010000 */
[----:B------:R-:W-:-:S05]  /*1e700*/  ISETP.GT.AND P0, PT, R19, RZ, PT ;  /* 0x000000ff1300720c */ /* 0x000fca0003f04270 */
[----:B------:R-:W-:Y:S08]  /*1e710*/  BSSY B6, `(.L_x_500) ;  /* 0x00002d2000067945 */ /* 0x000ff00003800000 */
[----:B------:R-:W-:Y:S05]  /*1e720*/  @P0 BRA `(.L_x_501) ;  /* 0x0000000000480947 */ /* 0x000fea0003800000 */
[----:B0-----:R-:W0:Y:S02]  /*1e730*/  S2R R6, SR_TID.X ;  /* 0x0000000000067919 */ /* 0x001e240000002100 */
        /* <DEDUP_REMOVED lines=15> */
[----:B------:R1:W-:Y:S01]  /*1e830*/  STL [R1], R0 ;  /* 0x0000000001007387 */ /* 0x0003e20000100800 */
[----:B------:R-:W-:Y:S05]  /*1e840*/  BRA `(.L_x_502) ;  /* 0x0000002800f87947 */ /* 0x000fea0003800000 */
.L_x_501:
[----:B------:R-:W1:Y:S01]  /*1e850*/  S2R R0, SR_CgaCtaId ;  /* 0x0000000000007919 */ /* 0x000e620000008800 */
[----:B------:R-:W-:-:S04]  /*1e860*/  MOV R2, 0x400 ;  /* 0x0000040000027802 */ /* 0x000fc80000000f00 */
[----:B-1----:R-:W-:-:S05]  /*1e870*/  LEA R3, R0, R2, 0x18 ;  /* 0x0000000200037211 */ /* 0x002fca00078ec0ff */
[----:B------:R1:W-:Y:S01]  /*1e880*/  STL [R1+0x38], R3 ;  /* 0x0000380301007387 */ /* 0x0003e20000100800 */
[----:B------:R-:W-:-:S05]  /*1e890*/  VIADD R0, R3, 0x20400 ;  /* 0x0002040003007836 */ /* 0x000fca0000000000 */
[----:B------:R-:W-:-:S13]  /*1e8a0*/  LOP3.LUT P0, RZ, R0, 0x3ff, RZ, 0xc0, !PT ;  /* 0x000003ff00ff7812 */ /* 0x000fda000780c0ff */
[----:B-1----:R-:W-:Y:S05]  /*1e8b0*/  @!P0 BRA `(.L_x_503) ;  /* 0x0000000000408947 */ /* 0x002fea0003800000 */
[----:B------:R-:W-:Y:S01]  /*1e8c0*/  MOV R2, 0x0 ;  /* 0x0000000000027802 */ /* 0x000fe20000000f00 */
[----:B------:R-:W-:Y:S01]  /*1e8d0*/  ULDC.64 UR6, c[0x4][0x98] ;  /* 0x0100260000067ab9 */ /* 0x000fe20000000a00 */
[----:B------:R-:W-:Y:S01]  /*1e8e0*/  ULDC.64 UR8, c[0x4][0xa0] ;  /* 0x0100280000087ab9 */ /* 0x000fe20000000a00 */
[----:B------:R-:W-:Y:S01]  /*1e8f0*/  ULDC.64 UR4, c[0x4][0x8] ;  /* 0x0100020000047ab9 */ /* 0x000fe20000000a00 */
[----:B------:R-:W-:Y:S01]  /*1e900*/  IMAD.U32 R4, RZ, RZ, UR6 ;  /* 0x00000006ff047e24 */ /* 0x000fe2000f8e00ff */
[----:B------:R-:W-:Y:S01]  /*1e910*/  MOV R5, UR7 ;  /* 0x0000000700057c02 */ /* 0x000fe20008000f00 */
[----:B------:R-:W1:Y:S01]  /*1e920*/  LDC.64 R2, c[0x4][R2] ;  /* 0x0100000002027b82 */ /* 0x000e620000000a00 */
[----:B0-----:R-:W-:Y:S01]  /*1e930*/  IMAD.U32 R6, RZ, RZ, UR8 ;  /* 0x00000008ff067e24 */ /* 0x001fe2000f8e00ff */
[----:B------:R-:W-:Y:S01]  /*1e940*/  MOV R12, 0x1 ;  /* 0x00000001000c7802 */ /* 0x000fe20000000f00 */
[----:B------:R-:W-:Y:S02]  /*1e950*/  IMAD.U32 R7, RZ, RZ, UR9 ;  /* 0x00000009ff077e24 */ /* 0x000fe4000f8e00ff */
[----:B------:R-:W-:-:S02]  /*1e960*/  IMAD.U32 R10, RZ, RZ, UR4 ;  /* 0x00000004ff0a7e24 */ /* 0x000fc4000f8e00ff */
[----:B------:R-:W-:Y:S02]  /*1e970*/  IMAD.U32 R11, RZ, RZ, UR5 ;  /* 0x00000005ff0b7e24 */ /* 0x000fe4000f8e00ff */
[----:B------:R-:W-:Y:S02]  /*1e980*/  IMAD.MOV.U32 R8, RZ, RZ, 0x70 ;  /* 0x00000070ff087424 */ /* 0x000fe400078e00ff */
[----:B------:R-:W-:-:S07]  /*1e990*/  IMAD.MOV.U32 R13, RZ, RZ, RZ ;  /* 0x000000ffff0d7224 */ /* 0x000fce00078e00ff */
[----:B------:R-:W-:-:S07]  /*1e9a0*/  LEPC R20, `(.L_x_503) ;  /* 0x000000001014794e */ /* 0x000fce0000000000 */
[----:B-1----:R-:W-:Y:S05]  /*1e9b0*/  CALL.ABS.NOINC R2 ;  /* 0x0000000002007343 */ /* 0x002fea0003c00000 */
.L_x_503:
[----:B------:R-:W2:Y:S01]  /*1e9c0*/  LDL.LU R2, [R1+0x40] ;  /* 0x0000400001027983 */ /* 0x000ea20000300800 */
[----:B------:R-:W-:Y:S01]  /*1e9d0*/  MOV R0, 0x400 ;  /* 0x0000040000007802 */ /* 0x000fe20000000f00 */
[----:B------:R-:W1:Y:S03]  /*1e9e0*/  S2R R15, SR_CgaCtaId ;  /* 0x00000000000f7919 */ /* 0x000e660000008800 */
[----:B-1----:R-:W-:-:S05]  /*1e9f0*/  LEA R0, R15, R0, 0x18 ;  /* 0x000000000f007211 */ /* 0x002fca00078ec0ff */
[----:B------:R-:W-:-:S05]  /*1ea00*/  VIADD R0, R0, 0xe400 ;  /* 0x0000e40000007836 */ /* 0x000fca0000000000 */
[----:B------:R-:W-:Y:S01]  /*1ea10*/  LOP3.LUT P0, RZ, R0, 0x3ff, RZ, 0xc0, !PT ;  /* 0x000003ff00ff7812 */ /* 0x000fe2000780c0ff */
[----:B------:R1:W-:Y:S01]  /*1ea20*/  STL [R1+0x20], R0 ;  /* 0x0000200001007387 */ /* 0x0003e20000100800 */
[----:B--2---:R-:W-:-:S11]  /*1ea30*/  LOP3.LUT R2, R2, 0xfffffffe, RZ, 0xc0, !PT ;  /* 0xfffffffe02027812 */ /* 0x004fd600078ec0ff */
[----:B------:R-:W-:-:S05]  /*1ea40*/  @P0 LOP3.LUT R2, R2, 0x1, RZ, 0xfc, !PT ;  /* 0x0000000102020812 */ /* 0x000fca00078efcff */
[----:B------:R1:W-:Y:S01]  /*1ea50*/  STL [R1+0x40], R2 ;  /* 0x0000400201007387 */ /* 0x0003e20000100800 */
[----:B------:R-:W-:Y:S05]  /*1ea60*/  @!P0 BRA `(.L_x_504) ;  /* 0x0000000000408947 */ /* 0x000fea0003800000 */
[----:B-1----:R-:W-:Y:S01]  /*1ea70*/  MOV R2, 0x0 ;  /* 0x0000000000027802 */ /* 0x002fe20000000f00 */
[----:B------:R-:W-:Y:S01]  /*1ea80*/  ULDC.64 UR6, c[0x4][0x98] ;  /* 0x0100260000067ab9 */ /* 0x000fe20000000a00 */
[----:B------:R-:W-:Y:S01]  /*1ea90*/  ULDC.64 UR8, c[0x4][0xa0] ;  /* 0x0100280000087ab9 */ /* 0x000fe20000000a00 */
[----:B------:R-:W-:Y:S01]  /*1eaa0*/  ULDC.64 UR4, c[0x4][0x10] ;  /* 0x0100040000047ab9 */ /* 0x000fe20000000a00 */
[----:B------:R-:W-:Y:S01]  /*1eab0*/  IMAD.U32 R4, RZ, RZ, UR6 ;  /* 0x00000006ff047e24 */ /* 0x000fe2000f8e00ff */
[----:B------:R-:W-:Y:S01]  /*1eac0*/  MOV R7, UR9 ;  /* 0x0000000900077c02 */ /* 0x000fe20008000f00 */
[----:B------:R-:W1:Y:S01]  /*1ead0*/  LDC.64 R2, c[0x4][R2] ;  /* 0x0100000002027b82 */ /* 0x000e620000000a00 */
[----:B------:R-:W-:Y:S02]  /*1eae0*/  IMAD.U32 R5, RZ, RZ, UR7 ;  /* 0x00000007ff057e24 */ /* 0x000fe4000f8e00ff */
[----:B0-----:R-:W-:Y:S02]  /*1eaf0*/  IMAD.U32 R6, RZ, RZ, UR8 ;  /* 0x00000008ff067e24 */ /* 0x001fe4000f8e00ff */
[----:B------:R-:W-:-:S02]  /*1eb00*/  IMAD.U32 R10, RZ, RZ, UR4 ;  /* 0x00000004ff0a7e24 */ /* 0x000fc4000f8e00ff */
[----:B------:R-:W-:Y:S02]  /*1eb10*/  IMAD.U32 R11, RZ, RZ, UR5 ;  /* 0x00000005ff0b7e24 */ /* 0x000fe4000f8e00ff */
[----:B------:R-:W-:Y:S02]  /*1eb20*/  IMAD.MOV.U32 R8, RZ, RZ, 0x70 ;  /* 0x00000070ff087424 */ /* 0x000fe400078e00ff */
[----:B------:R-:W-:Y:S02]  /*1eb30*/  IMAD.MOV.U32 R12, RZ, RZ, 0x1 ;  /* 0x00000001ff0c7424 */ /* 0x000fe400078e00ff */
[----:B------:R-:W-:-:S07]  /*1eb40*/  IMAD.MOV.U32 R13, RZ, RZ, RZ ;  /* 0x000000ffff0d7224 */ /* 0x000fce00078e00ff */
[----:B------:R-:W-:-:S07]  /*1eb50*/  LEPC R20, `(.L_x_504) ;  /* 0x000000001014794e */ /* 0x000fce0000000000 */
[----:B-1----:R-:W-:Y:S05]  /*1eb60*/  CALL.ABS.NOINC R2 ;  /* 0x0000000002007343 */ /* 0x002fea0003c00000 */
.L_x_504:
[----:B-1----:R-:W2:Y:S02]  /*1eb70*/  LDL R2, [R1+0x38] ;  /* 0x0000380001027983 */ /* 0x002ea40000100800 */
[----:B--2---:R-:W-:-:S04]  /*1eb80*/  IADD3 R0, R2, 0x400, RZ ;  /* 0x0000040002007810 */ /* 0x004fc80007ffe0ff */
[----:B------:R-:W-:-:S13]  /*1eb90*/  LOP3.LUT P0, RZ, R0, 0x9f, RZ, 0xc0, !PT ;  /* 0x0000009f00ff7812 */ /* 0x000fda000780c0ff */
[----:B------:R-:W-:Y:S05]  /*1eba0*/  @!P0 BRA `(.L_x_505) ;  /* 0x0000000000408947 */ /* 0x000fea0003800000 */
[----:B------:R-:W-:Y:S01]  /*1ebb0*/  MOV R2, 0x0 ;  /* 0x0000000000027802 */ /* 0x000fe20000000f00 */
        /* <DEDUP_REMOVED lines=15> */
.L_x_505:
[----:B------:R-:W2:Y:S02]  /*1ecb0*/  LDL.LU R2, [R1+0x20] ;  /* 0x0000200001027983 */ /* 0x000ea40000300800 */
[----:B--2---:R-:W-:-:S13]  /*1ecc0*/  LOP3.LUT P6, RZ, R2, 0x3ff, RZ, 0xc0, !PT ;  /* 0x000003ff02ff7812 */ /* 0x004fda00078cc0ff */
[----:B------:R-:W-:Y:S05]  /*1ecd0*/  @!P6 BRA `(.L_x_506) ;  /* 0x000000000040e947 */ /* 0x000fea0003800000 */
[----:B------:R-:W-:Y:S01]  /*1ece0*/  MOV R2, 0x0 ;  /* 0x0000000000027802 */ /* 0x000fe20000000f00 */
[----:B------:R-:W-:Y:S01]  /*1ecf0*/  ULDC.64 UR4, c[0x4][0x98] ;  /* 0x0100260000047ab9 */ /* 0x000fe20000000a00 */
[----:B------:R-:W-:Y:S01]  /*1ed00*/  ULDC.64 UR6, c[0x4][0xa0] ;  /* 0x0100280000067ab9 */ /* 0x000fe20000000a00 */
[----:B------:R-:W-:Y:S01]  /*1ed10*/  ULDC.64 UR8, c[0x4][0x20] ;  /* 0x0100080000087ab9 */ /* 0x000fe20000000a00 */
[----:B------:R-:W-:Y:S01]  /*1ed20*/  IMAD.U32 R4, RZ, RZ, UR4 ;  /* 0x00000004ff047e24 */ /* 0x000fe2000f8e00ff */
[----:B0-----:R-:W-:Y:S01]  /*1ed30*/  MOV R6, UR6 ;  /* 0x0000000600067c02 */ /* 0x001fe20008000f00 */
[----:B------:R-:W0:Y:S01]  /*1ed40*/  LDC.64 R2, c[0x4][R2] ;  /* 0x0100000002027b82 */ /* 0x000e220000000a00 */
[----:B------:R-:W-:Y:S01]  /*1ed50*/  IMAD.U32 R5, RZ, RZ, UR5 ;  /* 0x00000005ff057e24 */ /* 0x000fe2000f8e00ff */
[----:B------:R-:W-:Y:S01]  /*1ed60*/  MOV R13, RZ ;  /* 0x000000ff000d7202 */ /* 0x000fe20000000f00 */
[----:B------:R-:W-:Y:S02]  /*1ed70*/  IMAD.U32 R7, RZ, RZ, UR7 ;  /* 0x00000007ff077e24 */ /* 0x000fe4000f8e00ff */
[----:B------:R-:W-:-:S02]  /*1ed80*/  IMAD.U32 R10, RZ, RZ, UR8 ;  /* 0x00000008ff0a7e24 */ /* 0x000fc4000f8e00ff */
[----:B------:R-:W-:Y:S02]  /*1ed90*/  IMAD.U32 R11, RZ, RZ, UR9 ;  /* 0x00000009ff0b7e24 */ /* 0x000fe4000f8e00ff */
[----:B------:R-:W-:Y:S02]  /*1eda0*/  IMAD.MOV.U32 R8, RZ, RZ, 0x70 ;  /* 0x00000070ff087424 */ /* 0x000fe400078e00ff */
[----:B------:R-:W-:-:S07]  /*1edb0*/  IMAD.MOV.U32 R12, RZ, RZ, 0x1 ;  /* 0x00000001ff0c7424 */ /* 0x000fce00078e00ff */
[----:B------:R-:W-:-:S07]  /*1edc0*/  LEPC R20, `(.L_x_506) ;  /* 0x000000001014794e */ /* 0x000fce0000000000 */
[----:B0-----:R-:W-:Y:S05]  /*1edd0*/  CALL.ABS.NOINC R2 ;  /* 0x0000000002007343 */ /* 0x001fea0003c00000 */
.L_x_506:
[----:B------:R-:W-:Y:S01]  /*1ede0*/  ULDC.64 UR4, c[0x0][0x9f8] ;  /* 0x00027e0000047ab9 */ /* 0x000fe20000000a00 */
[----:B------:R-:W2:Y:S01]  /*1edf0*/  LDL.LU R4, [R1+0x24] ;  /* 0x0000240001047983 */ /* 0x000ea20000300800 */
[----:B------:R-:W-:-:S03]  /*1ee00*/  ISETP.NE.U32.AND P0, PT, RZ, UR4, PT ;  /* 0x00000004ff007c0c */ /* 0x000fc6000bf05070 */
[----:B------:R-:W2:Y:S01]  /*1ee10*/  LDL.LU R0, [R1+0x4] ;  /* 0x0000040001007983 */ /* 0x000ea20000300800 */
[----:B------:R-:W-:Y:S01]  /*1ee20*/  ISETP.NE.AND.EX P0, PT, RZ, UR5, PT, P0 ;  /* 0x00000005ff007c0c */ /* 0x000fe2000bf05300 */
[----:B------:R-:W-:Y:S02]  /*1ee30*/  IMAD.MOV.U32 R5, RZ, RZ, R16 ;  /* 0x000000ffff057224 */ /* 0x000fe400078e0010 */
[----:B0-----:R-:W3:Y:S10]  /*1ee40*/  LDL R6, [R1+0x8] ;  /* 0x0000080001067983 */ /* 0x001ef40000100800 */
[----:B------:R-:W-:-:S04]  /*1ee50*/  @P0 IADD3 R2, P1, R17, UR4, RZ ;  /* 0x0000000411020c10 */ /* 0x000fc8000ff3e0ff */
[----:B------:R-:W-:Y:S01]  /*1ee60*/  @P0 IADD3.X R3, R18, UR5, RZ, P1, !PT ;  /* 0x0000000512030c10 */ /* 0x000fe20008ffe4ff */
[----:B------:R-:W-:-:S04]  /*1ee70*/  ULDC.64 UR4, c[0x0][0xa00] ;  /* 0x0002800000047ab9 */ /* 0x000fc80000000a00 */
[----:B------:R2:W4:Y:S02]  /*1ee80*/  @P0 LDG.E R5, desc[UR60][R2.64] ;  /* 0x0000003c02050981 */ /* 0x000524000c1e1900 */
[----:B--2---:R-:W-:Y:S02]  /*1ee90*/  IMAD R3, R0, 0x80, R4 ;  /* 0x0000008000037824 */ /* 0x004fe400078e0204 */
[----:B------:R-:W0:Y:S01]  /*1eea0*/  LDC R0, c[0x0][0x428] ;  /* 0x00010a00ff007b82 */ /* 0x000e220000000800 */
[----:B----4-:R1:W-:Y:S01]  /*1eeb0*/  STL [R1+0x20], R5 ;  /* 0x0000200501007387 */ /* 0x0103e20000100800 */
[----:B0-----:R-:W-:Y:S01]  /*1eec0*/  ISETP.NE.AND P0, PT, R0, 0x1, PT ;  /* 0x000000010000780c */ /* 0x001fe20003f05270 */
[----:B---3--:R-:W-:Y:S01]  /*1eed0*/  IMAD.MOV.U32 R0, RZ, RZ, R6 ;  /* 0x000000ffff007224 */ /* 0x008fe200078e0006 */
[----:B-1----:R-:W0:Y:S11]  /*1eee0*/  S2R R5, SR_TID.X ;  /* 0x0000000000057919 */ /* 0x002e360000002100 */
[----:B------:R-:W1:Y:S08]  /*1eef0*/  @P0 LDC R2, c[0x0][0x42c] ;  /* 0x00010b00ff020b82 */ /* 0x000e700000000800 */
[----:B------:R-:W2:Y:S01]  /*1ef00*/  @P0 LDC R4, c[0x0][0x430] ;  /* 0x00010c00ff040b82 */ /* 0x000ea20000000800 */
[----:B-1----:R-:W-:Y:S01]  /*1ef10*/  @P0 IMAD.HI.U32 R2, R6, R2, RZ ;  /* 0x0000000206020227 */ /* 0x002fe200078e00ff */
[----:B0-----:R-:W-:-:S04]  /*1ef20*/  LOP3.LUT R5, R5, 0x7f, RZ, 0xc0, !PT ;  /* 0x0000007f05057812 */ /* 0x001fc800078ec0ff */
[----:B------:R-:W-:Y:S02]  /*1ef30*/  ISETP.NE.AND P1, PT, R5, RZ, PT ;  /* 0x000000ff0500720c */ /* 0x000fe40003f25270 */
[----:B--2---:R-:W-:Y:S02]  /*1ef40*/  @P0 SHF.R.U32.HI R0, RZ, R4, R2 ;  /* 0x00000004ff000219 */ /* 0x004fe40000011602 */
[----:B------:R-:W-:Y:S02]  /*1ef50*/  ISETP.NE.U32.AND P0, PT, RZ, UR4, PT ;  /* 0x00000004ff007c0c */ /* 0x000fe4000bf05070 */
[----:B------:R-:W-:Y:S02]  /*1ef60*/  PLOP3.LUT P3, PT, P1, PT, PT, 0x8, 0x0 ;  /* 0x000000000000781c */ /* 0x000fe40000f6e170 */
[----:B------:R-:W-:-:S04]  /*1ef70*/  ISETP.NE.AND.EX P2, PT, RZ, UR5, PT, P0 ;  /* 0x00000005ff007c0c */ /* 0x000fc8000bf45300 */
[----:B------:R-:W-:Y:S01]  /*1ef80*/  SEL R6, R16, RZ, !P2 ;  /* 0x000000ff10067207 */ /* 0x000fe20005000000 */
[----:B------:R-:W-:-:S05]  /*1ef90*/  VOTEU.ALL UP1, P1 ;  /* 0x00000000003f7886 */ /* 0x000fca0000820000 */
[----:B------:R-:W-:-:S04]  /*1efa0*/  @!UP1 UIADD3 UR8, UP0, UR36, 0x270, URZ ;  /* 0x0000027024089890 */ /* 0x000fc8000ff1e03f */
[----:B------:R-:W-:-:S03]  /*1efb0*/  @!UP1 UIADD3.X UR9, URZ, UR37, URZ, UP0, !UPT ;  /* 0x000000253f099290 */ /* 0x000fc600087fe43f */
[----:B------:R-:W-:-:S09]  /*1efc0*/  VOTEU.ALL UP0, P1 ;  /* 0x00000000003f7886 */ /* 0x000fd20000800000 */
.L_x_507:
[----:B------:R-:W2:Y:S01]  /*1efd0*/  LDL R2, [R1+0x8] ;  /* 0x0000080001027983 */ /* 0x000ea20000100800 */
[----:B------:R-:W-:Y:S02]  /*1efe0*/  PLOP3.LUT P0, PT, P0, P3, PT, 0xa2, 0x0 ;  /* 0x000000000000781c */ /* 0x000fe40000707472 */
[----:B------:R-:W-:Y:S01]  /*1eff0*/  @P3 R2UR P0, UR7, R6 ;  /* 0x00000000060732ca */ /* 0x000fe20000000000 */
[----:B------:R-:W-:-:S07]  /*1f000*/  UMOV UR4, URZ ;  /* 0x0000003f00047c82 */ /* 0x000fce0008000000 */
[----:B------:R-:W-:Y:S02]  /*1f010*/  PLOP3.LUT P0, PT, P0, P3, PT, 0xa2, 0x0 ;  /* 0x000000000000781c */ /* 0x000fe40000707472 */
[----:B--2---:R-:W-:-:S08]  /*1f020*/  @P3 R2UR.OR P0, UR6, R2 ;  /* 0x00000000020632ca */ /* 0x004fd00000100000 */
[----:B------:R-:W-:Y:S02]  /*1f030*/  PLOP3.LUT P0, PT, P0, P3, PT, 0xa2, 0x0 ;  /* 0x000000000000781c */ /* 0x000fe40000707472 */
[----:B------:R-:W-:-:S08]  /*1f040*/  @P3 R2UR.OR P0, UR5, R3 ;  /* 0x00000000030532ca */ /* 0x000fd00000100000 */
[----:B------:R-:W-:-:S05]  /*1f050*/  @P3 PLOP3.LUT P3, PT, P0, PT, PT, 0x80, 0x0 ;  /* 0x000000000000381c */ /* 0x000fca000076f070 */
[----:B------:R0:W-:Y:S08]  /*1f060*/  @!UP0 UTMAPF.L2.4D [UR4], [UR8] ;  /* 0x00000004080085b8 */ /* 0x0001f00008018000 */
[----:B0-----:R-:W-:Y:S05]  /*1f070*/  @P3 BRA.U.ANY `(.L_x_507) ;  /* 0xfffffffd00d43947 */ /* 0x001fea000393ffff */
[----:B------:R-:W2:Y:S01]  /*1f080*/  LDL R16, [R1+0x20] ;  /* 0x0000200001107983 */ /* 0x000ea20000100800 */
[----:B------:R-:W0:Y:S01]  /*1f090*/  LDC.64 R4, c[0x0][0x3f8] ;  /* 0x0000fe00ff047b82 */ /* 0x000e220000000a00 */
[----:B------:R-:W-:Y:S02]  /*1f0a0*/  ULDC.64 UR4, c[0x0][0xa08] ;  /* 0x0002820000047ab9 */ /* 0x000fe40000000a00 */
[----:B0-----:R-:W-:Y:S01]  /*1f0b0*/  LOP3.LUT P0, RZ, R4, UR4, RZ, 0xfc, !PT ;  /* 0x0000000404ff7c12 */ /* 0x001fe2000f80fcff */
[----:B------:R-:W-:-:S03]  /*1f0c0*/  UMOV UR4, 0xffffffff ;  /* 0xffffffff00047882 */ /* 0x000fc60000000000 */
[----:B------:R-:W-:Y:S02]  /*1f0d0*/  LOP3.LUT P0, RZ, R5, UR5, RZ, 0xfc, P0 ;  /* 0x0000000505ff7c12 */ /* 0x000fe4000800fcff */
[----:B--2---:R-:W-:Y:S02]  /*1f0e0*/  SHF.R.S32.HI R17, RZ, 0x1f, R16 ;  /* 0x0000001fff117819 */ /* 0x004fe40000011410 */
[----:B------:R-:W-:-:S03]  /*1f0f0*/  SEL R2, R16, RZ, !P0 ;  /* 0x000000ff10027207 */ /* 0x000fc60004000000 */
[----:B------:R0:W-:Y:S01]  /*1f100*/  STL [R1+0x24], R17 ;  /* 0x0000241101007387 */ /* 0x0001e20000100800 */
[----:B------:R-:W-:Y:S05]  /*1f110*/  BRA.DIV UR4, `(.L_x_508) ;  /* 0x0000004e04a47947 */ /* 0x000fea000b800000 */
[----:B------:R-:W1:Y:S02]  /*1f120*/  S2R R7, SR_TID.X ;  /* 0x0000000000077919 */ /* 0x000e640000002100 */
[----:B-1----:R-:W-:-:S04]  /*1f130*/  SHF.R.U32.HI R7, RZ, 0x5, R7 ;  /* 0x00000005ff077819 */ /* 0x002fc80000011607 */
[----:B------:R-:W-:-:S05]  /*1f140*/  LOP3.LUT R7, R7, 0x3, RZ, 0xc0, !PT ;  /* 0x0000000307077812 */ /* 0x000fca00078ec0ff */
[----:B------:R1:W2:Y:S02]  /*1f150*/  SHFL.IDX PT, R14, R7, RZ, 0x1f ;  /* 0x00001fff070e7589 */ /* 0x0002a400000e0000 */
.L_x_654:
[----:B--2---:R-:W-:Y:S02]  /*1f160*/  ISETP.NE.AND P0, PT, R14, RZ, PT ;  /* 0x000000ff0e00720c */ /* 0x004fe40003f05270 */
[----:B------:R-:W-:-:S11]  /*1f170*/  PLOP3.LUT P6, PT, PT, PT, PT, 0x8, 0x0 ;  /* 0x000000000000781c */ /* 0x000fd60003fce170 */
[----:B------:R-:W-:Y:S05]  /*1f180*/  @P0 BRA `(.L_x_509) ;  /* 0x0000000400c40947 */ /* 0x000fea0003800000 */
[----:B------:R-:W-:-:S03]  /*1f190*/  UMOV UR4, 0xffffffff ;  /* 0xffffffff00047882 */ /* 0x000fc60000000000 */
[----:B------:R-:W-:Y:S05]  /*1f1a0*/  BRA.DIV UR4, `(.L_x_510) ;  /* 0x0000004e04b47947 */ /* 0x000fea000b800000 */
[----:B------:R-:W-:-:S13]  /*1f1b0*/  ELECT P6, URZ, PT ;  /* 0x00000000003f782f */ /* 0x000fda00038c0000 */
.L_x_657:
[----:B------:R-:W-:Y:S05]  /*1f1c0*/  @!P6 BRA `(.L_x_511) ;  /* 0x00000004005ce947 */ /* 0x000fea0003800000 */
[----:B-1----:R-:W2:Y:S01]  /*1f1d0*/  LDL R7, [R1+0x3c] ;  /* 0x00003c0001077983 */ /* 0x002ea20000100800 */
[----:B------:R-:W-:-:S04]  /*1f1e0*/  ISETP.NE.U32.AND P0, PT, R4, RZ, PT ;  /* 0x000000ff0400720c */ /* 0x000fc80003f05070 */
[----:B------:R-:W-:Y:S01]  /*1f1f0*/  ISETP.NE.AND.EX P0, PT, R5, RZ, PT, P0 ;  /* 0x000000ff0500720c */ /* 0x000fe20003f05300 */
[----:B--2---:R-:W-:-:S12]  /*1f200*/  VIADD R7, R7, 0xffffffff ;  /* 0xffffffff07077836 */ /* 0x004fd80000000000 */
[----:B------:R-:W-:Y:S05]  /*1f210*/  @!P0 BRA `(.L_x_512) ;  /* 0x0000000000488947 */ /* 0x000fea0003800000 */
[----:B------:R-:W1:Y:S01]  /*1f220*/  LDC R10, c[0x0][0x41c] ;  /* 0x00010700ff0a7b82 */ /* 0x000e620000000800 */
[----:B------:R-:W-:Y:S01]  /*1f230*/  IMAD.MOV.U32 R2, RZ, RZ, R7 ;  /* 0x000000ffff027224 */ /* 0x000fe200078e0007 */
[----:B------:R-:W-:Y:S01]  /*1f240*/  ULDC.64 UR4, c[0x0][0x408] ;  /* 0x0001020000047ab9 */ /* 0x000fe20000000a00 */
[----:B-1----:R-:W-:-:S13]  /*1f250*/  ISETP.NE.AND P0, PT, R10, 0x1, PT ;  /* 0x000000010a00780c */ /* 0x002fda0003f05270 */
[----:B------:R-:W1:Y:S02]  /*1f260*/  @P0 LDC.64 R8, c[0x0][0x420] ;  /* 0x00010800ff080b82 */ /* 0x000e640000000a00 */
[----:B-1----:R-:W-:-:S05]  /*1f270*/  @P0 IMAD.HI.U32 R8, R7, R8, RZ ;  /* 0x0000000807080227 */ /* 0x002fca00078e00ff */
[----:B------:R-:W-:-:S04]  /*1f280*/  @P0 SHF.R.U32.HI R2, RZ, R9, R8 ;  /* 0x00000009ff020219 */ /* 0x000fc80000011608 */
[----:B------:R-:W-:Y:S02]  /*1f290*/  IADD3 R8, -R2, RZ, RZ ;  /* 0x000000ff02087210 */ /* 0x000fe40007ffe1ff */
[----:B------:R-:W-:-:S03]  /*1f2a0*/  SHF.R.S32.HI R9, RZ, 0x1f, R2 ;  /* 0x0000001fff097819 */ /* 0x000fc60000011402 */
[----:B------:R-:W-:Y:S02]  /*1f2b0*/  IMAD R7, R10, R8, R7 ;  /* 0x000000080a077224 */ /* 0x000fe400078e0207 */
[----:B------:R-:W-:Y:S02]  /*1f2c0*/  IMAD R10, R17, UR4, RZ ;  /* 0x00000004110a7c24 */ /* 0x000fe4000f8e02ff */
[----:B------:R-:W-:Y:S02]  /*1f2d0*/  IMAD.MOV.U32 R8, RZ, RZ, R2 ;  /* 0x000000ffff087224 */ /* 0x000fe400078e0002 */
[C---:B------:R-:W-:Y:S02]  /*1f2e0*/  IMAD R2, R16.reuse, UR5, R10 ;  /* 0x0000000510027c24 */ /* 0x040fe4000f8e020a */
[----:B------:R-:W-:-:S04]  /*1f2f0*/  IMAD.WIDE.U32 R8, R16, UR4, R8 ;  /* 0x0000000410087c25 */ /* 0x000fc8000f8e0008 */
[----:B------:R-:W-:Y:S01]  /*1f300*/  IMAD.IADD R2, R9, 0x1, R2 ;  /* 0x0000000109027824 */ /* 0x000fe200078e0202 */
[----:B------:R-:W-:-:S04]  /*1f310*/  LEA R4, P0, R8, R4, 0x2 ;  /* 0x0000000408047211 */ /* 0x000fc800078010ff */
[----:B------:R-:W-:-:S05]  /*1f320*/  LEA.HI.X R5, R8, R5, R2, 0x2, P0 ;  /* 0x0000000508057211 */ /* 0x000fca00000f1402 */
[----:B------:R1:W5:Y:S04]  /*1f330*/  LDG.E R2, desc[UR60][R4.64] ;  /* 0x0000003c04027981 */ /* 0x000368000c1e1900 */
.L_x_512:
[----:B-1----:R-:W2:Y:S01]  /*1f340*/  LDL R4, [R1+0x10] ;  /* 0x0000100001047983 */ /* 0x002ea20000100800 */
[----:B------:R-:W-:-:S03]  /*1f350*/  MOV R9, 0x400 ;  /* 0x0000040000097802 */ /* 0x000fc60000000f00 */
[----:B------:R-:W3:Y:S01]  /*1f360*/  LDL R8, [R1+0x18] ;  /* 0x0000180001087983 */ /* 0x000ee20000100800 */
[----:B------:R-:W1:Y:S01]  /*1f370*/  S2R R10, SR_CgaCtaId ;  /* 0x00000000000a7919 */ /* 0x000e620000008800 */
[----:B------:R-:W4:Y:S01]  /*1f380*/  S2R R5, SR_TID.X ;  /* 0x0000000000057919 */ /* 0x000f220000002100 */
[----:B-1----:R-:W-:Y:S02]  /*1f390*/  LEA R9, R10, R9, 0x18 ;  /* 0x000000090a097211 */ /* 0x002fe400078ec0ff */
[----:B----4-:R-:W-:-:S04]  /*1f3a0*/  LOP3.LUT R5, R5, 0x7f, RZ, 0xc0, !PT ;  /* 0x0000007f05057812 */ /* 0x010fc800078ec0ff */
[----:B------:R-:W-:Y:S01]  /*1f3b0*/  ISETP.NE.AND P0, PT, R5, RZ, PT ;  /* 0x000000ff0500720c */ /* 0x000fe20003f05270 */
[----:B--2---:R-:W-:Y:S01]  /*1f3c0*/  IMAD R4, R4, 0x8, R9 ;  /* 0x0000000804047824 */ /* 0x004fe200078e0209 */
[----:B---3--:R-:W-:-:S04]  /*1f3d0*/  SHF.L.U32 R8, R8, 0x1f, RZ ;  /* 0x0000001f08087819 */ /* 0x008fc800000006ff */
[----:B------:R-:W1:Y:S02]  /*1f3e0*/  SYNCS.PHASECHK.TRANS64.TRYWAIT P2, [R4+URZ+0x2e880], R8 ;  /* 0x02e88008040075a7 */ /* 0x000e64000804017f */
[----:B-1----:R-:W-:Y:S05]  /*1f3f0*/  @!P2 BRA `(.L_x_513) ;  /* 0x0000004c0040a947 */ /* 0x002fea0003800000 */
.L_x_658:
        /* <DEDUP_REMOVED lines=8> */
.L_x_514:
[----:B------:R-:W2:Y:S01]  /*1f480*/  LDL R5, [R1+0x10] ;  /* 0x0000100001057983 */ /* 0x000ea20000100800 */
[----:B------:R-:W-:-:S03]  /*1f490*/  MOV R10, 0x400 ;  /* 0x00000400000a7802 */ /* 0x000fc60000000f00 */
[----:B------:R-:W3:Y:S01]  /*1f4a0*/  LDL R9, [R1+0x28] ;  /* 0x0000280001097983 */ /* 0x000ee20000100800 */
[----:B------:R-:W4:Y:S01]  /*1f4b0*/  S2R R11, SR_CgaCtaId ;  /* 0x00000000000b7919 */ /* 0x000f220000008800 */
[----:B------:R-:W-:Y:S01]  /*1f4c0*/  R2UR UR9, R4 ;  /* 0x00000000040972ca */ /* 0x000fe200000e0000 */
[----:B------:R-:W-:Y:S01]  /*1f4d0*/  UIADD3 UR4, UP0, UR36, 0x470, URZ ;  /* 0x0000047024047890 */ /* 0x000fe2000ff1e03f */
[----:B------:R-:W-:Y:S02]  /*1f4e0*/  R2UR UR12, R0 ;  /* 0x00000000000c72ca */ /* 0x000fe400000e0000 */
[----:B-----5:R-:W-:Y:S01]  /*1f4f0*/  R2UR UR13, R2 ;  /* 0x00000000020d72ca */ /* 0x020fe200000e0000 */
[----:B------:R-:W-:Y:S01]  /*1f500*/  UIADD3.X UR5, URZ, UR37, URZ, UP0, !UPT ;  /* 0x000000253f057290 */ /* 0x000fe200087fe43f */
[----:B----4-:R-:W-:-:S07]  /*1f510*/  LEA R10, R11, R10, 0x18 ;  /* 0x0000000a0b0a7211 */ /* 0x010fce00078ec0ff */
[----:B------:R-:W-:Y:S01]  /*1f520*/  UIADD3 UR9, UR9, 0x2e870, URZ ;  /* 0x0002e87009097890 */ /* 0x000fe2000fffe03f */
[----:B------:R-:W-:Y:S01]  /*1f530*/  UMOV UR6, 0x0 ;  /* 0x0000000000067882 */ /* 0x000fe20000000000 */
[----:B------:R-:W-:Y:S01]  /*1f540*/  UMOV UR7, 0x14f00000 ;  /* 0x14f0000000077882 */ /* 0x000fe20000000000 */
[----:B------:R-:W-:Y:S01]  /*1f550*/  UMOV UR10, URZ ;  /* 0x0000003f000a7c82 */ /* 0x000fe20008000000 */
[----:B--2---:R-:W-:-:S05]  /*1f560*/  IMAD R5, R5, 0x7000, R10 ;  /* 0x0000700005057824 */ /* 0x004fca00078e020a */
[----:B------:R-:W-:Y:S01]  /*1f570*/  R2UR UR8, R5 ;  /* 0x00000000050872ca */ /* 0x000fe200000e0000 */
[----:B---3--:R-:W-:-:S05]  /*1f580*/  IMAD R7, R7, 0xe0, R9 ;  /* 0x000000e007077824 */ /* 0x008fca00078e0209 */
[----:B------:R-:W-:-:S07]  /*1f590*/  R2UR UR11, R7 ;  /* 0x00000000070b72ca */ /* 0x000fce00000e0000 */
[----:B------:R-:W-:-:S09]  /*1f5a0*/  UIADD3 UR8, UR8, 0xe400, URZ ;  /* 0x0000e40008087890 */ /* 0x000fd2000fffe03f */
[----:B------:R2:W-:Y:S01]  /*1f5b0*/  UTMALDG.4D [UR8], [UR4], desc[UR6] ;  /* 0x00000608040075b4 */ /* 0x0005e20008019000 */
[----:B------:R-:W3:Y:S02]  /*1f5c0*/  SYNCS.PHASECHK.TRANS64.TRYWAIT P2, [R4+URZ+0x2e840], R8 ;  /* 0x02e84008040075a7 */ /* 0x000ee4000804017f */
[----:B--23--:R-:W-:Y:S05]  /*1f5d0*/  @!P2 BRA `(.L_x_515) ;  /* 0x0000004800dca947 */ /* 0x00cfea0003800000 */
.L_x_659:
[----:B------:R-:W-:Y:S05]  /*1f5e0*/  @P0 BRA `(.L_x_516) ;  /* 0x00000000001c0947 */ /* 0x000fea0003800000 */
[----:B------:R-:W3:Y:S01]  /*1f5f0*/  S2R R9, SR_TID.X ;  /* 0x0000000000097919 */ /* 0x000ee20000002100 */
[----:B-12---:R-:W-:-:S04]  /*1f600*/  IMAD.MOV.U32 R8, RZ, RZ, 0x7000 ;  /* 0x00007000ff087424 */ /* 0x006fc800078e00ff */
[----:B------:R4:W-:Y:S01]  /*1f610*/  SYNCS.ARRIVE.TRANS64 RZ, [R4+URZ+0x2e830], R8 ;  /* 0x02e8300804ff79a7 */ /* 0x0009e2000800003f */
[----:B---3--:R-:W-:-:S04]  /*1f620*/  LOP3.LUT R9, R9, 0x1f, RZ, 0xc0, !PT ;  /* 0x0000001f09097812 */ /* 0x008fc800078ec0ff */
[----:B------:R-:W-:-:S13]  /*1f630*/  ISETP.NE.AND P0, PT, R9, RZ, PT ;  /* 0x000000ff0900720c */ /* 0x000fda0003f05270 */
[----:B----4-:R-:W-:Y:S05]  /*1f640*/  @!P0 BRA `(.L_x_516) ;  /* 0x0000000000048947 */ /* 0x010fea0003800000 */
[----:B------:R-:W-:Y:S01]  /*1f650*/  BPT.TRAP 0x1 ;  /* 0x000000040000795c */ /* 0x000fe20000300000 */
.L_x_516:
        /* <DEDUP_REMOVED lines=8> */
[----:B------:R-:W-:Y:S01]  /*1f6e0*/  R2UR UR13, R2 ;  /* 0x00000000020d72ca */ /* 0x000fe200000e0000 */
[----:B------:R-:W-:-:S04]  /*1f6f0*/  UMOV UR10, URZ ;  /* 0x0000003f000a7c82 */ /* 0x000fc80008000000 */
[----:B------:R-:W-:Y:S02]  /*1f700*/  UIADD3 UR8, UR8, 0x20400, URZ ;  /* 0x0002040008087890 */ /* 0x000fe4000fffe03f */
[----:B------:R-:W-:-:S09]  /*1f710*/  UIADD3 UR9, UR9, 0x2e830, URZ ;  /* 0x0002e83009097890 */ /* 0x000fd2000fffe03f */
[----:B------:R3:W-:Y:S02]  /*1f720*/  UTMALDG.4D [UR8], [UR4], desc[UR6] ;  /* 0x00000608040075b4 */ /* 0x0007e40008019000 */
[----:B---3--:R-:W-:Y:S01]  /*1f730*/  NOP ;  /* 0x0000000000007918 */ /* 0x008fe20000000000 */
.L_x_511:
[----:B------:R-:W3:Y:S01]  /*1f740*/  LDL.LU R5, [R1+0x8] ;  /* 0x0000080001057983 */ /* 0x000ee20000300800 */
[----:B-1----:R-:W-:Y:S01]  /*1f750*/  MOV R7, 0x400 ;  /* 0x0000040000077802 */ /* 0x002fe20000000f00 */
[----:B--2---:R-:W1:Y:S01]  /*1f760*/  S2R R8, SR_CgaCtaId ;  /* 0x0000000000087919 */ /* 0x004e620000008800 */
[----:B------:R-:W-:Y:S05]  /*1f770*/  WARPSYNC.ALL ;  /* 0x0000000000007948 */ /* 0x000fea0003800000 */
[----:B------:R-:W-:Y:S01]  /*1f780*/  BAR.SYNC.DEFER_BLOCKING 0x8, 0x120 ;  /* 0x0204800000007b1d */ /* 0x000fe20000010000 */
[----:B------:R-:W-:-:S13]  /*1f790*/  ELECT P0, URZ, PT ;  /* 0x00000000003f782f */ /* 0x000fda0003800000 */
[----:B------:R-:W-:Y:S01]  /*1f7a0*/  @P0 R2UR UR13, R6 ;  /* 0x00000000060d02ca */ /* 0x000fe200000e0000 */
[----:B------:R-:W-:Y:S01]  /*1f7b0*/  UIADD3 UR4, UP0, UR36, 0x270, URZ ;  /* 0x0000027024047890 */ /* 0x000fe2000ff1e03f */
[----:B------:R-:W-:-:S03]  /*1f7c0*/  @P0 R2UR UR11, R3 ;  /* 0x00000000030b02ca */ /* 0x000fc600000e0000 */
[----:B------:R-:W-:Y:S01]  /*1f7d0*/  UIADD3.X UR5, URZ, UR37, URZ, UP0, !UPT ;  /* 0x000000253f057290 */ /* 0x000fe200087fe43f */
[----:B-1----:R-:W-:-:S04]  /*1f7e0*/  LEA R7, R8, R7, 0x18 ;  /* 0x0000000708077211 */ /* 0x002fc800078ec0ff */
[----:B------:R-:W-:Y:S02]  /*1f7f0*/  R2UR UR9, R7 ;  /* 0x00000000070972ca */ /* 0x000fe400000e0000 */
[----:B------:R-:W-:Y:S01]  /*1f800*/  @P0 MOV R4, 0x4000 ;  /* 0x0000400000040802 */ /* 0x000fe20000000f00 */
[----:B------:R-:W-:Y:S01]  /*1f810*/  UMOV UR6, 0x0 ;  /* 0x0000000000067882 */ /* 0x000fe20000000000 */
[----:B------:R-:W-:Y:S01]  /*1f820*/  UMOV UR7, 0x12f00000 ;  /* 0x12f0000000077882 */ /* 0x000fe20000000000 */
[----:B------:R-:W-:Y:S01]  /*1f830*/  UMOV UR10, URZ ;  /* 0x0000003f000a7c82 */ /* 0x000fe20008000000 */
[----:B------:R2:W-:Y:S07]  /*1f840*/  @P0 SYNCS.ARRIVE.TRANS64 RZ, [R7+URZ+0x2e800], R4 ;  /* 0x02e8000407ff09a7 */ /* 0x0005ee000800003f */
[----:B------:R-:W-:-:S02]  /*1f850*/  UIADD3 UR8, UR9, 0x1c400, URZ ;  /* 0x0001c40009087890 */ /* 0x000fc4000fffe03f */
[----:B------:R-:W-:Y:S01]  /*1f860*/  UIADD3 UR9, UR9, 0x2e800, URZ ;  /* 0x0002e80009097890 */ /* 0x000fe2000fffe03f */
[----:B---3--:R-:W-:-:S13]  /*1f870*/  @P0 R2UR UR12, R5 ;  /* 0x00000000050c02ca */ /* 0x008fda00000e0000 */
[----:B------:R2:W-:Y:S02]  /*1f880*/  UTMALDG.4D [UR8], [UR4], desc[UR6] ;  /* 0x00000608040075b4 */ /* 0x0005e40008019000 */
[----:B--2---:R-:W-:Y:S01]  /*1f890*/  NOP ;  /* 0x0000000000007918 */ /* 0x004fe20000000000 */
.L_x_509:
[----:B------:R-:W2:Y:S01]  /*1f8a0*/  LDL.LU R6, [R1+0x44] ;  /* 0x0000440001067983 */ /* 0x000ea20000300800 */
[----:B------:R-:W-:Y:S01]  /*1f8b0*/  MOV R4, 0x400 ;  /* 0x0000040000047802 */ /* 0x000fe20000000f00 */
[----:B------:R-:W-:Y:S01]  /*1f8c0*/  BSSY B0, `(.L_x_517) ;  /* 0x000000b000007945 */ /* 0x000fe20003800000 */
[----:B------:R-:W3:Y:S02]  /*1f8d0*/  S2R R5, SR_CgaCtaId ;  /* 0x0000000000057919 */ /* 0x000ee40000008800 */
[----:B---3--:R-:W-:Y:S01]  /*1f8e0*/  LEA R4, R5, R4, 0x18 ;  /* 0x0000000405047211 */ /* 0x008fe200078ec0ff */
[----:B--2---:R-:W-:-:S05]  /*1f8f0*/  VIADD R6, R6, 0x1 ;  /* 0x0000000106067836 */ /* 0x004fca0000000000 */
[----:B------:R-:W-:Y:S01]  /*1f900*/  LEA.HI R3, R6, R6, RZ, 0x1 ;  /* 0x0000000606037211 */ /* 0x000fe200078f08ff */
[----:B------:R2:W-:Y:S03]  /*1f910*/  STL [R1+0x44], R6 ;  /* 0x0000440601007387 */ /* 0x0005e60000100800 */
[----:B------:R-:W-:-:S05]  /*1f920*/  LOP3.LUT R3, R3, 0xfffffffe, RZ, 0xc0, !PT ;  /* 0xfffffffe03037812 */ /* 0x000fca00078ec0ff */
[----:B------:R-:W-:-:S05]  /*1f930*/  IMAD.IADD R3, R6, 0x1, -R3 ;  /* 0x0000000106037824 */ /* 0x000fca00078e0a03 */
[----:B------:R-:W-:-:S04]  /*1f940*/  SHF.L.U32 R3, R3, 0x1f, RZ ;  /* 0x0000001f03037819 */ /* 0x000fc800000006ff */
[----:B------:R-:W3:Y:S02]  /*1f950*/  SYNCS.PHASECHK.TRANS64.TRYWAIT P0, [R4+URZ+0x2e820], R3 ;  /* 0x02e82003040075a7 */ /* 0x000ee4000800017f */
[----:B--23--:R-:W-:Y:S05]  /*1f960*/  @!P0 BRA `(.L_x_518) ;  /* 0x00000048000c8947 */ /* 0x00cfea0003800000 */
.L_x_660:
[----:B------:R-:W-:Y:S05]  /*1f970*/  BSYNC B0 ;  /* 0x0000000000007941 */ /* 0x000fea0003800000 */
.L_x_517:
[----:B------:R-:W-:-:S13]  /*1f980*/  ISETP.GE.AND P0, PT, R19, 0xe1, PT ;  /* 0x000000e11300780c */ /* 0x000fda0003f06270 */
[----:B------:R-:W-:Y:S05]  /*1f990*/  @!P0 BRA `(.L_x_519) ;  /* 0x0000001000248947 */ /* 0x000fea0003800000 */
[----:B--2---:R-:W2:Y:S04]  /*1f9a0*/  LDL.LU R4, [R1+0x3c] ;  /* 0x00003c0001047983 */ /* 0x004ea80000300800 */
[----:B------:R3:W5:Y:S04]  /*1f9b0*/  LDL.LU R6, [R1+0x10] ;  /* 0x0000100001067983 */ /* 0x0007680000300800 */
[----:B-1----:R3:W5:Y:S02]  /*1f9c0*/  LDL.LU R7, [R1+0x18] ;  /* 0x0000180001077983 */ /* 0x0027640000300800 */
[----:B--23--:R-:W-:-:S07]  /*1f9d0*/  VIADD R21, R4, 0xfffffffe ;  /* 0xfffffffe04157836 */ /* 0x00cfce0000000000 */
.L_x_539:
[----:B-----5:R-:W-:Y:S01]  /*1f9e0*/  VIADD R4, R6, 0x1 ;  /* 0x0000000106047836 */ /* 0x020fe20000000000 */
[----:B------:R-:W-:Y:S05]  /*1f9f0*/  YIELD ;  /* 0x0000000000007946 */ /* 0x000fea0003800000 */
[----:B------:R-:W-:Y:S01]  /*1fa00*/  ISETP.NE.AND P0, PT, R4, 0x2, PT ;  /* 0x000000020400780c */ /* 0x000fe20003f05270 */
[----:B------:R-:W-:Y:S03]  /*1fa10*/  BSSY B0, `(.L_x_520) ;  /* 0x0000071000007945 */ /* 0x000fe60003800000 */
[----:B---3--:R-:W-:-:S02]  /*1fa20*/  SEL R3, RZ, 0x1, P0 ;  /* 0x00000001ff037807 */ /* 0x008fc40000000000 */
[----:B-1----:R-:W-:Y:S02]  /*1fa30*/  SEL R10, R4, RZ, P0 ;  /* 0x000000ff040a7207 */ /* 0x002fe40000000000 */
        /* <DEDUP_REMOVED lines=9> */
[----:B------:R-:W2:Y:S01]  /*1fad0*/  LDL R12, [R1+0x24] ;  /* 0x00002400010c7983 */ /* 0x000ea20000100800 */
[----:B------:R-:W3:Y:S01]  /*1fae0*/  LDC R5, c[0x0][0x41c] ;  /* 0x00010700ff057b82 */ /* 0x000ee20000000800 */
[----:B------:R-:W-:Y:S02]  /*1faf0*/  ULDC.64 UR6, c[0x0][0x408] ;  /* 0x0001020000067ab9 */ /* 0x000fe40000000a00 */
[----:B------:R-:W4:Y:S01]  /*1fb00*/  LDL R11, [R1+0x20] ;  /* 0x00002000010b7983 */ /* 0x000f220000100800 */
[----:B---3--:R-:W-:-:S13]  /*1fb10*/  ISETP.NE.AND P0, PT, R5, 0x1, PT ;  /* 0x000000010500780c */ /* 0x008fda0003f05270 */
[----:B------:R-:W3:Y:S02]  /*1fb20*/  @P0 LDC.64 R2, c[0x0][0x420] ;  /* 0x00010800ff020b82 */ /* 0x000ee40000000a00 */
[----:B---3--:R-:W-:Y:S01]  /*1fb30*/  @P0 IMAD.HI.U32 R4, R21, R2, RZ ;  /* 0x0000000215040227 */ /* 0x008fe200078e00ff */
[----:B------:R-:W-:-:S04]  /*1fb40*/  MOV R2, R21 ;  /* 0x0000001500027202 */ /* 0x000fc80000000f00 */
[----:B------:R-:W-:-:S04]  /*1fb50*/  @P0 SHF.R.U32.HI R2, RZ, R3, R4 ;  /* 0x00000003ff020219 */ /* 0x000fc80000011604 */
[--C-:B------:R-:W-:Y:S01]  /*1fb60*/  SHF.R.S32.HI R3, RZ, 0x1f, R2.reuse ;  /* 0x0000001fff037819 */ /* 0x100fe20000011402 */
[----:B------:R-:W-:-:S04]  /*1fb70*/  IMAD.MOV R8, RZ, RZ, -R2 ;  /* 0x000000ffff087224 */ /* 0x000fc800078e0a02 */
[----:B------:R-:W-:Y:S02]  /*1fb80*/  IMAD R8, R5, R8, R21 ;  /* 0x0000000805087224 */ /* 0x000fe400078e0215 */
[----:B--2---:R-:W-:-:S04]  /*1fb90*/  IMAD R4, R12, UR6, RZ ;  /* 0x000000060c047c24 */ /* 0x004fc8000f8e02ff */
[C---:B----4-:R-:W-:Y:S02]  /*1fba0*/  IMAD R4, R11.reuse, UR7, R4 ;  /* 0x000000070b047c24 */ /* 0x050fe4000f8e0204 */
[----:B------:R-:W-:-:S04]  /*1fbb0*/  IMAD.WIDE.U32 R2, R11, UR6, R2 ;  /* 0x000000060b027c25 */ /* 0x000fc8000f8e0002 */
[----:B------:R-:W-:Y:S01]  /*1fbc0*/  IMAD.IADD R3, R4, 0x1, R3 ;  /* 0x0000000104037824 */ /* 0x000fe200078e0203 */
[----:B------:R-:W-:-:S04]  /*1fbd0*/  LEA R4, P0, R2, UR4, 0x2 ;  /* 0x0000000402047c11 */ /* 0x000fc8000f8010ff */
[----:B------:R-:W-:-:S05]  /*1fbe0*/  LEA.HI.X R5, R2, UR5, R3, 0x2, P0 ;  /* 0x0000000502057c11 */ /* 0x000fca00080f1403 */
[----:B------:R2:W5:Y:S04]  /*1fbf0*/  LDG.E R2, desc[UR60][R4.64] ;  /* 0x0000003c04027981 */ /* 0x000568000c1e1900 */
.L_x_522:
[----:B--2---:R-:W2:Y:S01]  /*1fc00*/  S2R R5, SR_CgaCtaId ;  /* 0x0000000000057919 */ /* 0x004ea20000008800 */
[----:B------:R-:W-:Y:S01]  /*1fc10*/  MOV R4, 0x400 ;  /* 0x0000040000047802 */ /* 0x000fe20000000f00 */
[----:B------:R-:W-:Y:S01]  /*1fc20*/  BSSY B1, `(.L_x_523) ;  /* 0x0000009000017945 */ /* 0x000fe20003800000 */
[----:B------:R-:W3:Y:S02]  /*1fc30*/  S2R R3, SR_TID.X ;  /* 0x0000000000037919 */ /* 0x000ee40000002100 */
[----:B--2---:R-:W-:Y:S02]  /*1fc40*/  LEA R4, R5, R4, 0x18 ;  /* 0x0000000405047211 */ /* 0x004fe400078ec0ff */
[----:B---3--:R-:W-:-:S03]  /*1fc50*/  LOP3.LUT R3, R3, 0x7f, RZ, 0xc0, !PT ;  /* 0x0000007f03037812 */ /* 0x008fc600078ec0ff */
[----:B------:R-:W-:Y:S01]  /*1fc60*/  IMAD R5, R10, 0x8, R4 ;  /* 0x000000080a057824 */ /* 0x000fe200078e0204 */
[----:B------:R-:W-:Y:S02]  /*1fc70*/  SHF.L.U32 R4, R9, 0x1f, RZ ;  /* 0x0000001f09047819 */ /* 0x000fe400000006ff */
[----:B------:R-:W-:Y:S02]  /*1fc80*/  ISETP.NE.AND P2, PT, R3, RZ, PT ;  /* 0x000000ff0300720c */ /* 0x000fe40003f45270 */
[----:B------:R-:W2:Y:S02]  /*1fc90*/  SYNCS.PHASECHK.TRANS64.TRYWAIT P0, [R5+URZ+0x2e880], R4 ;  /* 0x02e88004050075a7 */ /* 0x000ea4000800017f */
[----:B--2---:R-:W-:Y:S09]  /*1fca0*/  @!P0 BRA `(.L_x_524) ;  /* 0x00000044005c8947 */ /* 0x004ff20003800000 */
.L_x_661:
[----:B------:R-:W-:Y:S05]  /*1fcb0*/  BSYNC B1 ;  /* 0x0000000000017941 */ /* 0x000fea0003800000 */
.L_x_523:
[----:B------:R-:W-:Y:S04]  /*1fcc0*/  BSSY B1, `(.L_x_525) ;  /* 0x0000009000017945 */ /* 0x000fe80003800000 */
[----:B------:R-:W-:Y:S05]  /*1fcd0*/  @P2 BRA `(.L_x_526) ;  /* 0x00000000001c2947 */ /* 0x000fea0003800000 */
[----:B------:R-:W1:Y:S02]  /*1fce0*/  S2R R3, SR_TID.X ;  /* 0x0000000000037919 */ /* 0x000e640000002100 */
[----:B-1----:R-:W-:Y:S01]  /*1fcf0*/  LOP3.LUT R9, R3, 0x1f, RZ, 0xc0, !PT ;  /* 0x0000001f03097812 */ /* 0x002fe200078ec0ff */
[----:B------:R-:W-:-:S03]  /*1fd00*/  IMAD.MOV.U32 R3, RZ, RZ, 0x7000 ;  /* 0x00007000ff037424 */ /* 0x000fc600078e00ff */
[----:B------:R-:W-:Y:S01]  /*1fd10*/  ISETP.NE.AND P0, PT, R9, RZ, PT ;  /* 0x000000ff0900720c */ /* 0x000fe20003f05270 */
[----:B------:R3:W-:-:S12]  /*1fd20*/  SYNCS.ARRIVE.TRANS64 RZ, [R5+URZ+0x2e870], R3 ;  /* 0x02e8700305ff79a7 */ /* 0x0007d8000800003f */
[----:B---3--:R-:W-:Y:S05]  /*1fd30*/  @!P0 BRA `(.L_x_526) ;  /* 0x0000000000048947 */ /* 0x008fea0003800000 */
[----:B------:R-:W-:Y:S01]  /*1fd40*/  BPT.TRAP 0x1 ;  /* 0x000000040000795c */ /* 0x000fe20000300000 */
.L_x_526:
[----:B------:R-:W-:Y:S05]  /*1fd50*/  BSYNC B1 ;  /* 0x0000000000017941 */ /* 0x000fea0003800000 */
.L_x_525:
[----:B------:R-:W3:Y:S04]  /*1fd60*/  LDL R3, [R1+0x10] ;  /* 0x0000100001037983 */ /* 0x000ee80000100800 */
[----:B-1----:R-:W4:Y:S01]  /*1fd70*/  LDL R9, [R1+0x28] ;  /* 0x0000280001097983 */ /* 0x002f220000100800 */
[----:B------:R-:W-:Y:S01]  /*1fd80*/  IMAD.MOV.U32 R11, RZ, RZ, RZ ;  /* 0x000000ffff0b7224 */ /* 0x000fe200078e00ff */
[----:B------:R-:W-:Y:S01]  /*1fd90*/  MOV R10, 0x400 ;  /* 0x00000400000a7802 */ /* 0x000fe20000000f00 */
[----:B------:R-:W-:Y:S01]  /*1fda0*/  UIADD3 UR4, UP0, UR36, 0x470, URZ ;  /* 0x0000047024047890 */ /* 0x000fe2000ff1e03f */
[----:B------:R-:W1:Y:S01]  /*1fdb0*/  S2R R12, SR_CgaCtaId ;  /* 0x00000000000c7919 */ /* 0x000e620000008800 */
[----:B------:R-:W-:Y:S01]  /*1fdc0*/  PLOP3.LUT P0, PT, PT, PT, PT, 0x80, 0x0 ;  /* 0x000000000000781c */ /* 0x000fe20003f0f070 */
[----:B------:R-:W-:Y:S01]  /*1fdd0*/  UMOV UR6, 0x0 ;  /* 0x0000000000067882 */ /* 0x000fe20000000000 */
[----:B------:R-:W-:Y:S01]  /*1fde0*/  R2UR UR10, R11 ;  /* 0x000000000b0a72ca */ /* 0x000fe200000e0000 */
[----:B------:R-:W-:Y:S01]  /*1fdf0*/  UIADD3.X UR5, URZ, UR37, URZ, UP0, !UPT ;  /* 0x000000253f057290 */ /* 0x000fe200087fe43f */
[----:B------:R-:W-:Y:S01]  /*1fe00*/  UMOV UR7, 0x14f00000 ;  /* 0x14f0000000077882 */ /* 0x000fe20000000000 */
[----:B-1----:R-:W-:-:S05]  /*1fe10*/  LEA R10, R12, R10, 0x18 ;  /* 0x0000000a0c0a7211 */ /* 0x002fca00078ec0ff */
[----:B---3--:R-:W-:Y:S02]  /*1fe20*/  IMAD R3, R3, 0x7000, R10 ;  /* 0x0000700003037824 */ /* 0x008fe400078e020a */
[----:B----4-:R-:W-:Y:S01]  /*1fe30*/  IMAD R8, R8, 0xe0, R9 ;  /* 0x000000e008087824 */ /* 0x010fe200078e0209 */
[----:B------:R-:W-:Y:S01]  /*1fe40*/  IADD3 R9, R5, 0x2e870, RZ ;  /* 0x0002e87005097810 */ /* 0x000fe20007ffe0ff */
[----:B------:R-:W-:-:S07]  /*1fe50*/  VIADD R10, R3, 0xe400 ;  /* 0x0000e400030a7836 */ /* 0x000fce0000000000 */
.L_x_527:
[----:B------:R-:W-:-:S13]  /*1fe60*/  @P0 ELECT P3, URZ, PT ;  /* 0x00000000003f082f */ /* 0x000fda0003860000 */
[----:B-----5:R-:W-:Y:S02]  /*1fe70*/  @P3 R2UR UR13, R2 ;  /* 0x00000000020d32ca */ /* 0x020fe400000e0000 */
        /* <DEDUP_REMOVED lines=11> */
.L_x_662:
[----:B------:R-:W-:Y:S05]  /*1ff30*/  BSYNC B1 ;  /* 0x0000000000017941 */ /* 0x000fea0003800000 */
.L_x_528:
        /* <DEDUP_REMOVED lines=11> */
.L_x_531:
[----:B------:R-:W-:Y:S05]  /*1fff0*/  BSYNC B1 ;  /* 0x0000000000017941 */ /* 0x000fea0003800000 */
.L_x_530:
[----:B------:R-:W-:Y:S01]  /*20000*/  R2UR UR10, R11 ;  /* 0x000000000b0a72ca */ /* 0x000fe200000e0000 */
[----:B------:R-:W-:Y:S01]  /*20010*/  UIADD3 UR4, UP0, UR36, 0x370, URZ ;  /* 0x0000037024047890 */ /* 0x000fe2000ff1e03f */
[----:B------:R-:W-:Y:S01]  /*20020*/  R2UR UR6, R12 ;  /* 0x000000000c0672ca */ /* 0x000fe200000e0000 */
[----:B------:R-:W-:Y:S01]  /*20030*/  VIADD R3, R3, 0x20400 ;  /* 0x0002040003037836 */ /* 0x000fe20000000000 */
[----:B------:R-:W-:Y:S01]  /*20040*/  R2UR UR7, R13 ;  /* 0x000000000d0772ca */ /* 0x000fe200000e0000 */
[----:B------:R-:W-:Y:S01]  /*20050*/  UIADD3.X UR5, URZ, UR37, URZ, UP0, !UPT ;  /* 0x000000253f057290 */ /* 0x000fe200087fe43f */
[----:B------:R-:W-:Y:S02]  /*20060*/  PLOP3.LUT P0, PT, PT, PT, PT, 0x80, 0x0 ;  /* 0x000000000000781c */ /* 0x000fe40003f0f070 */
[----:B-12---:R-:W-:-:S11]  /*20070*/  IADD3 R5, R5, 0x2e830, RZ ;  /* 0x0002e83005057810 */ /* 0x006fd60007ffe0ff */
.L_x_532:
        /* <DEDUP_REMOVED lines=9> */
[----:B--2---:R-:W-:Y:S05]  /*20110*/  @P0 BRA.U.ANY `(.L_x_532) ;  /* 0xfffffffd00d80947 */ /* 0x004fea000393ffff */
.L_x_521:
[----:B------:R-:W-:Y:S05]  /*20120*/  BSYNC B0 ;  /* 0x0000000000007941 */ /* 0x000fea0003800000 */
.L_x_520:
[----:B------:R-:W-:-:S06]  /*20130*/  UISETP.NE.AND UP0, UPT, UR38, 0x3, UPT ;  /* 0x000000032600788c */ /* 0x000fcc000bf05270 */
[----:B------:R-:W-:-:S13]  /*20140*/  PLOP3.LUT P0, PT, PT, PT, UP0, 0x80, 0x0 ;  /* 0x000000000000781c */ /* 0x000fda0003f0f008 */
[----:B------:R-:W-:Y:S05]  /*20150*/  @!P0 BRA `(.L_x_533) ;  /* 0x0000000000048947 */ /* 0x000fea0003800000 */
[----:B------:R-:W-:Y:S01]  /*20160*/  BPT.TRAP 0x1 ;  /* 0x000000040000795c */ /* 0x000fe20000300000 */
.L_x_533:
[----:B------:R-:W2:Y:S01]  /*20170*/  S2R R5, SR_CgaCtaId ;  /* 0x0000000000057919 */ /* 0x000ea20000008800 */
[----:B------:R-:W-:Y:S01]  /*20180*/  IMAD.U32 R3, RZ, RZ, UR39 ;  /* 0x00000027ff037e24 */ /* 0x000fe2000f8e00ff */
[----:B------:R-:W-:Y:S01]  /*20190*/  MOV R4, 0x400 ;  /* 0x0000040000047802 */ /* 0x000fe20000000f00 */
[----:B------:R-:W-:Y:S03]  /*201a0*/  BSSY B0, `(.L_x_534) ;  /* 0x0000009000007945 */ /* 0x000fe60003800000 */
[----:B------:R-:W-:Y:S02]  /*201b0*/  ISETP.NE.AND P0, PT, R3, 0x3, PT ;  /* 0x000000030300780c */ /* 0x000fe40003f05270 */
[----:B------:R-:W-:-:S04]  /*201c0*/  LOP3.LUT R3, R7, 0x1, RZ, 0x3c, !PT ;  /* 0x0000000107037812 */ /* 0x000fc800078e3cff */
[----:B------:R-:W-:Y:S02]  /*201d0*/  SHF.L.U32 R3, R3, 0x1f, RZ ;  /* 0x0000001f03037819 */ /* 0x000fe400000006ff */
[----:B--2---:R-:W-:-:S05]  /*201e0*/  LEA R4, R5, R4, 0x18 ;  /* 0x0000000405047211 */ /* 0x004fca00078ec0ff */
[----:B------:R-:W-:-:S04]  /*201f0*/  IMAD R4, R6, 0x8, R4 ;  /* 0x0000000806047824 */ /* 0x000fc800078e0204 */
[----:B------:R-:W2:Y:S01]  /*20200*/  SYNCS.PHASECHK.TRANS64.TRYWAIT P2, [R4+URZ+0x2e870], R3 ;  /* 0x02e87003040075a7 */ /* 0x000ea2000804017f */
[----:B------:R3:W-:Y:S02]  /*20210*/  STL [R1+0x8], R4 ;  /* 0x0000080401007387 */ /* 0x0007e40000100800 */
[----:B--23--:R-:W-:Y:S05]  /*20220*/  @!P2 BRA `(.L_x_535) ;  /* 0x000000400024a947 */ /* 0x00cfea0003800000 */
.L_x_663:
[----:B------:R-:W-:Y:S05]  /*20230*/  BSYNC B0 ;  /* 0x0000000000007941 */ /* 0x000fea0003800000 */
.L_x_534:
[----:B------:R-:W-:Y:S05]  /*20240*/  @!P0 BRA `(.L_x_536) ;  /* 0x0000000000048947 */ /* 0x000fea0003800000 */
[----:B------:R-:W-:Y:S01]  /*20250*/  BPT.TRAP 0x1 ;  /* 0x000000040000795c */ /* 0x000fe20000300000 */
.L_x_536:
[----:B--2---:R-:W2:Y:S01]  /*20260*/  LDL R4, [R1+0x8] ;  /* 0x0000080001047983 */ /* 0x004ea20000100800 */
[----:B------:R-:W-:Y:S01]  /*20270*/  SHF.L.U32 R3, R7, 0x1f, RZ ;  /* 0x0000001f07037819 */ /* 0x000fe200000006ff */
[----:B------:R-:W-:-:S03]  /*20280*/  IMAD R12, R6, 0x7000, RZ ;  /* 0x00007000060c7824 */ /* 0x000fc600078e02ff */
[----:B--2---:R-:W2:Y:S02]  /*20290*/  SYNCS.PHASECHK.TRANS64.TRYWAIT P2, [R4+URZ+0x2e860], R3 ;  /* 0x02e86003040075a7 */ /* 0x004ea4000804017f */
[----:B--2---:R-:W-:Y:S05]  /*202a0*/  @!P2 BRA `(.L_x_537) ;  /* 0x00000040001ca947 */ /* 0x004fea0003800000 */
.L_x_664:
[----:B--2---:R-:W2:Y:S04]  /*202b0*/  LDL R4, [R1+0x30] ;  /* 0x0000300001047983 */ /* 0x004ea80000100800 */
[----:B------:R-:W3:Y:S04]  /*202c0*/  LDL R16, [R1+0x34] ;  /* 0x0000340001107983 */ /* 0x000ee80000100800 */
[----:B------:R-:W4:Y:S01]  /*202d0*/  LDL R15, [R1+0x2c] ;  /* 0x00002c00010f7983 */ /* 0x000f220000100800 */
[----:B------:R-:W-:Y:S01]  /*202e0*/  MOV R13, 0x400 ;  /* 0x00000400000d7802 */ /* 0x000fe20000000f00 */
[----:B------:R-:W-:Y:S05]  /*202f0*/  WARPSYNC.ALL ;  /* 0x0000000000007948 */ /* 0x000fea0003800000 */
[----:B------:R-:W5:Y:S02]  /*20300*/  S2R R14, SR_CgaCtaId ;  /* 0x00000000000e7919 */ /* 0x000f640000008800 */
[----:B-----5:R-:W-:-:S02]  /*20310*/  LEA R13, R14, R13, 0x18 ;  /* 0x0000000d0e0d7211 */ /* 0x020fc400078ec0ff */
[----:B--2---:R-:W-:-:S05]  /*20320*/  LOP3.LUT R3, R12, R4, RZ, 0xfc, !PT ;  /* 0x000000040c037212 */ /* 0x004fca00078efcff */
[----:B------:R-:W-:Y:S01]  /*20330*/  IMAD.IADD R3, R13, 0x1, R3 ;  /* 0x000000010d037824 */ /* 0x000fe200078e0203 */
[----:B----4-:R-:W-:-:S03]  /*20340*/  LOP3.LUT R12, R12, R15, RZ, 0xfc, !PT ;  /* 0x0000000f0c0c7212 */ /* 0x010fc600078efcff */
[----:B---3--:R-:W-:Y:S01]  /*20350*/  IMAD.IADD R20, R16, 0x1, R3 ;  /* 0x0000000110147824 */ /* 0x008fe200078e0203 */
[----:B------:R-:W2:Y:S01]  /*20360*/  LDSM.16.MT88.4 R4, [R3+0xe400] ;  /* 0x00e400000304783b */ /* 0x000ea20000004200 */
[----:B------:R-:W-:Y:S01]  /*20370*/  IMAD.IADD R13, R13, 0x1, R12 ;  /* 0x000000010d0d7824 */ /* 0x000fe200078e020c */
[C-C-:B--2---:R-:W-:Y:S02]  /*20380*/  PRMT R8, R4.reuse, 0x6420, R5.reuse ;  /* 0x0000642004087816 */ /* 0x144fe40000000005 */
[----:B-1----:R-:W-:Y:S02]  /*20390*/  PRMT R9, R4, 0x7531, R5 ;  /* 0x0000753104097816 */ /* 0x002fe40000000005 */
        /* <DEDUP_REMOVED lines=9> */
[----:B------:R-:W1:Y:S02]  /*20430*/  LDSM.16.MT88.4 R4, [R3+0xf400] ;  /* 0x00f400000304783b */ /* 0x000e640000004200 */
[C-C-:B-1----:R-:W-:Y:S02]  /*20440*/  PRMT R16, R4.reuse, 0x6420, R5.reuse ;  /* 0x0000642004107816 */ /* 0x142fe40000000005 */
[----:B0-----:R-:W-:Y:S02]  /*20450*/  PRMT R17, R4, 0x7531, R5 ;  /* 0x0000753104117816 */ /* 0x001fe40000000005 */
[----:B------:R-:W-:-:S02]  /*20460*/  PRMT R18, R6, 0x6420, R7 ;  /* 0x0000642006127816 */ /* 0x000fc40000000007 */
[----:B------:R-:W-:Y:S02]  /*20470*/  PRMT R19, R6, 0x7531, R7 ;  /* 0x0000753106137816 */ /* 0x000fe40000000007 */
[----:B------:R-:W0:Y:S04]  /*20480*/  LDSM.16.MT88.4 R4, [R20+0xf400] ;  /* 0x00f400001404783b */ /* 0x000e280000004200 */
[----:B------:R1:W-:Y:S02]  /*20490*/  STSM.16.M88.4 [R13+0x1400], R16 ;  /* 0x001400100d007844 */ /* 0x0003e40000000200 */
[----:B-1----:R-:W-:Y:S02]  /*204a0*/  MOV R19, R13 ;  /* 0x0000000d00137202 */ /* 0x002fe40000000f00 */
[----:B0-----:R-:W-:-:S02]  /*204b0*/  PRMT R8, R4, 0x6420, R5 ;  /* 0x0000642004087816 */ /* 0x001fc40000000005 */
[----:B------:R-:W-:Y:S02]  /*204c0*/  PRMT R9, R4, 0x7531, R5 ;  /* 0x0000753104097816 */ /* 0x000fe40000000005 */
[C-C-:B------:R-:W-:Y:S02]  /*204d0*/  PRMT R10, R6.reuse, 0x6420, R7.reuse ;  /* 0x00006420060a7816 */ /* 0x140fe40000000007 */
[----:B------:R-:W-:-:S05]  /*204e0*/  PRMT R11, R6, 0x7531, R7 ;  /* 0x00007531060b7816 */ /* 0x000fca0000000007 */
[----:B------:R-:W-:Y:S04]  /*204f0*/  STSM.16.M88.4 [R19+0x1c00], R8 ;  /* 0x001c000813007844 */ /* 0x000fe80000000200 */
[----:B------:R-:W0:Y:S02]  /*20500*/  LDSM.16.MT88.4 R4, [R3+0x10400] ;  /* 0x010400000304783b */ /* 0x000e240000004200 */
[C-C-:B0-----:R-:W-:Y:S02]  /*20510*/  PRMT R12, R4.reuse, 0x6420, R5.reuse ;  /* 0x00006420040c7816 */ /* 0x141fe40000000005 */
[----:B------:R-:W-:Y:S02]  /*20520*/  PRMT R13, R4, 0x7531, R5 ;  /* 0x00007531040d7816 */ /* 0x000fe40000000005 */
[----:B------:R-:W-:-:S02]  /*20530*/  PRMT R14, R6, 0x6420, R7 ;  /* 0x00006420060e7816 */ /* 0x000fc40000000007 */
[----:B------:R-:W-:Y:S02]  /*20540*/  PRMT R15, R6, 0x7531, R7 ;  /* 0x00007531060f7816 */ /* 0x000fe40000000007 */
[----:B------:R-:W0:Y:S04]  /*20550*/  LDSM.16.MT88.4 R4, [R20+0x10400] ;  /* 0x010400001404783b */ /* 0x000e280000004200 */
[----:B------:R1:W-:Y:S02]  /*20560*/  STSM.16.M88.4 [R19+0x2400], R12 ;  /* 0x0024000c13007844 */ /* 0x0003e40000000200 */
[----:B-1----:R-:W-:Y:S01]  /*20570*/  IMAD.MOV.U32 R15, RZ, RZ, R19 ;  /* 0x000000ffff0f7224 */ /* 0x002fe200078e0013 */
[C-C-:B0-----:R-:W-:Y:S02]  /*20580*/  PRMT R8, R4.reuse, 0x6420, R5.reuse ;  /* 0x0000642004087816 */ /* 0x141fe40000000005 */
[----:B------:R-:W-:-:S02]  /*20590*/  PRMT R9, R4, 0x7531, R5 ;  /* 0x0000753104097816 */ /* 0x000fc40000000005 */
        /* <DEDUP_REMOVED lines=48> */
[----:B------:R1:W-:Y:S01]  /*208a0*/  STSM.16.M88.4 [R19+0x6400], R12 ;  /* 0x0064000c13007844 */ /* 0x0003e20000000200 */
[C-C-:B0-----:R-:W-:Y:S02]  /*208b0*/  PRMT R8, R4.reuse, 0x6420, R5.reuse ;  /* 0x0000642004087816 */ /* 0x141fe40000000005 */
        /* <DEDUP_REMOVED lines=9> */
[----:B0-----:R-:W0:Y:S01]  /*20950*/  FENCE.VIEW.ASYNC.S ;  /* 0x00000000000073c6 */ /* 0x001e220000000000 */
[----:B------:R-:W-:Y:S05]  /*20960*/  @!P0 BRA `(.L_x_538) ;  /* 0x0000000000048947 */ /* 0x000fea0003800000 */
[----:B------:R-:W-:Y:S01]  /*20970*/  BPT.TRAP 0x1 ;  /* 0x000000040000795c */ /* 0x000fe20000300000 */
.L_x_538:
[----:B------:R-:W0:Y:S01]  /*20980*/  LDL.LU R3, [R1+0x8] ;  /* 0x0000080001037983 */ /* 0x000e220000300800 */
[C---:B------:R-:W-:Y:S02]  /*20990*/  ISETP.GT.AND P0, PT, R21.reuse, RZ, PT ;  /* 0x000000ff1500720c */ /* 0x040fe40003f04270 */
[----:B------:R-:W-:Y:S01]  /*209a0*/  IADD3 R21, R21, -0x1, RZ ;  /* 0xffffffff15157810 */ /* 0x000fe20007ffe0ff */
[----:B------:R3:W5:Y:S04]  /*209b0*/  LDL R6, [R1+0x10] ;  /* 0x0000100001067983 */ /* 0x0007680000100800 */
[----:B------:R3:W5:Y:S01]  /*209c0*/  LDL R7, [R1+0x18] ;  /* 0x0000180001077983 */ /* 0x0007620000100800 */
[----:B0-----:R0:W-:Y:S02]  /*209d0*/  SYNCS.ARRIVE.TRANS64.A1T0 RZ, [R3+URZ+0x2e850], RZ ;  /* 0x02e850ff03ff79a7 */ /* 0x0011e4000810003f */
[----:B0-----:R-:W-:-:S05]  /*209e0*/  @!P1 VIADD R3, R3, 0x2e880 ;  /* 0x0002e88003039836 */ /* 0x001fca0000000000 */
[----:B------:R-:W-:Y:S01]  /*209f0*/  @!P1 PRMT R3, RZ, 0x654, R3 ;  /* 0x00000654ff039816 */ /* 0x000fe20000000003 */
[----:B------:R-:W-:Y:S06]  /*20a00*/  BAR.SYNC.DEFER_BLOCKING 0x2, 0x80 ;  /* 0x0082000000007b1d */ /* 0x000fec0000010000 */
[----:B------:R3:W-:Y:S01]  /*20a10*/  @!P1 SYNCS.ARRIVE.TRANS64.RED.A1T0 RZ, [R3+URZ], RZ ;  /* 0x000000ff03ff99a7 */ /* 0x0007e2000810043f */
[----:B------:R-:W-:Y:S05]  /*20a20*/  @P0 BRA `(.L_x_539) ;  /* 0xffffffec00ec0947 */ /* 0x000fea000383ffff */
.L_x_519:
        /* <DEDUP_REMOVED lines=9> */
[----:B------:R-:W3:Y:S02]  /*20ac0*/  S2R R4, SR_LTMASK ;  /* 0x0000000000047919 */ /* 0x000ee40000003900 */
[----:B---3--:R-:W-:-:S04]  /*20ad0*/  LOP3.LUT R4, R4, UR4, RZ, 0xc0, !PT ;  /* 0x0000000404047c12 */ /* 0x008fc8000f8ec0ff */
[----:B-1---5:R-:W1:Y:S01]  /*20ae0*/  POPC R7, R4 ;  /* 0x0000000400077309 */ /* 0x022e620000000000 */
[----:B--2---:R-:W1:Y:S02]  /*20af0*/  SHFL.IDX PT, R0, R3, R0, 0x1f ;  /* 0x00001f0003007589 */ /* 0x004e6400000e0000 */
[----:B-1----:R-:W-:-:S05]  /*20b00*/  IADD3 R0, R0, UR40, R7 ;  /* 0x0000002800007c10 */ /* 0x002fca000fffe007 */
[----:B------:R4:W-:Y:S02]  /*20b10*/  STL [R1], R0 ;  /* 0x0000000001007387 */ /* 0x0009e40000100800 */
.L_x_541:
[----:B------:R-:W-:Y:S05]  /*20b20*/  BSYNC B0 ;  /* 0x0000000000007941 */ /* 0x000fea0003800000 */
.L_x_540:
[----:B------:R-:W-:-:S06]  /*20b30*/  UISETP.NE.AND UP0, UPT, UR38, 0x3, UPT ;  /* 0x000000032600788c */ /* 0x000fcc000bf05270 */
[----:B------:R-:W-:-:S13]  /*20b40*/  PLOP3.LUT P0, PT, PT, PT, UP0, 0x80, 0x0 ;  /* 0x000000000000781c */ /* 0x000fda0003f0f008 */
[----:B------:R-:W-:Y:S05]  /*20b50*/  @!P0 BRA `(.L_x_542) ;  /* 0x0000000000048947 */ /* 0x000fea0003800000 */
[----:B------:R-:W-:Y:S01]  /*20b60*/  BPT.TRAP 0x1 ;  /* 0x000000040000795c */ /* 0x000fe20000300000 */
.L_x_542:
[----:B--23--:R-:W2:Y:S04]  /*20b70*/  LDL R3, [R1+0x18] ;  /* 0x0000180001037983 */ /* 0x00cea80000100800 */
[----:B----4-:R-:W3:Y:S01]  /*20b80*/  LDL R0, [R1+0x10] ;  /* 0x0000100001007983 */ /* 0x010ee20000100800 */
[----:B------:R-:W4:Y:S01]  /*20b90*/  S2R R4, SR_CgaCtaId ;  /* 0x0000000000047919 */ /* 0x000f220000008800 */
[----:B------:R-:W-:-:S04]  /*20ba0*/  MOV R2, 0x400 ;  /* 0x0000040000027802 */ /* 0x000fc80000000f00 */
[----:B----4-:R-:W-:Y:S01]  /*20bb0*/  LEA R2, R4, R2, 0x18 ;  /* 0x0000000204027211 */ /* 0x010fe200078ec0ff */
[----:B------:R-:W-:Y:S01]  /*20bc0*/  BSSY B0, `(.L_x_543) ;  /* 0x0000008000007945 */ /* 0x000fe20003800000 */
[----:B--2---:R-:W-:-:S04]  /*20bd0*/  LOP3.LUT R3, R3, 0x1, RZ, 0x3c, !PT ;  /* 0x0000000103037812 */ /* 0x004fc800078e3cff */
[----:B------:R-:W-:Y:S01]  /*20be0*/  SHF.L.U32 R3, R3, 0x1f, RZ ;  /* 0x0000001f03037819 */ /* 0x000fe200000006ff */
[----:B---3--:R-:W-:-:S04]  /*20bf0*/  IMAD R20, R0, 0x8, R2 ;  /* 0x0000000800147824 */ /* 0x008fc800078e0202 */
[----:B------:R-:W2:Y:S01]  /*20c00*/  SYNCS.PHASECHK.TRANS64.TRYWAIT P0, [R20+URZ+0x2e870], R3 ;  /* 0x02e87003140075a7 */ /* 0x000ea2000800017f */
[----:B------:R-:W-:-:S05]  /*20c10*/  IMAD.U32 R0, RZ, RZ, UR39 ;  /* 0x00000027ff007e24 */ /* 0x000fca000f8e00ff */
[----:B------:R-:W-:Y:S01]  /*20c20*/  ISETP.NE.AND P2, PT, R0, 0x3, PT ;  /* 0x000000030000780c */ /* 0x000fe20003f45270 */
[----:B--2---:R-:W-:-:S12]  /*20c30*/  @!P0 BRA `(.L_x_544) ;  /* 0x0000003400d08947 */ /* 0x004fd80003800000 */
.L_x_665:
[----:B------:R-:W-:Y:S05]  /*20c40*/  BSYNC B0 ;  /* 0x0000000000007941 */ /* 0x000fea0003800000 */
.L_x_543:
[----:B------:R-:W-:Y:S05]  /*20c50*/  @!P2 BRA `(.L_x_545) ;  /* 0x000000000004a947 */ /* 0x000fea0003800000 */
[----:B------:R-:W-:Y:S01]  /*20c60*/  BPT.TRAP 0x1 ;  /* 0x000000040000795c */ /* 0x000fe20000300000 */
.L_x_545:
[----:B------:R-:W2:Y:S02]  /*20c70*/  LDL R0, [R1+0x18] ;  /* 0x0000180001007983 */ /* 0x000ea40000100800 */
[----:B--2---:R-:W-:-:S04]  /*20c80*/  SHF.L.U32 R3, R0, 0x1f, RZ ;  /* 0x0000001f00037819 */ /* 0x004fc800000006ff */
[----:B------:R-:W2:Y:S02]  /*20c90*/  SYNCS.PHASECHK.TRANS64.TRYWAIT P0, [R20+URZ+0x2e860], R3 ;  /* 0x02e86003140075a7 */ /* 0x000ea4000800017f */
[----:B--2---:R-:W-:Y:S05]  /*20ca0*/  @!P0 BRA `(.L_x_546) ;  /* 0x0000003400c88947 */ /* 0x004fea0003800000 */
.L_x_666:
[----:B------:R-:W3:Y:S04]  /*20cb0*/  LDL R0, [R1+0x10] ;  /* 0x0000100001007983 */ /* 0x000ee80000100800 */
[----:B------:R-:W4:Y:S04]  /*20cc0*/  LDL R2, [R1+0x30] ;  /* 0x0000300001027983 */ /* 0x000f280000100800 */
[----:B-1----:R-:W2:Y:S01]  /*20cd0*/  LDL R10, [R1+0x2c] ;  /* 0x00002c00010a7983 */ /* 0x002ea20000100800 */
[----:B------:R-:W-:-:S03]  /*20ce0*/  MOV R8, 0x400 ;  /* 0x0000040000087802 */ /* 0x000fc60000000f00 */
[----:B------:R-:W2:Y:S01]  /*20cf0*/  LDL R12, [R1+0x34] ;  /* 0x00003400010c7983 */ /* 0x000ea20000100800 */
[----:B------:R-:W1:Y:S01]  /*20d00*/  S2R R9, SR_CgaCtaId ;  /* 0x0000000000097919 */ /* 0x000e620000008800 */
[----:B------:R-:W-:Y:S05]  /*20d10*/  WARPSYNC.ALL ;  /* 0x0000000000007948 */ /* 0x000fea0003800000 */
[----:B-1----:R-:W-:Y:S01]  /*20d20*/  LEA R8, R9, R8, 0x18 ;  /* 0x0000000809087211 */ /* 0x002fe200078ec0ff */
[----:B---3--:R-:W-:-:S05]  /*20d30*/  IMAD R0, R0, 0x7000, RZ ;  /* 0x0000700000007824 */ /* 0x008fca00078e02ff */
[----:B----4-:R-:W-:-:S05]  /*20d40*/  LOP3.LUT R2, R0, R2, RZ, 0xfc, !PT ;  /* 0x0000000200027212 */ /* 0x010fca00078efcff */
[----:B------:R-:W-:-:S05]  /*20d50*/  IMAD.IADD R2, R8, 0x1, R2 ;  /* 0x0000000108027824 */ /* 0x000fca00078e0202 */
[----:B-----5:R-:W1:Y:S01]  /*20d60*/  LDSM.16.MT88.4 R4, [R2+0xe400] ;  /* 0x00e400000204783b */ /* 0x020e620000004200 */
[----:B--2---:R-:W-:Y:S01]  /*20d70*/  LOP3.LUT R0, R0, R10, RZ, 0xfc, !PT ;  /* 0x0000000a00007212 */ /* 0x004fe200078efcff */
[----:B------:R-:W-:-:S04]  /*20d80*/  IMAD.IADD R3, R12, 0x1, R2 ;  /* 0x000000010c037824 */ /* 0x000fc800078e0202 */
        /* <DEDUP_REMOVED lines=18> */
[----:B------:R-:W-:Y:S01]  /*20eb0*/  STSM.16.M88.4 [R0+0x1400], R16 ;  /* 0x0014001000007844 */ /* 0x000fe20000000200 */
[C-C-:B0-----:R-:W-:Y:S02]  /*20ec0*/  PRMT R8, R4.reuse, 0x6420, R5.reuse ;  /* 0x0000642004087816 */ /* 0x141fe40000000005 */
[----:B------:R-:W-:Y:S02]  /*20ed0*/  PRMT R9, R4, 0x7531, R5 ;  /* 0x0000753104097816 */ /* 0x000fe40000000005 */
[----:B------:R-:W-:-:S02]  /*20ee0*/  PRMT R10, R6, 0x6420, R7 ;  /* 0x00006420060a7816 */ /* 0x000fc40000000007 */
        /* <DEDUP_REMOVED lines=70> */
.L_x_547:
[----:B------:R-:W2:Y:S01]  /*21350*/  LDL.LU R2, [R1+0x10] ;  /* 0x0000100001027983 */ /* 0x000ea20000300800 */
[----:B0-----:R-:W-:Y:S03]  /*21360*/  SYNCS.ARRIVE.TRANS64.A1T0 RZ, [R20+URZ+0x2e850], RZ ;  /* 0x02e850ff14ff79a7 */ /* 0x001fe6000810003f */
[----:B------:R-:W3:Y:S01]  /*21370*/  LDL.LU R3, [R1+0x18] ;  /* 0x0000180001037983 */ /* 0x000ee20000300800 */
[----:B-1----:R-:W-:-:S04]  /*21380*/  @!P1 IADD3 R0, R20, 0x2e880, RZ ;  /* 0x0002e88014009810 */ /* 0x002fc80007ffe0ff */
[----:B------:R-:W-:Y:S01]  /*21390*/  @!P1 PRMT R0, RZ, 0x654, R0 ;  /* 0x00000654ff009816 */ /* 0x000fe20000000000 */
[----:B------:R-:W-:Y:S06]  /*213a0*/  BAR.SYNC.DEFER_BLOCKING 0x2, 0x80 ;  /* 0x0082000000007b1d */ /* 0x000fec0000010000 */
[----:B------:R2:W-:Y:S02]  /*213b0*/  @!P1 SYNCS.ARRIVE.TRANS64.RED.A1T0 RZ, [R0+URZ], RZ ;  /* 0x000000ff00ff99a7 */ /* 0x0005e4000810043f */
[----:B--2---:R-:W-:-:S05]  /*213c0*/  VIADD R0, R2, 0x1 ;  /* 0x0000000102007836 */ /* 0x004fca0000000000 */
[----:B------:R-:W-:-:S04]  /*213d0*/  ISETP.NE.AND P0, PT, R0, 0x2, PT ;  /* 0x000000020000780c */ /* 0x000fc80003f05270 */
[----:B------:R-:W-:Y:S02]  /*213e0*/  SEL R2, RZ, 0x1, P0 ;  /* 0x00000001ff027807 */ /* 0x000fe40000000000 */
[----:B------:R-:W-:Y:S02]  /*213f0*/  SEL R0, R0, RZ, P0 ;  /* 0x000000ff00007207 */ /* 0x000fe40000000000 */
[----:B---3--:R-:W-:-:S03]  /*21400*/  LOP3.LUT R3, R3, R2, RZ, 0x3c, !PT ;  /* 0x0000000203037212 */ /* 0x008fc600078e3cff */
[----:B------:R0:W-:Y:S04]  /*21410*/  STL [R1+0x10], R0 ;  /* 0x0000100001007387 */ /* 0x0001e80000100800 */
[----:B------:R0:W-:Y:S02]  /*21420*/  STL [R1+0x18], R3 ;  /* 0x0000180301007387 */ /* 0x0001e40000100800 */
.L_x_502:
[----:B------:R-:W-:Y:S05]  /*21430*/  BSYNC B6 ;  /* 0x0000000000067941 */ /* 0x000fea0003800000 */
.L_x_500:
[----:B01----:R-:W2:Y:S02]  /*21440*/  LDL R0, [R1+0x40] ;  /* 0x0000400001007983 */ /* 0x003ea40000100800 */
[----:B--2---:R-:W-:-:S13]  /*21450*/  LOP3.LUT P0, RZ, R0, 0x2, RZ, 0xc0, !PT ;  /* 0x0000000200ff7812 */ /* 0x004fda000780c0ff */
[----:B------:R-:W-:Y:S05]  /*21460*/  @!P0 BRA `(.L_x_548) ;  /* 0x0000000000288947 */ /* 0x000fea0003800000 */
[----:B------:R-:W-:Y:S05]  /*21470*/  WARPSYNC.ALL ;  /* 0x0000000000007948 */ /* 0x000fea0003800000 */
[----:B------:R-:W0:Y:S08]  /*21480*/  S2UR UR5, SR_CgaCtaId ;  /* 0x00000000000579c3 */ /* 0x000e300000008800 */
[----:B------:R-:W-:Y:S06]  /*21490*/  BAR.SYNC.DEFER_BLOCKING 0x5, 0x180 ;  /* 0x0146000000007b1d */ /* 0x000fec0000010000 */
[----:B------:R-:W-:-:S02]  /*214a0*/  UMOV UR4, 0x400 ;  /* 0x0000040000047882 */ /* 0x000fc40000000000 */
[----:B0-----:R-:W-:-:S09]  /*214b0*/  ULEA UR4, UR5, UR4, 0x18 ;  /* 0x0000000405047291 */ /* 0x001fd2000f8ec03f */
[----:B------:R-:W0:Y:S04]  /*214c0*/  LDS.128 R4, [UR4+0x2e8d0] ;  /* 0x02e8d004ff047984 */ /* 0x000e280008000c00 */
[----:B0-----:R0:W-:Y:S04]  /*214d0*/  STL.64 [R1], R4 ;  /* 0x0000000401007387 */ /* 0x0011e80000100a00 */
[----:B------:R0:W-:Y:S01]  /*214e0*/  STL.64 [R1+0x8], R6 ;  /* 0x0000080601007387 */ /* 0x0001e20000100a00 */
[----:B------:R-:W-:Y:S06]  /*214f0*/  BAR.ARV 0x4, 0x180 ;  /* 0x0106000000007b1d */ /* 0x000fec0000002000 */
[----:B------:R-:W-:Y:S05]  /*21500*/  BRA `(.L_x_549) ;  /* 0x0000000800847947 */ /* 0x000fea0003800000 */
.L_x_548:
[----:B------:R-:W0:Y:S01]  /*21510*/  S2R R0, SR_TID.X ;  /* 0x0000000000007919 */ /* 0x000e220000002100 */
[----:B------:R-:W-:Y:S01]  /*21520*/  UMOV UR4, 0xffffffff ;  /* 0xffffffff00047882 */ /* 0x000fe20000000000 */
[----:B0-----:R-:W-:-:S04]  /*21530*/  LOP3.LUT R7, R0, 0x1f, RZ, 0xc0, !PT ;  /* 0x0000001f00077812 */ /* 0x001fc800078ec0ff */
[----:B------:R-:W-:Y:S01]  /*21540*/  ISETP.NE.AND P0, PT, R7, 0x1f, PT ;  /* 0x0000001f0700780c */ /* 0x000fe20003f05270 */
[----:B------:R-:W-:-:S12]  /*21550*/  BRA.DIV UR4, `(.L_x_550) ;  /* 0x0000002e04b07947 */ /* 0x000fd8000b800000 */
[----:B------:R-:W2:Y:S01]  /*21560*/  LDL.LU R6, [R1] ;  /* 0x0000000001067983 */ /* 0x000ea20000300800 */
[----:B------:R-:W-:-:S03]  /*21570*/  ULDC UR4, c[0x0][0xc14] ;  /* 0x0003050000047ab9 */ /* 0x000fc60000000800 */
[----:B------:R-:W3:Y:S02]  /*21580*/  LDL R5, [R1+0xc] ;  /* 0x00000c0001057983 */ /* 0x000ee40000100800 */
[----:B---3--:R-:W-:-:S05]  /*21590*/  IMAD.IADD R5, R5, 0x1, R7 ;  /* 0x0000000105057824 */ /* 0x008fca00078e0207 */
[----:B------:R-:W-:-:S13]  /*215a0*/  ISETP.GE.OR P1, PT, R5, UR4, !P0 ;  /* 0x0000000405007c0c */ /* 0x000fda000c726670 */
[----:B------:R-:W0:Y:S02]  /*215b0*/  @!P1 LDC.64 R2, c[0x0][0xc58] ;  /* 0x00031600ff029b82 */ /* 0x000e240000000a00 */
[----:B0-----:R-:W-:-:S06]  /*215c0*/  @!P1 IMAD.WIDE R2, R5, 0x4, R2 ;  /* 0x0000000405029825 */ /* 0x001fcc00078e0202 */
[----:B------:R0:W3:Y:S01]  /*215d0*/  @!P1 LDG.E R3, desc[UR60][R2.64] ;  /* 0x0000003c02039981 */ /* 0x0000e2000c1e1900 */
[C---:B------:R-:W-:Y:S02]  /*215e0*/  ISETP.GE.U32.AND P2, PT, R7.reuse, 0x2, PT ;  /* 0x000000020700780c */ /* 0x040fe40003f46070 */
[C---:B------:R-:W-:Y:S01]  /*215f0*/  ISETP.GE.U32.AND P3, PT, R7.reuse, 0x4, PT ;  /* 0x000000040700780c */ /* 0x040fe20003f66070 */
[----:B--2---:R-:W-:Y:S01]  /*21600*/  SHFL.IDX PT, R0, R6, RZ, 0x1f ;  /* 0x00001fff06007589 */ /* 0x004fe200000e0000 */
[C---:B------:R-:W-:Y:S02]  /*21610*/  ISETP.GE.U32.AND P4, PT, R7.reuse, 0x8, PT ;  /* 0x000000080700780c */ /* 0x040fe40003f86070 */
[C---:B------:R-:W-:Y:S01]  /*21620*/  ISETP.GE.U32.AND P5, PT, R7.reuse, 0x10, PT ;  /* 0x000000100700780c */ /* 0x040fe20003fa6070 */
[----:B------:R-:W-:Y:S01]  /*21630*/  SHFL.IDX PT, R4, R6, 0x1, 0x1f ;  /* 0x00201f0006047f89 */ /* 0x000fe200000e0000 */
[----:B0-----:R-:W-:Y:S02]  /*21640*/  IMAD.MOV.U32 R2, RZ, RZ, RZ ;  /* 0x000000ffff027224 */ /* 0x001fe400078e00ff */
[----:B---3--:R-:W-:Y:S01]  /*21650*/  @!P1 IMAD.MOV.U32 R2, RZ, RZ, R3 ;  /* 0x000000ffff029224 */ /* 0x008fe200078e0003 */
[----:B------:R-:W-:-:S04]  /*21660*/  ISETP.NE.AND P1, PT, R7, RZ, PT ;  /* 0x000000ff0700720c */ /* 0x000fc80003f25270 */
[----:B------:R-:W0:Y:S02]  /*21670*/  SHFL.UP PT, R14, R2, 0x1, RZ ;  /* 0x04200000020e7989 */ /* 0x000e2400000e00ff */
        /* <DEDUP_REMOVED lines=14> */
[----:B------:R0:W1:Y:S02]  /*21760*/  SHFL.IDX PT, R14, R3, 0x1f, 0x1f ;  /* 0x03e01f00030e7f89 */ /* 0x00006400000e0000 */
.L_x_676:
[----:B------:R-:W-:Y:S02]  /*21770*/  ULDC UR4, c[0x0][0xc10] ;  /* 0x0003040000047ab9 */ /* 0x000fe40000000800 */
[----:B------:R-:W-:-:S04]  /*21780*/  IMAD.U32 R7, RZ, RZ, UR4 ;  /* 0x00000004ff077e24 */ /* 0x000fc8000f8e00ff */
[----:B-1----:R-:W-:-:S04]  /*21790*/  IMAD R8, R14, R7, RZ ;  /* 0x000000070e087224 */ /* 0x002fc800078e02ff */
[----:B------:R-:W-:-:S05]  /*217a0*/  IMAD.IADD R4, R4, 0x1, R8 ;  /* 0x0000000104047824 */ /* 0x000fca00078e0208 */
[----:B------:R-:W-:-:S13]  /*217b0*/  ISETP.GT.AND P6, PT, R4, R0, PT ;  /* 0x000000000400720c */ /* 0x000fda0003fc4270 */
[----:B------:R-:W-:Y:S05]  /*217c0*/  @P6 BRA `(.L_x_551) ;  /* 0x0000000000a46947 */ /* 0x000fea0003800000 */
.L_x_556:
[----:B------:R-:W2:Y:S01]  /*217d0*/  LDL.LU R2, [R1+0xc] ;  /* 0x00000c0001027983 */ /* 0x000ea20000300800 */
[----:B0-----:R-:W0:Y:S01]  /*217e0*/  LDC R3, c[0x0][0xc14] ;  /* 0x00030500ff037b82 */ /* 0x001e220000000800 */
[----:B--2---:R-:W-:-:S04]  /*217f0*/  IADD3 R2, R2, 0x1f, RZ ;  /* 0x0000001f02027810 */ /* 0x004fc80007ffe0ff */
[----:B0-----:R-:W-:-:S13]  /*21800*/  ISETP.GE.AND P6, PT, R2, R3, PT ;  /* 0x000000030200720c */ /* 0x001fda0003fc6270 */
[----:B------:R-:W-:Y:S05]  /*21810*/  @P6 BRA `(.L_x_552) ;  /* 0x0000000400586947 */ /* 0x000fea0003800000 */
[----:B------:R-:W0:Y:S01]  /*21820*/  S2R R5, SR_TID.X ;  /* 0x0000000000057919 */ /* 0x000e220000002100 */
[----:B------:R-:W-:Y:S01]  /*21830*/  BSSY B0, `(.L_x_553) ;  /* 0x000000a000007945 */ /* 0x000fe20003800000 */
[----:B------:R1:W-:Y:S01]  /*21840*/  STL [R1+0xc], R2 ;  /* 0x00000c0201007387 */ /* 0x0003e20000100800 */
[----:B0-----:R-:W-:-:S05]  /*21850*/  LOP3.LUT R5, R5, 0x1f, RZ, 0xc0, !PT ;  /* 0x0000001f05057812 */ /* 0x001fca00078ec0ff */
[----:B------:R-:W-:Y:S02]  /*21860*/  IMAD.IADD R5, R2, 0x1, R5 ;  /* 0x0000000102057824 */ /* 0x000fe400078e0205 */
[----:B-1----:R-:W-:-:S03]  /*21870*/  IMAD.MOV.U32 R2, RZ, RZ, RZ ;  /* 0x000000ffff027224 */ /* 0x002fc600078e00ff */
[----:B------:R-:W-:-:S13]  /*21880*/  ISETP.GE.OR P6, PT, R5, R3, !P0 ;  /* 0x000000030500720c */ /* 0x000fda00047c6670 */
[----:B------:R-:W-:Y:S05]  /*21890*/  @P6 BRA `(.L_x_554) ;  /* 0x00000000000c6947 */ /* 0x000fea0003800000 */
[----:B------:R-:W0:Y:S02]  /*218a0*/  LDC.64 R2, c[0x0][0xc58] ;  /* 0x00031600ff027b82 */ /* 0x000e240000000a00 */
[----:B0-----:R-:W-:-:S06]  /*218b0*/  IMAD.WIDE R2, R5, 0x4, R2 ;  /* 0x0000000405027825 */ /* 0x001fcc00078e0202 */
[----:B------:R0:W5:Y:S02]  /*218c0*/  LDG.E R2, desc[UR60][R2.64] ;  /* 0x0000003c02027981 */ /* 0x000164000c1e1900 */
.L_x_554:
[----:B------:R-:W-:Y:S05]  /*218d0*/  BSYNC B0 ;  /* 0x0000000000007941 */ /* 0x000fea0003800000 */
.L_x_553:
[----:B------:R-:W-:-:S03]  /*218e0*/  UMOV UR4, 0xffffffff ;  /* 0xffffffff00047882 */ /* 0x000fc60000000000 */
[----:B------:R-:W-:Y:S05]  /*218f0*/  BRA.DIV UR4, `(.L_x_555) ;  /* 0x0000002e04f47947 */ /* 0x000fea000b800000 */
[----:B-----5:R-:W0:Y:S02]  /*21900*/  SHFL.UP PT, R14, R2, 0x1, RZ ;  /* 0x04200000020e7989 */ /* 0x020e2400000e00ff */
        /* <DEDUP_REMOVED lines=14> */
[----:B------:R0:W1:Y:S02]  /*219f0*/  SHFL.IDX PT, R14, R3, 0x1f, 0x1f ;  /* 0x03e01f00030e7f89 */ /* 0x00006400000e0000 */
.L_x_684:
[----:B------:R-:W-:Y:S02]  /*21a00*/  ULDC UR4, c[0x0][0xc10] ;  /* 0x0003040000047ab9 */ /* 0x000fe40000000800 */
[----:B------:R-:W-:-:S04]  /*21a10*/  IMAD.U32 R7, RZ, RZ, UR4 ;  /* 0x00000004ff077e24 */ /* 0x000fc8000f8e00ff */
[----:B-1----:R-:W-:-:S04]  /*21a20*/  IMAD R8, R14, R7, RZ ;  /* 0x000000070e087224 */ /* 0x002fc800078e02ff */
[----:B------:R-:W-:-:S05]  /*21a30*/  IMAD.IADD R4, R8, 0x1, R4 ;  /* 0x0000000108047824 */ /* 0x000fca00078e0204 */
[----:B------:R-:W-:-:S13]  /*21a40*/  ISETP.GT.AND P6, PT, R4, R0, PT ;  /* 0x000000000400720c */ /* 0x000fda0003fc4270 */
[----:B------:R-:W-:Y:S05]  /*21a50*/  @!P6 BRA `(.L_x_556) ;  /* 0xfffffffc005ce947 */ /* 0x000fea000383ffff */
.L_x_551:
[----:B------:R-:W-:Y:S01]  /*21a60*/  IMAD.IADD R8, R4, 0x1, -R8 ;  /* 0x0000000104087824 */ /* 0x000fe200078e0a08 */
[----:B------:R-:W-:-:S03]  /*21a70*/  UMOV UR4, 0xffffffff ;  /* 0xffffffff00047882 */ /* 0x000fc60000000000 */
[----:B------:R-:W-:-:S05]  /*21a80*/  IMAD R5, R3, R7, R8 ;  /* 0x0000000703057224 */ /* 0x000fca00078e0208 */
[----:B------:R-:W-:Y:S01]  /*21a90*/  ISETP.GT.AND P6, PT, R5, R0, PT ;  /* 0x000000000500720c */ /* 0x000fe20003fc4270 */
[----:B------:R-:W-:-:S12]  /*21aa0*/  BRA.DIV UR4, `(.L_x_557) ;  /* 0x0000003204487947 */ /* 0x000fd8000b800000 */
[----:B------:R-:W-:-:S04]  /*21ab0*/  VOTE.ANY R6, PT, !P6 ;  /* 0x0000000000067806 */ /* 0x000fc800070e0100 */
[----:B------:R-:W1:Y:S02]  /*21ac0*/  POPC R4, R6 ;  /* 0x0000000600047309 */ /* 0x000e640000000000 */
[----:B-1----:R1:W2:Y:S02]  /*21ad0*/  SHFL.IDX PT, R5, R2, R4, 0x1f ;  /* 0x00001f0402057589 */ /* 0x0022a400000e0000 */
.L_x_688:
[----:B------:R-:W-:Y:S01]  /*21ae0*/  ISETP.NE.AND P0, PT, R6, RZ, PT ;  /* 0x000000ff0600720c */ /* 0x000fe20003f05270 */
[----:B------:R-:W-:-:S12]  /*21af0*/  IMAD.MOV.U32 R14, RZ, RZ, RZ ;  /* 0x000000ffff0e7224 */ /* 0x000fd800078e00ff */
[----:B------:R-:W-:Y:S05]  /*21b00*/  @!P0 BRA `(.L_x_558) ;  /* 0x0000000000108947 */ /* 0x000fea0003800000 */
[----:B------:R-:W-:Y:S01]  /*21b10*/  UMOV UR4, 0xffffffff ;  /* 0xffffffff00047882 */ /* 0x000fe20000000000 */
[----:B------:R-:W-:Y:S02]  /*21b20*/  IADD3 R12, R4, -0x1, RZ ;  /* 0xffffffff040c7810 */ /* 0x000fe40007ffe0ff */
[----:B------:R-:W-:Y:S05]  /*21b30*/  BRA.DIV UR4, `(.L_x_559) ;  /* 0x00000032046c7947 */ /* 0x000fea000b800000 */
[----:B------:R3:W4:Y:S02]  /*21b40*/  SHFL.IDX PT, R14, R3, R12, 0x1f ;  /* 0x00001f0c030e7589 */ /* 0x00072400000e0000 */
.L_x_558:
[----:B------:R-:W5:Y:S01]  /*21b50*/  LDL.LU R10, [R1+0xc] ;  /* 0x00000c00010a7983 */ /* 0x000f620000300800 */
[----:B--2---:R-:W-:Y:S01]  /*21b60*/  IABS R6, R5 ;  /* 0x0000000500067213 */ /* 0x004fe20000000000 */
[----:B----4-:R-:W-:-:S03]  /*21b70*/  IMAD R11, R14, R7, R8 ;  /* 0x000000070e0b7224 */ /* 0x010fc600078e0208 */
[----:B------:R-:W2:Y:S01]  /*21b80*/  I2F.RP R8, R6 ;  /* 0x0000000600087306 */ /* 0x000ea20000209400 */
[----:B------:R-:W-:Y:S01]  /*21b90*/  IMAD.IADD R0, R0, 0x1, -R11 ;  /* 0x0000000100007824 */ /* 0x000fe200078e0a0b */
[----:B------:R4:W-:Y:S06]  /*21ba0*/  STL [R1], R11 ;  /* 0x0000000b01007387 */ /* 0x0009ec0000100800 */
[----:B--2---:R-:W2:Y:S02]  /*21bb0*/  MUFU.RCP R8, R8 ;  /* 0x0000000800087308 */ /* 0x004ea40000001000 */
[----:B--2---:R-:W-:-:S06]  /*21bc0*/  VIADD R9, R8, 0xffffffe ;  /* 0x0ffffffe08097836 */ /* 0x004fcc0000000000 */
[----:B0--3--:R-:W1:Y:S02]  /*21bd0*/  F2I.FTZ.U32.TRUNC.NTZ R3, R9 ;  /* 0x0000000900037305 */ /* 0x009e64000021f000 */
[----:B-1----:R-:W-:-:S04]  /*21be0*/  IMAD.MOV R2, RZ, RZ, -R3 ;  /* 0x000000ffff027224 */ /* 0x002fc800078e0a03 */
[----:B------:R-:W-:Y:S02]  /*21bf0*/  IMAD R7, R2, R6, RZ ;  /* 0x0000000602077224 */ /* 0x000fe400078e02ff */
[----:B------:R-:W-:-:S04]  /*21c00*/  IMAD.MOV.U32 R2, RZ, RZ, RZ ;  /* 0x000000ffff027224 */ /* 0x000fc800078e00ff */
[----:B------:R-:W-:Y:S01]  /*21c10*/  IMAD.HI.U32 R2, R3, R7, R2 ;  /* 0x0000000703027227 */ /* 0x000fe200078e0002 */
[----:B------:R-:W-:Y:S02]  /*21c20*/  IABS R7, R5 ;  /* 0x0000000500077213 */ /* 0x000fe40000000000 */
[----:B------:R-:W-:-:S03]  /*21c30*/  IABS R3, R0 ;  /* 0x0000000000037213 */ /* 0x000fc60000000000 */
[----:B------:R-:W-:Y:S02]  /*21c40*/  IMAD.MOV R7, RZ, RZ, -R7 ;  /* 0x000000ffff077224 */ /* 0x000fe400078e0a07 */
[----:B------:R-:W-:-:S04]  /*21c50*/  IMAD.HI.U32 R2, R2, R3, RZ ;  /* 0x0000000302027227 */ /* 0x000fc800078e00ff */
[----:B------:R-:W-:-:S05]  /*21c60*/  IMAD R3, R2, R7, R3 ;  /* 0x0000000702037224 */ /* 0x000fca00078e0203 */
[----:B------:R-:W-:-:S13]  /*21c70*/  ISETP.GT.U32.AND P1, PT, R6, R3, PT ;  /* 0x000000030600720c */ /* 0x000fda0003f24070 */
[-C--:B------:R-:W-:Y:S01]  /*21c80*/  @!P1 IADD3 R3, R3, -R6.reuse, RZ ;  /* 0x8000000603039210 */ /* 0x080fe20007ffe0ff */
[----:B------:R-:W-:Y:S01]  /*21c90*/  @!P1 VIADD R2, R2, 0x1 ;  /* 0x0000000102029836 */ /* 0x000fe20000000000 */
[----:B------:R-:W-:Y:S02]  /*21ca0*/  ISETP.NE.AND P1, PT, R5, RZ, PT ;  /* 0x000000ff0500720c */ /* 0x000fe40003f25270 */
[----:B------:R-:W-:Y:S02]  /*21cb0*/  ISETP.GE.U32.AND P0, PT, R3, R6, PT ;  /* 0x000000060300720c */ /* 0x000fe40003f06070 */
[----:B------:R-:W-:-:S04]  /*21cc0*/  LOP3.LUT R3, R0, R5, RZ, 0x3c, !PT ;  /* 0x0000000500037212 */ /* 0x000fc800078e3cff */
[----:B------:R-:W-:-:S07]  /*21cd0*/  ISETP.GE.AND P2, PT, R3, RZ, PT ;  /* 0x000000ff0300720c */ /* 0x000fce0003f46270 */
[----:B------:R-:W-:-:S06]  /*21ce0*/  @P0 VIADD R2, R2, 0x1 ;  /* 0x0000000102020836 */ /* 0x000fcc0000000000 */
[----:B------:R-:W-:Y:S01]  /*21cf0*/  @!P2 IMAD.MOV R2, RZ, RZ, -R2 ;  /* 0x000000ffff02a224 */ /* 0x000fe200078e0a02 */
[----:B------:R-:W-:-:S05]  /*21d00*/  @!P1 LOP3.LUT R2, RZ, R5, RZ, 0x33, !PT ;  /* 0x00000005ff029212 */ /* 0x000fca00078e33ff */
[----:B------:R-:W-:-:S04]  /*21d10*/  IMAD.MOV R3, RZ, RZ, -R2 ;  /* 0x000000ffff037224 */ /* 0x000fc800078e0a02 */
[----:B------:R-:W-:-:S05]  /*21d20*/  IMAD R0, R5, R3, R0 ;  /* 0x0000000305007224 */ /* 0x000fca00078e0200 */
[----:B------:R4:W-:Y:S04]  /*21d30*/  STL [R1+0x4], R0 ;  /* 0x0000040001007387 */ /* 0x0009e80000100800 */
[----:B------:R4:W-:Y:S01]  /*21d40*/  STL [R1+0x8], R2 ;  /* 0x0000080201007387 */ /* 0x0009e20000100800 */
[----:B-----5:R-:W-:-:S05]  /*21d50*/  IMAD.IADD R10, R4, 0x1, R10 ;  /* 0x00000001040a7824 */ /* 0x020fca00078e020a */
[----:B------:R4:W-:Y:S01]  /*21d60*/  STL [R1+0xc], R10 ;  /* 0x00000c0a01007387 */ /* 0x0009e20000100800 */
[----:B------:R-:W-:Y:S05]  /*21d70*/  BRA `(.L_x_560) ;  /* 0x0000000000287947 */ /* 0x000fea0003800000 */
.L_x_552:
[----:B------:R-:W-:Y:S01]  /*21d80*/  UMOV UR4, URZ ;  /* 0x0000003f00047c82 */ /* 0x000fe20008000000 */
[----:B------:R-:W-:Y:S01]  /*21d90*/  ULDC UR6, c[0x0][0xc14] ;  /* 0x0003050000067ab9 */ /* 0x000fe20000000800 */
[----:B------:R-:W-:Y:S01]  /*21da0*/  UMOV UR5, URZ ;  /* 0x0000003f00057c82 */ /* 0x000fe20008000000 */
[----:B------:R0:W-:Y:S01]  /*21db0*/  STL [R1], R0 ;  /* 0x0000000001007387 */ /* 0x0001e20000100800 */
[----:B------:R-:W-:Y:S01]  /*21dc0*/  MOV R3, UR4 ;  /* 0x0000000400037c02 */ /* 0x000fe20008000f00 */
[----:B------:R-:W-:-:S04]  /*21dd0*/  IMAD.U32 R2, RZ, RZ, UR5 ;  /* 0x00000005ff027e24 */ /* 0x000fc8000f8e00ff */
[----:B------:R1:W-:Y:S01]  /*21de0*/  STL [R1+0x4], R3 ;  /* 0x0000040301007387 */ /* 0x0003e20000100800 */
[----:B0-----:R-:W-:-:S05]  /*21df0*/  IMAD.U32 R0, RZ, RZ, UR6 ;  /* 0x00000006ff007e24 */ /* 0x001fca000f8e00ff */
[----:B------:R1:W-:Y:S04]  /*21e00*/  STL [R1+0xc], R0 ;  /* 0x00000c0001007387 */ /* 0x0003e80000100800 */
[----:B------:R1:W-:Y:S02]  /*21e10*/  STL [R1+0x8], R2 ;  /* 0x0000080201007387 */ /* 0x0003e40000100800 */
.L_x_560:
[----:B-1----:R-:W2:Y:S04]  /*21e20*/  LDL R3, [R1+0x8] ;  /* 0x0000080001037983 */ /* 0x002ea80000100800 */
[----:B----4-:R-:W3:Y:S04]  /*21e30*/  LDL R2, [R1+0xc] ;  /* 0x00000c0001027983 */ /* 0x010ee80000100800 */
[----:B------:R-:W4:Y:S04]  /*21e40*/  LDL R4, [R1] ;  /* 0x0000000001047983 */ /* 0x000f280000100800 */
[----:B------:R-:W4:Y:S01]  /*21e50*/  LDL R5, [R1+0x4] ;  /* 0x0000040001057983 */ /* 0x000f220000100800 */
[----:B------:R-:W-:Y:S05]  /*21e60*/  WARPSYNC.ALL ;  /* 0x0000000000007948 */ /* 0x000fea0003800000 */
[----:B------:R-:W0:Y:S02]  /*21e70*/  S2R R0, SR_TID.X ;  /* 0x0000000000007919 */ /* 0x000e240000002100 */
[----:B0-----:R-:W-:Y:S01]  /*21e80*/  LOP3.LUT R0, R0, 0x1f, RZ, 0xc0, !PT ;  /* 0x0000001f00007812 */ /* 0x001fe200078ec0ff */
[----:B------:R-:W-:Y:S03]  /*21e90*/  BAR.SYNC.DEFER_BLOCKING 0x4, 0x180 ;  /* 0x0106000000007b1d */ /* 0x000fe60000010000 */
[----:B------:R-:W-:-:S13]  /*21ea0*/  ISETP.NE.AND P0, PT, R0, RZ, PT ;  /* 0x000000ff0000720c */ /* 0x000fda0003f05270 */
[----:B------:R-:W-:Y:S01]  /*21eb0*/  @!P0 MOV R0, 0x400 ;  /* 0x0000040000008802 */ /* 0x000fe20000000f00 */
[----:B--2---:R-:W-:Y:S02]  /*21ec0*/  IMAD.MOV.U32 R6, RZ, RZ, R3 ;  /* 0x000000ffff067224 */ /* 0x004fe400078e0003 */
[----:B------:R-:W0:Y:S01]  /*21ed0*/  @!P0 S2R R3, SR_CgaCtaId ;  /* 0x0000000000038919 */ /* 0x000e220000008800 */
[----:B---3--:R-:W-:Y:S01]  /*21ee0*/  IMAD.MOV.U32 R7, RZ, RZ, R2 ;  /* 0x000000ffff077224 */ /* 0x008fe200078e0002 */
[----:B0-----:R-:W-:-:S05]  /*21ef0*/  @!P0 LEA R0, R3, R0, 0x18 ;  /* 0x0000000003008211 */ /* 0x001fca00078ec0ff */
[----:B----4-:R1:W-:Y:S01]  /*21f00*/  @!P0 STS.128 [R0+0x2e8d0], R4 ;  /* 0x02e8d00400008388 */ /* 0x0103e20000000c00 */
[----:B------:R-:W-:Y:S06]  /*21f10*/  BAR.ARV 0x5, 0x180 ;  /* 0x0146000000007b1d */ /* 0x000fec0000002000 */
.L_x_549:
[----:B-1----:R-:W2:Y:S01]  /*21f20*/  LDL R0, [R1+0xc] ;  /* 0x00000c0001007983 */ /* 0x002ea20000100800 */
[----:B------:R-:W-:Y:S02]  /*21f30*/  ULDC UR4, c[0x0][0xc14] ;  /* 0x0003050000047ab9 */ /* 0x000fe40000000800 */
[----:B--2---:R-:W-:-:S13]  /*21f40*/  ISETP.GE.AND P0, PT, R0, UR4, PT ;  /* 0x0000000400007c0c */ /* 0x004fda000bf06270 */
[----:B------:R-:W-:Y:S05]  /*21f50*/  @!P0 BRA `(.L_x_561) ;  /* 0xffffffb000fc8947 */ /* 0x000fea000383ffff */
[----:B------:R-:W-:Y:S05]  /*21f60*/  BSYNC B7 ;  /* 0x0000000000077941 */ /* 0x000fea0003800000 */
.L_x_466:
[----:B---3--:R-:W2:Y:S01]  /*21f70*/  LDL.LU R0, [R1+0x44] ;  /* 0x0000440001007983 */ /* 0x008ea20000300800 */
[----:B------:R-:W-:Y:S01]  /*21f80*/  BSSY B0, `(.L_x_562) ;  /* 0x000000b000007945 */ /* 0x000fe20003800000 */
[----:B01----:R-:W0:Y:S01]  /*21f90*/  S2R R5, SR_CgaCtaId ;  /* 0x0000000000057919 */ /* 0x003e220000008800 */
[----:B--2---:R-:W-:-:S05]  /*21fa0*/  VIADD R0, R0, 0x1 ;  /* 0x0000000100007836 */ /* 0x004fca0000000000 */
[----:B------:R-:W-:-:S04]  /*21fb0*/  LEA.HI R2, R0, R0, RZ, 0x1 ;  /* 0x0000000000027211 */ /* 0x000fc800078f08ff */
[----:B------:R-:W-:-:S04]  /*21fc0*/  LOP3.LUT R3, R2, 0xfffffffe, RZ, 0xc0, !PT ;  /* 0xfffffffe02037812 */ /* 0x000fc800078ec0ff */
[----:B------:R-:W-:Y:S02]  /*21fd0*/  IADD3 R3, R0, -R3, RZ ;  /* 0x8000000300037210 */ /* 0x000fe40007ffe0ff */
[----:B------:R-:W-:Y:S02]  /*21fe0*/  MOV R0, 0x400 ;  /* 0x0000040000007802 */ /* 0x000fe40000000f00 */
[----:B------:R-:W-:Y:S02]  /*21ff0*/  SHF.L.U32 R3, R3, 0x1f, RZ ;  /* 0x0000001f03037819 */ /* 0x000fe400000006ff */
[----:B0-----:R-:W-:-:S04]  /*22000*/  LEA R0, R5, R0, 0x18 ;  /* 0x0000000005007211 */ /* 0x001fc800078ec0ff */
[----:B------:R-:W0:Y:S02]  /*22010*/  SYNCS.PHASECHK.TRANS64.TRYWAIT P0, [R0+URZ+0x2e820], R3 ;  /* 0x02e82003000075a7 */ /* 0x000e24000800017f */
[----:B0-----:R-:W-:Y:S05]  /*22020*/  @!P0 BRA `(.L_x_563) ;  /* 0x0000002c00548947 */ /* 0x001fea0003800000 */
.L_x_691:
[----:B------:R-:W-:Y:S05]  /*22030*/  BSYNC B0 ;  /* 0x0000000000007941 */ /* 0x000fea0003800000 */
.L_x_562:
[----:B------:R-:W-:-:S03]  /*22040*/  UMOV UR4, 0xffffffff ;  /* 0xffffffff00047882 */ /* 0x000fc60000000000 */
[----:B------:R-:W-:Y:S05]  /*22050*/  BRA.DIV UR4, `(.L_x_564) ;  /* 0x0000002e045c7947 */ /* 0x000fea000b800000 */
[----:B------:R-:W1:Y:S02]  /*22060*/  S2R R2, SR_TID.X ;  /* 0x0000000000027919 */ /* 0x000e640000002100 */
[----:B-1----:R-:W-:-:S04]  /*22070*/  SHF.R.U32.HI R2, RZ, 0x5, R2 ;  /* 0x00000005ff027819 */ /* 0x002fc80000011602 */
[----:B------:R-:W-:-:S05]  /*22080*/  LOP3.LUT R2, R2, 0x3, RZ, 0xc0, !PT ;  /* 0x0000000302027812 */ /* 0x000fca00078ec0ff */
[----:B------:R1:W2:Y:S02]  /*22090*/  SHFL.IDX PT, R14, R2, RZ, 0x1f ;  /* 0x00001fff020e7589 */ /* 0x0002a400000e0000 */
.L_x_694:
[----:B--2---:R-:W-:-:S13]  /*220a0*/  ISETP.NE.AND P0, PT, R14, RZ, PT ;  /* 0x000000ff0e00720c */ /* 0x004fda0003f05270 */
[----:B------:R-:W-:Y:S05]  /*220b0*/  @P0 BRA `(.L_x_285) ;  /* 0x0000000000b80947 */ /* 0x000fea0003800000 */
[----:B------:R-:W-:-:S03]  /*220c0*/  UMOV UR4, 0xffffffff ;  /* 0xffffffff00047882 */ /* 0x000fc60000000000 */
[----:B------:R-:W-:Y:S05]  /*220d0*/  BRA.DIV UR4, `(.L_x_565) ;  /* 0x0000002e04707947 */ /* 0x000fea000b800000 */
[----:B------:R-:W-:-:S13]  /*220e0*/  ELECT P6, URZ, PT ;  /* 0x00000000003f782f */ /* 0x000fda00038c0000 */
.L_x_697:
[----:B------:R-:W-:Y:S05]  /*220f0*/  @!P6 BRA `(.L_x_285) ;  /* 0x0000000000a8e947 */ /* 0x000fea0003800000 */
[----:B-1----:R-:W2:Y:S02]  /*22100*/  LDL R2, [R1+0x98] ;  /* 0x0000980001027983 */ /* 0x002ea40000100800 */
[----:B--2---:R-:W-:-:S13]  /*22110*/  R2UR UR4, R2 ;  /* 0x00000000020472ca */ /* 0x004fda00000e0000 */
[----:B------:R-:W-:-:S06]  /*22120*/  ULOP3.LUT UR4, UR4, 0x2, URZ, 0xfc, !UPT ;  /* 0x0000000204047892 */ /* 0x000fcc000f8efc3f */
[----:B------:R-:W-:-:S05]  /*22130*/  IMAD.U32 R2, RZ, RZ, UR4 ;  /* 0x00000004ff027e24 */ /* 0x000fca000f8e00ff */
[----:B------:R-:W-:-:S13]  /*22140*/  ISETP.NE.AND P0, PT, R2, 0x3, PT ;  /* 0x000000030200780c */ /* 0x000fda0003f05270 */
[----:B------:R-:W-:Y:S05]  /*22150*/  @!P0 BRA `(.L_x_566) ;  /* 0x0000000000048947 */ /* 0x000fea0003800000 */
[----:B------:R-:W-:Y:S01]  /*22160*/  BPT.TRAP 0x1 ;  /* 0x000000040000795c */ /* 0x000fe20000300000 */
.L_x_566:
        /* <DEDUP_REMOVED lines=14> */
.L_x_698:
[----:B------:R-:W1:Y:S02]  /*22250*/  SYNCS.PHASECHK.TRANS64.TRYWAIT P1, [R7+URZ], R2 ;  /* 0x00000002070075a7 */ /* 0x000e64000802017f */
[----:B-1----:R-:W-:Y:S05]  /*22260*/  @!P1 BRA `(.L_x_568) ;  /* 0x0000002c00409947 */ /* 0x002fea0003800000 */
.L_x_699:
[----:B------:R-:W-:Y:S05]  /*22270*/  @!P0 BRA `(.L_x_569) ;  /* 0x0000000000048947 */ /* 0x000fea0003800000 */
[----:B------:R-:W-:Y:S01]  /*22280*/  BPT.TRAP 0x1 ;  /* 0x000000040000795c */ /* 0x000fe20000300000 */
.L_x_569:
[----:B------:R-:W2:Y:S02]  /*22290*/  LDL.LU R4, [R1+0x10] ;  /* 0x0000100001047983 */ /* 0x000ea40000300800 */
[----:B--2---:R-:W-:-:S04]  /*222a0*/  LEA R4, R4, R0, 0x3 ;  /* 0x0000000004047211 */ /* 0x004fc800078e18ff */
[----:B------:R-:W2:Y:S02]  /*222b0*/  SYNCS.PHASECHK.TRANS64.TRYWAIT P1, [R4+URZ+0x2e860], R5 ;  /* 0x02e86005040075a7 */ /* 0x000ea4000802017f */
[----:B--2---:R-:W-:Y:S05]  /*222c0*/  @!P1 BRA `(.L_x_570) ;  /* 0x0000002c003c9947 */ /* 0x004fea0003800000 */
.L_x_700:
[----:B------:R-:W-:Y:S05]  /*222d0*/  @!P0 BRA `(.L_x_571) ;  /* 0x0000000000048947 */ /* 0x000fea0003800000 */
[----:B------:R-:W-:Y:S01]  /*222e0*/  BPT.TRAP 0x1 ;  /* 0x000000040000795c */ /* 0x000fe20000300000 */
.L_x_571:
[----:B------:R-:W-:-:S04]  /*222f0*/  IMAD R3, R3, 0x8, R0 ;  /* 0x0000000803037824 */ /* 0x000fc800078e0200 */
[----:B------:R-:W3:Y:S02]  /*22300*/  SYNCS.PHASECHK.TRANS64.TRYWAIT P1, [R3+URZ+0x2e860], R2 ;  /* 0x02e86002030075a7 */ /* 0x000ee4000802017f */
[----:B---3--:R-:W-:Y:S05]  /*22310*/  @!P1 BRA `(.L_x_572) ;  /* 0x0000002c003c9947 */ /* 0x008fea0003800000 */
.L_x_701:
[----:B------:R-:W-:Y:S05]  /*22320*/  @!P0 BRA `(.L_x_573) ;  /* 0x0000000000048947 */ /* 0x000fea0003800000 */
[----:B------:R-:W-:Y:S01]  /*22330*/  BPT.TRAP 0x1 ;  /* 0x000000040000795c */ /* 0x000fe20000300000 */
.L_x_573:
[----:B------:R-:W4:Y:S02]  /*22340*/  SYNCS.PHASECHK.TRANS64.TRYWAIT P0, [R4+URZ+0x2e880], R5 ;  /* 0x02e88005040075a7 */ /* 0x000f24000800017f */
[----:B----4-:R-:W-:Y:S05]  /*22350*/  @!P0 BRA `(.L_x_574) ;  /* 0x0000002c00408947 */ /* 0x010fea0003800000 */
.L_x_575:
[----:B------:R0:W0:Y:S02]  /*22360*/  SYNCS.PHASECHK.TRANS64.TRYWAIT P0, [R3+URZ+0x2e880], R2 ;  /* 0x02e88002030075a7 */ /* 0x000024000800017f */
[----:B0-----:R-:W-:Y:S05]  /*22370*/  @!P0 NANOSLEEP.SYNCS 0x989680 ;  /* 0x009896800000895d */ /* 0x001fea0003900000 */
[----:B------:R-:W0:Y:S02]  /*22380*/  @!P0 SYNCS.PHASECHK.TRANS64 P0, [R3+URZ+0x2e880], R2 ;  /* 0x02e88002030085a7 */ /* 0x000e24000800007f */
[----:B0-----:R-:W-:Y:S05]  /*22390*/  @!P0 BRA `(.L_x_575) ;  /* 0xfffffffc00f08947 */ /* 0x001fea000383ffff */
.L_x_285:
[----:B------:R-:W-:Y:S05]  /*223a0*/  BSYNC B8 ;  /* 0x0000000000087941 */ /* 0x000fea0003800000 */
.L_x_282:
[----:B------:R-:W-:Y:S05]  /*223b0*/  EXIT ;  /* 0x000000000000794d */ /* 0x000fea0003800000 */
.L_x_307:
[----:B0-----:R0:W1:Y:S02]  /*223c0*/  SYNCS.PHASECHK.TRANS64.TRYWAIT P6, [R111+URZ+0x2e890], R127 ;  /* 0x02e8907f6f0075a7 */ /* 0x00106400080c017f */
[----:B-1----:R-:W-:Y:S05]  /*223d0*/  @!P6 NANOSLEEP.SYNCS 0x989680 ;  /* 0x009896800000e95d */ /* 0x002fea0003900000 */
[----:B------:R-:W1:Y:S02]  /*223e0*/  @!P6 SYNCS.PHASECHK.TRANS64 P6, [R111+URZ+0x2e890], R127 ;  /* 0x02e8907f6f00e5a7 */ /* 0x000e6400080c007f */
[----:B-1----:R-:W-:Y:S05]  /*223f0*/  @!P6 BRA `(.L_x_307) ;  /* 0xfffffffc00f0e947 */ /* 0x002fea000383ffff */
[----:B------:R-:W-:Y:S05]  /*22400*/  BRA `(.L_x_576) ;  /* 0xfffffe0c00647947 */ /* 0x000fea000383ffff */
.L_x_341:
[----:B0-----:R0:W1:Y:S02]  /*22410*/  SYNCS.PHASECHK.TRANS64.TRYWAIT P3, [R111+URZ+0x2e890], R127 ;  /* 0x02e8907f6f0075a7 */ /* 0x001064000806017f */
[----:B-1----:R-:W-:Y:S05]  /*22420*/  @!P3 NANOSLEEP.SYNCS 0x989680 ;  /* 0x009896800000b95d */ /* 0x002fea0003900000 */
[----:B------:R-:W1:Y:S02]  /*22430*/  @!P3 SYNCS.PHASECHK.TRANS64 P3, [R111+URZ+0x2e890], R127 ;  /* 0x02e8907f6f00b5a7 */ /* 0x000e64000806007f */
[----:B-1----:R-:W-:Y:S05]  /*22440*/  @!P3 BRA `(.L_x_341) ;  /* 0xfffffffc00f0b947 */ /* 0x002fea000383ffff */
[----:B------:R-:W-:Y:S05]  /*22450*/  BRA `(.L_x_577) ;  /* 0xfffffe4c00f87947 */ /* 0x000fea000383ffff */
.L_x_358:
[----:B0-----:R0:W1:Y:S02]  /*22460*/  SYNCS.PHASECHK.TRANS64.TRYWAIT P2, [R111+URZ+0x2e890], R127 ;  /* 0x02e8907f6f0075a7 */ /* 0x001064000804017f */
[----:B-1----:R-:W-:Y:S05]  /*22470*/  @!P2 NANOSLEEP.SYNCS 0x989680 ;  /* 0x009896800000a95d */ /* 0x002fea0003900000 */
[----:B------:R-:W1:Y:S02]  /*22480*/  @!P2 SYNCS.PHASECHK.TRANS64 P2, [R111+URZ+0x2e890], R127 ;  /* 0x02e8907f6f00a5a7 */ /* 0x000e64000804007f */
[----:B-1----:R-:W-:Y:S05]  /*22490*/  @!P2 BRA `(.L_x_358) ;  /* 0xfffffffc00f0a947 */ /* 0x002fea000383ffff */
[----:B------:R-:W-:Y:S05]  /*224a0*/  BRA `(.L_x_578) ;  /* 0xfffffe9000187947 */ /* 0x000fea000383ffff */
.L_x_368:
[----:B--2---:R2:W3:Y:S02]  /*224b0*/  SYNCS.PHASECHK.TRANS64.TRYWAIT P3, [R111+URZ+0x2e8b0], R127 ;  /* 0x02e8b07f6f0075a7 */ /* 0x0044e4000806017f */
[----:B---3--:R-:W-:Y:S05]  /*224c0*/  @!P3 NANOSLEEP.SYNCS 0x989680 ;  /* 0x009896800000b95d */ /* 0x008fea0003900000 */
[----:B------:R-:W3:Y:S02]  /*224d0*/  @!P3 SYNCS.PHASECHK.TRANS64 P3, [R111+URZ+0x2e8b0], R127 ;  /* 0x02e8b07f6f00b5a7 */ /* 0x000ee4000806007f */
[----:B---3--:R-:W-:Y:S05]  /*224e0*/  @!P3 BRA `(.L_x_368) ;  /* 0xfffffffc00f0b947 */ /* 0x008fea000383ffff */
[----:B------:R-:W-:Y:S05]  /*224f0*/  BRA `(.L_x_579) ;  /* 0xfffffe9400e07947 */ /* 0x000fea000383ffff */
.L_x_380:
[----:B------:R-:W0:Y:S01]  /*22500*/  S2R R50, SR_TID.X ;  /* 0x0000000000327919 */ /* 0x000e220000002100 */
[----:B------:R-:W-:Y:S01]  /*22510*/  BSSY B0, `(.L_x_580) ;  /* 0x000000c000007945 */ /* 0x000fe20003800000 */
[----:B------:R-:W-:Y:S01]  /*22520*/  IMAD.MOV.U32 R12, RZ, RZ, RZ ;  /* 0x000000ffff0c7224 */ /* 0x000fe200078e00ff */
[----:B------:R-:W-:Y:S01]  /*22530*/  MOV R15, 0xffffffff ;  /* 0xffffffff000f7802 */ /* 0x000fe20000000f00 */
[----:B------:R-:W-:Y:S02]  /*22540*/  IMAD.MOV.U32 R11, RZ, RZ, 0x1f ;  /* 0x0000001fff0b7424 */ /* 0x000fe400078e00ff */
[----:B0-----:R-:W-:-:S05]  /*22550*/  VIADD R51, R50, 0xffffff80 ;  /* 0xffffff8032337836 */ /* 0x001fca0000000000 */
[----:B------:R-:W-:-:S04]  /*22560*/  SHF.R.S32.HI R50, RZ, 0x1f, R51 ;  /* 0x0000001fff327819 */ /* 0x000fc80000011433 */
[----:B------:R-:W-:-:S04]  /*22570*/  LEA.HI R50, R50, R51, RZ, 0x7 ;  /* 0x0000003332327211 */ /* 0x000fc800078f38ff */
[----:B------:R-:W-:-:S05]  /*22580*/  SHF.R.S32.HI R50, RZ, 0x7, R50 ;  /* 0x00000007ff327819 */ /* 0x000fca0000011432 */
[----:B------:R-:W-:-:S07]  /*22590*/  IMAD.MOV.U32 R13, RZ, RZ, R50 ;  /* 0x000000ffff0d7224 */ /* 0x000fce00078e0032 */
[----:B-----5:R-:W-:Y:S05]  /*225a0*/  WARPSYNC.COLLECTIVE R15, `(.L_x_581) ;  /* 0x000000000f087348 */ /* 0x020fea0003c00000 */
[----:B------:R0:W1:Y:S02]  /*225b0*/  SHFL.IDX P6, R14, R13, R12, R11 ;  /* 0x0000000c0d0e7389 */ /* 0x00006400000c000b */
[----:B01---5:R-:W-:Y:S01]  /*225c0*/  ENDCOLLECTIVE ;  /* 0x000000000000791b */ /* 0x023fe20003800000 */
.L_x_581:
[----:B------:R-:W-:Y:S05]  /*225d0*/  BSYNC B0 ;  /* 0x0000000000007941 */ /* 0x000fea0003800000 */
.L_x_580:
[----:B------:R1:W-:Y:S01]  /*225e0*/  STL [R1+0x44], R14 ;  /* 0x0000440e01007387 */ /* 0x0003e20000100800 */
[----:B------:R-:W-:Y:S05]  /*225f0*/  BRA `(.L_x_582) ;  /* 0xfffffea400487947 */ /* 0x000fea000383ffff */
.L_x_394:
[----:B------:R-:W-:Y:S01]  /*22600*/  BSSY B1, `(.L_x_583) ;  /* 0x0000008000017945 */ /* 0x000fe20003800000 */
[----:B------:R-:W-:Y:S02]  /*22610*/  IMAD.MOV.U32 R13, RZ, RZ, R26 ;  /* 0x000000ffff0d7224 */ /* 0x000fe400078e001a */
[----:B------:R-:W-:Y:S02]  /*22620*/  IMAD.MOV.U32 R12, RZ, RZ, RZ ;  /* 0x000000ffff0c7224 */ /* 0x000fe400078e00ff */
[----:B------:R-:W-:Y:S02]  /*22630*/  IMAD.MOV.U32 R11, RZ, RZ, 0x1c1f ;  /* 0x00001c1fff0b7424 */ /* 0x000fe400078e00ff */
[----:B------:R-:W-:-:S07]  /*22640*/  IMAD.MOV.U32 R15, RZ, RZ, -0x1 ;  /* 0xffffffffff0f7424 */ /* 0x000fce00078e00ff */
[----:B01---5:R-:W-:Y:S05]  /*22650*/  WARPSYNC.COLLECTIVE R15, `(.L_x_584) ;  /* 0x000000000f087348 */ /* 0x023fea0003c00000 */
[----:B-1----:R1:W2:Y:S02]  /*22660*/  SHFL.IDX P6, R14, R13, R12, R11 ;  /* 0x0000000c0d0e7389 */ /* 0x0022a400000c000b */
[----:B012--5:R-:W-:Y:S01]  /*22670*/  ENDCOLLECTIVE ;  /* 0x000000000000791b */ /* 0x027fe20003800000 */
.L_x_584:
[----:B------:R-:W-:Y:S05]  /*22680*/  BSYNC B1 ;  /* 0x0000000000017941 */ /* 0x000fea0003800000 */
.L_x_583:
[----:B------:R-:W-:Y:S05]  /*22690*/  BRA `(.L_x_585) ;  /* 0xfffffeac00507947 */ /* 0x000fea000383ffff */
.L_x_395:
[----:B------:R-:W-:Y:S01]  /*226a0*/  BSSY B1, `(.L_x_586) ;  /* 0x0000008000017945 */ /* 0x000fe20003800000 */
[----:B------:R-:W-:Y:S01]  /*226b0*/  IMAD.MOV.U32 R13, RZ, RZ, R24 ;  /* 0x000000ffff0d7224 */ /* 0x000fe200078e0018 */
[----:B------:R-:W-:Y:S01]  /*226c0*/  MOV R12, RZ ;  /* 0x000000ff000c7202 */ /* 0x000fe20000000f00 */
[----:B------:R-:W-:Y:S02]  /*226d0*/  IMAD.MOV.U32 R11, RZ, RZ, 0x1c1f ;  /* 0x00001c1fff0b7424 */ /* 0x000fe400078e00ff */
[----:B------:R-:W-:-:S07]  /*226e0*/  IMAD.MOV.U32 R15, RZ, RZ, -0x1 ;  /* 0xffffffffff0f7424 */ /* 0x000fce00078e00ff */
[----:B01---5:R-:W-:Y:S05]  /*226f0*/  WARPSYNC.COLLECTIVE R15, `(.L_x_587) ;  /* 0x000000000f087348 */ /* 0x023fea0003c00000 */
[----:B-1----:R1:W2:Y:S02]  /*22700*/  SHFL.IDX P6, R14, R13, R12, R11 ;  /* 0x0000000c0d0e7389 */ /* 0x0022a400000c000b */
[----:B012--5:R-:W-:Y:S01]  /*22710*/  ENDCOLLECTIVE ;  /* 0x000000000000791b */ /* 0x027fe20003800000 */
.L_x_587:
[----:B------:R-:W-:Y:S05]  /*22720*/  BSYNC B1 ;  /* 0x0000000000017941 */ /* 0x000fea0003800000 */
.L_x_586:
[----:B------:R-:W-:Y:S05]  /*22730*/  BRA `(.L_x_588) ;  /* 0xfffffeac00307947 */ /* 0x000fea000383ffff */
.L_x_396:
[----:B------:R-:W-:Y:S01]  /*22740*/  BSSY B1, `(.L_x_589) ;  /* 0x0000008000017945 */ /* 0x000fe20003800000 */
[----:B------:R-:W-:Y:S01]  /*22750*/  IMAD.MOV.U32 R13, RZ, RZ, R27 ;  /* 0x000000ffff0d7224 */ /* 0x000fe200078e001b */
[----:B------:R-:W-:Y:S01]  /*22760*/  MOV R15, 0xffffffff ;  /* 0xffffffff000f7802 */ /* 0x000fe20000000f00 */
[----:B------:R-:W-:Y:S02]  /*22770*/  IMAD.MOV.U32 R12, RZ, RZ, RZ ;  /* 0x000000ffff0c7224 */ /* 0x000fe400078e00ff */
[----:B------:R-:W-:-:S07]  /*22780*/  IMAD.MOV.U32 R11, RZ, RZ, 0x1c1f ;  /* 0x00001c1fff0b7424 */ /* 0x000fce00078e00ff */
[----:B01---5:R-:W-:Y:S05]  /*22790*/  WARPSYNC.COLLECTIVE R15, `(.L_x_590) ;  /* 0x000000000f087348 */ /* 0x023fea0003c00000 */
[----:B-1----:R1:W2:Y:S02]  /*227a0*/  SHFL.IDX P6, R14, R13, R12, R11 ;  /* 0x0000000c0d0e7389 */ /* 0x0022a400000c000b */
[----:B012--5:R-:W-:Y:S01]  /*227b0*/  ENDCOLLECTIVE ;  /* 0x000000000000791b */ /* 0x027fe20003800000 */
.L_x_590:
[----:B------:R-:W-:Y:S05]  /*227c0*/  BSYNC B1 ;  /* 0x0000000000017941 */ /* 0x000fea0003800000 */
.L_x_589:
[----:B------:R-:W-:Y:S05]  /*227d0*/  BRA `(.L_x_591) ;  /* 0xfffffeac00107947 */ /* 0x000fea000383ffff */
.L_x_397:
[----:B------:R-:W-:Y:S01]  /*227e0*/  BSSY B1, `(.L_x_592) ;  /* 0x0000008000017945 */ /* 0x000fe20003800000 */
[----:B------:R-:W-:Y:S02]  /*227f0*/  IMAD.MOV.U32 R13, RZ, RZ, R28 ;  /* 0x000000ffff0d7224 */ /* 0x000fe400078e001c */
[----:B------:R-:W-:Y:S02]  /*22800*/  IMAD.MOV.U32 R12, RZ, RZ, RZ ;  /* 0x000000ffff0c7224 */ /* 0x000fe400078e00ff */
[----:B------:R-:W-:Y:S02]  /*22810*/  IMAD.MOV.U32 R11, RZ, RZ, 0x1c1f ;  /* 0x00001c1fff0b7424 */ /* 0x000fe400078e00ff */
[----:B------:R-:W-:-:S07]  /*22820*/  IMAD.MOV.U32 R15, RZ, RZ, -0x1 ;  /* 0xffffffffff0f7424 */ /* 0x000fce00078e00ff */
[----:B01----:R-:W-:Y:S05]  /*22830*/  WARPSYNC.COLLECTIVE R15, `(.L_x_593) ;  /* 0x000000000f087348 */ /* 0x003fea0003c00000 */
[----:B-1----:R1:W2:Y:S02]  /*22840*/  SHFL.IDX P6, R14, R13, R12, R11 ;  /* 0x0000000c0d0e7389 */ /* 0x0022a400000c000b */
[----:B012---:R-:W-:Y:S01]  /*22850*/  ENDCOLLECTIVE ;  /* 0x000000000000791b */ /* 0x007fe20003800000 */
.L_x_593:
[----:B------:R-:W-:Y:S05]  /*22860*/  BSYNC B1 ;  /* 0x0000000000017941 */ /* 0x000fea0003800000 */
.L_x_592:
[----:B------:R-:W-:Y:S05]  /*22870*/  BRA `(.L_x_594) ;  /* 0xfffffea800f47947 */ /* 0x000fea000383ffff */
.L_x_399:
[----:B0-----:R0:W1:Y:S02]  /*22880*/  SYNCS.PHASECHK.TRANS64.TRYWAIT P1, [R16+URZ+0x2e800], R35 ;  /* 0x02e80023100075a7 */ /* 0x001064000802017f */
[----:B-1----:R-:W-:Y:S05]  /*22890*/  @!P1 NANOSLEEP.SYNCS 0x989680 ;  /* 0x009896800000995d */ /* 0x002fea0003900000 */
[----:B------:R-:W1:Y:S02]  /*228a0*/  @!P1 SYNCS.PHASECHK.TRANS64 P1, [R16+URZ+0x2e800], R35 ;  /* 0x02e80023100095a7 */ /* 0x000e64000802007f */
[----:B-1----:R-:W-:Y:S05]  /*228b0*/  @!P1 BRA `(.L_x_399) ;  /* 0xfffffffc00f09947 */ /* 0x002fea000383ffff */
[----:B------:R-:W-:Y:S05]  /*228c0*/  BRA `(.L_x_595) ;  /* 0xfffffeac00e87947 */ /* 0x000fea000383ffff */
.L_x_407:
        /* <DEDUP_REMOVED lines=8> */
.L_x_597:
[----:B------:R-:W-:Y:S05]  /*22950*/  BSYNC B1 ;  /* 0x0000000000017941 */ /* 0x000fea0003800000 */
.L_x_596:
[----:B------:R-:W-:Y:S05]  /*22960*/  BRA `(.L_x_598) ;  /* 0xfffffec400f07947 */ /* 0x000fea000383ffff */
.L_x_408:
        /* <DEDUP_REMOVED lines=8> */
.L_x_600:
[----:B------:R-:W-:Y:S05]  /*229f0*/  BSYNC B1 ;  /* 0x0000000000017941 */ /* 0x000fea0003800000 */
.L_x_599:
[----:B------:R-:W-:Y:S05]  /*22a00*/  BRA `(.L_x_601) ;  /* 0xfffffec400d07947 */ /* 0x000fea000383ffff */
.L_x_409:
        /* <DEDUP_REMOVED lines=8> */
.L_x_603:
[----:B------:R-:W-:Y:S05]  /*22a90*/  BSYNC B1 ;  /* 0x0000000000017941 */ /* 0x000fea0003800000 */
.L_x_602:
[----:B------:R-:W-:Y:S05]  /*22aa0*/  BRA `(.L_x_604) ;  /* 0xfffffec400b47947 */ /* 0x000fea000383ffff */
.L_x_410:
[----:B------:R-:W-:Y:S01]  /*22ab0*/  BSSY B1, `(.L_x_605) ;  /* 0x0000008000017945 */ /* 0x000fe20003800000 */
[----:B------:R-:W-:Y:S01]  /*22ac0*/  IMAD.MOV.U32 R13, RZ, RZ, R28 ;  /* 0x000000ffff0d7224 */ /* 0x000fe200078e001c */
[----:B------:R-:W-:Y:S01]  /*22ad0*/  MOV R12, RZ ;  /* 0x000000ff000c7202 */ /* 0x000fe20000000f00 */
[----:B------:R-:W-:Y:S02]  /*22ae0*/  IMAD.MOV.U32 R11, RZ, RZ, 0x1c1f ;  /* 0x00001c1fff0b7424 */ /* 0x000fe400078e00ff */
[----:B------:R-:W-:-:S07]  /*22af0*/  IMAD.MOV.U32 R15, RZ, RZ, -0x1 ;  /* 0xffffffffff0f7424 */ /* 0x000fce00078e00ff */
[----:B01----:R-:W-:Y:S05]  /*22b00*/  WARPSYNC.COLLECTIVE R15, `(.L_x_606) ;  /* 0x000000000f087348 */ /* 0x003fea0003c00000 */
[----:B-1----:R1:W2:Y:S02]  /*22b10*/  SHFL.IDX P6, R14, R13, R12, R11 ;  /* 0x0000000c0d0e7389 */ /* 0x0022a400000c000b */
[----:B012---:R-:W-:Y:S01]  /*22b20*/  ENDCOLLECTIVE ;  /* 0x000000000000791b */ /* 0x007fe20003800000 */
.L_x_606:
[----:B------:R-:W-:Y:S05]  /*22b30*/  BSYNC B1 ;  /* 0x0000000000017941 */ /* 0x000fea0003800000 */
.L_x_605:
[----:B------:R-:W-:Y:S05]  /*22b40*/  BRA `(.L_x_607) ;  /* 0xfffffec4009c7947 */ /* 0x000fea000383ffff */
.L_x_412:
[----:B-1----:R1:W2:Y:S02]  /*22b50*/  SYNCS.PHASECHK.TRANS64.TRYWAIT P1, [R16+URZ+0x2e800], R25 ;  /* 0x02e80019100075a7 */ /* 0x0022a4000802017f */
[----:B--2---:R-:W-:Y:S05]  /*22b60*/  @!P1 NANOSLEEP.SYNCS 0x989680 ;  /* 0x009896800000995d */ /* 0x004fea0003900000 */
[----:B------:R-:W2:Y:S02]  /*22b70*/  @!P1 SYNCS.PHASECHK.TRANS64 P1, [R16+URZ+0x2e800], R25 ;  /* 0x02e80019100095a7 */ /* 0x000ea4000802007f */
[----:B--2---:R-:W-:Y:S05]  /*22b80*/  @!P1 BRA `(.L_x_412) ;  /* 0xfffffffc00f09947 */ /* 0x004fea000383ffff */
[----:B------:R-:W-:Y:S05]  /*22b90*/  BRA `(.L_x_608) ;  /* 0xfffffec800907947 */ /* 0x000fea000383ffff */
.L_x_418:
[----:B-1----:R1:W3:Y:S02]  /*22ba0*/  SYNCS.PHASECHK.TRANS64.TRYWAIT P1, [R3+URZ+0x2e830], R6 ;  /* 0x02e83006030075a7 */ /* 0x0022e4000802017f */
[----:B---3--:R-:W-:Y:S05]  /*22bb0*/  @!P1 NANOSLEEP.SYNCS 0x989680 ;  /* 0x009896800000995d */ /* 0x008fea0003900000 */
[----:B------:R-:W3:Y:S02]  /*22bc0*/  @!P1 SYNCS.PHASECHK.TRANS64 P1, [R3+URZ+0x2e830], R6 ;  /* 0x02e83006030095a7 */ /* 0x000ee4000802007f */
[----:B---3--:R-:W-:Y:S05]  /*22bd0*/  @!P1 BRA `(.L_x_418) ;  /* 0xfffffffc00f09947 */ /* 0x008fea000383ffff */
[----:B------:R-:W-:Y:S05]  /*22be0*/  BRA `(.L_x_417) ;  /* 0xfffffee4001c7947 */ /* 0x000fea000383ffff */
.L_x_424:
[----:B-1----:R1:W2:Y:S02]  /*22bf0*/  SYNCS.PHASECHK.TRANS64.TRYWAIT P2, [R13+URZ+0x2e830], R0 ;  /* 0x02e830000d0075a7 */ /* 0x0022a4000804017f */
[----:B--2---:R-:W-:Y:S05]  /*22c00*/  @!P2 NANOSLEEP.SYNCS 0x989680 ;  /* 0x009896800000a95d */ /* 0x004fea0003900000 */
[----:B------:R-:W2:Y:S02]  /*22c10*/  @!P2 SYNCS.PHASECHK.TRANS64 P2, [R13+URZ+0x2e830], R0 ;  /* 0x02e830000d00a5a7 */ /* 0x000ea4000804007f */
[----:B--2---:R-:W-:Y:S05]  /*22c20*/  @!P2 BRA `(.L_x_424) ;  /* 0xfffffffc00f0a947 */ /* 0x004fea000383ffff */
[----:B------:R-:W-:Y:S05]  /*22c30*/  BRA `(.L_x_423) ;  /* 0xffffff2400f87947 */ /* 0x000fea000383ffff */
.L_x_428:
[----:B-1----:R1:W2:Y:S02]  /*22c40*/  SYNCS.PHASECHK.TRANS64.TRYWAIT P1, [R12+URZ+0x2e850], R0 ;  /* 0x02e850000c0075a7 */ /* 0x0022a4000802017f */
[----:B--2---:R-:W-:Y:S05]  /*22c50*/  @!P1 NANOSLEEP.SYNCS 0x989680 ;  /* 0x009896800000995d */ /* 0x004fea0003900000 */
[----:B------:R-:W2:Y:S02]  /*22c60*/  @!P1 SYNCS.PHASECHK.TRANS64 P1, [R12+URZ+0x2e850], R0 ;  /* 0x02e850000c0095a7 */ /* 0x000ea4000802007f */
[----:B--2---:R-:W-:Y:S05]  /*22c70*/  @!P1 BRA `(.L_x_428) ;  /* 0xfffffffc00f09947 */ /* 0x004fea000383ffff */
[----:B------:R-:W-:Y:S05]  /*22c80*/  BRA `(.L_x_425) ;  /* 0xffffff3c00487947 */ /* 0x000fea000383ffff */
.L_x_434:
[----:B--2---:R2:W3:Y:S02]  /*22c90*/  SYNCS.PHASECHK.TRANS64.TRYWAIT P1, [R12+URZ+0x2e850], R3 ;  /* 0x02e850030c0075a7 */ /* 0x0044e4000802017f */
[----:B---3--:R-:W-:Y:S05]  /*22ca0*/  @!P1 NANOSLEEP.SYNCS 0x989680 ;  /* 0x009896800000995d */ /* 0x008fea0003900000 */
[----:B------:R-:W3:Y:S02]  /*22cb0*/  @!P1 SYNCS.PHASECHK.TRANS64 P1, [R12+URZ+0x2e850], R3 ;  /* 0x02e850030c0095a7 */ /* 0x000ee4000802007f */
[----:B---3--:R-:W-:Y:S05]  /*22cc0*/  @!P1 BRA `(.L_x_434) ;  /* 0xfffffffc00f09947 */ /* 0x008fea000383ffff */
[----:B------:R-:W-:Y:S05]  /*22cd0*/  BRA `(.L_x_433) ;  /* 0xffffff6400e47947 */ /* 0x000fea000383ffff */
.L_x_438:
[----:B------:R-:W-:Y:S01]  /*22ce0*/  IMAD.MOV.U32 R12, RZ, RZ, R0 ;  /* 0x000000ffff0c7224 */ /* 0x000fe200078e0000 */
[----:B------:R-:W-:Y:S01]  /*22cf0*/  SEL R5, R96, R97, P0 ;  /* 0x0000006160057207 */ /* 0x000fe20000000000 */
[----:B------:R-:W-:Y:S01]  /*22d00*/  IMAD.MOV.U32 R11, RZ, RZ, 0x1c1f ;  /* 0x00001c1fff0b7424 */ /* 0x000fe200078e00ff */
[----:B------:R-:W-:Y:S01]  /*22d10*/  SEL R7, R97, R96, P0 ;  /* 0x0000006061077207 */ /* 0x000fe20000000000 */
[----:B------:R-:W-:Y:S01]  /*22d20*/  IMAD.MOV.U32 R15, RZ, RZ, -0x1 ;  /* 0xffffffffff0f7424 */ /* 0x000fe200078e00ff */
[----:B------:R-:W-:Y:S02]  /*22d30*/  SEL R9, R92, R93, P0 ;  /* 0x0000005d5c097207 */ /* 0x000fe40000000000 */
[----:B------:R-:W-:-:S07]  /*22d40*/  SEL R21, R93, R92, P0 ;  /* 0x0000005c5d157207 */ /* 0x000fce0000000000 */
[----:B-1---5:R-:W-:Y:S05]  /*22d50*/  WARPSYNC.COLLECTIVE R15, `(.L_x_609) ;  /* 0x000000000f087348 */ /* 0x022fea0003c00000 */
[----:B------:R0:W2:Y:S02]  /*22d60*/  SHFL.IDX P6, R14, R13, R12, R11 ;  /* 0x0000000c0d0e7389 */ /* 0x0000a400000c000b */
[----:B012--5:R-:W-:Y:S01]  /*22d70*/  ENDCOLLECTIVE ;  /* 0x000000000000791b */ /* 0x027fe20003800000 */
.L_x_609:
[----:B------:R-:W-:Y:S02]  /*22d80*/  SEL R25, R48, R45, P0 ;  /* 0x0000002d30197207 */ /* 0x000fe40000000000 */
[----:B------:R-:W-:Y:S02]  /*22d90*/  SEL R27, R45, R48, P0 ;  /* 0x000000302d1b7207 */ /* 0x000fe40000000000 */
[----:B------:R-:W-:Y:S02]  /*22da0*/  SEL R45, R65, R68, P0 ;  /* 0x00000044412d7207 */ /* 0x000fe40000000000 */
[----:B------:R-:W-:Y:S02]  /*22db0*/  SEL R47, R68, R65, P0 ;  /* 0x00000041442f7207 */ /* 0x000fe40000000000 */
[----:B------:R-:W-:Y:S02]  /*22dc0*/  SEL R63, R38, R67, P0 ;  /* 0x00000043263f7207 */ /* 0x000fe40000000000 */
[----:B------:R-:W-:-:S02]  /*22dd0*/  SEL R65, R67, R38, P0 ;  /* 0x0000002643417207 */ /* 0x000fc40000000000 */
[----:B------:R-:W-:Y:S01]  /*22de0*/  SEL R67, R30, R69, P0 ;  /* 0x000000451e437207 */ /* 0x000fe20000000000 */
[----:B------:R-:W-:Y:S01]  /*22df0*/  IMAD.MOV.U32 R13, RZ, RZ, R3 ;  /* 0x000000ffff0d7224 */ /* 0x000fe200078e0003 */
[----:B------:R-:W-:Y:S01]  /*22e00*/  SEL R69, R69, R30, P0 ;  /* 0x0000001e45457207 */ /* 0x000fe20000000000 */
[----:B------:R-:W-:Y:S01]  /*22e10*/  IMAD.MOV.U32 R12, RZ, RZ, R2 ;  /* 0x000000ffff0c7224 */ /* 0x000fe200078e0002 */
[----:B------:R-:W-:Y:S02]  /*22e20*/  SEL R29, R40, R37, P0 ;  /* 0x00000025281d7207 */ /* 0x000fe40000000000 */
[----:B------:R-:W-:Y:S02]  /*22e30*/  SEL R31, R37, R40, P0 ;  /* 0x00000028251f7207 */ /* 0x000fe40000000000 */
[----:B------:R-:W-:Y:S02]  /*22e40*/  SEL R71, R73, R34, P0 ;  /* 0x0000002249477207 */ /* 0x000fe40000000000 */
[----:B------:R-:W-:-:S02]  /*22e50*/  SEL R73, R34, R73, P0 ;  /* 0x0000004922497207 */ /* 0x000fc40000000000 */
[----:B------:R-:W-:-:S07]  /*22e60*/  MOV R6, R14 ;  /* 0x0000000e00067202 */ /* 0x000fce0000000f00 */
[----:B------:R-:W-:Y:S05]  /*22e70*/  WARPSYNC.COLLECTIVE R15, `(.L_x_610) ;  /* 0x000000000f087348 */ /* 0x000fea0003c00000 */
[----:B------:R0:W1:Y:S02]  /*22e80*/  SHFL.IDX P6, R14, R13, R12, R11 ;  /* 0x0000000c0d0e7389 */ /* 0x00006400000c000b */
[----:B01----:R-:W-:Y:S01]  /*22e90*/  ENDCOLLECTIVE ;  /* 0x000000000000791b */ /* 0x003fe20003800000 */
.L_x_610:
        /* <DEDUP_REMOVED lines=13> */
[----:B------:R-:W-:Y:S01]  /*22f70*/  SEL R55, R52, R55, P0 ;  /* 0x0000003734377207 */ /* 0x000fe20000000000 */
[----:B------:R-:W-:Y:S01]  /*22f80*/  IMAD.MOV.U32 R3, RZ, RZ, R14 ;  /* 0x000000ffff037224 */ /* 0x000fe200078e000e */
[----:B------:R-:W-:-:S07]  /*22f90*/  SEL R57, R46, R59, P0 ;  /* 0x0000003b2e397207 */ /* 0x000fce0000000000 */
[----:B------:R-:W-:Y:S05]  /*22fa0*/  WARPSYNC.COLLECTIVE R15, `(.L_x_611) ;  /* 0x000000000f087348 */ /* 0x000fea0003c00000 */
[----:B------:R0:W1:Y:S02]  /*22fb0*/  SHFL.IDX P6, R14, R13, R12, R11 ;  /* 0x0000000c0d0e7389 */ /* 0x00006400000c000b */
[----:B01----:R-:W-:Y:S01]  /*22fc0*/  ENDCOLLECTIVE ;  /* 0x000000000000791b */ /* 0x003fe20003800000 */
.L_x_611:
[----:B------:R-:W-:Y:S02]  /*22fd0*/  SEL R59, R59, R46, P0 ;  /* 0x0000002e3b3b7207 */ /* 0x000fe40000000000 */
[----:B------:R-:W-:Y:S02]  /*22fe0*/  SEL R4, R6, R3, P0 ;  /* 0x0000000306047207 */ /* 0x000fe40000000000 */
[----:B------:R-:W-:Y:S01]  /*22ff0*/  SEL R6, R3, R6, P0 ;  /* 0x0000000603067207 */ /* 0x000fe20000000000 */
[----:B------:R-:W-:Y:S02]  /*23000*/  IMAD.MOV.U32 R13, RZ, RZ, R7 ;  /* 0x000000ffff0d7224 */ /* 0x000fe400078e0007 */
[----:B------:R-:W-:Y:S01]  /*23010*/  IMAD.MOV.U32 R12, RZ, RZ, R2 ;  /* 0x000000ffff0c7224 */ /* 0x000fe200078e0002 */
[----:B------:R-:W-:-:S07]  /*23020*/  MOV R10, R14 ;  /* 0x0000000e000a7202 */ /* 0x000fce0000000f00 */
[----:B------:R-:W-:Y:S05]  /*23030*/  WARPSYNC.COLLECTIVE R15, `(.L_x_612) ;  /* 0x000000000f087348 */ /* 0x000fea0003c00000 */
[----:B------:R0:W1:Y:S02]  /*23040*/  SHFL.IDX P6, R14, R13, R12, R11 ;  /* 0x0000000c0d0e7389 */ /* 0x00006400000c000b */
[----:B01----:R-:W-:Y:S01]  /*23050*/  ENDCOLLECTIVE ;  /* 0x000000000000791b */ /* 0x003fe20003800000 */
.L_x_612:
[----:B------:R-:W-:Y:S02]  /*23060*/  IMAD.MOV.U32 R13, RZ, RZ, R9 ;  /* 0x000000ffff0d7224 */ /* 0x000fe400078e0009 */
[----:B------:R-:W-:Y:S02]  /*23070*/  IMAD.MOV.U32 R12, RZ, RZ, R0 ;  /* 0x000000ffff0c7224 */ /* 0x000fe400078e0000 */
[----:B------:R-:W-:-:S07]  /*23080*/  IMAD.MOV.U32 R7, RZ, RZ, R14 ;  /* 0x000000ffff077224 */ /* 0x000fce00078e000e */
[----:B------:R-:W-:Y:S05]  /*23090*/  WARPSYNC.COLLECTIVE R15, `(.L_x_613) ;  /* 0x000000000f087348 */ /* 0x000fea0003c00000 */
[----:B------:R0:W1:Y:S02]  /*230a0*/  SHFL.IDX P6, R14, R13, R12, R11 ;  /* 0x0000000c0d0e7389 */ /* 0x00006400000c000b */
[----:B01----:R-:W-:Y:S01]  /*230b0*/  ENDCOLLECTIVE ;  /* 0x000000000000791b */ /* 0x003fe20003800000 */
.L_x_613:
        /* <DEDUP_REMOVED lines=8> */
.L_x_614:
[----:B------:R-:W-:Y:S02]  /*23140*/  IMAD.MOV.U32 R13, RZ, RZ, R25 ;  /* 0x000000ffff0d7224 */ /* 0x000fe400078e0019 */
[----:B------:R-:W-:Y:S02]  /*23150*/  IMAD.MOV.U32 R12, RZ, RZ, R0 ;  /* 0x000000ffff0c7224 */ /* 0x000fe400078e0000 */
[----:B------:R-:W-:-:S07]  /*23160*/  IMAD.MOV.U32 R21, RZ, RZ, R14 ;  /* 0x000000ffff157224 */ /* 0x000fce00078e000e */
[----:B------:R-:W-:Y:S05]  /*23170*/  WARPSYNC.COLLECTIVE R15, `(.L_x_615) ;  /* 0x000000000f087348 */ /* 0x000fea0003c00000 */
[----:B------:R0:W1:Y:S02]  /*23180*/  SHFL.IDX P6, R14, R13, R12, R11 ;  /* 0x0000000c0d0e7389 */ /* 0x00006400000c000b */
[----:B01----:R-:W-:Y:S01]  /*23190*/  ENDCOLLECTIVE ;  /* 0x000000000000791b */ /* 0x003fe20003800000 */
.L_x_615:
        /* <DEDUP_REMOVED lines=8> */
.L_x_616:
[----:B------:R-:W-:Y:S02]  /*23220*/  IMAD.MOV.U32 R13, RZ, RZ, R29 ;  /* 0x000000ffff0d7224 */ /* 0x000fe400078e001d */
[----:B------:R-:W-:Y:S02]  /*23230*/  IMAD.MOV.U32 R12, RZ, RZ, R0 ;  /* 0x000000ffff0c7224 */ /* 0x000fe400078e0000 */
[----:B------:R-:W-:-:S07]  /*23240*/  IMAD.MOV.U32 R27, RZ, RZ, R14 ;  /* 0x000000ffff1b7224 */ /* 0x000fce00078e000e */
[----:B------:R-:W-:Y:S05]  /*23250*/  WARPSYNC.COLLECTIVE R15, `(.L_x_617) ;  /* 0x000000000f087348 */ /* 0x000fea0003c00000 */
[----:B------:R0:W1:Y:S02]  /*23260*/  SHFL.IDX P6, R14, R13, R12, R11 ;  /* 0x0000000c0d0e7389 */ /* 0x00006400000c000b */
[----:B01----:R-:W-:Y:S01]  /*23270*/  ENDCOLLECTIVE ;  /* 0x000000000000791b */ /* 0x003fe20003800000 */
.L_x_617:
        /* <DEDUP_REMOVED lines=8> */
.L_x_618:
[----:B------:R-:W-:Y:S02]  /*23300*/  IMAD.MOV.U32 R13, RZ, RZ, R33 ;  /* 0x000000ffff0d7224 */ /* 0x000fe400078e0021 */
[----:B------:R-:W-:Y:S02]  /*23310*/  IMAD.MOV.U32 R12, RZ, RZ, R0 ;  /* 0x000000ffff0c7224 */ /* 0x000fe400078e0000 */
[----:B------:R-:W-:-:S07]  /*23320*/  IMAD.MOV.U32 R31, RZ, RZ, R14 ;  /* 0x000000ffff1f7224 */ /* 0x000fce00078e000e */
[----:B------:R-:W-:Y:S05]  /*23330*/  WARPSYNC.COLLECTIVE R15, `(.L_x_619) ;  /* 0x000000000f087348 */ /* 0x000fea0003c00000 */
[----:B------:R0:W1:Y:S02]  /*23340*/  SHFL.IDX P6, R14, R13, R12, R11 ;  /* 0x0000000c0d0e7389 */ /* 0x00006400000c000b */
[----:B01----:R-:W-:Y:S01]  /*23350*/  ENDCOLLECTIVE ;  /* 0x000000000000791b */ /* 0x003fe20003800000 */
.L_x_619:
        /* <DEDUP_REMOVED lines=8> */
.L_x_620:
[----:B------:R-:W-:Y:S02]  /*233e0*/  IMAD.MOV.U32 R13, RZ, RZ, R37 ;  /* 0x000000ffff0d7224 */ /* 0x000fe400078e0025 */
[----:B------:R-:W-:Y:S02]  /*233f0*/  IMAD.MOV.U32 R12, RZ, RZ, R0 ;  /* 0x000000ffff0c7224 */ /* 0x000fe400078e0000 */
[----:B------:R-:W-:-:S07]  /*23400*/  IMAD.MOV.U32 R35, RZ, RZ, R14 ;  /* 0x000000ffff237224 */ /* 0x000fce00078e000e */
[----:B------:R-:W-:Y:S05]  /*23410*/  WARPSYNC.COLLECTIVE R15, `(.L_x_621) ;  /* 0x000000000f087348 */ /* 0x000fea0003c00000 */
[----:B------:R0:W1:Y:S02]  /*23420*/  SHFL.IDX P6, R14, R13, R12, R11 ;  /* 0x0000000c0d0e7389 */ /* 0x00006400000c000b */
[----:B01----:R-:W-:Y:S01]  /*23430*/  ENDCOLLECTIVE ;  /* 0x000000000000791b */ /* 0x003fe20003800000 */
.L_x_621:
        /* <DEDUP_REMOVED lines=8> */
.L_x_622:
[----:B------:R-:W-:Y:S02]  /*234c0*/  IMAD.MOV.U32 R13, RZ, RZ, R41 ;  /* 0x000000ffff0d7224 */ /* 0x000fe400078e0029 */
[----:B------:R-:W-:Y:S02]  /*234d0*/  IMAD.MOV.U32 R12, RZ, RZ, R0 ;  /* 0x000000ffff0c7224 */ /* 0x000fe400078e0000 */
[----:B------:R-:W-:-:S07]  /*234e0*/  IMAD.MOV.U32 R20, RZ, RZ, R14 ;  /* 0x000000ffff147224 */ /* 0x000fce00078e000e */
[----:B------:R-:W-:Y:S05]  /*234f0*/  WARPSYNC.COLLECTIVE R15, `(.L_x_623) ;  /* 0x000000000f087348 */ /* 0x000fea0003c00000 */
[----:B------:R0:W1:Y:S02]  /*23500*/  SHFL.IDX P6, R14, R13, R12, R11 ;  /* 0x0000000c0d0e7389 */ /* 0x00006400000c000b */
[----:B01----:R-:W-:Y:S01]  /*23510*/  ENDCOLLECTIVE ;  /* 0x000000000000791b */ /* 0x003fe20003800000 */
.L_x_623:
[----:B------:R-:W-:Y:S02]  /*23520*/  IMAD.MOV.U32 R13, RZ, RZ, R43 ;  /* 0x000000ffff0d7224 */ /* 0x000fe400078e002b */
[----:B------:R-:W-:Y:S01]  /*23530*/  IMAD.MOV.U32 R12, RZ, RZ, R2 ;  /* 0x000000ffff0c7224 */ /* 0x000fe200078e0002 */
[----:B------:R-:W-:-:S07]  /*23540*/  MOV R41, R14 ;  /* 0x0000000e00297202 */ /* 0x000fce0000000f00 */
[----:B------:R-:W-:Y:S05]  /*23550*/  WARPSYNC.COLLECTIVE R15, `(.L_x_624) ;  /* 0x000000000f087348 */ /* 0x000fea0003c00000 */
[----:B------:R0:W1:Y:S02]  /*23560*/  SHFL.IDX P6, R14, R13, R12, R11 ;  /* 0x0000000c0d0e7389 */ /* 0x00006400000c000b */
[----:B01----:R-:W-:Y:S01]  /*23570*/  ENDCOLLECTIVE ;  /* 0x000000000000791b */ /* 0x003fe20003800000 */
.L_x_624:
[----:B------:R-:W-:Y:S02]  /*23580*/  IMAD.MOV.U32 R13, RZ, RZ, R45 ;  /* 0x000000ffff0d7224 */ /* 0x000fe400078e002d */
[----:B------:R-:W-:Y:S02]  /*23590*/  IMAD.MOV.U32 R12, RZ, RZ, R0 ;  /* 0x000000ffff0c7224 */ /* 0x000fe400078e0000 */
[----:B------:R-:W-:-:S07]  /*235a0*/  IMAD.MOV.U32 R40, RZ, RZ, R14 ;  /* 0x000000ffff287224 */ /* 0x000fce00078e000e */
[----:B------:R-:W-:Y:S05]  /*235b0*/  WARPSYNC.COLLECTIVE R15, `(.L_x_625) ;  /* 0x000000000f087348 */ /* 0x000fea0003c00000 */
[----:B------:R0:W1:Y:S02]  /*235c0*/  SHFL.IDX P6, R14, R13, R12, R11 ;  /* 0x0000000c0d0e7389 */ /* 0x00006400000c000b */
[----:B01----:R-:W-:Y:S01]  /*235d0*/  ENDCOLLECTIVE ;  /* 0x000000000000791b */ /* 0x003fe20003800000 */
.L_x_625:
        /* <DEDUP_REMOVED lines=8> */
.L_x_626:
[----:B------:R-:W-:Y:S02]  /*23660*/  IMAD.MOV.U32 R13, RZ, RZ, R49 ;  /* 0x000000ffff0d7224 */ /* 0x000fe400078e0031 */
[----:B------:R-:W-:Y:S02]  /*23670*/  IMAD.MOV.U32 R12, RZ, RZ, R0 ;  /* 0x000000ffff0c7224 */ /* 0x000fe400078e0000 */
[----:B------:R-:W-:-:S07]  /*23680*/  IMAD.MOV.U32 R42, RZ, RZ, R14 ;  /* 0x000000ffff2a7224 */ /* 0x000fce00078e000e */
[----:B------:R-:W-:Y:S05]  /*23690*/  WARPSYNC.COLLECTIVE R15, `(.L_x_627) ;  /* 0x000000000f087348 */ /* 0x000fea0003c00000 */
[----:B------:R0:W1:Y:S02]  /*236a0*/  SHFL.IDX P6, R14, R13, R12, R11 ;  /* 0x0000000c0d0e7389 */ /* 0x00006400000c000b */
[----:B01----:R-:W-:Y:S01]  /*236b0*/  ENDCOLLECTIVE ;  /* 0x000000000000791b */ /* 0x003fe20003800000 */
.L_x_627:
        /* <DEDUP_REMOVED lines=8> */
.L_x_628:
[----:B------:R-:W-:Y:S02]  /*23740*/  IMAD.MOV.U32 R13, RZ, RZ, R53 ;  /* 0x000000ffff0d7224 */ /* 0x000fe400078e0035 */
[----:B------:R-:W-:Y:S02]  /*23750*/  IMAD.MOV.U32 R12, RZ, RZ, R0 ;  /* 0x000000ffff0c7224 */ /* 0x000fe400078e0000 */
[----:B------:R-:W-:-:S07]  /*23760*/  IMAD.MOV.U32 R48, RZ, RZ, R14 ;  /* 0x000000ffff307224 */ /* 0x000fce00078e000e */
[----:B------:R-:W-:Y:S05]  /*23770*/  WARPSYNC.COLLECTIVE R15, `(.L_x_629) ;  /* 0x000000000f087348 */ /* 0x000fea0003c00000 */
[----:B------:R0:W1:Y:S02]  /*23780*/  SHFL.IDX P6, R14, R13, R12, R11 ;  /* 0x0000000c0d0e7389 */ /* 0x00006400000c000b */
[----:B01----:R-:W-:Y:S01]  /*23790*/  ENDCOLLECTIVE ;  /* 0x000000000000791b */ /* 0x003fe20003800000 */
.L_x_629:
[----:B------:R-:W-:Y:S01]  /*237a0*/  SEL R9, R49, R48, P0 ;  /* 0x0000003031097207 */ /* 0x000fe20000000000 */
[----:B------:R-:W-:Y:S02]  /*237b0*/  IMAD.MOV.U32 R13, RZ, RZ, R55 ;  /* 0x000000ffff0d7224 */ /* 0x000fe400078e0037 */
[----:B------:R-:W-:Y:S01]  /*237c0*/  IMAD.MOV.U32 R12, RZ, RZ, R2 ;  /* 0x000000ffff0c7224 */ /* 0x000fe200078e0002 */
[----:B------:R-:W-:-:S07]  /*237d0*/  MOV R53, R14 ;  /* 0x0000000e00357202 */ /* 0x000fce0000000f00 */
[----:B------:R-:W-:Y:S05]  /*237e0*/  WARPSYNC.COLLECTIVE R15, `(.L_x_630) ;  /* 0x000000000f087348 */ /* 0x000fea0003c00000 */
[----:B------:R0:W1:Y:S02]  /*237f0*/  SHFL.IDX P6, R14, R13, R12, R11 ;  /* 0x0000000c0d0e7389 */ /* 0x00006400000c000b */
[----:B01----:R-:W-:Y:S01]  /*23800*/  ENDCOLLECTIVE ;  /* 0x000000000000791b */ /* 0x003fe20003800000 */
.L_x_630:
[----:B------:R-:W-:Y:S02]  /*23810*/  IMAD.MOV.U32 R13, RZ, RZ, R57 ;  /* 0x000000ffff0d7224 */ /* 0x000fe400078e0039 */
[----:B------:R-:W-:Y:S02]  /*23820*/  IMAD.MOV.U32 R12, RZ, RZ, R0 ;  /* 0x000000ffff0c7224 */ /* 0x000fe400078e0000 */
[----:B------:R-:W-:-:S07]  /*23830*/  IMAD.MOV.U32 R50, RZ, RZ, R14 ;  /* 0x000000ffff327224 */ /* 0x000fce00078e000e */
[----:B------:R-:W-:Y:S05]  /*23840*/  WARPSYNC.COLLECTIVE R15, `(.L_x_631) ;  /* 0x000000000f087348 */ /* 0x000fea0003c00000 */
[----:B------:R0:W1:Y:S02]  /*23850*/  SHFL.IDX P6, R14, R13, R12, R11 ;  /* 0x0000000c0d0e7389 */ /* 0x00006400000c000b */
[----:B01----:R-:W-:Y:S01]  /*23860*/  ENDCOLLECTIVE ;  /* 0x000000000000791b */ /* 0x003fe20003800000 */
.L_x_631:
        /* <DEDUP_REMOVED lines=8> */
.L_x_632:
[----:B------:R-:W-:Y:S02]  /*238f0*/  IMAD.MOV.U32 R13, RZ, RZ, R63 ;  /* 0x000000ffff0d7224 */ /* 0x000fe400078e003f */
[----:B------:R-:W-:Y:S02]  /*23900*/  IMAD.MOV.U32 R12, RZ, RZ, R0 ;  /* 0x000000ffff0c7224 */ /* 0x000fe400078e0000 */
[----:B------:R-:W-:-:S07]  /*23910*/  IMAD.MOV.U32 R52, RZ, RZ, R14 ;  /* 0x000000ffff347224 */ /* 0x000fce00078e000e */
[----:B------:R-:W-:Y:S05]  /*23920*/  WARPSYNC.COLLECTIVE R15, `(.L_x_633) ;  /* 0x000000000f087348 */ /* 0x000fea0003c00000 */
[----:B------:R0:W1:Y:S02]  /*23930*/  SHFL.IDX P6, R14, R13, R12, R11 ;  /* 0x0000000c0d0e7389 */ /* 0x00006400000c000b */
[----:B01----:R-:W-:Y:S01]  /*23940*/  ENDCOLLECTIVE ;  /* 0x000000000000791b */ /* 0x003fe20003800000 */
.L_x_633:
        /* <DEDUP_REMOVED lines=8> */
.L_x_634:
[----:B------:R-:W-:Y:S02]  /*239d0*/  IMAD.MOV.U32 R13, RZ, RZ, R67 ;  /* 0x000000ffff0d7224 */ /* 0x000fe400078e0043 */
[----:B------:R-:W-:Y:S02]  /*239e0*/  IMAD.MOV.U32 R12, RZ, RZ, R0 ;  /* 0x000000ffff0c7224 */ /* 0x000fe400078e0000 */
[----:B------:R-:W-:-:S07]  /*239f0*/  IMAD.MOV.U32 R54, RZ, RZ, R14 ;  /* 0x000000ffff367224 */ /* 0x000fce00078e000e */
[----:B------:R-:W-:Y:S05]  /*23a00*/  WARPSYNC.COLLECTIVE R15, `(.L_x_635) ;  /* 0x000000000f087348 */ /* 0x000fea0003c00000 */
[----:B------:R0:W1:Y:S02]  /*23a10*/  SHFL.IDX P6, R14, R13, R12, R11 ;  /* 0x0000000c0d0e7389 */ /* 0x00006400000c000b */
[----:B01----:R-:W-:Y:S01]  /*23a20*/  ENDCOLLECTIVE ;  /* 0x000000000000791b */ /* 0x003fe20003800000 */
.L_x_635:
        /* <DEDUP_REMOVED lines=8> */
.L_x_636:
[----:B------:R-:W-:Y:S02]  /*23ab0*/  IMAD.MOV.U32 R13, RZ, RZ, R71 ;  /* 0x000000ffff0d7224 */ /* 0x000fe400078e0047 */
[----:B------:R-:W-:Y:S02]  /*23ac0*/  IMAD.MOV.U32 R12, RZ, RZ, R0 ;  /* 0x000000ffff0c7224 */ /* 0x000fe400078e0000 */
[----:B------:R-:W-:-:S07]  /*23ad0*/  IMAD.MOV.U32 R56, RZ, RZ, R14 ;  /* 0x000000ffff387224 */ /* 0x000fce00078e000e */
[----:B------:R-:W-:Y:S05]  /*23ae0*/  WARPSYNC.COLLECTIVE R15, `(.L_x_637) ;  /* 0x000000000f087348 */ /* 0x000fea0003c00000 */
[----:B------:R0:W1:Y:S02]  /*23af0*/  SHFL.IDX P6, R14, R13, R12, R11 ;  /* 0x0000000c0d0e7389 */ /* 0x00006400000c000b */
[----:B01----:R-:W-:Y:S01]  /*23b00*/  ENDCOLLECTIVE ;  /* 0x000000000000791b */ /* 0x003fe20003800000 */
.L_x_637:
[----:B------:R-:W-:Y:S01]  /*23b10*/  SEL R39, R56, R67, P0 ;  /* 0x0000004338277207 */ /* 0x000fe20000000000 */
[----:B------:R-:W-:Y:S02]  /*23b20*/  IMAD.MOV.U32 R13, RZ, RZ, R73 ;  /* 0x000000ffff0d7224 */ /* 0x000fe400078e0049 */
[----:B------:R-:W-:Y:S01]  /*23b30*/  IMAD.MOV.U32 R12, RZ, RZ, R2 ;  /* 0x000000ffff0c7224 */ /* 0x000fe200078e0002 */
[----:B------:R-:W-:-:S07]  /*23b40*/  MOV R71, R14 ;  /* 0x0000000e00477202 */ /* 0x000fce0000000f00 */
[----:B------:R-:W-:Y:S05]  /*23b50*/  WARPSYNC.COLLECTIVE R15, `(.L_x_638) ;  /* 0x000000000f087348 */ /* 0x000fea0003c00000 */
[----:B------:R0:W1:Y:S02]  /*23b60*/  SHFL.IDX P6, R14, R13, R12, R11 ;  /* 0x0000000c0d0e7389 */ /* 0x00006400000c000b */
[----:B01----:R-:W-:Y:S01]  /*23b70*/  ENDCOLLECTIVE ;  /* 0x000000000000791b */ /* 0x003fe20003800000 */
.L_x_638:
[----:B------:R-:W-:Y:S02]  /*23b80*/  IMAD.MOV.U32 R13, RZ, RZ, R75 ;  /* 0x000000ffff0d7224 */ /* 0x000fe400078e004b */
[----:B------:R-:W-:Y:S02]  /*23b90*/  IMAD.MOV.U32 R12, RZ, RZ, R0 ;  /* 0x000000ffff0c7224 */ /* 0x000fe400078e0000 */
[----:B------:R-:W-:-:S07]  /*23ba0*/  IMAD.MOV.U32 R58, RZ, RZ, R14 ;  /* 0x000000ffff3a7224 */ /* 0x000fce00078e000e */
[----:B------:R-:W-:Y:S05]  /*23bb0*/  WARPSYNC.COLLECTIVE R15, `(.L_x_639) ;  /* 0x000000000f087348 */ /* 0x000fea0003c00000 */
[----:B------:R0:W1:Y:S02]  /*23bc0*/  SHFL.IDX P6, R14, R13, R12, R11 ;  /* 0x0000000c0d0e7389 */ /* 0x00006400000c000b */
[----:B01----:R-:W-:Y:S01]  /*23bd0*/  ENDCOLLECTIVE ;  /* 0x000000000000791b */ /* 0x003fe20003800000 */
.L_x_639:
[----:B------:R-:W-:Y:S02]  /*23be0*/  IMAD.MOV.U32 R13, RZ, RZ, R77 ;  /* 0x000000ffff0d7224 */ /* 0x000fe400078e004d */
[----:B------:R-:W-:Y:S01]  /*23bf0*/  IMAD.MOV.U32 R12, RZ, RZ, R2 ;  /* 0x000000ffff0c7224 */ /* 0x000fe200078e0002 */
[----:B------:R-:W-:-:S07]  /*23c00*/  MOV R75, R14 ;  /* 0x0000000e004b7202 */ /* 0x000fce0000000f00 */
[----:B------:R-:W-:Y:S05]  /*23c10*/  WARPSYNC.COLLECTIVE R15, `(.L_x_640) ;  /* 0x000000000f087348 */ /* 0x000fea0003c00000 */
[----:B------:R0:W1:Y:S02]  /*23c20*/  SHFL.IDX P6, R14, R13, R12, R11 ;  /* 0x0000000c0d0e7389 */ /* 0x00006400000c000b */
[----:B01----:R-:W-:Y:S01]  /*23c30*/  ENDCOLLECTIVE ;  /* 0x000000000000791b */ /* 0x003fe20003800000 */
.L_x_640:
[----:B------:R-:W-:Y:S02]  /*23c40*/  SEL R12, R37, R20, P0 ;  /* 0x00000014250c7207 */ /* 0x000fe40000000000 */
[----:B------:R-:W-:Y:S01]  /*23c50*/  SEL R11, R48, R49, P0 ;  /* 0x00000031300b7207 */ /* 0x000fe20000000000 */
[----:B------:R-:W-:Y:S01]  /*23c60*/  IMAD.MOV.U32 R49, RZ, RZ, RZ ;  /* 0x000000ffff317224 */ /* 0x000fe200078e00ff */
[----:B------:R-:W-:Y:S02]  /*23c70*/  SEL R13, R71, R58, P0 ;  /* 0x0000003a470d7207 */ /* 0x000fe40000000000 */
[----:B------:R-:W-:Y:S01]  /*23c80*/  SEL R15, R58, R71, P0 ;  /* 0x000000473a0f7207 */ /* 0x000fe20000000000 */
[----:B------:R-:W-:Y:S01]  /*23c90*/  IMAD.MOV.U32 R62, RZ, RZ, R14 ;  /* 0x000000ffff3e7224 */ /* 0x000fe200078e000e */
[----:B------:R-:W-:Y:S02]  /*23ca0*/  SEL R14, R20, R37, P0 ;  /* 0x00000025140e7207 */ /* 0x000fe40000000000 */
[----:B------:R-:W-:Y:S01]  /*23cb0*/  SEL R37, R67, R56, P0 ;  /* 0x0000003843257207 */ /* 0x000fe20000000000 */
[----:B------:R-:W-:Y:S06]  /*23cc0*/  BRA `(.L_x_641) ;  /* 0xffffff6c00f07947 */ /* 0x000fec000383ffff */
.L_x_470:
[----:B------:R-:W0:Y:S01]  /*23cd0*/  S2R R6, SR_TID.X ;  /* 0x0000000000067919 */ /* 0x000e220000002100 */
[----:B------:R-:W-:Y:S01]  /*23ce0*/  BSSY B1, `(.L_x_642) ;  /* 0x000000a000017945 */ /* 0x000fe20003800000 */
[----:B------:R-:W-:Y:S01]  /*23cf0*/  MOV R12, RZ ;  /* 0x000000ff000c7202 */ /* 0x000fe20000000f00 */
[----:B------:R-:W-:Y:S02]  /*23d00*/  IMAD.MOV.U32 R11, RZ, RZ, 0x1f ;  /* 0x0000001fff0b7424 */ /* 0x000fe400078e00ff */
[----:B------:R-:W-:Y:S01]  /*23d10*/  IMAD.MOV.U32 R15, RZ, RZ, -0x1 ;  /* 0xffffffffff0f7424 */ /* 0x000fe200078e00ff */
[----:B0-----:R-:W-:-:S04]  /*23d20*/  SHF.R.U32.HI R6, RZ, 0x5, R6 ;  /* 0x00000005ff067819 */ /* 0x001fc80000011606 */
[----:B------:R-:W-:-:S05]  /*23d30*/  LOP3.LUT R6, R6, 0x3, RZ, 0xc0, !PT ;  /* 0x0000000306067812 */ /* 0x000fca00078ec0ff */
[----:B------:R-:W-:-:S07]  /*23d40*/  IMAD.MOV.U32 R13, RZ, RZ, R6 ;  /* 0x000000ffff0d7224 */ /* 0x000fce00078e0006 */
[----:B------:R-:W-:Y:S05]  /*23d50*/  WARPSYNC.COLLECTIVE R15, `(.L_x_643) ;  /* 0x000000000f087348 */ /* 0x000fea0003c00000 */
[----:B------:R0:W1:Y:S02]  /*23d60*/  SHFL.IDX P6, R14, R13, R12, R11 ;  /* 0x0000000c0d0e7389 */ /* 0x00006400000c000b */
[----:B01----:R-:W-:Y:S01]  /*23d70*/  ENDCOLLECTIVE ;  /* 0x000000000000791b */ /* 0x003fe20003800000 */
.L_x_643:
[----:B------:R-:W-:Y:S05]  /*23d80*/  BSYNC B1 ;  /* 0x0000000000017941 */ /* 0x000fea0003800000 */
.L_x_642:
[----:B------:R-:W-:Y:S05]  /*23d90*/  BRA `(.L_x_644) ;  /* 0xffffff9c00087947 */ /* 0x000fea000383ffff */
.L_x_472:
[----:B------:R-:W-:Y:S01]  /*23da0*/  BSSY B1, `(.L_x_645) ;  /* 0x0000006000017945 */ /* 0x000fe20003800000 */
[----:B------:R-:W-:-:S07]  /*23db0*/  IMAD.MOV.U32 R15, RZ, RZ, -0x1 ;  /* 0xffffffffff0f7424 */ /* 0x000fce00078e00ff */
[----:B0-----:R-:W-:Y:S05]  /*23dc0*/  WARPSYNC.COLLECTIVE R15, `(.L_x_646) ;  /* 0x000000000f0c7348 */ /* 0x001fea0003c00000 */
[----:B------:R-:W-:Y:S02]  /*23dd0*/  ELECT P6, UR62, PT ;  /* 0x00000000003e782f */ /* 0x000fe400038c0000 */
[----:B------:R-:W-:Y:S01]  /*23de0*/  MOV R14, UR62 ;  /* 0x0000003e000e7c02 */ /* 0x000fe20008000f00 */
[----:B0-----:R-:W-:Y:S10]  /*23df0*/  ENDCOLLECTIVE ;  /* 0x000000000000791b */ /* 0x001ff40003800000 */
.L_x_646:
[----:B------:R-:W-:Y:S05]  /*23e00*/  BSYNC B1 ;  /* 0x0000000000017941 */ /* 0x000fea0003800000 */
.L_x_645:
[----:B------:R-:W-:Y:S05]  /*23e10*/  BRA `(.L_x_471) ;  /* 0xffffff9c00007947 */ /* 0x000fea000383ffff */
.L_x_474:
[----:B0-----:R0:W1:Y:S02]  /*23e20*/  SYNCS.PHASECHK.TRANS64.TRYWAIT P0, [R11+URZ+0x2e820], R5 ;  /* 0x02e820050b0075a7 */ /* 0x001064000800017f */
[----:B-1----:R-:W-:Y:S05]  /*23e30*/  @!P0 NANOSLEEP.SYNCS 0x989680 ;  /* 0x009896800000895d */ /* 0x002fea0003900000 */
[----:B------:R-:W1:Y:S02]  /*23e40*/  @!P0 SYNCS.PHASECHK.TRANS64 P0, [R11+URZ+0x2e820], R5 ;  /* 0x02e820050b0085a7 */ /* 0x000e64000800007f */
[----:B-1----:R-:W-:Y:S05]  /*23e50*/  @!P0 BRA `(.L_x_474) ;  /* 0xfffffffc00f08947 */ /* 0x002fea000383ffff */
[----:B------:R-:W-:Y:S05]  /*23e60*/  BRA `(.L_x_647) ;  /* 0xffffff9c001c7947 */ /* 0x000fea000383ffff */
.L_x_478:
[----:B0-----:R0:W1:Y:S02]  /*23e70*/  SYNCS.PHASECHK.TRANS64.TRYWAIT P0, [R5+URZ+0x2e8a0], R10 ;  /* 0x02e8a00a050075a7 */ /* 0x001064000800017f */
[----:B-1----:R-:W-:Y:S05]  /*23e80*/  @!P0 NANOSLEEP.SYNCS 0x989680 ;  /* 0x009896800000895d */ /* 0x002fea0003900000 */
[----:B------:R-:W1:Y:S02]  /*23e90*/  @!P0 SYNCS.PHASECHK.TRANS64 P0, [R5+URZ+0x2e8a0], R10 ;  /* 0x02e8a00a050085a7 */ /* 0x000e64000800007f */
[----:B-1----:R-:W-:Y:S05]  /*23ea0*/  @!P0 BRA `(.L_x_478) ;  /* 0xfffffffc00f08947 */ /* 0x002fea000383ffff */
[----:B------:R-:W-:Y:S05]  /*23eb0*/  BRA `(.L_x_648) ;  /* 0xffffff9c003c7947 */ /* 0x000fea000383ffff */
.L_x_483:
[----:B-1----:R1:W2:Y:S02]  /*23ec0*/  SYNCS.PHASECHK.TRANS64.TRYWAIT P0, [R5+URZ+0x2e8c0], R10 ;  /* 0x02e8c00a050075a7 */ /* 0x0022a4000800017f */
[----:B--2---:R-:W-:Y:S05]  /*23ed0*/  @!P0 NANOSLEEP.SYNCS 0x989680 ;  /* 0x009896800000895d */ /* 0x004fea0003900000 */
[----:B------:R-:W2:Y:S02]  /*23ee0*/  @!P0 SYNCS.PHASECHK.TRANS64 P0, [R5+URZ+0x2e8c0], R10 ;  /* 0x02e8c00a050085a7 */ /* 0x000ea4000800007f */
[----:B--2---:R-:W-:Y:S05]  /*23ef0*/  @!P0 BRA `(.L_x_483) ;  /* 0xfffffffc00f08947 */ /* 0x004fea000383ffff */
[----:B------:R-:W-:Y:S05]  /*23f00*/  BRA `(.L_x_649) ;  /* 0xffffff9c00bc7947 */ /* 0x000fea000383ffff */
.L_x_490:
[----:B0-----:R0:W1:Y:S02]  /*23f10*/  SYNCS.PHASECHK.TRANS64.TRYWAIT P1, [R6+URZ+0x2e8a0], R7 ;  /* 0x02e8a007060075a7 */ /* 0x001064000802017f */
[----:B-1----:R-:W-:Y:S05]  /*23f20*/  @!P1 NANOSLEEP.SYNCS 0x989680 ;  /* 0x009896800000995d */ /* 0x002fea0003900000 */
[----:B------:R-:W1:Y:S02]  /*23f30*/  @!P1 SYNCS.PHASECHK.TRANS64 P1, [R6+URZ+0x2e8a0], R7 ;  /* 0x02e8a007060095a7 */ /* 0x000e64000802007f */
[----:B-1----:R-:W-:Y:S05]  /*23f40*/  @!P1 BRA `(.L_x_490) ;  /* 0xfffffffc00f09947 */ /* 0x002fea000383ffff */
[----:B------:R-:W-:Y:S05]  /*23f50*/  BRA `(.L_x_650) ;  /* 0xffffffa0009c7947 */ /* 0x000fea000383ffff */
.L_x_495:
[----:B-1----:R1:W2:Y:S02]  /*23f60*/  SYNCS.PHASECHK.TRANS64.TRYWAIT P1, [R6+URZ+0x2e8c0], R7 ;  /* 0x02e8c007060075a7 */ /* 0x0022a4000802017f */
[----:B--2---:R-:W-:Y:S05]  /*23f70*/  @!P1 NANOSLEEP.SYNCS 0x989680 ;  /* 0x009896800000995d */ /* 0x004fea0003900000 */
[----:B------:R-:W2:Y:S02]  /*23f80*/  @!P1 SYNCS.PHASECHK.TRANS64 P1, [R6+URZ+0x2e8c0], R7 ;  /* 0x02e8c007060095a7 */ /* 0x000ea4000802007f */
[----:B--2---:R-:W-:Y:S05]  /*23f90*/  @!P1 BRA `(.L_x_495) ;  /* 0xfffffffc00f09947 */ /* 0x004fea000383ffff */
[----:B------:R-:W-:Y:S05]  /*23fa0*/  BRA `(.L_x_651) ;  /* 0xffffffa400147947 */ /* 0x000fea000383ffff */
.L_x_508:
[----:B------:R-:W1:Y:S01]  /*23fb0*/  S2R R7, SR_TID.X ;  /* 0x0000000000077919 */ /* 0x000e620000002100 */
[----:B------:R-:W-:Y:S01]  /*23fc0*/  BSSY B0, `(.L_x_652) ;  /* 0x000000a000007945 */ /* 0x000fe20003800000 */
[----:B------:R-:W-:Y:S01]  /*23fd0*/  IMAD.MOV.U32 R12, RZ, RZ, RZ ;  /* 0x000000ffff0c7224 */ /* 0x000fe200078e00ff */
[----:B------:R-:W-:Y:S01]  /*23fe0*/  MOV R11, 0x1f ;  /* 0x0000001f000b7802 */ /* 0x000fe20000000f00 */
[----:B------:R-:W-:Y:S01]  /*23ff0*/  IMAD.MOV.U32 R15, RZ, RZ, -0x1 ;  /* 0xffffffffff0f7424 */ /* 0x000fe200078e00ff */
[----:B-1----:R-:W-:-:S04]  /*24000*/  SHF.R.U32.HI R7, RZ, 0x5, R7 ;  /* 0x00000005ff077819 */ /* 0x002fc80000011607 */
[----:B------:R-:W-:-:S05]  /*24010*/  LOP3.LUT R7, R7, 0x3, RZ, 0xc0, !PT ;  /* 0x0000000307077812 */ /* 0x000fca00078ec0ff */
[----:B------:R-:W-:-:S07]  /*24020*/  IMAD.MOV.U32 R13, RZ, RZ, R7 ;  /* 0x000000ffff0d7224 */ /* 0x000fce00078e0007 */
[----:B0-----:R-:W-:Y:S05]  /*24030*/  WARPSYNC.COLLECTIVE R15, `(.L_x_653) ;  /* 0x000000000f087348 */ /* 0x001fea0003c00000 */
[----:B------:R1:W2:Y:S02]  /*24040*/  SHFL.IDX P6, R14, R13, R12, R11 ;  /* 0x0000000c0d0e7389 */ /* 0x0002a400000c000b */
[----:B012---:R-:W-:Y:S01]  /*24050*/  ENDCOLLECTIVE ;  /* 0x000000000000791b */ /* 0x007fe20003800000 */
.L_x_653:
[----:B------:R-:W-:Y:S05]  /*24060*/  BSYNC B0 ;  /* 0x0000000000007941 */ /* 0x000fea0003800000 */
.L_x_652:
[----:B------:R-:W-:Y:S05]  /*24070*/  BRA `(.L_x_654) ;  /* 0xffffffb000387947 */ /* 0x000fea000383ffff */
.L_x_510:
[----:B------:R-:W-:Y:S01]  /*24080*/  BSSY B0, `(.L_x_655) ;  /* 0x0000006000007945 */ /* 0x000fe20003800000 */
[----:B------:R-:W-:-:S07]  /*24090*/  IMAD.MOV.U32 R15, RZ, RZ, -0x1 ;  /* 0xffffffffff0f7424 */ /* 0x000fce00078e00ff */
[----:B01----:R-:W-:Y:S05]  /*240a0*/  WARPSYNC.COLLECTIVE R15, `(.L_x_656) ;  /* 0x000000000f0c7348 */ /* 0x003fea0003c00000 */
[----:B------:R-:W-:Y:S02]  /*240b0*/  ELECT P6, UR62, PT ;  /* 0x00000000003e782f */ /* 0x000fe400038c0000 */
[----:B------:R-:W-:Y:S01]  /*240c0*/  MOV R14, UR62 ;  /* 0x0000003e000e7c02 */ /* 0x000fe20008000f00 */
[----:B01----:R-:W-:Y:S10]  /*240d0*/  ENDCOLLECTIVE ;  /* 0x000000000000791b */ /* 0x003ff40003800000 */
.L_x_656:
[----:B------:R-:W-:Y:S05]  /*240e0*/  BSYNC B0 ;  /* 0x0000000000007941 */ /* 0x000fea0003800000 */
.L_x_655:
[----:B------:R-:W-:Y:S05]  /*240f0*/  BRA `(.L_x_657) ;  /* 0xffffffb000307947 */ /* 0x000fea000383ffff */
.L_x_513:
[----:B-1----:R1:W2:Y:S02]  /*24100*/  SYNCS.PHASECHK.TRANS64.TRYWAIT P2, [R4+URZ+0x2e880], R8 ;  /* 0x02e88008040075a7 */ /* 0x0022a4000804017f */
[----:B--2---:R-:W-:Y:S05]  /*24110*/  @!P2 NANOSLEEP.SYNCS 0x989680 ;  /* 0x009896800000a95d */ /* 0x004fea0003900000 */
[----:B------:R-:W2:Y:S02]  /*24120*/  @!P2 SYNCS.PHASECHK.TRANS64 P2, [R4+URZ+0x2e880], R8 ;  /* 0x02e880080400a5a7 */ /* 0x000ea4000804007f */
[----:B--2---:R-:W-:Y:S05]  /*24130*/  @!P2 BRA `(.L_x_513) ;  /* 0xfffffffc00f0a947 */ /* 0x004fea000383ffff */
[----:B------:R-:W-:Y:S05]  /*24140*/  BRA `(.L_x_658) ;  /* 0xffffffb000ac7947 */ /* 0x000fea000383ffff */
.L_x_515:
[----:B--2---:R2:W3:Y:S02]  /*24150*/  SYNCS.PHASECHK.TRANS64.TRYWAIT P2, [R4+URZ+0x2e840], R8 ;  /* 0x02e84008040075a7 */ /* 0x0044e4000804017f */
[----:B---3--:R-:W-:Y:S05]  /*24160*/  @!P2 NANOSLEEP.SYNCS 0x989680 ;  /* 0x009896800000a95d */ /* 0x008fea0003900000 */
[----:B------:R-:W3:Y:S02]  /*24170*/  @!P2 SYNCS.PHASECHK.TRANS64 P2, [R4+URZ+0x2e840], R8 ;  /* 0x02e840080400a5a7 */ /* 0x000ee4000804007f */
[----:B---3--:R-:W-:Y:S05]  /*24180*/  @!P2 BRA `(.L_x_515) ;  /* 0xfffffffc00f0a947 */ /* 0x008fea000383ffff */
[----:B------:R-:W-:Y:S05]  /*24190*/  BRA `(.L_x_659) ;  /* 0xffffffb400107947 */ /* 0x000fea000383ffff */
.L_x_518:
[----:B--2---:R-:W2:Y:S01]  /*241a0*/  S2R R5, SR_CgaCtaId ;  /* 0x0000000000057919 */ /* 0x004ea20000008800 */
[----:B------:R-:W-:-:S04]  /*241b0*/  MOV R4, 0x400 ;  /* 0x0000040000047802 */ /* 0x000fc80000000f00 */
[----:B--2---:R-:W-:-:S04]  /*241c0*/  LEA R4, R5, R4, 0x18 ;  /* 0x0000000405047211 */ /* 0x004fc800078ec0ff */
[----:B------:R2:W3:Y:S03]  /*241d0*/  SYNCS.PHASECHK.TRANS64.TRYWAIT P0, [R4+URZ+0x2e820], R3 ;  /* 0x02e82003040075a7 */ /* 0x0004e6000800017f */
[----:B---3--:R-:W-:Y:S05]  /*241e0*/  @!P0 NANOSLEEP.SYNCS 0x989680 ;  /* 0x009896800000895d */ /* 0x008fea0003900000 */
[----:B------:R-:W3:Y:S02]  /*241f0*/  @!P0 SYNCS.PHASECHK.TRANS64 P0, [R4+URZ+0x2e820], R3 ;  /* 0x02e82003040085a7 */ /* 0x000ee4000800007f */
[----:B---3--:R-:W-:Y:S05]  /*24200*/  @!P0 BRA `(.L_x_518) ;  /* 0xfffffffc00e48947 */ /* 0x008fea000383ffff */
[----:B------:R-:W-:Y:S05]  /*24210*/  BRA `(.L_x_660) ;  /* 0xffffffb400d47947 */ /* 0x000fea000383ffff */
.L_x_524:
[----:B--2---:R2:W3:Y:S02]  /*24220*/  SYNCS.PHASECHK.TRANS64.TRYWAIT P0, [R5+URZ+0x2e880], R4 ;  /* 0x02e88004050075a7 */ /* 0x0044e4000800017f */
[----:B---3--:R-:W-:Y:S05]  /*24230*/  @!P0 NANOSLEEP.SYNCS 0x989680 ;  /* 0x009896800000895d */ /* 0x008fea0003900000 */
[----:B------:R-:W3:Y:S02]  /*24240*/  @!P0 SYNCS.PHASECHK.TRANS64 P0, [R5+URZ+0x2e880], R4 ;  /* 0x02e88004050085a7 */ /* 0x000ee4000800007f */
[----:B---3--:R-:W-:Y:S05]  /*24250*/  @!P0 BRA `(.L_x_524) ;  /* 0xfffffffc00f08947 */ /* 0x008fea000383ffff */
[----:B------:R-:W-:Y:S05]  /*24260*/  BRA `(.L_x_661) ;  /* 0xffffffb800907947 */ /* 0x000fea000383ffff */
.L_x_529:
[----:B-1----:R1:W3:Y:S02]  /*24270*/  SYNCS.PHASECHK.TRANS64.TRYWAIT P0, [R5+URZ+0x2e840], R4 ;  /* 0x02e84004050075a7 */ /* 0x0022e4000800017f */
[----:B---3--:R-:W-:Y:S05]  /*24280*/  @!P0 NANOSLEEP.SYNCS 0x989680 ;  /* 0x009896800000895d */ /* 0x008fea0003900000 */
[----:B------:R-:W3:Y:S02]  /*24290*/  @!P0 SYNCS.PHASECHK.TRANS64 P0, [R5+URZ+0x2e840], R4 ;  /* 0x02e84004050085a7 */ /* 0x000ee4000800007f */
[----:B---3--:R-:W-:Y:S05]  /*242a0*/  @!P0 BRA `(.L_x_529) ;  /* 0xfffffffc00f08947 */ /* 0x008fea000383ffff */
[----:B------:R-:W-:Y:S05]  /*242b0*/  BRA `(.L_x_662) ;  /* 0xffffffbc001c7947 */ /* 0x000fea000383ffff */
.L_x_535:
[----:B--2---:R-:W2:Y:S02]  /*242c0*/  LDL R4, [R1+0x8] ;  /* 0x0000080001047983 */ /* 0x004ea40000100800 */
[----:B--2---:R2:W3:Y:S02]  /*242d0*/  SYNCS.PHASECHK.TRANS64.TRYWAIT P2, [R4+URZ+0x2e870], R3 ;  /* 0x02e87003040075a7 */ /* 0x0044e4000804017f */
[----:B---3--:R-:W-:Y:S05]  /*242e0*/  @!P2 NANOSLEEP.SYNCS 0x989680 ;  /* 0x009896800000a95d */ /* 0x008fea0003900000 */
[----:B------:R-:W3:Y:S02]  /*242f0*/  @!P2 SYNCS.PHASECHK.TRANS64 P2, [R4+URZ+0x2e870], R3 ;  /* 0x02e870030400a5a7 */ /* 0x000ee4000804007f */
[----:B---3--:R-:W-:Y:S05]  /*24300*/  @!P2 BRA `(.L_x_535) ;  /* 0xfffffffc00eca947 */ /* 0x008fea000383ffff */
[----:B------:R-:W-:Y:S05]  /*24310*/  BRA `(.L_x_663) ;  /* 0xffffffbc00c47947 */ /* 0x000fea000383ffff */
.L_x_537:
[----:B--2---:R-:W2:Y:S02]  /*24320*/  LDL R4, [R1+0x8] ;  /* 0x0000080001047983 */ /* 0x004ea40000100800 */
[----:B--2---:R2:W3:Y:S02]  /*24330*/  SYNCS.PHASECHK.TRANS64.TRYWAIT P2, [R4+URZ+0x2e860], R3 ;  /* 0x02e86003040075a7 */ /* 0x0044e4000804017f */
[----:B---3--:R-:W-:Y:S05]  /*24340*/  @!P2 NANOSLEEP.SYNCS 0x989680 ;  /* 0x009896800000a95d */ /* 0x008fea0003900000 */
[----:B------:R-:W3:Y:S02]  /*24350*/  @!P2 SYNCS.PHASECHK.TRANS64 P2, [R4+URZ+0x2e860], R3 ;  /* 0x02e860030400a5a7 */ /* 0x000ee4000804007f */
[----:B---3--:R-:W-:Y:S05]  /*24360*/  @!P2 BRA `(.L_x_537) ;  /* 0xfffffffc00eca947 */ /* 0x008fea000383ffff */
[----:B------:R-:W-:Y:S05]  /*24370*/  BRA `(.L_x_664) ;  /* 0xffffffbc00cc7947 */ /* 0x000fea000383ffff */
.L_x_544:
[----:B--2---:R2:W3:Y:S02]  /*24380*/  SYNCS.PHASECHK.TRANS64.TRYWAIT P0, [R20+URZ+0x2e870], R3 ;  /* 0x02e87003140075a7 */ /* 0x0044e4000800017f */
[----:B---3--:R-:W-:Y:S05]  /*24390*/  @!P0 NANOSLEEP.SYNCS 0x989680 ;  /* 0x009896800000895d */ /* 0x008fea0003900000 */
[----:B------:R-:W3:Y:S02]  /*243a0*/  @!P0 SYNCS.PHASECHK.TRANS64 P0, [R20+URZ+0x2e870], R3 ;  /* 0x02e87003140085a7 */ /* 0x000ee4000800007f */
[----:B---3--:R-:W-:Y:S05]  /*243b0*/  @!P0 BRA `(.L_x_544) ;  /* 0xfffffffc00f08947 */ /* 0x008fea000383ffff */
[----:B------:R-:W-:Y:S05]  /*243c0*/  BRA `(.L_x_665) ;  /* 0xffffffc8001c7947 */ /* 0x000fea000383ffff */
.L_x_546:
[----:B--2---:R2:W3:Y:S02]  /*243d0*/  SYNCS.PHASECHK.TRANS64.TRYWAIT P0, [R20+URZ+0x2e860], R3 ;  /* 0x02e86003140075a7 */ /* 0x0044e4000800017f */
[----:B---3--:R-:W-:Y:S05]  /*243e0*/  @!P0 NANOSLEEP.SYNCS 0x989680 ;  /* 0x009896800000895d */ /* 0x008fea0003900000 */
[----:B------:R-:W3:Y:S02]  /*243f0*/  @!P0 SYNCS.PHASECHK.TRANS64 P0, [R20+URZ+0x2e860], R3 ;  /* 0x02e86003140085a7 */ /* 0x000ee4000800007f */
[----:B---3--:R-:W-:Y:S05]  /*24400*/  @!P0 BRA `(.L_x_546) ;  /* 0xfffffffc00f08947 */ /* 0x008fea000383ffff */
[----:B------:R-:W-:Y:S05]  /*24410*/  BRA `(.L_x_666) ;  /* 0xffffffc800247947 */ /* 0x000fea000383ffff */
.L_x_550:
[----:B------:R-:W2:Y:S01]  /*24420*/  LDL R3, [R1] ;  /* 0x0000000001037983 */ /* 0x000ea20000100800 */
[----:B------:R-:W-:Y:S01]  /*24430*/  BSSY B0, `(.L_x_667) ;  /* 0x0000008000007945 */ /* 0x000fe20003800000 */
[----:B------:R-:W-:Y:S01]  /*24440*/  IMAD.MOV.U32 R12, RZ, RZ, RZ ;  /* 0x000000ffff0c7224 */ /* 0x000fe200078e00ff */
[----:B------:R-:W-:Y:S01]  /*24450*/  MOV R15, 0xffffffff ;  /* 0xffffffff000f7802 */ /* 0x000fe20000000f00 */
[----:B------:R-:W-:Y:S02]  /*24460*/  IMAD.MOV.U32 R11, RZ, RZ, 0x1f ;  /* 0x0000001fff0b7424 */ /* 0x000fe400078e00ff */
[----:B--2---:R-:W-:-:S07]  /*24470*/  IMAD.MOV.U32 R13, RZ, RZ, R3 ;  /* 0x000000ffff0d7224 */ /* 0x004fce00078e0003 */
[----:B------:R-:W-:Y:S05]  /*24480*/  WARPSYNC.COLLECTIVE R15, `(.L_x_668) ;  /* 0x000000000f087348 */ /* 0x000fea0003c00000 */
[----:B------:R0:W1:Y:S02]  /*24490*/  SHFL.IDX P6, R14, R13, R12, R11 ;  /* 0x0000000c0d0e7389 */ /* 0x00006400000c000b */
[----:B01----:R-:W-:Y:S01]  /*244a0*/  ENDCOLLECTIVE ;  /* 0x000000000000791b */ /* 0x003fe20003800000 */
.L_x_668:
[----:B------:R-:W-:Y:S05]  /*244b0*/  BSYNC B0 ;  /* 0x0000000000007941 */ /* 0x000fea0003800000 */
.L_x_667:
[----:B------:R0:W5:Y:S01]  /*244c0*/  LDL R2, [R1+0xc] ;  /* 0x00000c0001027983 */ /* 0x0001620000100800 */
[----:B------:R-:W-:Y:S02]  /*244d0*/  IMAD.MOV.U32 R13, RZ, RZ, R3 ;  /* 0x000000ffff0d7224 */ /* 0x000fe400078e0003 */
[----:B------:R-:W-:Y:S02]  /*244e0*/  IMAD.MOV.U32 R12, RZ, RZ, 0x1 ;  /* 0x00000001ff0c7424 */ /* 0x000fe400078e00ff */
[----:B------:R-:W-:Y:S02]  /*244f0*/  IMAD.MOV.U32 R11, RZ, RZ, 0x1f ;  /* 0x0000001fff0b7424 */ /* 0x000fe400078e00ff */
[----:B------:R-:W-:Y:S02]  /*24500*/  IMAD.MOV.U32 R15, RZ, RZ, -0x1 ;  /* 0xffffffffff0f7424 */ /* 0x000fe400078e00ff */
[----:B0-----:R-:W-:-:S07]  /*24510*/  IMAD.MOV.U32 R0, RZ, RZ, R14 ;  /* 0x000000ffff007224 */ /* 0x001fce00078e000e */
[----:B-----5:R-:W-:Y:S05]  /*24520*/  WARPSYNC.COLLECTIVE R15, `(.L_x_669) ;  /* 0x000000000f087348 */ /* 0x020fea0003c00000 */
[----:B------:R0:W1:Y:S02]  /*24530*/  SHFL.IDX P6, R14, R13, R12, R11 ;  /* 0x0000000c0d0e7389 */ /* 0x00006400000c000b */
[----:B01---5:R-:W-:Y:S01]  /*24540*/  ENDCOLLECTIVE ;  /* 0x000000000000791b */ /* 0x023fe20003800000 */
.L_x_669:
[----:B------:R-:W-:Y:S01]  /*24550*/  ULDC UR4, c[0x0][0xc14] ;  /* 0x0003050000047ab9 */ /* 0x000fe20000000800 */
[----:B------:R-:W-:Y:S01]  /*24560*/  IMAD.IADD R5, R2, 0x1, R7 ;  /* 0x0000000102057824 */ /* 0x000fe200078e0207 */
[----:B------:R-:W-:-:S04]  /*24570*/  MOV R4, R14 ;  /* 0x0000000e00047202 */ /* 0x000fc80000000f00 */
[----:B------:R-:W-:-:S13]  /*24580*/  ISETP.GE.OR P1, PT, R5, UR4, !P0 ;  /* 0x0000000405007c0c */ /* 0x000fda000c726670 */
[----:B------:R-:W0:Y:S02]  /*24590*/  @!P1 LDC.64 R2, c[0x0][0xc58] ;  /* 0x00031600ff029b82 */ /* 0x000e240000000a00 */
[----:B0-----:R-:W-:-:S06]  /*245a0*/  @!P1 IMAD.WIDE R2, R5, 0x4, R2 ;  /* 0x0000000405029825 */ /* 0x001fcc00078e0202 */
[----:B------:R0:W2:Y:S01]  /*245b0*/  @!P1 LDG.E R3, desc[UR60][R2.64] ;  /* 0x0000003c02039981 */ /* 0x0000a2000c1e1900 */
[----:B------:R-:W-:Y:S01]  /*245c0*/  IMAD.MOV.U32 R11, RZ, RZ, RZ ;  /* 0x000000ffff0b7224 */ /* 0x000fe200078e00ff */
[C---:B------:R-:W-:Y:S02]  /*245d0*/  ISETP.GE.U32.AND P2, PT, R7.reuse, 0x2, PT ;  /* 0x000000020700780c */ /* 0x040fe40003f46070 */
[C---:B------:R-:W-:Y:S02]  /*245e0*/  ISETP.GE.U32.AND P3, PT, R7.reuse, 0x4, PT ;  /* 0x000000040700780c */ /* 0x040fe40003f66070 */
[C---:B------:R-:W-:Y:S02]  /*245f0*/  ISETP.GE.U32.AND P4, PT, R7.reuse, 0x8, PT ;  /* 0x000000080700780c */ /* 0x040fe40003f86070 */
[C---:B------:R-:W-:Y:S01]  /*24600*/  ISETP.GE.U32.AND P5, PT, R7.reuse, 0x10, PT ;  /* 0x000000100700780c */ /* 0x040fe20003fa6070 */
[----:B0-----:R-:W-:Y:S02]  /*24610*/  IMAD.MOV.U32 R2, RZ, RZ, RZ ;  /* 0x000000ffff027224 */ /* 0x001fe400078e00ff */
[----:B--2---:R-:W-:Y:S01]  /*24620*/  @!P1 IMAD.MOV.U32 R2, RZ, RZ, R3 ;  /* 0x000000ffff029224 */ /* 0x004fe200078e0003 */
[----:B------:R-:W-:-:S03]  /*24630*/  ISETP.NE.AND P1, PT, R7, RZ, PT ;  /* 0x000000ff0700720c */ /* 0x000fc60003f25270 */
[----:B------:R-:W-:-:S10]  /*24640*/  IMAD.MOV.U32 R13, RZ, RZ, R2 ;  /* 0x000000ffff0d7224 */ /* 0x000fd400078e0002 */
[----:B------:R-:W-:Y:S05]  /*24650*/  WARPSYNC.COLLECTIVE R15, `(.L_x_670) ;  /* 0x000000000f087348 */ /* 0x000fea0003c00000 */
[----:B------:R0:W1:Y:S02]  /*24660*/  SHFL.UP P6, R14, R13, R12, R11 ;  /* 0x0400000c0d0e7389 */ /* 0x00006400000c000b */
[----:B01----:R-:W-:Y:S01]  /*24670*/  ENDCOLLECTIVE ;  /* 0x000000000000791b */ /* 0x003fe20003800000 */
.L_x_670:
[----:B------:R-:W-:Y:S01]  /*24680*/  IMAD.MOV.U32 R12, RZ, RZ, 0x2 ;  /* 0x00000002ff0c7424 */ /* 0x000fe200078e00ff */
[----:B------:R-:W-:-:S04]  /*24690*/  SEL R5, R14, RZ, P1 ;  /* 0x000000ff0e057207 */ /* 0x000fc80000800000 */
[----:B------:R-:W-:-:S05]  /*246a0*/  IADD3 R3, R2, R5, RZ ;  /* 0x0000000502037210 */ /* 0x000fca0007ffe0ff */
[----:B------:R-:W-:-:S07]  /*246b0*/  IMAD.MOV.U32 R13, RZ, RZ, R3 ;  /* 0x000000ffff0d7224 */ /* 0x000fce00078e0003 */
[----:B------:R-:W-:Y:S05]  /*246c0*/  WARPSYNC.COLLECTIVE R15, `(.L_x_671) ;  /* 0x000000000f087348 */ /* 0x000fea0003c00000 */
[----:B------:R0:W1:Y:S02]  /*246d0*/  SHFL.UP P6, R14, R13, R12, R11 ;  /* 0x0400000c0d0e7389 */ /* 0x00006400000c000b */
[----:B01----:R-:W-:Y:S01]  /*246e0*/  ENDCOLLECTIVE ;  /* 0x000000000000791b */ /* 0x003fe20003800000 */
.L_x_671:
[----:B------:R-:W-:Y:S01]  /*246f0*/  IMAD.MOV.U32 R12, RZ, RZ, 0x4 ;  /* 0x00000004ff0c7424 */ /* 0x000fe200078e00ff */
[----:B------:R-:W-:-:S05]  /*24700*/  SEL R14, R14, RZ, P2 ;  /* 0x000000ff0e0e7207 */ /* 0x000fca0001000000 */
[----:B------:R-:W-:-:S04]  /*24710*/  IMAD.IADD R3, R3, 0x1, R14 ;  /* 0x0000000103037824 */ /* 0x000fc800078e020e */
[----:B------:R-:W-:-:S07]  /*24720*/  IMAD.MOV.U32 R13, RZ, RZ, R3 ;  /* 0x000000ffff0d7224 */ /* 0x000fce00078e0003 */
[----:B------:R-:W-:Y:S05]  /*24730*/  WARPSYNC.COLLECTIVE R15, `(.L_x_672) ;  /* 0x000000000f087348 */ /* 0x000fea0003c00000 */
[----:B------:R0:W1:Y:S02]  /*24740*/  SHFL.UP P6, R14, R13, R12, R11 ;  /* 0x0400000c0d0e7389 */ /* 0x00006400000c000b */
[----:B01----:R-:W-:Y:S01]  /*24750*/  ENDCOLLECTIVE ;  /* 0x000000000000791b */ /* 0x003fe20003800000 */
.L_x_672:
[----:B------:R-:W-:Y:S01]  /*24760*/  IMAD.MOV.U32 R12, RZ, RZ, 0x8 ;  /* 0x00000008ff0c7424 */ /* 0x000fe200078e00ff */
[----:B------:R-:W-:-:S04]  /*24770*/  SEL R14, R14, RZ, P3 ;  /* 0x000000ff0e0e7207 */ /* 0x000fc80001800000 */
[----:B------:R-:W-:-:S05]  /*24780*/  IADD3 R3, R3, R14, RZ ;  /* 0x0000000e03037210 */ /* 0x000fca0007ffe0ff */
[----:B------:R-:W-:-:S07]  /*24790*/  IMAD.MOV.U32 R13, RZ, RZ, R3 ;  /* 0x000000ffff0d7224 */ /* 0x000fce00078e0003 */
[----:B------:R-:W-:Y:S05]  /*247a0*/  WARPSYNC.COLLECTIVE R15, `(.L_x_673) ;  /* 0x000000000f087348 */ /* 0x000fea0003c00000 */
[----:B------:R0:W1:Y:S02]  /*247b0*/  SHFL.UP P6, R14, R13, R12, R11 ;  /* 0x0400000c0d0e7389 */ /* 0x00006400000c000b */
[----:B01----:R-:W-:Y:S01]  /*247c0*/  ENDCOLLECTIVE ;  /* 0x000000000000791b */ /* 0x003fe20003800000 */
.L_x_673:
[----:B------:R-:W-:Y:S01]  /*247d0*/  IMAD.MOV.U32 R12, RZ, RZ, 0x10 ;  /* 0x00000010ff0c7424 */ /* 0x000fe200078e00ff */
[----:B------:R-:W-:-:S05]  /*247e0*/  SEL R14, R14, RZ, P4 ;  /* 0x000000ff0e0e7207 */ /* 0x000fca0002000000 */
[----:B------:R-:W-:-:S04]  /*247f0*/  IMAD.IADD R3, R3, 0x1, R14 ;  /* 0x0000000103037824 */ /* 0x000fc800078e020e */
[----:B------:R-:W-:-:S07]  /*24800*/  IMAD.MOV.U32 R13, RZ, RZ, R3 ;  /* 0x000000ffff0d7224 */ /* 0x000fce00078e0003 */
[----:B------:R-:W-:Y:S05]  /*24810*/  WARPSYNC.COLLECTIVE R15, `(.L_x_674) ;  /* 0x000000000f087348 */ /* 0x000fea0003c00000 */
[----:B------:R0:W1:Y:S02]  /*24820*/  SHFL.UP P6, R14, R13, R12, R11 ;  /* 0x0400000c0d0e7389 */ /* 0x00006400000c000b */
[----:B01----:R-:W-:Y:S01]  /*24830*/  ENDCOLLECTIVE ;  /* 0x000000000000791b */ /* 0x003fe20003800000 */
.L_x_674:
[----:B------:R-:W-:Y:S02]  /*24840*/  IMAD.MOV.U32 R12, RZ, RZ, 0x1f ;  /* 0x0000001fff0c7424 */ /* 0x000fe400078e00ff */
[----:B------:R-:W-:Y:S01]  /*24850*/  IMAD.MOV.U32 R11, RZ, RZ, 0x1f ;  /* 0x0000001fff0b7424 */ /* 0x000fe200078e00ff */
[----:B------:R-:W-:-:S04]  /*24860*/  SEL R14, R14, RZ, P5 ;  /* 0x000000ff0e0e7207 */ /* 0x000fc80002800000 */
[----:B------:R-:W-:-:S05]  /*24870*/  IADD3 R3, R3, R14, RZ ;  /* 0x0000000e03037210 */ /* 0x000fca0007ffe0ff */
[----:B------:R-:W-:-:S07]  /*24880*/  IMAD.MOV.U32 R13, RZ, RZ, R3 ;  /* 0x000000ffff0d7224 */ /* 0x000fce00078e0003 */
[----:B------:R-:W-:Y:S05]  /*24890*/  WARPSYNC.COLLECTIVE R15, `(.L_x_675) ;  /* 0x000000000f087348 */ /* 0x000fea0003c00000 */
[----:B------:R0:W1:Y:S02]  /*248a0*/  SHFL.IDX P6, R14, R13, R12, R11 ;  /* 0x0000000c0d0e7389 */ /* 0x00006400000c000b */
[----:B01----:R-:W-:Y:S01]  /*248b0*/  ENDCOLLECTIVE ;  /* 0x000000000000791b */ /* 0x003fe20003800000 */
.L_x_675:
[----:B------:R-:W-:Y:S05]  /*248c0*/  BRA `(.L_x_676) ;  /* 0xffffffcc00a87947 */ /* 0x000fea000383ffff */
.L_x_555:
[----:B------:R-:W-:Y:S01]  /*248d0*/  BSSY B0, `(.L_x_677) ;  /* 0x0000008000007945 */ /* 0x000fe20003800000 */
[----:B-----5:R-:W-:Y:S01]  /*248e0*/  IMAD.MOV.U32 R13, RZ, RZ, R2 ;  /* 0x000000ffff0d7224 */ /* 0x020fe200078e0002 */
[----:B------:R-:W-:Y:S01]  /*248f0*/  MOV R11, RZ ;  /* 0x000000ff000b7202 */ /* 0x000fe20000000f00 */
[----:B------:R-:W-:Y:S02]  /*24900*/  IMAD.MOV.U32 R12, RZ, RZ, 0x1 ;  /* 0x00000001ff0c7424 */ /* 0x000fe400078e00ff */
[----:B------:R-:W-:-:S07]  /*24910*/  IMAD.MOV.U32 R15, RZ, RZ, -0x1 ;  /* 0xffffffffff0f7424 */ /* 0x000fce00078e00ff */
[----:B0-----:R-:W-:Y:S05]  /*24920*/  WARPSYNC.COLLECTIVE R15, `(.L_x_678) ;  /* 0x000000000f087348 */ /* 0x001fea0003c00000 */
[----:B------:R1:W2:Y:S02]  /*24930*/  SHFL.UP P6, R14, R13, R12, R11 ;  /* 0x0400000c0d0e7389 */ /* 0x0002a400000c000b */
[----:B012---:R-:W-:Y:S01]  /*24940*/  ENDCOLLECTIVE ;  /* 0x000000000000791b */ /* 0x007fe20003800000 */
.L_x_678:
[----:B------:R-:W-:Y:S05]  /*24950*/  BSYNC B0 ;  /* 0x0000000000007941 */ /* 0x000fea0003800000 */
.L_x_677:
[----:B------:R-:W-:Y:S01]  /*24960*/  SEL R3, R14, RZ, P1 ;  /* 0x000000ff0e037207 */ /* 0x000fe20000800000 */
[----:B------:R-:W-:Y:S01]  /*24970*/  IMAD.MOV.U32 R12, RZ, RZ, 0x2 ;  /* 0x00000002ff0c7424 */ /* 0x000fe200078e00ff */
[----:B------:R-:W-:Y:S01]  /*24980*/  MOV R15, 0xffffffff ;  /* 0xffffffff000f7802 */ /* 0x000fe20000000f00 */
[----:B------:R-:W-:Y:S02]  /*24990*/  IMAD.MOV.U32 R11, RZ, RZ, RZ ;  /* 0x000000ffff0b7224 */ /* 0x000fe400078e00ff */
[----:B------:R-:W-:-:S04]  /*249a0*/  IMAD.IADD R3, R2, 0x1, R3 ;  /* 0x0000000102037824 */ /* 0x000fc800078e0203 */
[----:B------:R-:W-:-:S07]  /*249b0*/  IMAD.MOV.U32 R13, RZ, RZ, R3 ;  /* 0x000000ffff0d7224 */ /* 0x000fce00078e0003 */
[----:B------:R-:W-:Y:S05]  /*249c0*/  WARPSYNC.COLLECTIVE R15, `(.L_x_679) ;  /* 0x000000000f087348 */ /* 0x000fea0003c00000 */
[----:B------:R0:W1:Y:S02]  /*249d0*/  SHFL.UP P6, R14, R13, R12, R11 ;  /* 0x0400000c0d0e7389 */ /* 0x00006400000c000b */
[----:B01----:R-:W-:Y:S01]  /*249e0*/  ENDCOLLECTIVE ;  /* 0x000000000000791b */ /* 0x003fe20003800000 */
.L_x_679:
[----:B------:R-:W-:Y:S01]  /*249f0*/  IMAD.MOV.U32 R12, RZ, RZ, 0x4 ;  /* 0x00000004ff0c7424 */ /* 0x000fe200078e00ff */
[----:B------:R-:W-:-:S05]  /*24a00*/  SEL R14, R14, RZ, P2 ;  /* 0x000000ff0e0e7207 */ /* 0x000fca0001000000 */
[----:B------:R-:W-:-:S04]  /*24a10*/  IMAD.IADD R3, R3, 0x1, R14 ;  /* 0x0000000103037824 */ /* 0x000fc800078e020e */
[----:B------:R-:W-:-:S07]  /*24a20*/  IMAD.MOV.U32 R13, RZ, RZ, R3 ;  /* 0x000000ffff0d7224 */ /* 0x000fce00078e0003 */
[----:B------:R-:W-:Y:S05]  /*24a30*/  WARPSYNC.COLLECTIVE R15, `(.L_x_680) ;  /* 0x000000000f087348 */ /* 0x000fea0003c00000 */
[----:B------:R0:W1:Y:S02]  /*24a40*/  SHFL.UP P6, R14, R13, R12, R11 ;  /* 0x0400000c0d0e7389 */ /* 0x00006400000c000b */
[----:B01----:R-:W-:Y:S01]  /*24a50*/  ENDCOLLECTIVE ;  /* 0x000000000000791b */ /* 0x003fe20003800000 */
.L_x_680:
[----:B------:R-:W-:Y:S02]  /*24a60*/  MOV R12, 0x8 ;  /* 0x00000008000c7802 */ /* 0x000fe40000000f00 */
[----:B------:R-:W-:-:S05]  /*24a70*/  SEL R14, R14, RZ, P3 ;  /* 0x000000ff0e0e7207 */ /* 0x000fca0001800000 */
[----:B------:R-:W-:-:S04]  /*24a80*/  IMAD.IADD R3, R3, 0x1, R14 ;  /* 0x0000000103037824 */ /* 0x000fc800078e020e */
[----:B------:R-:W-:-:S07]  /*24a90*/  IMAD.MOV.U32 R13, RZ, RZ, R3 ;  /* 0x000000ffff0d7224 */ /* 0x000fce00078e0003 */
[----:B------:R-:W-:Y:S05]  /*24aa0*/  WARPSYNC.COLLECTIVE R15, `(.L_x_681) ;  /* 0x000000000f087348 */ /* 0x000fea0003c00000 */
[----:B------:R0:W1:Y:S02]  /*24ab0*/  SHFL.UP P6, R14, R13, R12, R11 ;  /* 0x0400000c0d0e7389 */ /* 0x00006400000c000b */
[----:B01----:R-:W-:Y:S01]  /*24ac0*/  ENDCOLLECTIVE ;  /* 0x000000000000791b */ /* 0x003fe20003800000 */
.L_x_681:
[----:B------:R-:W-:Y:S01]  /*24ad0*/  IMAD.MOV.U32 R12, RZ, RZ, 0x10 ;  /* 0x00000010ff0c7424 */ /* 0x000fe200078e00ff */
[----:B------:R-:W-:-:S05]  /*24ae0*/  SEL R14, R14, RZ, P4 ;  /* 0x000000ff0e0e7207 */ /* 0x000fca0002000000 */
[----:B------:R-:W-:-:S04]  /*24af0*/  IMAD.IADD R3, R3, 0x1, R14 ;  /* 0x0000000103037824 */ /* 0x000fc800078e020e */
[----:B------:R-:W-:-:S07]  /*24b00*/  IMAD.MOV.U32 R13, RZ, RZ, R3 ;  /* 0x000000ffff0d7224 */ /* 0x000fce00078e0003 */
[----:B------:R-:W-:Y:S05]  /*24b10*/  WARPSYNC.COLLECTIVE R15, `(.L_x_682) ;  /* 0x000000000f087348 */ /* 0x000fea0003c00000 */
[----:B------:R0:W1:Y:S02]  /*24b20*/  SHFL.UP P6, R14, R13, R12, R11 ;  /* 0x0400000c0d0e7389 */ /* 0x00006400000c000b */
[----:B01----:R-:W-:Y:S01]  /*24b30*/  ENDCOLLECTIVE ;  /* 0x000000000000791b */ /* 0x003fe20003800000 */
.L_x_682:
[----:B------:R-:W-:Y:S01]  /*24b40*/  MOV R12, 0x1f ;  /* 0x0000001f000c7802 */ /* 0x000fe20000000f00 */
[----:B------:R-:W-:Y:S01]  /*24b50*/  IMAD.MOV.U32 R11, RZ, RZ, 0x1f ;  /* 0x0000001fff0b7424 */ /* 0x000fe200078e00ff */
[----:B------:R-:W-:-:S05]  /*24b60*/  SEL R14, R14, RZ, P5 ;  /* 0x000000ff0e0e7207 */ /* 0x000fca0002800000 */
[----:B------:R-:W-:-:S04]  /*24b70*/  IMAD.IADD R3, R3, 0x1, R14 ;  /* 0x0000000103037824 */ /* 0x000fc800078e020e */
[----:B------:R-:W-:-:S07]  /*24b80*/  IMAD.MOV.U32 R13, RZ, RZ, R3 ;  /* 0x000000ffff0d7224 */ /* 0x000fce00078e0003 */
[----:B------:R-:W-:Y:S05]  /*24b90*/  WARPSYNC.COLLECTIVE R15, `(.L_x_683) ;  /* 0x000000000f087348 */ /* 0x000fea0003c00000 */
[----:B------:R0:W1:Y:S02]  /*24ba0*/  SHFL.IDX P6, R14, R13, R12, R11 ;  /* 0x0000000c0d0e7389 */ /* 0x00006400000c000b */
[----:B01----:R-:W-:Y:S01]  /*24bb0*/  ENDCOLLECTIVE ;  /* 0x000000000000791b */ /* 0x003fe20003800000 */
.L_x_683:
[----:B------:R-:W-:Y:S05]  /*24bc0*/  BRA `(.L_x_684) ;  /* 0xffffffcc008c7947 */ /* 0x000fea000383ffff */
.L_x_557:
[----:B------:R-:W-:Y:S01]  /*24bd0*/  BSSY B0, `(.L_x_685) ;  /* 0x0000006000007945 */ /* 0x000fe20003800000 */
[----:B------:R-:W-:Y:S01]  /*24be0*/  PLOP3.LUT P6, PT, P6, PT, PT, 0x8, 0x0 ;  /* 0x000000000000781c */ /* 0x000fe200037ce170 */
[----:B------:R-:W-:-:S12]  /*24bf0*/  IMAD.MOV.U32 R15, RZ, RZ, -0x1 ;  /* 0xffffffffff0f7424 */ /* 0x000fd800078e00ff */
[----:B0-----:R-:W-:Y:S05]  /*24c00*/  WARPSYNC.COLLECTIVE R15, `(.L_x_686) ;  /* 0x000000000f087348 */ /* 0x001fea0003c00000 */
[----:B------:R-:W-:Y:S01]  /*24c10*/  VOTE.ANY R14, PT, P6 ;  /* 0x00000000000e7806 */ /* 0x000fe200030e0100 */
[----:B0-----:R-:W-:Y:S06]  /*24c20*/  ENDCOLLECTIVE ;  /* 0x000000000000791b */ /* 0x001fec0003800000 */
.L_x_686:
[----:B------:R-:W-:Y:S05]  /*24c30*/  BSYNC B0 ;  /* 0x0000000000007941 */ /* 0x000fea0003800000 */
.L_x_685:
[----:B------:R-:W-:Y:S01]  /*24c40*/  IMAD.MOV.U32 R6, RZ, RZ, R14 ;  /* 0x000000ffff067224 */ /* 0x000fe200078e000e */
[----:B------:R-:W-:Y:S01]  /*24c50*/  MOV R11, 0x1f ;  /* 0x0000001f000b7802 */ /* 0x000fe20000000f00 */
[----:B------:R-:W-:Y:S02]  /*24c60*/  IMAD.MOV.U32 R13, RZ, RZ, R2 ;  /* 0x000000ffff0d7224 */ /* 0x000fe400078e0002 */
[----:B------:R-:W0:Y:S01]  /*24c70*/  POPC R4, R6 ;  /* 0x0000000600047309 */ /* 0x000e220000000000 */
[----:B------:R-:W-:Y:S02]  /*24c80*/  IMAD.MOV.U32 R15, RZ, RZ, -0x1 ;  /* 0xffffffffff0f7424 */ /* 0x000fe400078e00ff */
[----:B0-----:R-:W-:-:S07]  /*24c90*/  IMAD.MOV.U32 R12, RZ, RZ, R4 ;  /* 0x000000ffff0c7224 */ /* 0x001fce00078e0004 */
[----:B------:R-:W-:Y:S05]  /*24ca0*/  WARPSYNC.COLLECTIVE R15, `(.L_x_687) ;  /* 0x000000000f087348 */ /* 0x000fea0003c00000 */
[----:B------:R0:W1:Y:S02]  /*24cb0*/  SHFL.IDX P6, R14, R13, R12, R11 ;  /* 0x0000000c0d0e7389 */ /* 0x00006400000c000b */
[----:B01----:R-:W-:Y:S01]  /*24cc0*/  ENDCOLLECTIVE ;  /* 0x000000000000791b */ /* 0x003fe20003800000 */
.L_x_687:
[----:B------:R-:W-:Y:S01]  /*24cd0*/  IMAD.MOV.U32 R5, RZ, RZ, R14 ;  /* 0x000000ffff057224 */ /* 0x000fe200078e000e */
[----:B------:R-:W-:Y:S06]  /*24ce0*/  BRA `(.L_x_688) ;  /* 0xffffffcc007c7947 */ /* 0x000fec000383ffff */
.L_x_559:
[----:B------:R-:W-:Y:S01]  /*24cf0*/  BSSY B0, `(.L_x_689) ;  /* 0x0000007000007945 */ /* 0x000fe20003800000 */
[----:B------:R-:W-:Y:S02]  /*24d00*/  IMAD.MOV.U32 R13, RZ, RZ, R3 ;  /* 0x000000ffff0d7224 */ /* 0x000fe400078e0003 */
[----:B------:R-:W-:Y:S02]  /*24d10*/  IMAD.MOV.U32 R11, RZ, RZ, 0x1f ;  /* 0x0000001fff0b7424 */ /* 0x000fe400078e00ff */
[----:B------:R-:W-:-:S07]  /*24d20*/  IMAD.MOV.U32 R15, RZ, RZ, -0x1 ;  /* 0xffffffffff0f7424 */ /* 0x000fce00078e00ff */
[----:B012---:R-:W-:Y:S05]  /*24d30*/  WARPSYNC.COLLECTIVE R15, `(.L_x_690) ;  /* 0x000000000f087348 */ /* 0x007fea0003c00000 */
[----:B------:R3:W4:Y:S02]  /*24d40*/  SHFL.IDX P6, R14, R13, R12, R11 ;  /* 0x0000000c0d0e7389 */ /* 0x00072400000c000b */
[----:B01234-:R-:W-:Y:S01]  /*24d50*/  ENDCOLLECTIVE ;  /* 0x000000000000791b */ /* 0x01ffe20003800000 */
.L_x_690:
[----:B------:R-:W-:Y:S05]  /*24d60*/  BSYNC B0 ;  /* 0x0000000000007941 */ /* 0x000fea0003800000 */
.L_x_689:
[----:B------:R-:W-:Y:S05]  /*24d70*/  BRA `(.L_x_558) ;  /* 0xffffffcc00747947 */ /* 0x000fea000383ffff */
.L_x_563:
[----:B0-----:R0:W1:Y:S02]  /*24d80*/  SYNCS.PHASECHK.TRANS64.TRYWAIT P0, [R0+URZ+0x2e820], R3 ;  /* 0x02e82003000075a7 */ /* 0x001064000800017f */
[----:B-1----:R-:W-:Y:S05]  /*24d90*/  @!P0 NANOSLEEP.SYNCS 0x989680 ;  /* 0x009896800000895d */ /* 0x002fea0003900000 */
[----:B------:R-:W1:Y:S02]  /*24da0*/  @!P0 SYNCS.PHASECHK.TRANS64 P0, [R0+URZ+0x2e820], R3 ;  /* 0x02e82003000085a7 */ /* 0x000e64000800007f */
[----:B-1----:R-:W-:Y:S05]  /*24db0*/  @!P0 BRA `(.L_x_563) ;  /* 0xfffffffc00f08947 */ /* 0x002fea000383ffff */
[----:B------:R-:W-:Y:S05]  /*24dc0*/  BRA `(.L_x_691) ;  /* 0xffffffd000987947 */ /* 0x000fea000383ffff */
.L_x_564:
[----:B------:R-:W1:Y:S01]  /*24dd0*/  S2R R2, SR_TID.X ;  /* 0x0000000000027919 */ /* 0x000e620000002100 */
[----:B------:R-:W-:Y:S01]  /*24de0*/  BSSY B0, `(.L_x_692) ;  /* 0x000000a000007945 */ /* 0x000fe20003800000 */
[----:B------:R-:W-:Y:S02]  /*24df0*/  IMAD.MOV.U32 R12, RZ, RZ, RZ ;  /* 0x000000ffff0c7224 */ /* 0x000fe400078e00ff */
[----:B------:R-:W-:Y:S02]  /*24e00*/  IMAD.MOV.U32 R11, RZ, RZ, 0x1f ;  /* 0x0000001fff0b7424 */ /* 0x000fe400078e00ff */
[----:B------:R-:W-:Y:S01]  /*24e10*/  IMAD.MOV.U32 R15, RZ, RZ, -0x1 ;  /* 0xffffffffff0f7424 */ /* 0x000fe200078e00ff */
[----:B-1----:R-:W-:-:S04]  /*24e20*/  SHF.R.U32.HI R2, RZ, 0x5, R2 ;  /* 0x00000005ff027819 */ /* 0x002fc80000011602 */
[----:B------:R-:W-:-:S04]  /*24e30*/  LOP3.LUT R2, R2, 0x3, RZ, 0xc0, !PT ;  /* 0x0000000302027812 */ /* 0x000fc800078ec0ff */
[----:B------:R-:W-:-:S07]  /*24e40*/  MOV R13, R2 ;  /* 0x00000002000d7202 */ /* 0x000fce0000000f00 */
[----:B0-----:R-:W-:Y:S05]  /*24e50*/  WARPSYNC.COLLECTIVE R15, `(.L_x_693) ;  /* 0x000000000f087348 */ /* 0x001fea0003c00000 */
[----:B------:R1:W2:Y:S02]  /*24e60*/  SHFL.IDX P6, R14, R13, R12, R11 ;  /* 0x0000000c0d0e7389 */ /* 0x0002a400000c000b */
[----:B012---:R-:W-:Y:S01]  /*24e70*/  ENDCOLLECTIVE ;  /* 0x000000000000791b */ /* 0x007fe20003800000 */
.L_x_693:
[----:B------:R-:W-:Y:S05]  /*24e80*/  BSYNC B0 ;  /* 0x0000000000007941 */ /* 0x000fea0003800000 */
.L_x_692:
[----:B------:R-:W-:Y:S05]  /*24e90*/  BRA `(.L_x_694) ;  /* 0xffffffd000807947 */ /* 0x000fea000383ffff */
.L_x_565:
[----:B------:R-:W-:Y:S01]  /*24ea0*/  BSSY B0, `(.L_x_695) ;  /* 0x0000006000007945 */ /* 0x000fe20003800000 */
[----:B------:R-:W-:-:S07]  /*24eb0*/  IMAD.MOV.U32 R15, RZ, RZ, -0x1 ;  /* 0xffffffffff0f7424 */ /* 0x000fce00078e00ff */
[----:B01----:R-:W-:Y:S05]  /*24ec0*/  WARPSYNC.COLLECTIVE R15, `(.L_x_696) ;  /* 0x000000000f0c7348 */ /* 0x003fea0003c00000 */
[----:B------:R-:W-:Y:S02]  /*24ed0*/  ELECT P6, UR62, PT ;  /* 0x00000000003e782f */ /* 0x000fe400038c0000 */
[----:B------:R-:W-:Y:S01]  /*24ee0*/  MOV R14, UR62 ;  /* 0x0000003e000e7c02 */ /* 0x000fe20008000f00 */
[----:B01----:R-:W-:Y:S10]  /*24ef0*/  ENDCOLLECTIVE ;  /* 0x000000000000791b */ /* 0x003ff40003800000 */
.L_x_696:
[----:B------:R-:W-:Y:S05]  /*24f00*/  BSYNC B0 ;  /* 0x0000000000007941 */ /* 0x000fea0003800000 */
.L_x_695:
[----:B------:R-:W-:Y:S05]  /*24f10*/  BRA `(.L_x_697) ;  /* 0xffffffd000747947 */ /* 0x000fea000383ffff */
.L_x_567:
[----:B0-----:R0:W1:Y:S02]  /*24f20*/  SYNCS.PHASECHK.TRANS64.TRYWAIT P1, [R6+URZ], R5 ;  /* 0x00000005060075a7 */ /* 0x001064000802017f */
[----:B-1----:R-:W-:Y:S05]  /*24f30*/  @!P1 NANOSLEEP.SYNCS 0x989680 ;  /* 0x009896800000995d */ /* 0x002fea0003900000 */
[----:B------:R-:W1:Y:S02]  /*24f40*/  @!P1 SYNCS.PHASECHK.TRANS64 P1, [R6+URZ], R5 ;  /* 0x00000005060095a7 */ /* 0x000e64000802007f */
[----:B-1----:R-:W-:Y:S05]  /*24f50*/  @!P1 BRA `(.L_x_567) ;  /* 0xfffffffc00f09947 */ /* 0x002fea000383ffff */
[----:B------:R-:W-:Y:S05]  /*24f60*/  BRA `(.L_x_698) ;  /* 0xffffffd000b87947 */ /* 0x000fea000383ffff */
.L_x_568:
[----:B-1----:R1:W2:Y:S02]  /*24f70*/  SYNCS.PHASECHK.TRANS64.TRYWAIT P1, [R7+URZ], R2 ;  /* 0x00000002070075a7 */ /* 0x0022a4000802017f */
[----:B--2---:R-:W-:Y:S05]  /*24f80*/  @!P1 NANOSLEEP.SYNCS 0x989680 ;  /* 0x009896800000995d */ /* 0x004fea0003900000 */
[----:B------:R-:W2:Y:S02]  /*24f90*/  @!P1 SYNCS.PHASECHK.TRANS64 P1, [R7+URZ], R2 ;  /* 0x00000002070095a7 */ /* 0x000ea4000802007f */
[----:B--2---:R-:W-:Y:S05]  /*24fa0*/  @!P1 BRA `(.L_x_568) ;  /* 0xfffffffc00f09947 */ /* 0x004fea000383ffff */
[----:B------:R-:W-:Y:S05]  /*24fb0*/  BRA `(.L_x_699) ;  /* 0xffffffd000ac7947 */ /* 0x000fea000383ffff */
.L_x_570:
[----:B--2---:R2:W3:Y:S02]  /*24fc0*/  SYNCS.PHASECHK.TRANS64.TRYWAIT P1, [R4+URZ+0x2e860], R5 ;  /* 0x02e86005040075a7 */ /* 0x0044e4000802017f */
[----:B---3--:R-:W-:Y:S05]  /*24fd0*/  @!P1 NANOSLEEP.SYNCS 0x989680 ;  /* 0x009896800000995d */ /* 0x008fea0003900000 */
[----:B------:R-:W3:Y:S02]  /*24fe0*/  @!P1 SYNCS.PHASECHK.TRANS64 P1, [R4+URZ+0x2e860], R5 ;  /* 0x02e86005040095a7 */ /* 0x000ee4000802007f */
[----:B---3--:R-:W-:Y:S05]  /*24ff0*/  @!P1 BRA `(.L_x_570) ;  /* 0xfffffffc00f09947 */ /* 0x008fea000383ffff */
[----:B------:R-:W-:Y:S05]  /*25000*/  BRA `(.L_x_700) ;  /* 0xffffffd000b07947 */ /* 0x000fea000383ffff */
.L_x_572:
[----:B---3--:R3:W4:Y:S02]  /*25010*/  SYNCS.PHASECHK.TRANS64.TRYWAIT P1, [R3+URZ+0x2e860], R2 ;  /* 0x02e86002030075a7 */ /* 0x008724000802017f */
[----:B----4-:R-:W-:Y:S05]  /*25020*/  @!P1 NANOSLEEP.SYNCS 0x989680 ;  /* 0x009896800000995d */ /* 0x010fea0003900000 */
[----:B------:R-:W4:Y:S02]  /*25030*/  @!P1 SYNCS.PHASECHK.TRANS64 P1, [R3+URZ+0x2e860], R2 ;  /* 0x02e86002030095a7 */ /* 0x000f24000802007f */
[----:B----4-:R-:W-:Y:S05]  /*25040*/  @!P1 BRA `(.L_x_572) ;  /* 0xfffffffc00f09947 */ /* 0x010fea000383ffff */
[----:B------:R-:W-:Y:S05]  /*25050*/  BRA `(.L_x_701) ;  /* 0xffffffd000b07947 */ /* 0x000fea000383ffff */
.L_x_574:
[----:B----4-:R4:W0:Y:S02]  /*25060*/  SYNCS.PHASECHK.TRANS64.TRYWAIT P0, [R4+URZ+0x2e880], R5 ;  /* 0x02e88005040075a7 */ /* 0x010824000800017f */
[----:B0-----:R-:W-:Y:S05]  /*25070*/  @!P0 NANOSLEEP.SYNCS 0x989680 ;  /* 0x009896800000895d */ /* 0x001fea0003900000 */
[----:B------:R-:W0:Y:S02]  /*25080*/  @!P0 SYNCS.PHASECHK.TRANS64 P0, [R4+URZ+0x2e880], R5 ;  /* 0x02e88005040085a7 */ /* 0x000e24000800007f */
[----:B0-----:R-:W-:Y:S05]  /*25090*/  @!P0 BRA `(.L_x_574) ;  /* 0xfffffffc00f08947 */ /* 0x001fea000383ffff */
[----:B------:R-:W-:Y:S05]  /*250a0*/  BRA `(.L_x_575) ;  /* 0xffffffd000ac7947 */ /* 0x000fea000383ffff */
.L_x_702:
        /* <DEDUP_REMOVED lines=13> */
.L_x_2507:


//--------------------- .text._ZN7cutlass13device_kernelIN5flash11enable_sm90INS1_16FlashAttnFwdSm90INS1_25CollectiveMainloopFwdSm90ILi2EN4cute5tupleIJNS5_1CILi1EEES8_S8_EEENS6_IJNS7_ILi128EEENS7_ILi224EEESA_EEELi128ENS_12float_e4m3_tEfNS_4arch4Sm90ELb0ELb1ELb0ELb0ELb0ELb0ELb0ELb1ELb1ELb0ELb0ELb0EEENS1_21CollectiveEpilogueFwdINS6_IJSA_SA_SB_EEES9_NS_10bfloat16_tESF_Li256ELb0ELb0ELb0ELb1EEENS1_30DynamicPersistentTileSchedulerILi256ELi128ELb0ELb0ELb1EEEEEEEEEvNT_6ParamsE --------------------------
	.section	.text._ZN7cutlass13device_kernelIN5flash11enable_sm90INS1_16FlashAttnFwdSm90INS1_25CollectiveMainloopFwdSm90ILi2EN4cute5tupleIJNS5_1CILi1EEES8_S8_EEENS6_IJNS7_ILi128EEENS7_ILi224EEESA_EEELi128ENS_12float_e4m3_tEfNS_4arch4Sm90ELb0ELb1ELb0ELb0ELb0ELb0ELb0ELb1ELb1ELb0ELb0ELb0EEENS1_21CollectiveEpilogueFwdINS6_IJSA_SA_SB_EEES9_NS_10bfloat16_tESF_Li256ELb0ELb0ELb0ELb1EEENS1_30DynamicPersistentTileSchedulerILi256ELi128ELb0ELb0ELb1EEEEEEEEEvNT_6ParamsE,"ax",@progbits
	.align	128
.text._ZN7cutlass13device_kernelIN5flash11enable_sm90INS1_16FlashAttnFwdSm90INS1_25CollectiveMainloopFwdSm90ILi2EN4cute5tupleIJNS5_1CILi1EEES8_S8_EEENS6_IJNS7_ILi128EEENS7_ILi224EEESA_EEELi128ENS_12float_e4m3_tEfNS_4arch4Sm90ELb0ELb1ELb0ELb0ELb0ELb0ELb0ELb1ELb1ELb0ELb0ELb0EEENS1_21CollectiveEpilogueFwdINS6_IJSA_SA_SB_EEES9_NS_10bfloat16_tESF_Li256ELb0ELb0ELb0ELb1EEENS1_30DynamicPersistentTileSchedulerILi256ELi128ELb0ELb0ELb1EEEEEEEEEvNT_6ParamsE:
        .type           _ZN7cutlass13device_kernelIN5flash11enable_sm90INS1_16FlashAttnFwdSm90INS1_25CollectiveMainloopFwdSm90ILi2EN4cute5tupleIJNS5_1CILi1EEES8_S8_EEENS6_IJNS7_ILi128EEENS7_ILi224EEESA_EEELi128ENS_12float_e4m3_tEfNS_4arch4Sm90ELb0ELb1ELb0ELb0ELb0ELb0ELb0ELb1ELb1ELb0ELb0ELb0EEENS1_21CollectiveEpilogueFwdINS6_IJSA_SA_SB_EEES9_NS_10bfloat16_tESF_Li256ELb0ELb0ELb0ELb1EEENS1_30DynamicPersistentTileSchedulerILi256ELi128ELb0ELb0ELb1EEEEEEEEEvNT_6ParamsE,@function
        .size           _ZN7cutlass13device_kernelIN5flash11enable_sm90INS1_16FlashAttnFwdSm90INS1_25CollectiveMainloopFwdSm90ILi2EN4cute5tupleIJNS5_1CILi1EEES8_S8_EEENS6_IJNS7_ILi128EEENS7_ILi224EEESA_EEELi128ENS_12float_e4m3_tEfNS_4arch4Sm90ELb0ELb1ELb0ELb0ELb0ELb0ELb0ELb1ELb1ELb0ELb0ELb0EEENS1_21CollectiveEpilogueFwdINS6_IJSA_SA_SB_EEES9_NS_10bfloat16_tESF_Li256ELb0ELb0ELb0ELb1EEENS1_30DynamicPersistentTileSchedulerILi256ELi128ELb0ELb0ELb1EEEEEEEEEvNT_6ParamsE,(.L_x_2508 - _ZN7cutlass13device_kernelIN5flash11enable_sm90INS1_16FlashAttnFwdSm90INS1_25CollectiveMainloopFwdSm90ILi2EN4cute5tupleIJNS5_1CILi1EEES8_S8_EEENS6_IJNS7_ILi128EEENS7_ILi224EEESA_EEELi128ENS_12float_e4m3_tEfNS_4arch4Sm90ELb0ELb1ELb0ELb0ELb0ELb0ELb0ELb1ELb1ELb0ELb0ELb0EEENS1_21CollectiveEpilogueFwdINS6_IJSA_SA_SB_EEES9_NS_10bfloat16_tESF_Li256ELb0ELb0ELb0ELb1EEENS1_30DynamicPersistentTileSchedulerILi256ELi128ELb0ELb0ELb1EEEEEEEEEvNT_6ParamsE)
        .other          _ZN7cutlass13device_kernelIN5flash11enable_sm90INS1_16FlashAttnFwdSm90INS1_25CollectiveMainloopFwdSm90ILi2EN4cute5tupleIJNS5_1CILi1EEES8_S8_EEENS6_IJNS7_ILi128EEENS7_ILi224EEESA_EEELi128ENS_12float_e4m3_tEfNS_4arch4Sm90ELb0ELb1ELb0ELb0ELb0ELb0ELb0ELb1ELb1ELb0ELb0ELb0EEENS1_21CollectiveEpilogueFwdINS6_IJSA_SA_SB_EEES9_NS_10bfloat16_tESF_Li256ELb0ELb0ELb0ELb1EEENS1_30DynamicPersistentTileSchedulerILi256ELi128ELb0ELb0ELb1EEEEEEEEEvNT_6ParamsE,@"STO_CUDA_ENTRY STV_DEFAULT"
_ZN7cutlass13device_kernelIN5flash11enable_sm90INS1_16FlashAttnFwdSm90INS1_25CollectiveMainloopFwdSm90ILi2EN4cute5tupleIJNS5_1CILi1EEES8_S8_EEENS6_IJNS7_ILi128EEENS7_ILi224EEESA_EEELi128ENS_12float_e4m3_tEfNS_4arch4Sm90ELb0ELb1ELb0ELb0ELb0ELb0ELb0ELb1ELb1ELb0ELb0ELb0EEENS1_21CollectiveEpilogueFwdINS6_IJSA_SA_SB_EEES9_NS_10bfloat16_tESF_Li256ELb0ELb0ELb0ELb1EEENS1_30DynamicPersistentTileSchedulerILi256ELi128ELb0ELb0ELb1EEEEEEEEEvNT_6ParamsE:
[----:B------:R-:W1:Y:S02]  /*0000*/  LDC R1, c[0x0][0x28] ;  /* 0x00000a00ff017b82 */ /* 0x000e640000000800 */
[----:B-1----:R-:W-:Y:S01]  /*0010*/  VIADD R1, R1, 0xffffffd0 ;  /* 0xffffffd001017836 */ /* 0x002fe20000000000 */
[----:B------:R-:W1:Y:S01]  /*0020*/  S2R R3, SR_TID.X ;  /* 0x0000000000037919 */ /* 0x000e620000002100 */
[----:B------:R-:W-:Y:S01]  /*0030*/  ELECT P0, URZ, PT ;  /* 0x00000000003f782f */ /* 0x000fe20003800000 */
[----:B------:R-:W-:Y:S01]  /*0040*/  BSSY B0, `(.L_x_703) ;  /* 0x0000013000007945 */ /* 0x000fe20003800000 */
[----:B-1----:R-:W-:-:S05]  /*0050*/  SHF.R.U32.HI R0, RZ, 0x5, R3 ;  /* 0x00000005ff007819 */ /* 0x002fca0000011603 */
        /* <DEDUP_REMOVED lines=17> */
.L_x_704:
[----:B------:R-:W-:Y:S05]  /*0170*/  BSYNC B0 ;  /* 0x0000000000007941 */ /* 0x000fea0003800000 */
.L_x_703:
[----:B------:R-:W-:Y:S01]  /*0180*/  VOTEU.ANY UP0, P0 ;  /* 0x00000000003f7886 */ /* 0x000fe20000000100 */
[----:B------:R-:W1:Y:S01]  /*0190*/  SHFL.IDX PT, R2, R0, RZ, 0x1f ;  /* 0x00001fff00027589 */ /* 0x000e6200000e0000 */
[----:B------:R-:W-:Y:S01]  /*01a0*/  UMOV UR4, 0x1 ;  /* 0x0000000100047882 */ /* 0x000fe20000000000 */
[----:B------:R-:W-:Y:S01]  /*01b0*/  SHF.R.U32.HI R3, RZ, 0x7, R3 ;  /* 0x00000007ff037819 */ /* 0x000fe20000011603 */
[----:B------:R-:W-:Y:S01]  /*01c0*/  VOTEU.ANY UP1, P0 ;  /* 0x00000000003f7886 */ /* 0x000fe20000020100 */
[----:B------:R-:W2:Y:S01]  /*01d0*/  @UP0 S2UR UR7, SR_CgaCtaId ;  /* 0x00000000000709c3 */ /* 0x000ea20000008800 */
[----:B------:R-:W-:Y:S01]  /*01e0*/  @UP0 UMOV UR6, 0x400 ;  /* 0x0000040000060882 */ /* 0x000fe20000000000 */
[----:B------:R-:W-:-:S04]  /*01f0*/  @UP0 UIADD3 UR4, -UR4, 0x100000, URZ ;  /* 0x0010000004040890 */ /* 0x000fc8000fffe13f */
[----:B------:R-:W-:Y:S02]  /*0200*/  @UP0 USHF.L.U32 UR5, UR4, 0xb, URZ ;  /* 0x0000000b04050899 */ /* 0x000fe4000800063f */
[----:B------:R-:W-:Y:S01]  /*0210*/  @UP0 USHF.L.U32 UR4, UR4, 0x1, URZ ;  /* 0x0000000104040899 */ /* 0x000fe2000800063f */
[----:B-1----:R-:W-:Y:S02]  /*0220*/  ISETP.NE.AND P1, PT, R2, RZ, PT ;  /* 0x000000ff0200720c */ /* 0x002fe40003f25270 */
[----:B------:R1:W3:Y:S01]  /*0230*/  SHFL.IDX PT, R2, R3, RZ, 0x1f ;  /* 0x00001fff03027589 */ /* 0x0002e200000e0000 */
[----:B--2---:R-:W-:Y:S01]  /*0240*/  @UP0 ULEA UR6, UR7, UR6, 0x18 ;  /* 0x0000000607060291 */ /* 0x004fe2000f8ec03f */
[----:B------:R-:W-:Y:S02]  /*0250*/  VOTEU.ANY UP0, P0 ;  /* 0x00000000003f7886 */ /* 0x000fe40000000100 */
[----:B------:R-:W2:Y:S09]  /*0260*/  FENCE.VIEW.ASYNC.S ;  /* 0x00000000000073c6 */ /* 0x000eb20000000000 */
[----:B--2---:R1:W2:Y:S01]  /*0270*/  @UP0 SYNCS.EXCH.64 URZ, [UR6+0x2e800], UR4 ;  /* 0x02e80004063f05b2 */ /* 0x0042a20008000100 */
[----:B------:R1:W4:Y:S02]  /*0280*/  @UP1 SYNCS.EXCH.64 URZ, [UR6+0x2e820], UR4 ;  /* 0x02e82004063f15b2 */ /* 0x0003240008000100 */
[----:B-1----:R-:W-:Y:S05]  /*0290*/  @P1 BRA `(.L_x_705) ;  /* 0x0000000000481947 */ /* 0x002fea0003800000 */
[----:B------:R-:W1:Y:S01]  /*02a0*/  S2UR UR5, SR_CgaCtaId ;  /* 0x00000000000579c3 */ /* 0x000e620000008800 */
        /* <DEDUP_REMOVED lines=15> */
[----:B------:R1:W1:Y:S01]  /*03a0*/  SYNCS.EXCH.64 URZ, [UR8+0x2e848], UR4 ;  /* 0x02e84804083f75b2 */ /* 0x0002620008000100 */
[----:B------:R-:W-:Y:S01]  /*03b0*/  NOP ;  /* 0x0000000000007918 */ /* 0x000fe20000000000 */
.L_x_705:
[----:B------:R-:W5:Y:S01]  /*03c0*/  SHFL.IDX PT, R3, R0, RZ, 0x1f ;  /* 0x00001fff00037589 */ /* 0x000f6200000e0000 */
[----:B------:R-:W-:Y:S01]  /*03d0*/  NOP ;  /* 0x0000000000007918 */ /* 0x000fe20000000000 */
[----:B-----5:R-:W-:-:S13]  /*03e0*/  ISETP.NE.AND P0, PT, R3, RZ, PT ;  /* 0x000000ff0300720c */ /* 0x020fda0003f05270 */
        /* <DEDUP_REMOVED lines=19> */
.L_x_706:
[----:B------:R-:W5:Y:S01]  /*0520*/  SHFL.IDX PT, R3, R0, RZ, 0x1f ;  /* 0x00001fff00037589 */ /* 0x000f6200000e0000 */
[----:B------:R-:W-:Y:S01]  /*0530*/  NOP ;  /* 0x0000000000007918 */ /* 0x000fe20000000000 */
[----:B-----5:R-:W-:-:S13]  /*0540*/  ISETP.NE.AND P0, PT, R3, RZ, PT ;  /* 0x000000ff0300720c */ /* 0x020fda0003f05270 */
        /* <DEDUP_REMOVED lines=13> */
[----:B------:R1:W1:Y:S01]  /*0620*/  SYNCS.EXCH.64 URZ, [UR6+0x2e888], UR4 ;  /* 0x02e88804063f75b2 */ /* 0x0002620008000100 */
[----:B------:R-:W-:Y:S01]  /*0630*/  NOP ;  /* 0x0000000000007918 */ /* 0x000fe20000000000 */
.L_x_707:
        /* <DEDUP_REMOVED lines=22> */
.L_x_708:
        /* <DEDUP_REMOVED lines=22> */
.L_x_709:
[----:B---3--:R-:W-:Y:S01]  /*0900*/  ISETP.NE.AND P0, PT, R2, RZ, PT ;  /* 0x000000ff0200720c */ /* 0x008fe20003f05270 */
[----:B------:R-:W-:Y:S01]  /*0910*/  IMAD.MOV.U32 R2, RZ, RZ, 0x1 ;  /* 0x00000001ff027424 */ /* 0x000fe200078e00ff */
[----:B------:R-:W-:Y:S01]  /*0920*/  NOP ;  /* 0x0000000000007918 */ /* 0x000fe20000000000 */
[----:B------:R-:W-:-:S03]  /*0930*/  ULDC.64 UR46, c[0x0][0x208] ;  /* 0x00008200002e7ab9 */ /* 0x000fc60000000a00 */
[----:B------:R-:W-:-:S05]  /*0940*/  SEL R2, R2, 0x2, !P0 ;  /* 0x0000000202027807 */ /* 0x000fca0004000000 */
[----:B------:R3:W-:Y:S01]  /*0950*/  STL [R1+0x20], R2 ;  /* 0x0000200201007387 */ /* 0x0007e20000100800 */
[----:B-12-4-:R-:W-:Y:S06]  /*0960*/  BAR.SYNC.DEFER_BLOCKING 0x0 ;  /* 0x0000000000007b1d */ /* 0x016fec0000010000 */
[----:B------:R-:W-:Y:S05]  /*0970*/  @!P0 BRA `(.L_x_710) ;  /* 0x0000017c00408947 */ /* 0x000fea0003800000 */
.L_x_711:
[----:B------:R-:W-:-:S08]  /*0980*/  NOP ;  /* 0x0000000000007918 */ /* 0x000fd00000000000 */
[----:B------:R-:W1:Y:S02]  /*0990*/  USETMAXREG.TRY_ALLOC.CTAPOOL UP0, 0xf0 ;  /* 0x000000f0000079c8 */ /* 0x000e640008000600 */
[----:B-1----:R-:W-:-:S13]  /*09a0*/  PLOP3.LUT P0, PT, PT, PT, UP0, 0x80, 0x0 ;  /* 0x000000000000781c */ /* 0x002fda0003f0f008 */
[----:B------:R-:W-:Y:S05]  /*09b0*/  @!P0 BRA `(.L_x_711) ;  /* 0xfffffffc00f08947 */ /* 0x000fea000383ffff */
[----:B---3--:R-:W1:Y:S01]  /*09c0*/  S2R R2, SR_TID.X ;  /* 0x0000000000027919 */ /* 0x008e620000002100 */
[----:B------:R-:W2:Y:S08]  /*09d0*/  S2UR UR7, SR_CTAID.X ;  /* 0x00000000000779c3 */ /* 0x000eb00000002500 */
[----:B------:R-:W-:Y:S08]  /*09e0*/  BAR.ARV 0x4, 0x180 ;  /* 0x0106000000007b1d */ /* 0x000ff00000002000 */
[----:B------:R-:W-:Y:S06]  /*09f0*/  BAR.ARV 0x8, 0x120 ;  /* 0x0204800000007b1d */ /* 0x000fec0000002000 */
[----:B-1----:R-:W-:-:S04]  /*0a00*/  LOP3.LUT R0, R2, 0xffffff80, RZ, 0xc0, !PT ;  /* 0xffffff8002007812 */ /* 0x002fc800078ec0ff */
[----:B------:R-:W-:Y:S02]  /*0a10*/  ISETP.NE.AND P0, PT, R0, 0x80, PT ;  /* 0x000000800000780c */ /* 0x000fe40003f05270 */
[----:B------:R-:W2:Y:S11]  /*0a20*/  LDC R0, c[0x0][0xda8] ;  /* 0x00036a00ff007b82 */ /* 0x000eb60000000800 */
[----:B------:R-:W-:Y:S06]  /*0a30*/  @!P0 BAR.ARV 0x9, 0x100 ;  /* 0x0244000000008b1d */ /* 0x000fec0000002000 */
[----:B--2---:R-:W-:-:S13]  /*0a40*/  ISETP.LE.AND P0, PT, R0, UR7, PT ;  /* 0x0000000700007c0c */ /* 0x004fda000bf03270 */
[----:B------:R-:W-:Y:S05]  /*0a50*/  @P0 EXIT ;  /* 0x000000000000094d */ /* 0x000fea0003800000 */
[----:B------:R-:W2:Y:S01]  /*0a60*/  LDL.LU R11, [R1+0x20] ;  /* 0x00002000010b7983 */ /* 0x000ea20000300800 */
[----:B------:R-:W-:-:S05]  /*0a70*/  VIADD R0, R2, 0xffffff80 ;  /* 0xffffff8002007836 */ /* 0x000fca0000000000 */
[----:B------:R-:W-:-:S04]  /*0a80*/  SHF.R.S32.HI R3, RZ, 0x1f, R0 ;  /* 0x0000001fff037819 */ /* 0x000fc80000011400 */
[----:B------:R-:W-:Y:S01]  /*0a90*/  LEA.HI R2, R3, R0, RZ, 0x7 ;  /* 0x0000000003027211 */ /* 0x000fe200078f38ff */
[----:B------:R-:W1:Y:S03]  /*0aa0*/  S2UR UR36, SR_CgaCtaId ;  /* 0x00000000002479c3 */ /* 0x000e660000008800 */
[----:B------:R-:W-:-:S05]  /*0ab0*/  LOP3.LUT R5, R2, 0xffffff80, RZ, 0xc0, !PT ;  /* 0xffffff8002057812 */ /* 0x000fca00078ec0ff */
[----:B------:R-:W-:Y:S01]  /*0ac0*/  IMAD.IADD R19, R0, 0x1, -R5 ;  /* 0x0000000100137824 */ /* 0x000fe200078e0a05 */
[----:B------:R-:W3:Y:S01]  /*0ad0*/  S2UR UR6, SR_SWINHI ;  /* 0x00000000000679c3 */ /* 0x000ee20000002f00 */
[----:B------:R-:W-:-:S03]  /*0ae0*/  LEA.HI R4, R3, R0, RZ, 0x4 ;  /* 0x0000000003047211 */ /* 0x000fc600078f20ff */
[----:B------:R-:W-:Y:S02]  /*0af0*/  SHF.R.S32.HI R6, RZ, 0x1f, R19 ;  /* 0x0000001fff067819 */ /* 0x000fe40000011413 */
[----:B------:R-:W-:Y:S02]  /*0b00*/  SHF.R.S32.HI R7, RZ, 0x4, R4 ;  /* 0x00000004ff077819 */ /* 0x000fe40000011404 */
[----:B------:R-:W-:Y:S02]  /*0b10*/  LEA.HI R8, R6, R19, RZ, 0x2 ;  /* 0x0000001306087211 */ /* 0x000fe400078f10ff */
[C---:B------:R-:W-:Y:S02]  /*0b20*/  LOP3.LUT R5, R4.reuse, 0x3fffff0, RZ, 0xc0, !PT ;  /* 0x03fffff004057812 */ /* 0x040fe400078ec0ff */
[----:B------:R-:W-:Y:S02]  /*0b30*/  LEA.HI R3, R3, R0, RZ, 0x5 ;  /* 0x0000000003037211 */ /* 0x000fe400078f28ff */
[----:B------:R-:W-:-:S02]  /*0b40*/  LEA.HI R4, R4, R7, RZ, 0x1 ;  /* 0x0000000704047211 */ /* 0x000fc400078f08ff */
[--C-:B------:R-:W-:Y:S02]  /*0b50*/  SHF.R.S32.HI R9, RZ, 0x2, R8.reuse ;  /* 0x00000002ff097819 */ /* 0x100fe40000011408 */
[----:B------:R-:W-:Y:S01]  /*0b60*/  SHF.R.S32.HI R10, RZ, 0x1f, R8 ;  /* 0x0000001fff0a7819 */ /* 0x000fe20000011408 */
[----:B------:R-:W-:Y:S01]  /*0b70*/  IMAD.IADD R5, R0, 0x1, -R5 ;  /* 0x0000000100057824 */ /* 0x000fe200078e0a05 */
[----:B------:R-:W-:Y:S02]  /*0b80*/  SHF.R.S32.HI R0, RZ, 0x5, R3 ;  /* 0x00000005ff007819 */ /* 0x000fe40000011403 */
[----:B------:R-:W-:Y:S02]  /*0b90*/  LOP3.LUT R4, R4, 0x1ffffffe, RZ, 0xc0, !PT ;  /* 0x1ffffffe04047812 */ /* 0x000fe400078ec0ff */
[----:B------:R-:W-:Y:S02]  /*0ba0*/  LEA.HI R10, R10, R9, RZ, 0x3 ;  /* 0x000000090a0a7211 */ /* 0x000fe400078f18ff */
[----:B------:R-:W-:Y:S01]  /*0bb0*/  SHF.R.S32.HI R3, RZ, 0x7, R2 ;  /* 0x00000007ff037819 */ /* 0x000fe20000011402 */
[----:B------:R-:W-:Y:S01]  /*0bc0*/  UMOV UR37, 0x400 ;  /* 0x0000040000257882 */ /* 0x000fe20000000000 */
[----:B------:R-:W-:Y:S01]  /*0bd0*/  LOP3.LUT R10, R10, 0xfffffff8, RZ, 0xc0, !PT ;  /* 0xfffffff80a0a7812 */ /* 0x000fe200078ec0ff */
[----:B-1----:R-:W-:Y:S01]  /*0be0*/  ULEA UR37, UR36, UR37, 0x18 ;  /* 0x0000002524257291 */ /* 0x002fe2000f8ec03f */
[----:B------:R-:W-:Y:S01]  /*0bf0*/  LEA.HI R2, R2, R3, RZ, 0x1 ;  /* 0x0000000302027211 */ /* 0x000fe200078f08ff */
[----:B------:R-:W-:Y:S01]  /*0c00*/  IMAD R5, R0, 0x10, R5 ;  /* 0x0000001000057824 */ /* 0x000fe200078e0205 */
[----:B------:R-:W-:Y:S01]  /*0c10*/  LEA.HI R6, R6, R19, RZ, 0x5 ;  /* 0x0000001306067211 */ /* 0x000fe200078f28ff */
[----:B------:R-:W-:Y:S01]  /*0c20*/  IMAD.IADD R4, R7, 0x1, -R4 ;  /* 0x0000000107047824 */ /* 0x000fe200078e0a04 */
[----:B------:R-:W-:Y:S01]  /*0c30*/  LOP3.LUT R2, R2, 0x3fffffe, RZ, 0xc0, !PT ;  /* 0x03fffffe02027812 */ /* 0x000fe200078ec0ff */
[----:B------:R-:W-:Y:S01]  /*0c40*/  IMAD.IADD R9, R9, 0x1, -R10 ;  /* 0x0000000109097824 */ /* 0x000fe200078e0a0a */
[----:B------:R-:W-:Y:S01]  /*0c50*/  SHF.R.S32.HI R6, RZ, 0x5, R6 ;  /* 0x00000005ff067819 */ /* 0x000fe20000011406 */
[----:B------:R-:W-:Y:S01]  /*0c60*/  IMAD R5, R5, 0x8, R4 ;  /* 0x0000000805057824 */ /* 0x000fe200078e0204 */
[----:B------:R-:W-:Y:S01]  /*0c70*/  UMOV UR4, UR37 ;  /* 0x0000002500047c82 */ /* 0x000fe20008000000 */
[----:B---3--:R-:W-:Y:S01]  /*0c80*/  UMOV UR5, UR6 ;  /* 0x0000000600057c82 */ /* 0x008fe20008000000 */
[----:B------:R-:W-:Y:S01]  /*0c90*/  LOP3.LUT R8, R8, 0x7ffffffc, RZ, 0xc0, !PT ;  /* 0x7ffffffc08087812 */ /* 0x000fe200078ec0ff */
[----:B------:R-:W-:-:S02]  /*0ca0*/  IMAD.U32 R228, RZ, RZ, UR4 ;  /* 0x00000004ffe47e24 */ /* 0x000fc4000f8e00ff */
[----:B------:R-:W-:Y:S02]  /*0cb0*/  IMAD.U32 R229, RZ, RZ, UR5 ;  /* 0x00000005ffe57e24 */ /* 0x000fe4000f8e00ff */
[----:B------:R-:W-:Y:S02]  /*0cc0*/  IMAD.SHL.U32 R5, R5, 0x8, RZ ;  /* 0x0000000805057824 */ /* 0x000fe400078e00ff */
[----:B------:R-:W-:Y:S02]  /*0cd0*/  IMAD.IADD R2, R3, 0x1, -R2 ;  /* 0x0000000103027824 */ /* 0x000fe400078e0a02 */
[----:B------:R-:W-:Y:S02]  /*0ce0*/  IMAD R9, R6, 0x10, R9 ;  /* 0x0000001006097824 */ /* 0x000fe400078e0209 */
[----:B------:R-:W-:Y:S02]  /*0cf0*/  IMAD.IADD R19, R19, 0x1, -R8 ;  /* 0x0000000113137824 */ /* 0x000fe400078e0a08 */
[----:B------:R-:W-:Y:S01]  /*0d00*/  IMAD.WIDE R228, R5, 0x2, R228 ;  /* 0x0000000205e47825 */ /* 0x000fe200078e02e4 */
[----:B------:R-:W-:-:S03]  /*0d10*/  UMOV UR4, UR7 ;  /* 0x0000000700047c82 */ /* 0x000fc60008000000 */
[----:B------:R-:W-:Y:S02]  /*0d20*/  IMAD R235, R2, 0x40, R9 ;  /* 0x0000004002eb7824 */ /* 0x000fe400078e0209 */
[----:B------:R-:W-:Y:S02]  /*0d30*/  IMAD.MOV.U32 R234, RZ, RZ, RZ ;  /* 0x000000ffffea7224 */ /* 0x000fe400078e00ff */
[----:B------:R-:W-:Y:S01]  /*0d40*/  IMAD.MOV.U32 R18, RZ, RZ, RZ ;  /* 0x000000ffff127224 */ /* 0x000fe200078e00ff */
[----:B------:R-:W-:Y:S01]  /*0d50*/  UMOV UR48, URZ ;  /* 0x0000003f00307c82 */ /* 0x000fe20008000000 */
[----:B--2---:R-:W-:-:S07]  /*0d60*/  LOP3.LUT R23, R11, 0x1, RZ, 0xfc, !PT ;  /* 0x000000010b177812 */ /* 0x004fce00078efcff */
.L_x_808:
[----:B------:R-:W-:Y:S01]  /*0d70*/  ULDC UR5, c[0x0][0xdd0] ;  /* 0x0003740000057ab9 */ /* 0x000fe20000000800 */
[----:B-1----:R-:W1:Y:S01]  /*0d80*/  LDC R0, c[0x0][0xde8] ;  /* 0x00037a00ff007b82 */ /* 0x002e620000000800 */
[----:B------:R-:W-:Y:S01]  /*0d90*/  UISETP.NE.AND UP0, UPT, UR5, 0x1, UPT ;  /* 0x000000010500788c */ /* 0x000fe2000bf05270 */
[----:B------:R-:W-:-:S10]  /*0da0*/  UMOV UR8, UR4 ;  /* 0x0000000400087c82 */ /* 0x000fd40008000000 */
[----:B------:R-:W-:Y:S01]  /*0db0*/  @UP0 ULDC UR6, c[0x0][0xdd4] ;  /* 0x0003750000060ab9 */ /* 0x000fe20000000800 */
[----:B------:R-:W-:Y:S01]  /*0dc0*/  @UP0 ULDC UR9, c[0x0][0xdd8] ;  /* 0x0003760000090ab9 */ /* 0x000fe20000000800 */
[----:B------:R-:W-:-:S04]  /*0dd0*/  UIMAD.WIDE.U32 UR6, UR4, UR6, URZ ;  /* 0x00000006040672a5 */ /* 0x000fc8000f8e003f */
[----:B------:R-:W-:-:S04]  /*0de0*/  @UP0 USHF.R.U32.HI UR8, URZ, UR9, UR7 ;  /* 0x000000093f080299 */ /* 0x000fc80008011607 */
[----:B------:R-:W-:Y:S02]  /*0df0*/  UIADD3 UR6, -UR8, URZ, URZ ;  /* 0x0000003f08067290 */ /* 0x000fe4000fffe13f */
[----:B-1----:R-:W-:Y:S02]  /*0e00*/  ISETP.LE.AND P0, PT, R0, UR8, PT ;  /* 0x0000000800007c0c */ /* 0x002fe4000bf03270 */
[----:B------:R-:W-:-:S11]  /*0e10*/  UIMAD UR7, UR5, UR6, UR4 ;  /* 0x00000006050772a4 */ /* 0x000fd6000f8e0204 */
[----:B--234-:R-:W-:Y:S05]  /*0e20*/  @!P0 BRA `(.L_x_712) ;  /* 0x0000000000208947 */ /* 0x01cfea0003800000 */
[----:B------:R-:W-:Y:S01]  /*0e30*/  ULDC UR6, c[0x0][0xddc] ;  /* 0x0003770000067ab9 */ /* 0x000fe20000000800 */
[----:B------:R-:W-:Y:S01]  /*0e40*/  UMOV UR38, UR7 ;  /* 0x0000000700267c82 */ /* 0x000fe20008000000 */
[----:B------:R-:W-:-:S11]  /*0e50*/  UISETP.NE.AND UP0, UPT, UR6, 0x1, UPT ;  /* 0x000000010600788c */ /* 0x000fd6000bf05270 */
[----:B------:R-:W-:Y:S02]  /*0e60*/  @UP0 ULDC.64 UR10, c[0x0][0xde0] ;  /* 0x00037800000a0ab9 */ /* 0x000fe40000000a00 */
[----:B------:R-:W-:-:S04]  /*0e70*/  UIMAD.WIDE.U32 UR4, UR7, UR10, URZ ;  /* 0x0000000a070472a5 */ /* 0x000fc8000f8e003f */
[----:B------:R-:W-:-:S04]  /*0e80*/  @UP0 USHF.R.U32.HI UR38, URZ, UR11, UR5 ;  /* 0x0000000b3f260299 */ /* 0x000fc80008011605 */
[----:B------:R-:W-:Y:S01]  /*0e90*/  UIMAD UR4, UR38, UR6, URZ ;  /* 0x00000006260472a4 */ /* 0x000fe2000f8e023f */
[----:B------:R-:W-:Y:S11]  /*0ea0*/  BRA `(.L_x_713) ;  /* 0x00000000001c7947 */ /* 0x000ff60003800000 */
.L_x_712:
[----:B------:R-:W-:Y:S01]  /*0eb0*/  ULDC UR6, c[0x0][0xdc4] ;  /* 0x0003710000067ab9 */ /* 0x000fe20000000800 */
[----:B------:R-:W-:Y:S01]  /*0ec0*/  UMOV UR38, UR7 ;  /* 0x0000000700267c82 */ /* 0x000fe20008000000 */
[----:B------:R-:W-:-:S11]  /*0ed0*/  UISETP.NE.AND UP0, UPT, UR6, 0x1, UPT ;  /* 0x000000010600788c */ /* 0x000fd6000bf05270 */
[----:B------:R-:W-:Y:S02]  /*0ee0*/  @UP0 ULDC.64 UR10, c[0x0][0xdc8] ;  /* 0x00037200000a0ab9 */ /* 0x000fe40000000a00 */
[----:B------:R-:W-:-:S04]  /*0ef0*/  UIMAD.WIDE.U32 UR4, UR7, UR10, URZ ;  /* 0x0000000a070472a5 */ /* 0x000fc8000f8e003f */
[----:B------:R-:W-:-:S04]  /*0f00*/  @UP0 USHF.R.U32.HI UR38, URZ, UR11, UR5 ;  /* 0x0000000b3f260299 */ /* 0x000fc80008011605 */
[----:B------:R-:W-:-:S12]  /*0f10*/  UIMAD UR4, UR38, UR6, URZ ;  /* 0x00000006260472a4 */ /* 0x000fd8000f8e023f */
.L_x_713:
[----:B------:R-:W1:Y:S01]  /*0f20*/  LDC.64 R14, c[0x0][0x990] ;  /* 0x00026400ff0e7b82 */ /* 0x000e620000000a00 */
[----:B------:R-:W-:Y:S01]  /*0f30*/  ULDC UR43, c[0x0][0xdb8] ;  /* 0x00036e00002b7ab9 */ /* 0x000fe20000000800 */
[----:B------:R-:W-:Y:S02]  /*0f40*/  UIADD3 UR4, UR7, -UR4, URZ ;  /* 0x8000000407047290 */ /* 0x000fe4000fffe03f */
[----:B------:R-:W-:Y:S01]  /*0f50*/  UISETP.NE.AND UP0, UPT, UR43, 0x1, UPT ;  /* 0x000000012b00788c */ /* 0x000fe2000bf05270 */
[----:B------:R-:W-:-:S03]  /*0f60*/  ULDC UR5, c[0x0][0xdc4] ;  /* 0x0003710000057ab9 */ /* 0x000fc60000000800 */
[----:B------:R-:W2:Y:S01]  /*0f70*/  LDC R0, c[0x0][0x428] ;  /* 0x00010a00ff007b82 */ /* 0x000ea20000000800 */
[----:B------:R-:W-:-:S06]  /*0f80*/  UIMAD UR8, UR8, UR5, UR4 ;  /* 0x00000005080872a4 */ /* 0x000fcc000f8e0204 */
[----:B------:R-:W-:Y:S01]  /*0f90*/  @UP0 ULDC UR4, c[0x0][0xdbc] ;  /* 0x00036f0000040ab9 */ /* 0x000fe20000000800 */
[----:B------:R-:W3:Y:S01]  /*0fa0*/  LDC.64 R24, c[0x0][0x998] ;  /* 0x00026600ff187b82 */ /* 0x000ee20000000a00 */
[----:B------:R-:W-:Y:S01]  /*0fb0*/  UIMAD.WIDE.U32 UR4, UR8, UR4, URZ ;  /* 0x00000004080472a5 */ /* 0x000fe2000f8e003f */
[----:B------:R-:W-:Y:S01]  /*0fc0*/  @UP0 ULDC UR6, c[0x0][0xdc0] ;  /* 0x0003700000060ab9 */ /* 0x000fe20000000800 */
[----:B------:R-:W-:Y:S02]  /*0fd0*/  UMOV UR44, UR8 ;  /* 0x00000008002c7c82 */ /* 0x000fe40008000000 */
[----:B------:R-:W-:Y:S01]  /*0fe0*/  @UP0 USHF.R.U32.HI UR44, URZ, UR6, UR5 ;  /* 0x000000063f2c0299 */ /* 0x000fe20008011605 */
[----:B-1----:R-:W-:-:S03]  /*0ff0*/  ISETP.NE.U32.AND P0, PT, R14, RZ, PT ;  /* 0x000000ff0e00720c */ /* 0x002fc60003f05070 */
[----:B------:R-:W-:Y:S01]  /*1000*/  UIADD3 UR4, -UR44, URZ, URZ ;  /* 0x0000003f2c047290 */ /* 0x000fe2000fffe13f */
[----:B------:R-:W1:Y:S01]  /*1010*/  LDC R232, c[0x0][0x288] ;  /* 0x0000a200ffe87b82 */ /* 0x000e620000000800 */
[----:B------:R-:W-:Y:S01]  /*1020*/  IMAD.U32 R7, RZ, RZ, UR44 ;  /* 0x0000002cff077e24 */ /* 0x000fe2000f8e00ff */
[----:B------:R-:W-:Y:S01]  /*1030*/  ISETP.NE.AND.EX P0, PT, R15, RZ, PT, P0 ;  /* 0x000000ff0f00720c */ /* 0x000fe20003f05300 */
[----:B------:R-:W-:Y:S01]  /*1040*/  UIMAD UR43, UR43, UR4, UR8 ;  /* 0x000000042b2b72a4 */ /* 0x000fe2000f8e0208 */
[----:B--2---:R-:W-:Y:S02]  /*1050*/  ISETP.NE.AND P2, PT, R0, 0x1, PT ;  /* 0x000000010000780c */ /* 0x004fe40003f45270 */
[----:B------:R-:W-:Y:S02]  /*1060*/  ULDC.64 UR4, c[0x0][0x3f8] ;  /* 0x0000fe0000047ab9 */ /* 0x000fe40000000a00 */
[----:B------:R-:W2:Y:S01]  /*1070*/  LDC R22, c[0x0][0x404] ;  /* 0x00010100ff167b82 */ /* 0x000ea20000000800 */
[----:B------:R-:W-:Y:S01]  /*1080*/  IMAD.U32 R9, RZ, RZ, UR43 ;  /* 0x0000002bff097e24 */ /* 0x000fe2000f8e00ff */
[----:B---3--:R-:W-:-:S06]  /*1090*/  ISETP.NE.U32.AND P1, PT, R24, RZ, PT ;  /* 0x000000ff1800720c */ /* 0x008fcc0003f25070 */
[----:B------:R-:W3:Y:S01]  /*10a0*/  @P0 LDC.64 R10, c[0x0][0x9a8] ;  /* 0x00026a00ff0a0b82 */ /* 0x000ee20000000a00 */
[----:B------:R-:W-:Y:S02]  /*10b0*/  @P0 SHF.R.S32.HI R3, RZ, 0x1f, R7 ;  /* 0x0000001fff030819 */ /* 0x000fe40000011407 */
[----:B------:R-:W-:-:S05]  /*10c0*/  ISETP.NE.AND.EX P1, PT, R25, RZ, PT, P1 ;  /* 0x000000ff1900720c */ /* 0x000fca0003f25310 */
[----:B------:R-:W4:Y:S08]  /*10d0*/  @P2 LDC R0, c[0x0][0x42c] ;  /* 0x00010b00ff002b82 */ /* 0x000f300000000800 */
[----:B------:R-:W5:Y:S01]  /*10e0*/  @P2 LDC R5, c[0x0][0x430] ;  /* 0x00010c00ff052b82 */ /* 0x000f620000000800 */
[----:B------:R-:W-:-:S07]  /*10f0*/  @P1 SHF.R.S32.HI R7, RZ, 0x1f, R7 ;  /* 0x0000001fff071819 */ /* 0x000fce0000011407 */
[----:B------:R-:W1:Y:S01]  /*1100*/  @P1 LDC.64 R12, c[0x0][0x9b8] ;  /* 0x00026e00ff0c1b82 */ /* 0x000e620000000a00 */
[----:B---3--:R-:W-:-:S04]  /*1110*/  @P0 IMAD R2, R3, R10, RZ ;  /* 0x0000000a03020224 */ /* 0x008fc800078e02ff */
[----:B------:R-:W-:Y:S02]  /*1120*/  @P0 IMAD R11, R11, UR44, R2 ;  /* 0x0000002c0b0b0c24 */ /* 0x000fe4000f8e0202 */
[----:B------:R-:W-:Y:S01]  /*1130*/  @P0 IMAD.WIDE.U32 R2, R10, UR44, RZ ;  /* 0x0000002c0a020c25 */ /* 0x000fe2000f8e00ff */
[----:B------:R-:W3:Y:S03]  /*1140*/  @P0 LDC.64 R20, c[0x0][0x9b0] ;  /* 0x00026c00ff140b82 */ /* 0x000ee60000000a00 */
[----:B----4-:R-:W-:-:S04]  /*1150*/  @P2 IMAD.HI.U32 R0, R0, UR43, RZ ;  /* 0x0000002b00002c27 */ /* 0x010fc8000f8e00ff */
[----:B------:R-:W-:Y:S01]  /*1160*/  @P0 IMAD.IADD R3, R3, 0x1, R11 ;  /* 0x0000000103030824 */ /* 0x000fe200078e020b */
[----:B------:R-:W4:Y:S01]  /*1170*/  @P1 LDC.64 R26, c[0x0][0x9c0] ;  /* 0x00027000ff1a1b82 */ /* 0x000f220000000a00 */
[----:B-----5:R-:W-:-:S04]  /*1180*/  @P2 SHF.R.U32.HI R9, RZ, R5, R0 ;  /* 0x00000005ff092219 */ /* 0x020fc80000011600 */
[--C-:B------:R-:W-:Y:S01]  /*1190*/  @P1 SHF.R.S32.HI R11, RZ, 0x1f, R9.reuse ;  /* 0x0000001fff0b1819 */ /* 0x100fe20000011409 */
[----:B-1----:R-:W-:Y:S01]  /*11a0*/  @P1 IMAD R4, R7, R12, RZ ;  /* 0x0000000c07041224 */ /* 0x002fe200078e02ff */
[----:B------:R-:W-:-:S03]  /*11b0*/  @P0 SHF.R.S32.HI R7, RZ, 0x1f, R9 ;  /* 0x0000001fff070819 */ /* 0x000fc60000011409 */
[----:B------:R-:W-:Y:S02]  /*11c0*/  @P1 IMAD R13, R13, UR44, R4 ;  /* 0x0000002c0d0d1c24 */ /* 0x000fe4000f8e0204 */
[----:B------:R-:W-:-:S04]  /*11d0*/  @P1 IMAD.WIDE.U32 R4, R12, UR44, RZ ;  /* 0x0000002c0c041c25 */ /* 0x000fc8000f8e00ff */
[----:B------:R-:W-:Y:S02]  /*11e0*/  @P1 IMAD.IADD R5, R5, 0x1, R13 ;  /* 0x0000000105051824 */ /* 0x000fe400078e020d */
[-C--:B---3--:R-:W-:Y:S01]  /*11f0*/  @P0 IMAD R0, R7, R20.reuse, RZ ;  /* 0x0000001407000224 */ /* 0x088fe200078e02ff */
[----:B------:R-:W1:Y:S01]  /*1200*/  LDC.64 R12, c[0x0][0x9e0] ;  /* 0x00027800ff0c7b82 */ /* 0x000e620000000a00 */
[----:B------:R-:W-:-:S04]  /*1210*/  @P0 IMAD.WIDE.U32 R2, R9, R20, R2 ;  /* 0x0000001409020225 */ /* 0x000fc800078e0002 */
[-C--:B----4-:R-:W-:Y:S02]  /*1220*/  @P1 IMAD R8, R11, R26.reuse, RZ ;  /* 0x0000001a0b081224 */ /* 0x090fe400078e02ff */
[C---:B------:R-:W-:Y:S02]  /*1230*/  @P0 IMAD R11, R9.reuse, R21, R0 ;  /* 0x00000015090b0224 */ /* 0x040fe400078e0200 */
[----:B------:R-:W-:Y:S01]  /*1240*/  @P1 IMAD.WIDE.U32 R6, R9, R26, R4 ;  /* 0x0000001a09061225 */ /* 0x000fe200078e0004 */
[----:B------:R-:W-:-:S03]  /*1250*/  @P0 LEA R4, P3, R2, R14, 0x2 ;  /* 0x0000000e02040211 */ /* 0x000fc600078610ff */
[----:B------:R-:W-:Y:S01]  /*1260*/  @P1 IMAD R9, R9, R27, R8 ;  /* 0x0000001b09091224 */ /* 0x000fe200078e0208 */
[----:B------:R-:W-:Y:S01]  /*1270*/  @P1 LEA R8, P4, R6, R24, 0x2 ;  /* 0x0000001806081211 */ /* 0x000fe200078810ff */
[----:B------:R-:W-:Y:S02]  /*1280*/  @P0 IMAD.IADD R3, R3, 0x1, R11 ;  /* 0x0000000103030824 */ /* 0x000fe400078e020b */
[----:B------:R-:W-:Y:S01]  /*1290*/  @P1 IMAD.IADD R0, R7, 0x1, R9 ;  /* 0x0000000107001824 */ /* 0x000fe200078e0209 */
[----:B------:R-:W3:Y:S02]  /*12a0*/  LDC R11, c[0x0][0x2e0] ;  /* 0x0000b800ff0b7b82 */ /* 0x000ee40000000800 */
[----:B------:R-:W-:Y:S01]  /*12b0*/  @P0 LEA.HI.X R5, R2, R15, R3, 0x2, P3 ;  /* 0x0000000f02050211 */ /* 0x000fe200018f1403 */
[----:B------:R-:W-:Y:S01]  /*12c0*/  IMAD.MOV.U32 R3, RZ, RZ, 0x3f800000 ;  /* 0x3f800000ff037424 */ /* 0x000fe200078e00ff */
[----:B------:R-:W-:Y:S01]  /*12d0*/  @P1 LEA.HI.X R9, R6, R25, R0, 0x2, P4 ;  /* 0x0000001906091211 */ /* 0x000fe200020f1400 */
[----:B------:R-:W-:-:S03]  /*12e0*/  IMAD.MOV.U32 R0, RZ, RZ, 0x3f800000 ;  /* 0x3f800000ff007424 */ /* 0x000fc600078e00ff */
[----:B------:R-:W4:Y:S01]  /*12f0*/  @P2 LDC R2, c[0x0][0x42c] ;  /* 0x00010b00ff022b82 */ /* 0x000f220000000800 */
[----:B------:R5:W4:Y:S04]  /*1300*/  @P0 LDG.E R3, desc[UR46][R4.64] ;  /* 0x0000002e04030981 */ /* 0x000b28000c1e1900 */
[----:B------:R-:W4:Y:S01]  /*1310*/  @P1 LDG.E R0, desc[UR46][R8.64] ;  /* 0x0000002e08001981 */ /* 0x000f22000c1e1900 */
[----:B------:R-:W-:Y:S01]  /*1320*/  ISETP.NE.U32.AND P0, PT, RZ, UR4, PT ;  /* 0x00000004ff007c0c */ /* 0x000fe2000bf05070 */
[----:B------:R-:W-:Y:S01]  /*1330*/  ULOP3.LUT UR4, URZ, UR38, URZ, 0x33, !UPT ;  /* 0x000000263f047292 */ /* 0x000fe2000f8e333f */
[----:B------:R-:W4:Y:S01]  /*1340*/  @P2 LDC R7, c[0x0][0x430] ;  /* 0x00010c00ff072b82 */ /* 0x000f220000000800 */
[----:B-1----:R-:W-:Y:S01]  /*1350*/  ISETP.GE.AND P1, PT, R13, 0x1, PT ;  /* 0x000000010d00780c */ /* 0x002fe20003f26270 */
[----:B------:R-:W-:Y:S01]  /*1360*/  IMAD.U32 R233, RZ, RZ, UR43 ;  /* 0x0000002bffe97e24 */ /* 0x000fe2000f8e00ff */
[----:B------:R-:W-:Y:S01]  /*1370*/  ISETP.NE.AND.EX P0, PT, RZ, UR5, PT, P0 ;  /* 0x00000005ff007c0c */ /* 0x000fe2000bf05300 */
[----:B------:R-:W-:Y:S01]  /*1380*/  ULDC UR5, c[0x0][0xdac] ;  /* 0x00036b0000057ab9 */ /* 0x000fe20000000800 */
[----:B-----5:R-:W-:Y:S01]  /*1390*/  IADD3 R5, -R232, 0x80, RZ ;  /* 0x00000080e8057810 */ /* 0x020fe20007ffe1ff */
[----:B------:R-:W-:Y:S01]  /*13a0*/  UIADD3 UR4, UR4, UR5, URZ ;  /* 0x0000000504047290 */ /* 0x000fe2000fffe03f */
[----:B--2---:R-:W-:-:S03]  /*13b0*/  SEL R22, R22, 0x1, P0 ;  /* 0x0000000116167807 */ /* 0x004fc60000000000 */
[----:B------:R-:W-:Y:S02]  /*13c0*/  USHF.L.U32 UR42, UR4, 0x7, URZ ;  /* 0x00000007042a7899 */ /* 0x000fe4000800063f */
[CC--:B---3--:R-:W-:Y:S01]  /*13d0*/  IMAD R5, R22.reuse, R11.reuse, R5 ;  /* 0x0000000b16057224 */ /* 0x0c8fe200078e0205 */
[----:B------:R-:W-:Y:S01]  /*13e0*/  ULDC UR4, c[0x0][0x988] ;  /* 0x0002620000047ab9 */ /* 0x000fe20000000800 */
[----:B------:R-:W-:Y:S02]  /*13f0*/  IMAD R136, R22, R11, RZ ;  /* 0x0000000b16887224 */ /* 0x000fe400078e02ff */
[----:B----4-:R-:W-:-:S04]  /*1400*/  @P2 IMAD.HI.U32 R2, R2, UR43, RZ ;  /* 0x0000002b02022c27 */ /* 0x010fc8000f8e00ff */
[----:B------:R-:W-:Y:S01]  /*1410*/  VIADD R231, R5, UR42 ;  /* 0x0000002a05e77c36 */ /* 0x000fe20008000000 */
[----:B------:R-:W-:-:S03]  /*1420*/  @P2 SHF.R.U32.HI R233, RZ, R7, R2 ;  /* 0x00000007ffe92219 */ /* 0x000fc60000011602 */
[----:B------:R-:W-:Y:S02]  /*1430*/  IMAD.IADD R6, R231, 0x1, R12 ;  /* 0x00000001e7067824 */ /* 0x000fe400078e020c */
[----:B------:R-:W-:-:S04]  /*1440*/  FMUL.FTZ R0, R3, R0 ;  /* 0x0000000003007220 */ /* 0x000fc80000410000 */
[----:B------:R-:W-:Y:S01]  /*1450*/  FMUL.FTZ R2, R0, UR4 ;  /* 0x0000000400027c20 */ /* 0x000fe20008410000 */
[----:B------:R-:W-:Y:S06]  /*1460*/  @!P1 BRA `(.L_x_714) ;  /* 0x0000000000409947 */ /* 0x000fec0003800000 */
[C---:B------:R-:W-:Y:S01]  /*1470*/  ISETP.GT.AND P0, PT, R231.reuse, RZ, PT ;  /* 0x000000ffe700720c */ /* 0x040fe20003f04270 */
[----:B------:R-:W-:-:S12]  /*1480*/  VIADD R0, R231, 0xffffffff ;  /* 0xffffffffe7007836 */ /* 0x000fd80000000000 */
[----:B------:R-:W-:Y:S05]  /*1490*/  @P0 BRA `(.L_x_715) ;  /* 0x00000000001c0947 */ /* 0x000fea0003800000 */
[----:B------:R-:W-:Y:S01]  /*14a0*/  ISETP.NE.AND P0, PT, R13, 0x1, PT ;  /* 0x000000010d00780c */ /* 0x000fe20003f05270 */
[----:B------:R-:W-:-:S12]  /*14b0*/  IMAD.MOV R3, RZ, RZ, -R231 ;  /* 0x000000ffff037224 */ /* 0x000fd800078e0ae7 */
[----:B------:R-:W1:Y:S02]  /*14c0*/  @P0 LDC.64 R4, c[0x0][0x9e8] ;  /* 0x00027a00ff040b82 */ /* 0x000e640000000a00 */
[----:B-1----:R-:W-:-:S05]  /*14d0*/  @P0 IMAD.HI.U32 R0, R3, R4, RZ ;  /* 0x0000000403000227 */ /* 0x002fca00078e00ff */
[----:B------:R-:W-:-:S04]  /*14e0*/  @P0 SHF.R.U32.HI R3, RZ, R5, R0 ;  /* 0x00000005ff030219 */ /* 0x000fc80000011600 */
[----:B------:R-:W-:Y:S01]  /*14f0*/  LOP3.LUT R0, RZ, R3, RZ, 0x33, !PT ;  /* 0x00000003ff007212 */ /* 0x000fe200078e33ff */
[----:B------:R-:W-:Y:S06]  /*1500*/  BRA `(.L_x_716) ;  /* 0x0000000000107947 */ /* 0x000fec0003800000 */
.L_x_715:
[----:B------:R-:W-:-:S13]  /*1510*/  ISETP.NE.AND P0, PT, R13, 0x1, PT ;  /* 0x000000010d00780c */ /* 0x000fda0003f05270 */
[----:B------:R-:W1:Y:S02]  /*1520*/  @P0 LDC.64 R4, c[0x0][0x9e8] ;  /* 0x00027a00ff040b82 */ /* 0x000e640000000a00 */
[----:B-1----:R-:W-:-:S05]  /*1530*/  @P0 IMAD.HI.U32 R4, R0, R4, RZ ;  /* 0x0000000400040227 */ /* 0x002fca00078e00ff */
[----:B------:R-:W-:-:S07]  /*1540*/  @P0 SHF.R.U32.HI R0, RZ, R5, R4 ;  /* 0x00000005ff000219 */ /* 0x000fce0000011604 */
.L_x_716:
[----:B------:R-:W-:-:S05]  /*1550*/  IMAD R3, R0, R13, R13 ;  /* 0x0000000d00037224 */ /* 0x000fca00078e020d */
[----:B------:R-:W-:-:S07]  /*1560*/  VIMNMX R6, R6, R3, PT ;  /* 0x0000000306067248 */ /* 0x000fce0003fe0100 */
.L_x_714:
[----:B------:R-:W-:Y:S01]  /*1570*/  VIADD R7, R6, 0xdf ;  /* 0x000000df06077836 */ /* 0x000fe20000000000 */
[----:B------:R-:W-:Y:S01]  /*1580*/  ULDC UR4, c[0x0][0x9dc] ;  /* 0x0002770000047ab9 */ /* 0x000fe20000000800 */
[----:B------:R-:W-:Y:S02]  /*1590*/  IMAD R5, R22, R11, 0xdf ;  /* 0x000000df16057424 */ /* 0x000fe400078e020b */
[----:B------:R-:W-:Y:S02]  /*15a0*/  IMAD.MOV.U32 R4, RZ, RZ, RZ ;  /* 0x000000ffff047224 */ /* 0x000fe400078e00ff */
[----:B------:R-:W-:Y:S02]  /*15b0*/  IMAD.MOV.U32 R6, RZ, RZ, RZ ;  /* 0x000000ffff067224 */ /* 0x000fe400078e00ff */
[----:B------:R-:W-:-:S04]  /*15c0*/  IMAD.HI R4, R5, -0x6db6db6d, R4 ;  /* 0x9249249305047827 */ /* 0x000fc800078e0204 */
[----:B------:R-:W-:Y:S01]  /*15d0*/  IMAD.HI R6, R7, -0x6db6db6d, R6 ;  /* 0x9249249307067827 */ /* 0x000fe200078e0206 */
[----:B------:R-:W-:-:S03]  /*15e0*/  SHF.R.U32.HI R3, RZ, 0x1f, R4 ;  /* 0x0000001fff037819 */ /* 0x000fc60000011604 */
[----:B------:R-:W-:Y:S01]  /*15f0*/  IMAD R232, R22, R11, -R232 ;  /* 0x0000000b16e87224 */ /* 0x000fe200078e0ae8 */
[----:B------:R-:W-:Y:S02]  /*1600*/  SHF.R.U32.HI R5, RZ, 0x1f, R6 ;  /* 0x0000001fff057819 */ /* 0x000fe40000011606 */
[----:B------:R-:W-:Y:S01]  /*1610*/  LEA.HI.SX32 R3, R4, R3, 0x19 ;  /* 0x0000000304037211 */ /* 0x000fe200078fcaff */
[----:B------:R-:W-:Y:S01]  /*1620*/  VIADD R137, R232, UR42 ;  /* 0x0000002ae8897c36 */ /* 0x000fe20008000000 */
[----:B------:R-:W-:-:S03]  /*1630*/  LEA.HI.SX32 R6, R6, R5, 0x19 ;  /* 0x0000000506067211 */ /* 0x000fc600078fcaff */
[----:B------:R-:W-:Y:S01]  /*1640*/  VIADD R5, R137, -UR4 ;  /* 0x8000000489057c36 */ /* 0x000fe20008000000 */
[----:B------:R-:W-:Y:S01]  /*1650*/  VIMNMX R139, R3, R6, PT ;  /* 0x00000006038b7248 */ /* 0x000fe20003fe0100 */
[----:B------:R-:W-:Y:S06]  /*1660*/  @!P1 BRA `(.L_x_717) ;  /* 0x0000000000409947 */ /* 0x000fec0003800000 */
[----:B------:R-:W-:-:S13]  /*1670*/  ISETP.GT.AND P0, PT, R137, -0x1, PT ;  /* 0xffffffff8900780c */ /* 0x000fda0003f04270 */
[----:B------:R-:W-:Y:S05]  /*1680*/  @P0 BRA `(.L_x_718) ;  /* 0x00000000001c0947 */ /* 0x000fea0003800000 */
[----:B------:R-:W-:Y:S02]  /*1690*/  ISETP.NE.AND P0, PT, R13, 0x1, PT ;  /* 0x000000010d00780c */ /* 0x000fe40003f05270 */
[----:B------:R-:W-:-:S11]  /*16a0*/  LOP3.LUT R3, RZ, R137, RZ, 0x33, !PT ;  /* 0x00000089ff037212 */ /* 0x000fd600078e33ff */
[----:B------:R-:W1:Y:S02]  /*16b0*/  @P0 LDC.64 R6, c[0x0][0x9e8] ;  /* 0x00027a00ff060b82 */ /* 0x000e640000000a00 */
[----:B-1----:R-:W-:-:S05]  /*16c0*/  @P0 IMAD.HI.U32 R0, R3, R6, RZ ;  /* 0x0000000603000227 */ /* 0x002fca00078e00ff */
[----:B------:R-:W-:-:S04]  /*16d0*/  @P0 SHF.R.U32.HI R3, RZ, R7, R0 ;  /* 0x00000007ff030219 */ /* 0x000fc80000011600 */
[----:B------:R-:W-:Y:S01]  /*16e0*/  LOP3.LUT R0, RZ, R3, RZ, 0x33, !PT ;  /* 0x00000003ff007212 */ /* 0x000fe200078e33ff */
[----:B------:R-:W-:Y:S06]  /*16f0*/  BRA `(.L_x_719) ;  /* 0x0000000000147947 */ /* 0x000fec0003800000 */
.L_x_718:
[----:B------:R-:W-:Y:S01]  /*1700*/  ISETP.NE.AND P0, PT, R13, 0x1, PT ;  /* 0x000000010d00780c */ /* 0x000fe20003f05270 */
[----:B------:R-:W-:-:S12]  /*1710*/  IMAD.MOV.U32 R0, RZ, RZ, R137 ;  /* 0x000000ffff007224 */ /* 0x000fd800078e0089 */
[----:B------:R-:W1:Y:S02]  /*1720*/  @P0 LDC.64 R6, c[0x0][0x9e8] ;  /* 0x00027a00ff060b82 */ /* 0x000e640000000a00 */
[----:B-1----:R-:W-:-:S05]  /*1730*/  @P0 IMAD.HI.U32 R4, R137, R6, RZ ;  /* 0x0000000689040227 */ /* 0x002fca00078e00ff */
[----:B------:R-:W-:-:S07]  /*1740*/  @P0 SHF.R.U32.HI R0, RZ, R7, R4 ;  /* 0x00000007ff000219 */ /* 0x000fce0000011604 */
.L_x_719:
[----:B------:R-:W-:-:S05]  /*1750*/  IMAD R0, R0, R13, RZ ;  /* 0x0000000d00007224 */ /* 0x000fca00078e02ff */
[----:B------:R-:W-:-:S07]  /*1760*/  VIMNMX R5, R5, R0, !PT ;  /* 0x0000000005057248 */ /* 0x000fce0007fe0100 */
.L_x_717:
[----:B------:R-:W-:Y:S01]  /*1770*/  IMAD.MOV.U32 R4, RZ, RZ, RZ ;  /* 0x000000ffff047224 */ /* 0x000fe200078e00ff */
[----:B------:R-:W-:Y:S02]  /*1780*/  PLOP3.LUT P0, PT, PT, PT, PT, 0x80, 0x0 ;  /* 0x000000000000781c */ /* 0x000fe40003f0f070 */
[----:B------:R-:W-:Y:S02]  /*1790*/  CS2R R86, SRZ ;  /* 0x0000000000567805 */ /* 0x000fe4000001ff00 */
[----:B------:R-:W-:Y:S01]  /*17a0*/  CS2R R6, SRZ ;  /* 0x0000000000067805 */ /* 0x000fe2000001ff00 */
[----:B------:R-:W-:Y:S01]  /*17b0*/  IMAD.HI R5, R5, -0x6db6db6d, R4 ;  /* 0x9249249305057827 */ /* 0x000fe200078e0204 */
[----:B------:R-:W-:Y:S02]  /*17c0*/  CS2R R84, SRZ ;  /* 0x0000000000547805 */ /* 0x000fe4000001ff00 */
[----:B------:R-:W-:Y:S02]  /*17d0*/  CS2R R8, SRZ ;  /* 0x0000000000087805 */ /* 0x000fe4000001ff00 */
[----:B------:R-:W-:-:S02]  /*17e0*/  CS2R R78, SRZ ;  /* 0x00000000004e7805 */ /* 0x000fc4000001ff00 */
[----:B------:R-:W-:Y:S02]  /*17f0*/  CS2R R10, SRZ ;  /* 0x00000000000a7805 */ /* 0x000fe4000001ff00 */
[----:B------:R-:W-:Y:S02]  /*1800*/  SHF.R.U32.HI R0, RZ, 0x1f, R5 ;  /* 0x0000001fff007819 */ /* 0x000fe40000011605 */
[----:B------:R-:W-:Y:S02]  /*1810*/  CS2R R76, SRZ ;  /* 0x00000000004c7805 */ /* 0x000fe4000001ff00 */
[----:B------:R-:W-:Y:S02]  /*1820*/  CS2R R12, SRZ ;  /* 0x00000000000c7805 */ /* 0x000fe4000001ff00 */
[----:B------:R-:W-:Y:S02]  /*1830*/  CS2R R70, SRZ ;  /* 0x0000000000467805 */ /* 0x000fe4000001ff00 */
[----:B------:R-:W-:-:S02]  /*1840*/  LEA.HI.SX32 R0, R5, R0, 0x19 ;  /* 0x0000000005007211 */ /* 0x000fc400078fcaff */
[----:B------:R-:W-:Y:S02]  /*1850*/  CS2R R4, SRZ ;  /* 0x0000000000047805 */ /* 0x000fe4000001ff00 */
[----:B------:R-:W-:Y:S02]  /*1860*/  CS2R R14, SRZ ;  /* 0x00000000000e7805 */ /* 0x000fe4000001ff00 */
[----:B------:R-:W-:Y:S02]  /*1870*/  CS2R R68, SRZ ;  /* 0x0000000000447805 */ /* 0x000fe4000001ff00 */
[----:B------:R-:W-:Y:S02]  /*1880*/  VIMNMX R230, RZ, R0, !PT ;  /* 0x00000000ffe67248 */ /* 0x000fe40007fe0100 */
[----:B------:R-:W-:Y:S02]  /*1890*/  CS2R R20, SRZ ;  /* 0x0000000000147805 */ /* 0x000fe4000001ff00 */
[----:B------:R-:W-:-:S02]  /*18a0*/  CS2R R62, SRZ ;  /* 0x00000000003e7805 */ /* 0x000fc4000001ff00 */
[----:B------:R-:W-:Y:S02]  /*18b0*/  CS2R R24, SRZ ;  /* 0x0000000000187805 */ /* 0x000fe4000001ff00 */
[----:B------:R-:W-:Y:S02]  /*18c0*/  ISETP.GT.AND P1, PT, R139, R230, PT ;  /* 0x000000e68b00720c */ /* 0x000fe40003f24270 */
        /* <DEDUP_REMOVED lines=14> */
[----:B------:R-:W-:Y:S01]  /*19b0*/  CS2R R90, SRZ ;  /* 0x00000000005a7805 */ /* 0x000fe2000001ff00 */
[----:B------:R-:W-:Y:S01]  /*19c0*/  IMAD.MOV.U32 R0, RZ, RZ, RZ ;  /* 0x000000ffff007224 */ /* 0x000fe200078e00ff */
[----:B------:R-:W-:Y:S01]  /*19d0*/  CS2R R92, SRZ ;  /* 0x00000000005c7805 */ /* 0x000fe2000001ff00 */
[----:B------:R-:W-:Y:S01]  /*19e0*/  IMAD.MOV.U32 R49, RZ, RZ, RZ ;  /* 0x000000ffff317224 */ /* 0x000fe200078e00ff */
[----:B------:R-:W-:Y:S01]  /*19f0*/  CS2R R94, SRZ ;  /* 0x00000000005e7805 */ /* 0x000fe2000001ff00 */
[----:B------:R-:W-:Y:S01]  /*1a00*/  IMAD.MOV.U32 R57, RZ, RZ, RZ ;  /* 0x000000ffff397224 */ /* 0x000fe200078e00ff */
[----:B------:R-:W-:Y:S06]  /*1a10*/  @!P1 BRA `(.L_x_720) ;  /* 0x0000015000b09947 */ /* 0x000fec0003800000 */
[----:B------:R-:W1:Y:S01]  /*1a20*/  S2R R3, SR_TID.X ;  /* 0x0000000000037919 */ /* 0x000e620000002100 */
[----:B------:R-:W-:-:S04]  /*1a30*/  UIADD3 UR5, UR37, 0x1c400, URZ ;  /* 0x0001c40025057890 */ /* 0x000fc8000fffe03f */
[----:B------:R-:W-:-:S06]  /*1a40*/  ULOP3.LUT UP0, URZ, UR5, 0x9f, URZ, 0xc0, !UPT ;  /* 0x0000009f053f7892 */ /* 0x000fcc000f80c03f */
[----:B------:R-:W-:Y:S01]  /*1a50*/  PLOP3.LUT P0, PT, PT, PT, UP0, 0x80, 0x0 ;  /* 0x000000000000781c */ /* 0x000fe20003f0f008 */
[----:B-1----:R-:W-:-:S05]  /*1a60*/  VIADD R0, R3, 0xffffff80 ;  /* 0xffffff8003007836 */ /* 0x002fca0000000000 */
[----:B------:R-:W-:-:S04]  /*1a70*/  SHF.R.S32.HI R3, RZ, 0x1f, R0 ;  /* 0x0000001fff037819 */ /* 0x000fc80000011400 */
[----:B------:R-:W-:-:S04]  /*1a80*/  LEA.HI R3, R3, R0, RZ, 0x7 ;  /* 0x0000000003037211 */ /* 0x000fc800078f38ff */
[----:B------:R-:W-:-:S06]  /*1a90*/  SHF.R.S32.HI R3, RZ, 0x7, R3 ;  /* 0x00000007ff037819 */ /* 0x000fcc0000011403 */
[----:B------:R-:W1:Y:S02]  /*1aa0*/  SHFL.IDX PT, R3, R3, RZ, 0x1f ;  /* 0x00001fff03037589 */ /* 0x000e6400000e0000 */
[----:B-1----:R-:W-:-:S13]  /*1ab0*/  R2UR UR39, R3 ;  /* 0x00000000032772ca */ /* 0x002fda00000e0000 */
[----:B------:R-:W-:-:S04]  /*1ac0*/  ULEA.HI UR4, UR39, UR39, URZ, 0x1 ;  /* 0x0000002727047291 */ /* 0x000fc8000f8f083f */
        /* <DEDUP_REMOVED lines=22> */
.L_x_721:
[----:B------:R-:W-:Y:S02]  /*1c30*/  LEA.HI R0, R234, R234, RZ, 0x1 ;  /* 0x000000eaea007211 */ /* 0x000fe400078f08ff */
[----:B------:R-:W-:Y:S02]  /*1c40*/  ISETP.NE.AND P0, PT, R23, 0x3, PT ;  /* 0x000000031700780c */ /* 0x000fe40003f05270 */
[----:B------:R-:W-:-:S05]  /*1c50*/  LOP3.LUT R3, R0, 0xfffffffe, RZ, 0xc0, !PT ;  /* 0xfffffffe00037812 */ /* 0x000fca00078ec0ff */
[----:B------:R-:W-:-:S05]  /*1c60*/  IMAD.IADD R0, R234, 0x1, -R3 ;  /* 0x00000001ea007824 */ /* 0x000fca00078e0a03 */
[----:B------:R-:W-:-:S04]  /*1c70*/  SHF.L.U32 R0, R0, 0x1f, RZ ;  /* 0x0000001f00007819 */ /* 0x000fc800000006ff */
[----:B------:R-:W1:Y:S02]  /*1c80*/  SYNCS.PHASECHK.TRANS64.TRYWAIT P1, [UR37+0x2e800], R0 ;  /* 0x02e80000ff0075a7 */ /* 0x000e640008020165 */
[----:B-1----:R-:W-:Y:S05]  /*1c90*/  @!P1 BRA `(.L_x_722) ;  /* 0x000001a000c49947 */ /* 0x002fea0003800000 */
.L_x_884:
[----:B------:R-:W-:Y:S05]  /*1ca0*/  @!P0 BRA `(.L_x_723) ;  /* 0x0000000000048947 */ /* 0x000fea0003800000 */
[----:B------:R-:W-:Y:S01]  /*1cb0*/  BPT.TRAP 0x1 ;  /* 0x000000040000795c */ /* 0x000fe20000300000 */
.L_x_723:
[----:B------:R-:W-:Y:S01]  /*1cc0*/  IMAD.U32 R5, RZ, RZ, UR48 ;  /* 0x00000030ff057e24 */ /* 0x000fe2000f8e00ff */
[----:B-1----:R-:W-:-:S04]  /*1cd0*/  SHF.L.U32 R0, R18, 0x1f, RZ ;  /* 0x0000001f12007819 */ /* 0x002fc800000006ff */
[----:B------:R-:W-:-:S04]  /*1ce0*/  LEA R5, R5, UR37, 0x3 ;  /* 0x0000002505057c11 */ /* 0x000fc8000f8e18ff */
[----:B------:R1:W2:Y:S01]  /*1cf0*/  SYNCS.PHASECHK.TRANS64.TRYWAIT P1, [R5+URZ+0x2e830], R0 ;  /* 0x02e83000050075a7 */ /* 0x0002a2000802017f */
[----:B------:R-:W-:Y:S05]  /*1d00*/  @!P0 BRA `(.L_x_724) ;  /* 0x0000000000048947 */ /* 0x000fea0003800000 */
[----:B------:R-:W-:Y:S01]  /*1d10*/  BPT.TRAP 0x1 ;  /* 0x000000040000795c */ /* 0x000fe20000300000 */
.L_x_724:
[----:B--2---:R-:W-:Y:S05]  /*1d20*/  @P1 BRA `(.L_x_725) ;  /* 0x0000000000081947 */ /* 0x004fea0003800000 */
[----:B------:R-:W2:Y:S02]  /*1d30*/  SYNCS.PHASECHK.TRANS64.TRYWAIT P1, [R5+URZ+0x2e830], R0 ;  /* 0x02e83000050075a7 */ /* 0x000ea4000802017f */
[----:B--2---:R-:W-:Y:S05]  /*1d40*/  @!P1 BRA `(.L_x_726) ;  /* 0x000001a000b09947 */ /* 0x004fea0003800000 */
.L_x_725:
[----:B------:R-:W3:Y:S01]  /*1d50*/  S2R R3, SR_TID.X ;  /* 0x0000000000037919 */ /* 0x000ee20000002100 */
[----:B------:R-:W-:Y:S01]  /*1d60*/  UIADD3 UR4, UR37, 0x20400, URZ ;  /* 0x0002040025047890 */ /* 0x000fe2000fffe03f */
[----:B------:R-:W-:-:S03]  /*1d70*/  LOP3.LUT R17, R17, 0xffefffff, RZ, 0xc0, !PT ;  /* 0xffefffff11117812 */ /* 0x000fc600078ec0ff */
[----:B------:R-:W-:-:S04]  /*1d80*/  USHF.R.U32.HI UR4, URZ, 0x4, UR4 ;  /* 0x000000043f047899 */ /* 0x000fc80008011604 */
[----:B------:R-:W-:-:S06]  /*1d90*/  ULOP3.LUT UR4, UR4, 0x3fff, URZ, 0xc0, !UPT ;  /* 0x00003fff04047892 */ /* 0x000fcc000f8ec03f */
[----:B------:R-:W-:Y:S01]  /*1da0*/  IMAD.U32 R9, RZ, RZ, UR4 ;  /* 0x00000004ff097e24 */ /* 0x000fe2000f8e00ff */
[----:B------:R-:W-:Y:S05]  /*1db0*/  WARPSYNC.ALL ;  /* 0x0000000000007948 */ /* 0x000fea0003800000 */
[----:B------:R-:W-:Y:S02]  /*1dc0*/  LOP3.LUT R9, R9, 0x10000, RZ, 0xfc, !PT ;  /* 0x0001000009097812 */ /* 0x000fe400078efcff */
[----:B---3--:R-:W-:-:S13]  /*1dd0*/  LOP3.LUT P1, RZ, R3, 0x7f, RZ, 0xc0, !PT ;  /* 0x0000007f03ff7812 */ /* 0x008fda000782c0ff */
[----:B------:R-:W-:Y:S02]  /*1de0*/  @P1 LOP3.LUT R17, R17, 0x100000, RZ, 0xfc, !PT ;  /* 0x0010000011111812 */ /* 0x000fe400078efcff */
[----:B------:R-:W-:Y:S01]  /*1df0*/  R2UR UR18, R9 ;  /* 0x00000000091272ca */ /* 0x000fe200000e0000 */
[----:B------:R-:W-:Y:S01]  /*1e00*/  ULOP3.LUT UR16, UR40, 0x10000, URZ, 0xfc, !UPT ;  /* 0x0001000028107892 */ /* 0x000fe2000f8efc3f */
[----:B------:R-:W-:Y:S01]  /*1e10*/  WARPGROUP.ARRIVE ;  /* 0x00000000000079c5 */ /* 0x000fe20000000000 */
[----:B------:R-:W-:Y:S01]  /*1e20*/  UMOV UR17, 0x40000040 ;  /* 0x4000004000117882 */ /* 0x000fe20000000000 */
[----:B------:R-:W-:Y:S01]  /*1e30*/  UMOV UR19, 0x40000040 ;  /* 0x4000004000137882 */ /* 0x000fe20000000000 */
[----:B------:R-:W-:Y:S01]  /*1e40*/  UMOV UR5, UR17 ;  /* 0x0000001100057c82 */ /* 0x000fe20008000000 */
[----:B------:R-:W-:Y:S01]  /*1e50*/  UMOV UR7, 0x40000040 ;  /* 0x4000004000077882 */ /* 0x000fe20000000000 */
[----:B------:R-:W-:Y:S01]  /*1e60*/  UMOV UR11, 0x40000040 ;  /* 0x40000040000b7882 */ /* 0x000fe20000000000 */
[----:B------:R-:W-:Y:S01]  /*1e70*/  UMOV UR4, UR16 ;  /* 0x0000001000047c82 */ /* 0x000fe20008000000 */
[----:B------:R-:W-:Y:S01]  /*1e80*/  UMOV UR13, 0x40000040 ;  /* 0x40000040000d7882 */ /* 0x000fe20000000000 */
[----:B------:R-:W-:Y:S01]  /*1e90*/  UMOV UR15, 0x40000040 ;  /* 0x40000040000f7882 */ /* 0x000fe20000000000 */
[----:B------:R-:W3:Y:S01]  /*1ea0*/  LDC R4, c[0x0][0x288] ;  /* 0x0000a200ff047b82 */ /* 0x000ee20000000800 */
[----:B-12---:R-:W-:Y:S01]  /*1eb0*/  @!P1 VIADD R0, R5, 0x2e840 ;  /* 0x0002e84005009836 */ /* 0x006fe20000000000 */
[----:B------:R-:W-:Y:S01]  /*1ec0*/  UIMAD UR18, UR48, 0x700, UR18 ;  /* 0x00000700301278a4 */ /* 0x000fe2000f8e0212 */
[----:B------:R-:W-:Y:S01]  /*1ed0*/  IMAD R5, R139, -0xe0, R136 ;  /* 0xffffff208b057824 */ /* 0x000fe200078e0288 */
[----:B------:R-:W-:Y:S01]  /*1ee0*/  ULDC UR41, c[0x0][0x9dc] ;  /* 0x0002770000297ab9 */ /* 0x000fe20000000800 */
[----:B------:R-:W-:Y:S01]  /*1ef0*/  IMAD.MOV.U32 R20, RZ, RZ, -0xe0 ;  /* 0xffffff20ff147424 */ /* 0x000fe200078e00ff */
[----:B------:R-:W-:Y:S01]  /*1f00*/  UIADD3 UR6, UR18, 0x100, URZ ;  /* 0x0000010012067890 */ /* 0x000fe2000fffe03f */
[----:B------:R-:W-:Y:S01]  /*1f10*/  @!P1 PRMT R0, RZ, 0x654, R0 ;  /* 0x00000654ff009816 */ /* 0x000fe20000000000 */
[----:B------:R-:W-:Y:S01]  /*1f20*/  UIADD3 UR8, UR18, 0x200, URZ ;  /* 0x0000020012087890 */ /* 0x000fe2000fffe03f */
[----:B------:R-:W1:Y:S01]  /*1f30*/  LDC.64 R10, c[0x0][0x9e0] ;  /* 0x00027800ff0a7b82 */ /* 0x000e620000000a00 */
[----:B------:R-:W-:-:S02]  /*1f40*/  UIADD3 UR9, UR18, 0x300, URZ ;  /* 0x0000030012097890 */ /* 0x000fc4000fffe03f */
[----:B------:R-:W-:Y:S01]  /*1f50*/  QGMMA.64x32x32.F32.E4M3.E4M3 R120, gdesc[UR16], RZ, !UPT, gsb0 ;  /* 0x00600000107879f3 */ /* 0x000fe2000c0008ff */
[----:B------:R-:W-:Y:S01]  /*1f60*/  UIADD3 UR10, UR18, 0x400, URZ ;  /* 0x00000400120a7890 */ /* 0x000fe2000fffe03f */
[----:B------:R-:W-:Y:S01]  /*1f70*/  IMAD R20, R139, R20, 0xe0 ;  /* 0x000000e08b147424 */ /* 0x000fe200078e0214 */
[----:B------:R-:W-:Y:S01]  /*1f80*/  UIADD3 UR12, UR18, 0x304, URZ ;  /* 0x00000304120c7890 */ /* 0x000fe2000fffe03f */
[----:B------:R-:W-:Y:S01]  /*1f90*/  VIADD R8, R235, UR42 ;  /* 0x0000002aeb087c36 */ /* 0x000fe20008000000 */
[----:B------:R-:W-:Y:S01]  /*1fa0*/  UIADD3 UR14, UR18, 0x6, URZ ;  /* 0x00000006120e7890 */ /* 0x000fe2000fffe03f */
[----:B------:R-:W2:Y:S01]  /*1fb0*/  LDC R3, c[0x0][0x2e0] ;  /* 0x0000b800ff037b82 */ /* 0x000ea20000000800 */
[----:B------:R-:W-:Y:S01]  /*1fc0*/  LOP3.LUT R17, R17, 0xfff7ffff, RZ, 0xc0, !PT ;  /* 0xfff7ffff11117812 */ /* 0x000fe200078ec0ff */
[----:B------:R-:W-:Y:S02]  /*1fd0*/  WARPGROUP.DEPBAR.LE gsb0, 0x0 ;  /* 0x00008000000079c5 */ /* 0x000fe40000010000 */
[----:B------:R-:W-:-:S06]  /*1fe0*/  WARPGROUP.ARRIVE ;  /* 0x00000000000079c5 */ /* 0x000fcc0000000000 */
[----:B------:R-:W-:Y:S01]  /*1ff0*/  QGMMA.64x32x32.F32.E4M3.E4M3 R104, gdesc[UR4], RZ, !UPT, gsb0 ;  /* 0x00600000046879f3 */ /* 0x000fe2000c0008ff */
[----:B------:R-:W-:Y:S01]  /*2000*/  UMOV UR4, UR16 ;  /* 0x0000001000047c82 */ /* 0x000fe20008000000 */
[----:B------:R-:W-:Y:S01]  /*2010*/  UMOV UR5, UR17 ;  /* 0x0000001100057c82 */ /* 0x000fe20008000000 */
[----:B------:R-:W-:Y:S01]  /*2020*/  UMOV UR6, UR8 ;  /* 0x0000000800067c82 */ /* 0x000fe20008000000 */
[----:B------:R-:W-:Y:S01]  /*2030*/  UMOV UR7, 0x40000040 ;  /* 0x4000004000077882 */ /* 0x000fe20000000000 */
[----:B------:R-:W-:Y:S01]  /*2040*/  UIADD3 UR8, UR18, 0x500, URZ ;  /* 0x0000050012087890 */ /* 0x000fe2000fffe03f */
        /* <DEDUP_REMOVED lines=35> */
[----:B------:R-:W-:Y:S02]  /*2280*/  UIADD3 UR4, UR16, 0x2, URZ ;  /* 0x0000000210047890 */ /* 0x000fe4000fffe03f */
[----:B------:R-:W-:Y:S01]  /*2290*/  UIADD3 UR6, UR18, 0x2, URZ ;  /* 0x0000000212067890 */ /* 0x000fe2000fffe03f */
[----:B------:R-:W-:Y:S01]  /*22a0*/  UMOV UR5, 0x40000040 ;  /* 0x4000004000057882 */ /* 0x000fe20000000000 */
        /* <DEDUP_REMOVED lines=93> */
[----:B------:R-:W-:Y:S02]  /*2880*/  UIADD3 UR7, UR18, 0x506, URZ ;  /* 0x0000050612077890 */ /* 0x000fe4000fffe03f */
[----:B------:R-:W-:Y:S01]  /*2890*/  UIADD3 UR18, UR18, 0x606, URZ ;  /* 0x0000060612127890 */ /* 0x000fe2000fffe03f */
[----:B------:R-:W-:Y:S02]  /*28a0*/  WARPGROUP.DEPBAR.LE gsb0, 0x0 ;  /* 0x00008000000079c5 */ /* 0x000fe40000010000 */
[----:B------:R-:W-:-:S06]  /*28b0*/  WARPGROUP.ARRIVE ;  /* 0x00000000000079c5 */ /* 0x000fcc0000000000 */
[----:B------:R-:W-:Y:S01]  /*28c0*/  QGMMA.64x32x32.F32.E4M3.E4M3 R88, gdesc[UR12], R88, gsb0 ;  /* 0x006000000c5879f3 */ /* 0x000fe20008000858 */
[----:B------:R-:W-:Y:S01]  /*28d0*/  UMOV UR14, UR10 ;  /* 0x0000000a000e7c82 */ /* 0x000fe20008000000 */
[----:B------:R-:W-:Y:S01]  /*28e0*/  UMOV UR15, 0x40000040 ;  /* 0x40000040000f7882 */ /* 0x000fe20000000000 */
[----:B------:R-:W-:Y:S02]  /*28f0*/  WARPGROUP.DEPBAR.LE gsb0, 0x0 ;  /* 0x00008000000079c5 */ /* 0x000fe40000010000 */
[----:B------:R-:W-:-:S06]  /*2900*/  WARPGROUP.ARRIVE ;  /* 0x00000000000079c5 */ /* 0x000fcc0000000000 */
[----:B------:R-:W-:Y:S01]  /*2910*/  QGMMA.64x32x32.F32.E4M3.E4M3 R72, gdesc[UR12], R72, gsb0 ;  /* 0x006000000c4879f3 */ /* 0x000fe20008000848 */
[----:B------:R-:W-:Y:S01]  /*2920*/  UMOV UR14, UR6 ;  /* 0x00000006000e7c82 */ /* 0x000fe20008000000 */
[----:B------:R-:W-:Y:S01]  /*2930*/  UMOV UR15, 0x40000040 ;  /* 0x40000040000f7882 */ /* 0x000fe20000000000 */
[----:B------:R-:W-:Y:S01]  /*2940*/  ULOP3.LUT UR6, URZ, UR41, URZ, 0x33, !UPT ;  /* 0x000000293f067292 */ /* 0x000fe2000f8e333f */
        /* <DEDUP_REMOVED lines=14> */
[----:B------:R3:W-:Y:S01]  /*2a30*/  @!P1 SYNCS.ARRIVE.TRANS64.RED.A1T0 RZ, [R0+URZ], RZ ;  /* 0x000000ff00ff99a7 */ /* 0x0007e2000810043f */
[----:B-1----:R-:W-:Y:S02]  /*2a40*/  ISETP.GE.AND P1, PT, R11, 0x1, PT ;  /* 0x000000010b00780c */ /* 0x002fe40003f26270 */
[----:B---3--:R-:W-:-:S05]  /*2a50*/  IADD3 R0, -R4, 0xe1, R5 ;  /* 0x000000e104007810 */ /* 0x008fca0007ffe105 */
[----:B------:R-:W-:-:S06]  /*2a60*/  IMAD R5, R19, -0x2, R0 ;  /* 0xfffffffe13057824 */ /* 0x000fcc00078e0200 */
[----:B------:R-:W-:Y:S01]  /*2a70*/  @P1 LOP3.LUT R17, R17, 0x80000, RZ, 0xfc, !PT ;  /* 0x0008000011111812 */ /* 0x000fe200078efcff */
[----:B--2---:R-:W-:Y:S02]  /*2a80*/  IMAD R0, R22, R3, R20 ;  /* 0x0000000316007224 */ /* 0x004fe400078e0214 */
[----:B------:R-:W-:Y:S02]  /*2a90*/  IMAD.IADD R12, R5, 0x1, R10 ;  /* 0x00000001050c7824 */ /* 0x000fe400078e020a */
[----:B------:R-:W-:Y:S02]  /*2aa0*/  IMAD R171, R19, -0x2, R0 ;  /* 0xfffffffe13ab7824 */ /* 0x000fe400078e0200 */
[----:B------:R-:W-:Y:S02]  /*2ab0*/  VIADD R6, R5, UR6 ;  /* 0x0000000605067c36 */ /* 0x000fe40008000000 */
[----:B------:R-:W-:Y:S01]  /*2ac0*/  IMAD R0, R19, -0x2, R20 ;  /* 0xfffffffe13007824 */ /* 0x000fe200078e0214 */
[----:B------:R-:W-:Y:S01]  /*2ad0*/  VIADDMNMX R14, R8, R12, R171, PT ;  /* 0x0000000c080e7246 */ /* 0x000fe200038001ab */
[----:B------:R-:W-:Y:S01]  /*2ae0*/  IMAD.IADD R7, R6, 0x1, R8 ;  /* 0x0000000106077824 */ /* 0x000fe200078e0208 */
[----:B------:R-:W-:Y:S06]  /*2af0*/  @!P1 BRA `(.L_x_727) ;  /* 0x0000000000509947 */ /* 0x000fec0003800000 */
[----:B------:R-:W-:Y:S01]  /*2b00*/  IMAD R5, R22, R3, R8 ;  /* 0x0000000316057224 */ /* 0x000fe200078e0208 */
[----:B------:R-:W-:Y:S03]  /*2b10*/  BSSY B0, `(.L_x_728) ;  /* 0x000000f000007945 */ /* 0x000fe60003800000 */
[----:B------:R-:W-:-:S05]  /*2b20*/  IMAD.IADD R5, R5, 0x1, -R4 ;  /* 0x0000000105057824 */ /* 0x000fca00078e0a04 */
        /* <DEDUP_REMOVED lines=9> */
.L_x_729:
[----:B------:R-:W-:-:S13]  /*2bc0*/  ISETP.NE.AND P1, PT, R11, 0x1, PT ;  /* 0x000000010b00780c */ /* 0x000fda0003f25270 */
[----:B------:R-:W1:Y:S02]  /*2bd0*/  @P1 LDC.64 R140, c[0x0][0x9e8] ;  /* 0x00027a00ff8c1b82 */ /* 0x000e640000000a00 */
[----:B-1----:R-:W-:-:S05]  /*2be0*/  @P1 IMAD.HI.U32 R136, R5, R140, RZ ;  /* 0x0000008c05881227 */ /* 0x002fca00078e00ff */
[----:B------:R-:W-:-:S07]  /*2bf0*/  @P1 SHF.R.U32.HI R5, RZ, R141, R136 ;  /* 0x0000008dff051219 */ /* 0x000fce0000011688 */
.L_x_730:
[----:B------:R-:W-:Y:S05]  /*2c00*/  BSYNC B0 ;  /* 0x0000000000007941 */ /* 0x000fea0003800000 */
.L_x_728:
[----:B------:R-:W-:-:S05]  /*2c10*/  IMAD R136, R5, R11, R0 ;  /* 0x0000000b05887224 */ /* 0x000fca00078e0200 */
[----:B------:R-:W-:Y:S02]  /*2c20*/  VIMNMX R7, R7, R136, !PT ;  /* 0x0000008807077248 */ /* 0x000fe40007fe0100 */
[----:B------:R-:W-:-:S07]  /*2c30*/  VIADDMNMX R14, R136, R11, R14, PT ;  /* 0x0000000b880e7246 */ /* 0x000fce000380010e */
.L_x_727:
[C---:B------:R-:W-:Y:S02]  /*2c40*/  ISETP.GE.AND P1, PT, R20.reuse, 0x9, PT ;  /* 0x000000091400780c */ /* 0x040fe40003f26270 */
[----:B------:R-:W-:Y:S02]  /*2c50*/  ISETP.GE.AND P2, PT, R20, 0x2, PT ;  /* 0x000000021400780c */ /* 0x000fe40003f46270 */
[----:B------:R-:W-:Y:S02]  /*2c60*/  P2R R138, PR, RZ, 0x2 ;  /* 0x00000002ff8a7803 */ /* 0x000fe40000000000 */
[----:B------:R-:W-:Y:S02]  /*2c70*/  ISETP.GT.AND P1, PT, R7, 0x8, !P1 ;  /* 0x000000080700780c */ /* 0x000fe40004f24270 */
[----:B------:R-:W-:Y:S02]  /*2c80*/  P2R R136, PR, RZ, 0x4 ;  /* 0x00000004ff887803 */ /* 0x000fe40000000000 */
[----:B------:R-:W-:-:S02]  /*2c90*/  ISETP.LT.OR P1, PT, R14, 0x9, P1 ;  /* 0x000000090e00780c */ /* 0x000fc40000f21670 */
[C---:B------:R-:W-:Y:S02]  /*2ca0*/  ISETP.GT.AND P2, PT, R7.reuse, 0x1, !P2 ;  /* 0x000000010700780c */ /* 0x040fe40005744270 */
[----:B------:R-:W-:Y:S02]  /*2cb0*/  ISETP.GE.AND P3, PT, R20, 0xa, PT ;  /* 0x0000000a1400780c */ /* 0x000fe40003f66270 */
[----:B------:R-:W-:Y:S02]  /*2cc0*/  FSEL R5, R124, -INF , !P1 ;  /* 0xff8000007c057808 */ /* 0x000fe40004800000 */
[----:B------:R-:W-:Y:S02]  /*2cd0*/  ISETP.LT.OR P2, PT, R14, 0x2, P2 ;  /* 0x000000020e00780c */ /* 0x000fe40001741670 */
[----:B------:R-:W-:Y:S02]  /*2ce0*/  ISETP.GT.AND P1, PT, R7, 0x9, !P3 ;  /* 0x000000090700780c */ /* 0x000fe40005f24270 */
[----:B------:R-:W-:-:S02]  /*2cf0*/  FSEL R121, R121, -INF , !P2 ;  /* 0xff80000079797808 */ /* 0x000fc40005000000 */
[----:B------:R-:W-:Y:S02]  /*2d00*/  ISETP.LT.OR P1, PT, R14, 0xa, P1 ;  /* 0x0000000a0e00780c */ /* 0x000fe40000f21670 */
[----:B------:R-:W-:Y:S02]  /*2d10*/  ISETP.GE.AND P2, PT, R20, 0x11, PT ;  /* 0x000000111400780c */ /* 0x000fe40003f46270 */
[----:B------:R-:W-:Y:S02]  /*2d20*/  FSEL R125, R125, -INF , !P1 ;  /* 0xff8000007d7d7808 */ /* 0x000fe40004800000 */
[----:B------:R-:W-:Y:S02]  /*2d30*/  ISETP.GT.AND P1, PT, R7, 0x10, !P2 ;  /* 0x000000100700780c */ /* 0x000fe40005724270 */
[----:B------:R-:W-:Y:S02]  /*2d40*/  P2R R140, PR, RZ, 0x4 ;  /* 0x00000004ff8c7803 */ /* 0x000fe40000000000 */
[----:B------:R-:W-:-:S02]  /*2d50*/  ISETP.LT.OR P1, PT, R14, 0x11, P1 ;  /* 0x000000110e00780c */ /* 0x000fc40000f21670 */
[----:B------:R-:W-:Y:S02]  /*2d60*/  ISETP.GE.AND P2, PT, R20, 0x12, PT ;  /* 0x000000121400780c */ /* 0x000fe40003f46270 */
[----:B------:R-:W-:Y:S02]  /*2d70*/  FSEL R13, R128, -INF , !P1 ;  /* 0xff800000800d7808 */ /* 0x000fe40004800000 */
[----:B------:R-:W-:Y:S02]  /*2d80*/  ISETP.GT.AND P1, PT, R7, 0x11, !P2 ;  /* 0x000000110700780c */ /* 0x000fe40005724270 */
[----:B------:R-:W-:Y:S02]  /*2d90*/  P2R R128, PR, RZ, 0x4 ;  /* 0x00000004ff807803 */ /* 0x000fe40000000000 */
[----:B------:R-:W-:Y:S02]  /*2da0*/  ISETP.LT.OR P1, PT, R14, 0x12, P1 ;  /* 0x000000120e00780c */ /* 0x000fe40000f21670 */
[----:B------:R-:W-:-:S02]  /*2db0*/  ISETP.GE.AND P2, PT, R20, 0x19, PT ;  /* 0x000000191400780c */ /* 0x000fc40003f46270 */
[----:B------:R-:W-:Y:S02]  /*2dc0*/  FSEL R129, R129, -INF , !P1 ;  /* 0xff80000081817808 */ /* 0x000fe40004800000 */
[----:B------:R-:W-:Y:S02]  /*2dd0*/  ISETP.GT.AND P1, PT, R7, 0x18, !P2 ;  /* 0x000000180700780c */ /* 0x000fe40005724270 */
[----:B------:R-:W-:Y:S02]  /*2de0*/  P2R R142, PR, RZ, 0x4 ;  /* 0x00000004ff8e7803 */ /* 0x000fe40000000000 */
[----:B------:R-:W-:Y:S02]  /*2df0*/  ISETP.LT.OR P1, PT, R14, 0x19, P1 ;  /* 0x000000190e00780c */ /* 0x000fe40000f21670 */
[----:B------:R-:W-:Y:S02]  /*2e00*/  ISETP.GE.AND P2, PT, R20, 0x1a, PT ;  /* 0x0000001a1400780c */ /* 0x000fe40003f46270 */
[----:B------:R-:W-:-:S02]  /*2e10*/  FSEL R15, R132, -INF , !P1 ;  /* 0xff800000840f7808 */ /* 0x000fc40004800000 */
[----:B------:R-:W-:Y:S02]  /*2e20*/  ISETP.GT.AND P1, PT, R7, 0x19, !P2 ;  /* 0x000000190700780c */ /* 0x000fe40005724270 */
[----:B------:R-:W-:Y:S02]  /*2e30*/  P2R R132, PR, RZ, 0x4 ;  /* 0x00000004ff847803 */ /* 0x000fe40000000000 */
[----:B------:R-:W-:Y:S02]  /*2e40*/  ISETP.LT.OR P1, PT, R14, 0x1a, P1 ;  /* 0x0000001a0e00780c */ /* 0x000fe40000f21670 */
[----:B------:R-:W-:Y:S02]  /*2e50*/  P2R R124, PR, RZ, 0x8 ;  /* 0x00000008ff7c7803 */ /* 0x000fe40000000000 */
[----:B------:R-:W-:Y:S02]  /*2e60*/  FSEL R133, R133, -INF , !P1 ;  /* 0xff80000085857808 */ /* 0x000fe40004800000 */
[----:B------:R-:W-:-:S02]  /*2e70*/  ISETP.GE.AND P1, PT, R20, 0x21, PT ;  /* 0x000000211400780c */ /* 0x000fc40003f26270 */
[----:B------:R-:W-:Y:S02]  /*2e80*/  ISETP.GE.AND P5, PT, R20, 0x2a, PT ;  /* 0x0000002a1400780c */ /* 0x000fe40003fa6270 */
[----:B------:R-:W-:Y:S02]  /*2e90*/  ISETP.GT.AND P2, PT, R7, 0x20, !P1 ;  /* 0x000000200700780c */ /* 0x000fe40004f44270 */
[----:B------:R-:W-:Y:S02]  /*2ea0*/  P2R R154, PR, RZ, 0x20 ;  /* 0x00000020ff9a7803 */ /* 0x000fe40000000000 */
[----:B------:R-:W-:-:S04]  /*2eb0*/  ISETP.LT.OR P2, PT, R14, 0x21, P2 ;  /* 0x000000210e00780c */ /* 0x000fc80001741670 */
[----:B------:R-:W-:Y:S02]  /*2ec0*/  FSEL R21, R104, -INF , !P2 ;  /* 0xff80000068157808 */ /* 0x000fe40005000000 */
[----:B------:R-:W-:-:S04]  /*2ed0*/  ISETP.GE.AND P2, PT, R20, 0x22, PT ;  /* 0x000000221400780c */ /* 0x000fc80003f46270 */
[----:B------:R-:W-:-:S04]  /*2ee0*/  ISETP.GT.AND P3, PT, R7, 0x21, !P2 ;  /* 0x000000210700780c */ /* 0x000fc80005764270 */
[----:B------:R-:W-:-:S04]  /*2ef0*/  ISETP.LT.OR P3, PT, R14, 0x22, P3 ;  /* 0x000000220e00780c */ /* 0x000fc80001f61670 */
[----:B------:R-:W-:Y:S02]  /*2f00*/  FSEL R105, R105, -INF , !P3 ;  /* 0xff80000069697808 */ /* 0x000fe40005800000 */
[----:B------:R-:W-:-:S04]  /*2f10*/  ISETP.GE.AND P3, PT, R20, 0x29, PT ;  /* 0x000000291400780c */ /* 0x000fc80003f66270 */
[----:B------:R-:W-:-:S04]  /*2f20*/  ISETP.GT.AND P4, PT, R7, 0x28, !P3 ;  /* 0x000000280700780c */ /* 0x000fc80005f84270 */
[----:B------:R-:W-:-:S04]  /*2f30*/  ISETP.LT.OR P4, PT, R14, 0x29, P4 ;  /* 0x000000290e00780c */ /* 0x000fc80002781670 */
[----:B------:R-:W-:Y:S02]  /*2f40*/  FSEL R141, R108, -INF , !P4 ;  /* 0xff8000006c8d7808 */ /* 0x000fe40006000000 */
[----:B------:R-:W-:Y:S02]  /*2f50*/  ISETP.GT.AND P4, PT, R7, 0x29, !P5 ;  /* 0x000000290700780c */ /* 0x000fe40006f84270 */
[----:B------:R-:W-:Y:S02]  /*2f60*/  ISETP.GE.AND P5, PT, R20, 0x31, PT ;  /* 0x000000311400780c */ /* 0x000fe40003fa6270 */
[----:B------:R-:W-:Y:S02]  /*2f70*/  ISETP.LT.OR P4, PT, R14, 0x2a, P4 ;  /* 0x0000002a0e00780c */ /* 0x000fe40002781670 */
[----:B------:R-:W-:Y:S02]  /*2f80*/  P2R R152, PR, RZ, 0x20 ;  /* 0x00000020ff987803 */ /* 0x000fe40000000000 */
[----:B------:R-:W-:-:S02]  /*2f90*/  FSEL R109, R109, -INF , !P4 ;  /* 0xff8000006d6d7808 */ /* 0x000fc40006000000 */
[C---:B------:R-:W-:Y:S02]  /*2fa0*/  ISETP.GT.AND P4, PT, R7.reuse, 0x30, !P5 ;  /* 0x000000300700780c */ /* 0x040fe40006f84270 */
[----:B------:R-:W-:Y:S02]  /*2fb0*/  ISETP.GE.AND P5, PT, R20, 0x32, PT ;  /* 0x000000321400780c */ /* 0x000fe40003fa6270 */
[----:B------:R-:W-:Y:S02]  /*2fc0*/  ISETP.LT.OR P4, PT, R14, 0x31, P4 ;  /* 0x000000310e00780c */ /* 0x000fe40002781670 */
[----:B------:R-:W-:Y:S02]  /*2fd0*/  P2R R150, PR, RZ, 0x20 ;  /* 0x00000020ff967803 */ /* 0x000fe40000000000 */
[----:B------:R-:W-:Y:S02]  /*2fe0*/  FSEL R143, R112, -INF , !P4 ;  /* 0xff800000708f7808 */ /* 0x000fe40006000000 */
[----:B------:R-:W-:-:S02]  /*2ff0*/  ISETP.GT.AND P4, PT, R7, 0x31, !P5 ;  /* 0x000000310700780c */ /* 0x000fc40006f84270 */
[----:B------:R-:W-:Y:S02]  /*3000*/  ISETP.GE.AND P5, PT, R20, 0x39, PT ;  /* 0x000000391400780c */ /* 0x000fe40003fa6270 */
[----:B------:R-:W-:Y:S02]  /*3010*/  ISETP.LT.OR P4, PT, R14, 0x32, P4 ;  /* 0x000000320e00780c */ /* 0x000fe40002781670 */
[----:B------:R-:W-:Y:S02]  /*3020*/  P2R R148, PR, RZ, 0x20 ;  /* 0x00000020ff947803 */ /* 0x000fe40000000000 */
[----:B------:R-:W-:Y:S02]  /*3030*/  FSEL R113, R113, -INF , !P4 ;  /* 0xff80000071717808 */ /* 0x000fe40006000000 */
[----:B------:R-:W-:Y:S02]  /*3040*/  ISETP.GT.AND P4, PT, R7, 0x38, !P5 ;  /* 0x000000380700780c */ /* 0x000fe40006f84270 */
[----:B------:R-:W-:-:S02]  /*3050*/  ISETP.GE.AND P5, PT, R20, 0x3a, PT ;  /* 0x0000003a1400780c */ /* 0x000fc40003fa6270 */
[----:B------:R-:W-:Y:S02]  /*3060*/  ISETP.LT.OR P4, PT, R14, 0x39, P4 ;  /* 0x000000390e00780c */ /* 0x000fe40002781670 */
[----:B------:R-:W-:Y:S02]  /*3070*/  P2R R156, PR, RZ, 0x20 ;  /* 0x00000020ff9c7803 */ /* 0x000fe40000000000 */
[----:B------:R-:W-:Y:S02]  /*3080*/  FSEL R145, R116, -INF , !P4 ;  /* 0xff80000074917808 */ /* 0x000fe40006000000 */
[----:B------:R-:W-:Y:S02]  /*3090*/  ISETP.GT.AND P4, PT, R7, 0x39, !P5 ;  /* 0x000000390700780c */ /* 0x000fe40006f84270 */
[----:B------:R-:W-:Y:S02]  /*30a0*/  ISETP.GE.AND P5, PT, R20, 0x41, PT ;  /* 0x000000411400780c */ /* 0x000fe40003fa6270 */
[----:B------:R-:W-:-:S02]  /*30b0*/  ISETP.LT.OR P4, PT, R14, 0x3a, P4 ;  /* 0x0000003a0e00780c */ /* 0x000fc40002781670 */
[----:B------:R-:W-:Y:S02]  /*30c0*/  P2R R160, PR, RZ, 0x20 ;  /* 0x00000020ffa07803 */ /* 0x000fe40000000000 */
[----:B------:R-:W-:Y:S02]  /*30d0*/  FSEL R117, R117, -INF , !P4 ;  /* 0xff80000075757808 */ /* 0x000fe40006000000 */
[----:B------:R-:W-:Y:S02]  /*30e0*/  ISETP.GT.AND P4, PT, R7, 0x40, !P5 ;  /* 0x000000400700780c */ /* 0x000fe40006f84270 */
[----:B------:R-:W-:Y:S02]  /*30f0*/  ISETP.GE.AND P5, PT, R20, 0x42, PT ;  /* 0x000000421400780c */ /* 0x000fe40003fa6270 */
[----:B------:R-:W-:Y:S02]  /*3100*/  ISETP.LT.OR P4, PT, R14, 0x41, P4 ;  /* 0x000000410e00780c */ /* 0x000fe40002781670 */
[----:B------:R-:W-:-:S02]  /*3110*/  P2R R162, PR, RZ, 0x20 ;  /* 0x00000020ffa27803 */ /* 0x000fc40000000000 */
        /* <DEDUP_REMOVED lines=118> */
[----:B------:R-:W-:-:S04]  /*3880*/  ISETP.LT.OR P4, PT, R14, 0xa1, P4 ;  /* 0x000000a10e00780c */ /* 0x000fc80002781670 */
[----:B------:R-:W-:Y:S02]  /*3890*/  FSEL R173, R40, -INF , !P4 ;  /* 0xff80000028ad7808 */ /* 0x000fe40006000000 */
[----:B------:R-:W-:Y:S02]  /*38a0*/  ISETP.GT.AND P4, PT, R7, 0xa1, !P5 ;  /* 0x000000a10700780c */ /* 0x000fe40006f84270 */
[----:B------:R-:W-:Y:S02]  /*38b0*/  P2R R40, PR, RZ, 0x20 ;  /* 0x00000020ff287803 */ /* 0x000fe40000000000 */
[----:B------:R-:W-:Y:S02]  /*38c0*/  ISETP.LT.OR P4, PT, R14, 0xa2, P4 ;  /* 0x000000a20e00780c */ /* 0x000fe40002781670 */
[----:B------:R-:W-:Y:S02]  /*38d0*/  ISETP.GE.AND P5, PT, R20, 0xa9, PT ;  /* 0x000000a91400780c */ /* 0x000fe40003fa6270 */
[----:B------:R-:W-:-:S02]  /*38e0*/  FSEL R41, R41, -INF , !P4 ;  /* 0xff80000029297808 */ /* 0x000fc40006000000 */
[C---:B------:R-:W-:Y:S02]  /*38f0*/  ISETP.GT.AND P4, PT, R7.reuse, 0xa8, !P5 ;  /* 0x000000a80700780c */ /* 0x040fe40006f84270 */
[----:B------:R-:W-:Y:S02]  /*3900*/  P2R R84, PR, RZ, 0x20 ;  /* 0x00000020ff547803 */ /* 0x000fe40000000000 */
[----:B------:R-:W-:Y:S02]  /*3910*/  ISETP.LT.OR P4, PT, R14, 0xa9, P4 ;  /* 0x000000a90e00780c */ /* 0x000fe40002781670 */
[----:B------:R-:W-:Y:S02]  /*3920*/  ISETP.GE.AND P5, PT, R20, 0xaa, PT ;  /* 0x000000aa1400780c */ /* 0x000fe40003fa6270 */
[----:B------:R-:W-:Y:S02]  /*3930*/  FSEL R175, R44, -INF , !P4 ;  /* 0xff8000002caf7808 */ /* 0x000fe40006000000 */
[----:B------:R-:W-:-:S02]  /*3940*/  ISETP.GT.AND P4, PT, R7, 0xa9, !P5 ;  /* 0x000000a90700780c */ /* 0x000fc40006f84270 */
[----:B------:R-:W-:Y:S02]  /*3950*/  P2R R44, PR, RZ, 0x20 ;  /* 0x00000020ff2c7803 */ /* 0x000fe40000000000 */
[----:B------:R-:W-:Y:S02]  /*3960*/  ISETP.LT.OR P4, PT, R14, 0xaa, P4 ;  /* 0x000000aa0e00780c */ /* 0x000fe40002781670 */
[----:B------:R-:W-:Y:S02]  /*3970*/  ISETP.GE.AND P5, PT, R20, 0xb1, PT ;  /* 0x000000b11400780c */ /* 0x000fe40003fa6270 */
[----:B------:R-:W-:Y:S02]  /*3980*/  FSEL R45, R45, -INF , !P4 ;  /* 0xff8000002d2d7808 */ /* 0x000fe40006000000 */
[----:B------:R-:W-:Y:S02]  /*3990*/  ISETP.GT.AND P4, PT, R7, 0xb0, !P5 ;  /* 0x000000b00700780c */ /* 0x000fe40006f84270 */
[----:B------:R-:W-:-:S02]  /*39a0*/  P2R R158, PR, RZ, 0x20 ;  /* 0x00000020ff9e7803 */ /* 0x000fc40000000000 */
        /* <DEDUP_REMOVED lines=50> */
[----:B------:R-:W-:-:S04]  /*3cd0*/  ISETP.GE.AND P6, PT, R20, 0x1, PT ;  /* 0x000000011400780c */ /* 0x000fc80003fc6270 */
[----:B------:R-:W-:Y:S02]  /*3ce0*/  P2R R32, PR, RZ, 0x40 ;  /* 0x00000040ff207803 */ /* 0x000fe40000000000 */
[----:B------:R-:W-:-:S04]  /*3cf0*/  ISETP.GT.AND P6, PT, R7, RZ, !P6 ;  /* 0x000000ff0700720c */ /* 0x000fc800077c4270 */
[----:B------:R-:W-:-:S04]  /*3d00*/  ISETP.LT.OR P6, PT, R14, 0x1, P6 ;  /* 0x000000010e00780c */ /* 0x000fc800037c1670 */
[----:B------:R-:W-:Y:S02]  /*3d10*/  FSEL R120, R120, -INF , !P6 ;  /* 0xff80000078787808 */ /* 0x000fe40007000000 */
[----:B------:R-:W-:-:S04]  /*3d20*/  ISETP.GE.AND P6, PT, R20, 0xda, PT ;  /* 0x000000da1400780c */ /* 0x000fc80003fc6270 */
[----:B------:R-:W-:Y:S02]  /*3d30*/  P2R R20, PR, RZ, 0x40 ;  /* 0x00000040ff147803 */ /* 0x000fe40000000000 */
[----:B------:R-:W-:Y:S01]  /*3d40*/  ISETP.GT.AND P6, PT, R7, 0xd9, !P6 ;  /* 0x000000d90700780c */ /* 0x000fe200077c4270 */
[----:B------:R-:W-:-:S03]  /*3d50*/  VIADD R7, R8, 0x8 ;  /* 0x0000000808077836 */ /* 0x000fc60000000000 */
[----:B------:R-:W-:Y:S01]  /*3d60*/  ISETP.LT.OR P6, PT, R14, 0xda, P6 ;  /* 0x000000da0e00780c */ /* 0x000fe200037c1670 */
[----:B------:R-:W-:Y:S01]  /*3d70*/  IMAD.IADD R6, R6, 0x1, R7 ;  /* 0x0000000106067824 */ /* 0x000fe200078e0207 */
[----:B------:R-:W-:Y:S02]  /*3d80*/  VIADDMNMX R12, R7, R12, R171, PT ;  /* 0x0000000c070c7246 */ /* 0x000fe400038001ab */
[----:B------:R-:W-:Y:S02]  /*3d90*/  FSEL R37, R37, -INF , !P6 ;  /* 0xff80000025257808 */ /* 0x000fe40007000000 */
[----:B------:R-:W-:-:S13]  /*3da0*/  ISETP.GE.AND P6, PT, R11, 0x1, PT ;  /* 0x000000010b00780c */ /* 0x000fda0003fc6270 */
[----:B------:R-:W-:Y:S05]  /*3db0*/  @!P6 BRA `(.L_x_731) ;  /* 0x000000000050e947 */ /* 0x000fea0003800000 */
        /* <DEDUP_REMOVED lines=12> */
.L_x_733:
[----:B------:R-:W-:-:S13]  /*3e80*/  ISETP.NE.AND P6, PT, R11, 0x1, PT ;  /* 0x000000010b00780c */ /* 0x000fda0003fc5270 */
[----:B------:R-:W1:Y:S02]  /*3e90*/  @P6 LDC.64 R24, c[0x0][0x9e8] ;  /* 0x00027a00ff186b82 */ /* 0x000e640000000a00 */
[----:B-1----:R-:W-:-:S05]  /*3ea0*/  @P6 IMAD.HI.U32 R24, R3, R24, RZ ;  /* 0x0000001803186227 */ /* 0x002fca00078e00ff */
[----:B------:R-:W-:-:S07]  /*3eb0*/  @P6 SHF.R.U32.HI R3, RZ, R25, R24 ;  /* 0x00000019ff036219 */ /* 0x000fce0000011618 */
.L_x_734:
[----:B------:R-:W-:Y:S05]  /*3ec0*/  BSYNC B0 ;  /* 0x0000000000007941 */ /* 0x000fea0003800000 */
.L_x_732:
[----:B------:R-:W-:-:S05]  /*3ed0*/  IMAD R3, R3, R11, R0 ;  /* 0x0000000b03037224 */ /* 0x000fca00078e0200 */
[----:B------:R-:W-:Y:S02]  /*3ee0*/  VIMNMX R6, R6, R3, !PT ;  /* 0x0000000306067248 */ /* 0x000fe40007fe0100 */
[----:B------:R-:W-:-:S07]  /*3ef0*/  VIADDMNMX R12, R3, R11, R12, PT ;  /* 0x0000000b030c7246 */ /* 0x000fce000380010c */
.L_x_731:
[C---:B------:R-:W-:Y:S02]  /*3f00*/  ISETP.GT.AND P1, PT, R6.reuse, 0x20, !P1 ;  /* 0x000000200600780c */ /* 0x040fe40004f24270 */
[----:B------:R-:W-:Y:S02]  /*3f10*/  ISETP.GT.AND P3, PT, R6, 0x28, !P3 ;  /* 0x000000280600780c */ /* 0x000fe40005f64270 */
[C---:B------:R-:W-:Y:S02]  /*3f20*/  ISETP.LT.OR P1, PT, R12.reuse, 0x21, P1 ;  /* 0x000000210c00780c */ /* 0x040fe40000f21670 */
[----:B------:R-:W-:Y:S02]  /*3f30*/  ISETP.LT.OR P3, PT, R12, 0x29, P3 ;  /* 0x000000290c00780c */ /* 0x000fe40001f61670 */
[----:B------:R-:W-:Y:S02]  /*3f40*/  FSEL R25, R106, -INF , !P1 ;  /* 0xff8000006a197808 */ /* 0x000fe40004800000 */
[----:B------:R-:W-:-:S02]  /*3f50*/  ISETP.NE.AND P1, PT, R154, RZ, PT ;  /* 0x000000ff9a00720c */ /* 0x000fc40003f25270 */
[----:B------:R-:W-:Y:S02]  /*3f60*/  FSEL R171, R110, -INF , !P3 ;  /* 0xff8000006eab7808 */ /* 0x000fe40005800000 */
[C---:B------:R-:W-:Y:S02]  /*3f70*/  ISETP.GT.AND P1, PT, R6.reuse, 0x29, !P1 ;  /* 0x000000290600780c */ /* 0x040fe40004f24270 */
[----:B------:R-:W-:Y:S02]  /*3f80*/  ISETP.GT.AND P2, PT, R6, 0x21, !P2 ;  /* 0x000000210600780c */ /* 0x000fe40005744270 */
[----:B------:R-:W-:Y:S02]  /*3f90*/  ISETP.LT.OR P1, PT, R12, 0x2a, P1 ;  /* 0x0000002a0c00780c */ /* 0x000fe40000f21670 */
[----:B------:R-:W-:Y:S02]  /*3fa0*/  ISETP.NE.AND P3, PT, R156, RZ, PT ;  /* 0x000000ff9c00720c */ /* 0x000fe40003f65270 */
[----:B------:R-:W-:-:S02]  /*3fb0*/  FSEL R111, R111, -INF , !P1 ;  /* 0xff8000006f6f7808 */ /* 0x000fc40004800000 */
[----:B------:R-:W-:Y:S02]  /*3fc0*/  ISETP.NE.AND P1, PT, R152, RZ, PT ;  /* 0x000000ff9800720c */ /* 0x000fe40003f25270 */
[----:B------:R-:W-:Y:S02]  /*3fd0*/  ISETP.LT.OR P2, PT, R12, 0x22, P2 ;  /* 0x000000220c00780c */ /* 0x000fe40001741670 */
[----:B------:R-:W-:Y:S02]  /*3fe0*/  ISETP.GT.AND P1, PT, R6, 0x30, !P1 ;  /* 0x000000300600780c */ /* 0x000fe40004f24270 */
[----:B------:R-:W-:Y:S02]  /*3ff0*/  FSEL R107, R107, -INF , !P2 ;  /* 0xff8000006b6b7808 */ /* 0x000fe40005000000 */
[----:B------:R-:W-:Y:S02]  /*4000*/  ISETP.LT.OR P1, PT, R12, 0x31, P1 ;  /* 0x000000310c00780c */ /* 0x000fe40000f21670 */
[----:B------:R-:W-:-:S02]  /*4010*/  ISETP.NE.AND P2, PT, R160, RZ, PT ;  /* 0x000000ffa000720c */ /* 0x000fc40003f45270 */
[----:B------:R-:W-:Y:S02]  /*4020*/  FSEL R191, R114, -INF , !P1 ;  /* 0xff80000072bf7808 */ /* 0x000fe40004800000 */
[----:B------:R-:W-:Y:S02]  /*4030*/  ISETP.NE.AND P1, PT, R150, RZ, PT ;  /* 0x000000ff9600720c */ /* 0x000fe40003f25270 */
[----:B------:R-:W-:Y:S02]  /*4040*/  ISETP.NE.AND P6, PT, R162, RZ, PT ;  /* 0x000000ffa200720c */ /* 0x000fe40003fc5270 */
[----:B------:R-:W-:Y:S02]  /*4050*/  ISETP.GT.AND P1, PT, R6, 0x31, !P1 ;  /* 0x000000310600780c */ /* 0x000fe40004f24270 */
[----:B------:R-:W-:Y:S02]  /*4060*/  FMNMX.FTZ R0, R120, R121, !PT ;  /* 0x0000007978007209 */ /* 0x000fe40007810000 */
[----:B------:R-:W-:-:S02]  /*4070*/  ISETP.LT.OR P1, PT, R12, 0x32, P1 ;  /* 0x000000320c00780c */ /* 0x000fc40000f21670 */
[----:B------:R-:W-:Y:S02]  /*4080*/  FMNMX.FTZ R0, R5, R0, !PT ;  /* 0x0000000005007209 */ /* 0x000fe40007810000 */
[----:B------:R-:W-:Y:S02]  /*4090*/  FSEL R115, R115, -INF , !P1 ;  /* 0xff80000073737808 */ /* 0x000fe40004800000 */
[----:B------:R-:W-:Y:S02]  /*40a0*/  ISETP.NE.AND P1, PT, R148, RZ, PT ;  /* 0x000000ff9400720c */ /* 0x000fe40003f25270 */
[----:B------:R-:W-:Y:S02]  /*40b0*/  FMNMX.FTZ R0, R125, R0, !PT ;  /* 0x000000007d007209 */ /* 0x000fe40007810000 */
[----:B------:R-:W-:Y:S02]  /*40c0*/  ISETP.GT.AND P1, PT, R6, 0x38, !P1 ;  /* 0x000000380600780c */ /* 0x000fe40004f24270 */
[----:B------:R-:W-:-:S02]  /*40d0*/  FMNMX.FTZ R0, R13, R0, !PT ;  /* 0x000000000d007209 */ /* 0x000fc40007810000 */
[----:B------:R-:W-:Y:S02]  /*40e0*/  ISETP.LT.OR P1, PT, R12, 0x39, P1 ;  /* 0x000000390c00780c */ /* 0x000fe40000f21670 */
[----:B------:R-:W-:Y:S02]  /*40f0*/  FMNMX.FTZ R0, R129, R0, !PT ;  /* 0x0000000081007209 */ /* 0x000fe40007810000 */
[----:B------:R-:W-:Y:S02]  /*4100*/  FSEL R193, R118, -INF , !P1 ;  /* 0xff80000076c17808 */ /* 0x000fe40004800000 */
[----:B------:R-:W-:Y:S02]  /*4110*/  ISETP.GT.AND P1, PT, R6, 0x39, !P3 ;  /* 0x000000390600780c */ /* 0x000fe40005f24270 */
[----:B------:R-:W-:Y:S02]  /*4120*/  ISETP.NE.AND P3, PT, R180, RZ, PT ;  /* 0x000000ffb400720c */ /* 0x000fe40003f65270 */
[----:B------:R-:W-:-:S02]  /*4130*/  ISETP.LT.OR P1, PT, R12, 0x3a, P1 ;  /* 0x0000003a0c00780c */ /* 0x000fc40000f21670 */
[----:B------:R-:W-:Y:S02]  /*4140*/  FMNMX.FTZ R0, R15, R0, !PT ;  /* 0x000000000f007209 */ /* 0x000fe40007810000 */
[----:B------:R-:W-:Y:S02]  /*4150*/  FSEL R119, R119, -INF , !P1 ;  /* 0xff80000077777808 */ /* 0x000fe40004800000 */
[----:B------:R-:W-:Y:S02]  /*4160*/  ISETP.GT.AND P1, PT, R6, 0x40, !P2 ;  /* 0x000000400600780c */ /* 0x000fe40005724270 */
[----:B------:R-:W-:Y:S02]  /*4170*/  ISETP.NE.AND P2, PT, R178, RZ, PT ;  /* 0x000000ffb200720c */ /* 0x000fe40003f45270 */
[----:B------:R-:W-:Y:S02]  /*4180*/  ISETP.LT.OR P1, PT, R12, 0x41, P1 ;  /* 0x000000410c00780c */ /* 0x000fe40000f21670 */
[----:B------:R-:W-:-:S02]  /*4190*/  FMNMX.FTZ R0, R133, R0, !PT ;  /* 0x0000000085007209 */ /* 0x000fc40007810000 */
[----:B------:R-:W-:Y:S02]  /*41a0*/  FSEL R195, R90, -INF , !P1 ;  /* 0xff8000005ac37808 */ /* 0x000fe40004800000 */
[----:B------:R-:W-:Y:S02]  /*41b0*/  ISETP.GT.AND P1, PT, R6, 0x41, !P6 ;  /* 0x000000410600780c */ /* 0x000fe40007724270 */
[----:B------:R-:W-:Y:S02]  /*41c0*/  ISETP.NE.AND P6, PT, R176, RZ, PT ;  /* 0x000000ffb000720c */ /* 0x000fe40003fc5270 */
[----:B------:R-:W-:Y:S02]  /*41d0*/  ISETP.LT.OR P1, PT, R12, 0x42, P1 ;  /* 0x000000420c00780c */ /* 0x000fe40000f21670 */
[----:B------:R-:W-:Y:S02]  /*41e0*/  FMNMX.FTZ R0, R21, R0, !PT ;  /* 0x0000000015007209 */ /* 0x000fe40007810000 */
[----:B------:R-:W-:-:S02]  /*41f0*/  FSEL R91, R91, -INF , !P1 ;  /* 0xff8000005b5b7808 */ /* 0x000fc40004800000 */
[----:B------:R-:W-:Y:S02]  /*4200*/  ISETP.NE.AND P1, PT, R146, RZ, PT ;  /* 0x000000ff9200720c */ /* 0x000fe40003f25270 */
[----:B------:R-:W-:Y:S02]  /*4210*/  FMNMX.FTZ R0, R105, R0, !PT ;  /* 0x0000000069007209 */ /* 0x000fe40007810000 */
[----:B------:R-:W-:Y:S02]  /*4220*/  ISETP.GT.AND P1, PT, R6, 0x48, !P1 ;  /* 0x000000480600780c */ /* 0x000fe40004f24270 */
[----:B------:R-:W-:Y:S02]  /*4230*/  FMNMX.FTZ R0, R141, R0, !PT ;  /* 0x000000008d007209 */ /* 0x000fe40007810000 */
[----:B------:R-:W-:Y:S02]  /*4240*/  ISETP.LT.OR P1, PT, R12, 0x49, P1 ;  /* 0x000000490c00780c */ /* 0x000fe40000f21670 */
[----:B------:R-:W-:-:S02]  /*4250*/  FMNMX.FTZ R0, R109, R0, !PT ;  /* 0x000000006d007209 */ /* 0x000fc40007810000 */
[----:B------:R-:W-:Y:S02]  /*4260*/  FSEL R197, R94, -INF , !P1 ;  /* 0xff8000005ec57808 */ /* 0x000fe40004800000 */
[----:B------:R-:W-:Y:S02]  /*4270*/  ISETP.NE.AND P1, PT, R144, RZ, PT ;  /* 0x000000ff9000720c */ /* 0x000fe40003f25270 */
[----:B------:R-:W-:Y:S02]  /*4280*/  FMNMX.FTZ R0, R143, R0, !PT ;  /* 0x000000008f007209 */ /* 0x000fe40007810000 */
        /* <DEDUP_REMOVED lines=12> */
[----:B------:R-:W-:Y:S02]  /*4350*/  ISETP.NE.AND P1, PT, R112, RZ, PT ;  /* 0x000000ff7000720c */ /* 0x000fe40003f25270 */
[----:B------:R-:W-:Y:S02]  /*4360*/  FMNMX.FTZ R0, R149, R0, !PT ;  /* 0x0000000095007209 */ /* 0x000fe40007810000 */
[----:B------:R-:W-:-:S02]  /*4370*/  ISETP.GT.AND P1, PT, R6, 0x51, !P1 ;  /* 0x000000510600780c */ /* 0x000fc40004f24270 */
[----:B------:R-:W-:Y:S02]  /*4380*/  FMNMX.FTZ R0, R93, R0, !PT ;  /* 0x000000005d007209 */ /* 0x000fe40007810000 */
[----:B------:R-:W-:Y:S02]  /*4390*/  ISETP.LT.OR P1, PT, R12, 0x52, P1 ;  /* 0x000000520c00780c */ /* 0x000fe40000f21670 */
[----:B------:R-:W-:Y:S02]  /*43a0*/  FMNMX.FTZ R0, R151, R0, !PT ;  /* 0x0000000097007209 */ /* 0x000fe40007810000 */
[----:B------:R-:W-:Y:S02]  /*43b0*/  FSEL R99, R99, -INF , !P1 ;  /* 0xff80000063637808 */ /* 0x000fe40004800000 */
[----:B------:R-:W-:Y:S02]  /*43c0*/  ISETP.NE.AND P1, PT, R108, RZ, PT ;  /* 0x000000ff6c00720c */ /* 0x000fe40003f25270 */
[----:B------:R-:W-:-:S02]  /*43d0*/  FMNMX.FTZ R0, R97, R0, !PT ;  /* 0x0000000061007209 */ /* 0x000fc40007810000 */
[----:B------:R-:W-:Y:S02]  /*43e0*/  ISETP.GT.AND P1, PT, R6, 0x58, !P1 ;  /* 0x000000580600780c */ /* 0x000fe40004f24270 */
[----:B------:R-:W-:Y:S02]  /*43f0*/  FMNMX.FTZ R0, R153, R0, !PT ;  /* 0x0000000099007209 */ /* 0x000fe40007810000 */
[----:B------:R-:W-:Y:S02]  /*4400*/  ISETP.LT.OR P1, PT, R12, 0x59, P1 ;  /* 0x000000590c00780c */ /* 0x000fe40000f21670 */
[----:B------:R-:W-:Y:S02]  /*4410*/  FMNMX.FTZ R0, R101, R0, !PT ;  /* 0x0000000065007209 */ /* 0x000fe40007810000 */
[----:B------:R-:W-:Y:S02]  /*4420*/  FSEL R201, R102, -INF , !P1 ;  /* 0xff80000066c97808 */ /* 0x000fe40004800000 */
[----:B------:R-:W-:-:S02]  /*4430*/  ISETP.NE.AND P1, PT, R104, RZ, PT ;  /* 0x000000ff6800720c */ /* 0x000fc40003f25270 */
[----:B------:R-:W-:Y:S02]  /*4440*/  FMNMX.FTZ R0, R155, R0, !PT ;  /* 0x000000009b007209 */ /* 0x000fe40007810000 */
[----:B------:R-:W-:Y:S02]  /*4450*/  ISETP.GT.AND P1, PT, R6, 0x59, !P1 ;  /* 0x000000590600780c */ /* 0x000fe40004f24270 */
[----:B------:R-:W-:Y:S02]  /*4460*/  FMNMX.FTZ R0, R73, R0, !PT ;  /* 0x0000000049007209 */ /* 0x000fe40007810000 */
        /* <DEDUP_REMOVED lines=15> */
[----:B------:R-:W-:Y:S02]  /*4560*/  ISETP.GT.AND P1, PT, R6, 0x68, !P2 ;  /* 0x000000680600780c */ /* 0x000fe40005724270 */
[----:B------:R-:W-:Y:S02]  /*4570*/  ISETP.NE.AND P2, PT, R172, RZ, PT ;  /* 0x000000ffac00720c */ /* 0x000fe40003f45270 */
[----:B------:R-:W-:Y:S02]  /*4580*/  ISETP.LT.OR P1, PT, R12, 0x69, P1 ;  /* 0x000000690c00780c */ /* 0x000fe40000f21670 */
[----:B------:R-:W-:Y:S02]  /*4590*/  FMNMX.FTZ R0, R85, R0, !PT ;  /* 0x0000000055007209 */ /* 0x000fe40007810000 */
[----:B------:R-:W-:Y:S02]  /*45a0*/  FSEL R205, R78, -INF , !P1 ;  /* 0xff8000004ecd7808 */ /* 0x000fe40004800000 */
[----:B------:R-:W-:-:S02]  /*45b0*/  ISETP.GT.AND P1, PT, R6, 0x69, !P6 ;  /* 0x000000690600780c */ /* 0x000fc40007724270 */
[----:B------:R-:W-:Y:S02]  /*45c0*/  ISETP.NE.AND P6, PT, R170, RZ, PT ;  /* 0x000000ffaa00720c */ /* 0x000fe40003fc5270 */
        /* <DEDUP_REMOVED lines=57> */
[----:B------:R-:W-:Y:S02]  /*4960*/  ISETP.GT.AND P1, PT, R6, 0x90, !P2 ;  /* 0x000000900600780c */ /* 0x000fe40005724270 */
[----:B------:R-:W-:-:S02]  /*4970*/  ISETP.NE.AND P2, PT, R166, RZ, PT ;  /* 0x000000ffa600720c */ /* 0x000fc40003f45270 */
[----:B------:R-:W-:Y:S02]  /*4980*/  ISETP.LT.OR P1, PT, R12, 0x91, P1 ;  /* 0x000000910c00780c */ /* 0x000fe40000f21670 */
[----:B------:R-:W-:Y:S02]  /*4990*/  FMNMX.FTZ R0, R37, R0, !PT ;  /* 0x0000000025007209 */ /* 0x000fe40007810000 */
[----:B------:R-:W-:Y:S02]  /*49a0*/  FSEL R215, R66, -INF , !P1 ;  /* 0xff80000042d77808 */ /* 0x000fe40004800000 */
[----:B------:R-:W-:Y:S01]  /*49b0*/  ISETP.GT.AND P1, PT, R6, 0x91, !P6 ;  /* 0x000000910600780c */ /* 0x000fe20007724270 */
[----:B------:R-:W1:Y:S01]  /*49c0*/  SHFL.BFLY PT, R3, R0, 0x2, 0x1f ;  /* 0x0c401f0000037f89 */ /* 0x000e6200000e0000 */
[----:B------:R-:W-:Y:S02]  /*49d0*/  ISETP.NE.AND P6, PT, R164, RZ, PT ;  /* 0x000000ffa400720c */ /* 0x000fe40003fc5270 */
[----:B------:R-:W-:-:S02]  /*49e0*/  ISETP.LT.OR P1, PT, R12, 0x92, P1 ;  /* 0x000000920c00780c */ /* 0x000fc40000f21670 */
[----:B------:R-:W-:Y:S02]  /*49f0*/  ISETP.GT.AND P4, PT, R6, 0xd1, !P4 ;  /* 0x000000d10600780c */ /* 0x000fe40006784270 */
[----:B------:R-:W-:Y:S02]  /*4a00*/  FSEL R67, R67, -INF , !P1 ;  /* 0xff80000043437808 */ /* 0x000fe40004800000 */
[----:B------:R-:W-:Y:S02]  /*4a10*/  ISETP.NE.AND P1, PT, R60, RZ, PT ;  /* 0x000000ff3c00720c */ /* 0x000fe40003f25270 */
[C---:B------:R-:W-:Y:S02]  /*4a20*/  ISETP.GT.AND P5, PT, R6.reuse, 0xd8, !P5 ;  /* 0x000000d80600780c */ /* 0x040fe40006fa4270 */
[----:B------:R-:W-:Y:S02]  /*4a30*/  ISETP.GT.AND P1, PT, R6, 0x98, !P1 ;  /* 0x000000980600780c */ /* 0x000fe40004f24270 */
[----:B------:R-:W-:-:S02]  /*4a40*/  ISETP.LT.OR P4, PT, R12, 0xd2, P4 ;  /* 0x000000d20c00780c */ /* 0x000fc40002781670 */
[C---:B------:R-:W-:Y:S02]  /*4a50*/  ISETP.LT.OR P1, PT, R12.reuse, 0x99, P1 ;  /* 0x000000990c00780c */ /* 0x040fe40000f21670 */
[----:B------:R-:W-:Y:S02]  /*4a60*/  ISETP.LT.OR P5, PT, R12, 0xd9, P5 ;  /* 0x000000d90c00780c */ /* 0x000fe40002fa1670 */
[----:B------:R-:W-:Y:S02]  /*4a70*/  FSEL R217, R70, -INF , !P1 ;  /* 0xff80000046d97808 */ /* 0x000fe40004800000 */
[----:B------:R-:W-:Y:S02]  /*4a80*/  ISETP.NE.AND P1, PT, R64, RZ, PT ;  /* 0x000000ff4000720c */ /* 0x000fe40003f25270 */
[----:B-1----:R-:W-:Y:S02]  /*4a90*/  FMNMX.FTZ R14, R0, R3, !PT ;  /* 0x00000003000e7209 */ /* 0x002fe40007810000 */
[----:B------:R-:W-:-:S02]  /*4aa0*/  ISETP.GT.AND P1, PT, R6, 0x99, !P1 ;  /* 0x000000990600780c */ /* 0x000fc40004f24270 */
[----:B------:R-:W-:Y:S01]  /*4ab0*/  FSEL R35, R35, -INF , !P4 ;  /* 0xff80000023237808 */ /* 0x000fe20006000000 */
[----:B------:R-:W1:Y:S01]  /*4ac0*/  SHFL.BFLY PT, R3, R14, 0x1, 0x1f ;  /* 0x0c201f000e037f89 */ /* 0x000e6200000e0000 */
[----:B------:R-:W-:-:S04]  /*4ad0*/  ISETP.LT.OR P1, PT, R12, 0x9a, P1 ;  /* 0x0000009a0c00780c */ /* 0x000fc80000f21670 */
[----:B------:R-:W-:Y:S02]  /*4ae0*/  FSEL R71, R71, -INF , !P1 ;  /* 0xff80000047477808 */ /* 0x000fe40004800000 */
[----:B------:R-:W-:-:S04]  /*4af0*/  ISETP.NE.AND P1, PT, R68, RZ, PT ;  /* 0x000000ff4400720c */ /* 0x000fc80003f25270 */
[----:B------:R-:W-:-:S04]  /*4b00*/  ISETP.GT.AND P1, PT, R6, 0xa0, !P1 ;  /* 0x000000a00600780c */ /* 0x000fc80004f24270 */
[----:B------:R-:W-:-:S04]  /*4b10*/  ISETP.LT.OR P1, PT, R12, 0xa1, P1 ;  /* 0x000000a10c00780c */ /* 0x000fc80000f21670 */
[----:B------:R-:W-:Y:S02]  /*4b20*/  FSEL R219, R42, -INF , !P1 ;  /* 0xff8000002adb7808 */ /* 0x000fe40004800000 */
[----:B------:R-:W-:Y:S02]  /*4b30*/  ISETP.NE.AND P1, PT, R40, RZ, PT ;  /* 0x000000ff2800720c */ /* 0x000fe40003f25270 */
[----:B-1----:R-:W-:Y:S02]  /*4b40*/  FMNMX.FTZ R3, R14, R3, !PT ;  /* 0x000000030e037209 */ /* 0x002fe40007810000 */
[----:B------:R-:W-:-:S04]  /*4b50*/  ISETP.GT.AND P1, PT, R6, 0xa1, !P1 ;  /* 0x000000a10600780c */ /* 0x000fc80004f24270 */
[----:B------:R-:W-:-:S04]  /*4b60*/  ISETP.LT.OR P1, PT, R12, 0xa2, P1 ;  /* 0x000000a20c00780c */ /* 0x000fc80000f21670 */
[----:B------:R-:W-:Y:S02]  /*4b70*/  FSEL R43, R43, -INF , !P1 ;  /* 0xff8000002b2b7808 */ /* 0x000fe40004800000 */
[----:B------:R-:W-:-:S04]  /*4b80*/  ISETP.NE.AND P1, PT, R84, RZ, PT ;  /* 0x000000ff5400720c */ /* 0x000fc80003f25270 */
        /* <DEDUP_REMOVED lines=10> */
[----:B------:R-:W-:Y:S01]  /*4c30*/  FSEL R223, R50, -INF , !P1 ;  /* 0xff80000032df7808 */ /* 0x000fe20004800000 */
[----:B------:R-:W-:-:S01]  /*4c40*/  FFMA.FTZ R50, R2, R3, -8 ;  /* 0xc100000002327423 */ /* 0x000fc20000010003 */
[----:B------:R-:W-:Y:S02]  /*4c50*/  ISETP.GT.AND P1, PT, R6, 0xb1, !P3 ;  /* 0x000000b10600780c */ /* 0x000fe40005f24270 */
[----:B------:R-:W-:Y:S02]  /*4c60*/  ISETP.NE.AND P3, PT, R48, RZ, PT ;  /* 0x000000ff3000720c */ /* 0x000fe40003f65270 */
[----:B------:R-:W-:-:S04]  /*4c70*/  ISETP.LT.OR P1, PT, R12, 0xb2, P1 ;  /* 0x000000b20c00780c */ /* 0x000fc80000f21670 */
[----:B------:R-:W-:Y:S02]  /*4c80*/  FSEL R51, R51, -INF , !P1 ;  /* 0xff80000033337808 */ /* 0x000fe40004800000 */
        /* <DEDUP_REMOVED lines=37> */
[----:B------:R-:W-:-:S04]  /*4ee0*/  ISETP.GT.AND P1, PT, R6, RZ, !P1 ;  /* 0x000000ff0600720c */ /* 0x000fc80004f24270 */
[----:B------:R-:W-:-:S04]  /*4ef0*/  ISETP.LT.OR P1, PT, R12, 0x1, P1 ;  /* 0x000000010c00780c */ /* 0x000fc80000f21670 */
[----:B------:R-:W-:Y:S02]  /*4f00*/  FSEL R122, R122, -INF , !P1 ;  /* 0xff8000007a7a7808 */ /* 0x000fe40004800000 */
[----:B------:R-:W-:Y:S02]  /*4f10*/  ISETP.GT.AND P1, PT, R6, 0xc0, !P3 ;  /* 0x000000c00600780c */ /* 0x000fe40005f24270 */
[----:B------:R-:W-:Y:S02]  /*4f20*/  FMNMX.FTZ R0, R122, R227, !PT ;  /* 0x000000e37a007209 */ /* 0x000fe40007810000 */
        /* <DEDUP_REMOVED lines=10> */
[----:B------:R-:W-:-:S04]  /*4fd0*/  FSETP.NEU.FTZ.AND P1, PT, R3, -INF , PT ;  /* 0xff8000000300780b */ /* 0x000fc80003f3d000 */
[----:B------:R-:W-:Y:S02]  /*4fe0*/  FSEL R50, R50, RZ, P1 ;  /* 0x000000ff32327208 */ /* 0x000fe40000800000 */
[----:B------:R-:W-:Y:S02]  /*4ff0*/  ISETP.GT.AND P1, PT, R6, 0xc9, !P6 ;  /* 0x000000c90600780c */ /* 0x000fe40007724270 */
[----:B------:R-:W-:Y:S01]  /*5000*/  ISETP.NE.AND P6, PT, R20, RZ, PT ;  /* 0x000000ff1400720c */ /* 0x000fe20003fc5270 */
[----:B------:R-:W-:-:S01]  /*5010*/  FFMA.FTZ R28, R2, R113, -R50 ;  /* 0x00000071021c7223 */ /* 0x000fc20000010832 */
[----:B------:R-:W-:Y:S01]  /*5020*/  FMNMX.FTZ R113, R237, R0, !PT ;  /* 0x00000000ed717209 */ /* 0x000fe20007810000 */
[----:B------:R-:W-:-:S01]  /*5030*/  FFMA.FTZ R24, R2, R105, -R50 ;  /* 0x0000006902187223 */ /* 0x000fc20000010832 */
[----:B------:R-:W-:Y:S01]  /*5040*/  ISETP.LT.OR P1, PT, R12, 0xca, P1 ;  /* 0x000000ca0c00780c */ /* 0x000fe20000f21670 */
[----:B------:R-:W-:-:S01]  /*5050*/  FFMA.FTZ R105, R2, R109, -R50 ;  /* 0x0000006d02697223 */ /* 0x000fc20000010832 */
[----:B------:R-:W-:Y:S01]  /*5060*/  FMNMX.FTZ R113, R36, R113, !PT ;  /* 0x0000007124717209 */ /* 0x000fe20007810000 */
[----:B------:R-:W-:-:S01]  /*5070*/  FFMA.FTZ R109, R2, R117, -R50 ;  /* 0x00000075026d7223 */ /* 0x000fc20000010832 */
[----:B------:R-:W-:Y:S01]  /*5080*/  FSEL R31, R31, -INF , !P1 ;  /* 0xff8000001f1f7808 */ /* 0x000fe20004800000 */
[----:B------:R-:W-:-:S01]  /*5090*/  FFMA.FTZ R117, R2, R41, -R50 ;  /* 0x0000002902757223 */ /* 0x000fc20000010832 */
[----:B------:R-:W-:Y:S01]  /*50a0*/  FMNMX.FTZ R0, R130, R113, !PT ;  /* 0x0000007182007209 */ /* 0x000fe20007810000 */
[----:B------:R-:W-:-:S01]  /*50b0*/  FFMA.FTZ R14, R2, R129, -R50 ;  /* 0x00000081020e7223 */ /* 0x000fc20000010832 */
[----:B------:R-:W-:Y:S01]  /*50c0*/  ISETP.GT.AND P1, PT, R6, 0xd0, !P2 ;  /* 0x000000d00600780c */ /* 0x000fe20005724270 */
[----:B------:R-:W-:-:S01]  /*50d0*/  FFMA.FTZ R30, R2, R141, -R50 ;  /* 0x0000008d021e7223 */ /* 0x000fc20000010832 */
[----:B------:R-:W-:Y:S01]  /*50e0*/  FMNMX.FTZ R113, R131, R0, !PT ;  /* 0x0000000083717209 */ /* 0x000fe20007810000 */
[----:B------:R-:W-:-:S01]  /*50f0*/  FFMA.FTZ R4, R2, R120, -R50 ;  /* 0x0000007802047223 */ /* 0x000fc20000010832 */
[----:B------:R-:W-:Y:S01]  /*5100*/  ISETP.LT.OR P1, PT, R12, 0xd1, P1 ;  /* 0x000000d10c00780c */ /* 0x000fe20000f21670 */
[----:B------:R-:W-:-:S01]  /*5110*/  FFMA.FTZ R121, R2, R121, -R50 ;  /* 0x0000007902797223 */ /* 0x000fc20000010832 */
[----:B------:R-:W-:Y:S01]  /*5120*/  FMNMX.FTZ R0, R134, R113, !PT ;  /* 0x0000007186007209 */ /* 0x000fe20007810000 */
[----:B------:R-:W-:-:S01]  /*5130*/  FFMA.FTZ R113, R2, R93, -R50 ;  /* 0x0000005d02717223 */ /* 0x000fc20000010832 */
[C-C-:B------:R-:W-:Y:S01]  /*5140*/  FFMA.FTZ R93, R2.reuse, R97, -R50.reuse ;  /* 0x00000061025d7223 */ /* 0x140fe20000010832 */
[----:B------:R-:W-:-:S01]  /*5150*/  FFMA.FTZ R97, R2, R101, -R50 ;  /* 0x0000006502617223 */ /* 0x000fc20000010832 */
[----:B------:R-:W-:Y:S01]  /*5160*/  FMNMX.FTZ R0, R135, R0, !PT ;  /* 0x0000000087007209 */ /* 0x000fe20007810000 */
[----:B------:R-:W-:-:S01]  /*5170*/  FFMA.FTZ R20, R2, R5, -R50 ;  /* 0x0000000502147223 */ /* 0x000fc20000010832 */
[----:B------:R-:W-:Y:S01]  /*5180*/  FSEL R101, R34, -INF , !P1 ;  /* 0xff80000022657808 */ /* 0x000fe20004800000 */
[----:B------:R-:W-:Y:S01]  /*5190*/  MUFU.EX2 R4, R4 ;  /* 0x0000000400047308 */ /* 0x000fe20000000800 */
[----:B------:R-:W-:Y:S01]  /*51a0*/  FMNMX.FTZ R0, R25, R0, !PT ;  /* 0x0000000019007209 */ /* 0x000fe20007810000 */
[--C-:B------:R-:W-:Y:S01]  /*51b0*/  FFMA.FTZ R125, R2, R125, -R50.reuse ;  /* 0x0000007d027d7223 */ /* 0x100fe20000010832 */
[----:B------:R-:W-:Y:S01]  /*51c0*/  ISETP.GT.AND P2, PT, R6, 0xd9, !P6 ;  /* 0x000000d90600780c */ /* 0x000fe20007744270 */
[C-C-:B------:R-:W-:Y:S01]  /*51d0*/  FFMA.FTZ R5, R2.reuse, R13, -R50.reuse ;  /* 0x0000000d02057223 */ /* 0x140fe20000010832 */
[----:B------:R-:W-:Y:S01]  /*51e0*/  FMNMX.FTZ R0, R107, R0, !PT ;  /* 0x000000006b007209 */ /* 0x000fe20007810000 */
[--C-:B------:R-:W-:Y:S01]  /*51f0*/  FFMA.FTZ R26, R2, R133, -R50.reuse ;  /* 0x00000085021a7223 */ /* 0x100fe20000010832 */
[----:B------:R-:W-:Y:S01]  /*5200*/  ISETP.LT.OR P2, PT, R12, 0xda, P2 ;  /* 0x000000da0c00780c */ /* 0x000fe20001741670 */
[----:B------:R-:W1:Y:S01]  /*5210*/  MUFU.EX2 R121, R121 ;  /* 0x0000007900797308 */ /* 0x000e620000000800 */
[----:B------:R-:W-:Y:S01]  /*5220*/  FMNMX.FTZ R0, R171, R0, !PT ;  /* 0x00000000ab007209 */ /* 0x000fe20007810000 */
[--C-:B------:R-:W-:Y:S01]  /*5230*/  FFMA.FTZ R13, R2, R21, -R50.reuse ;  /* 0x00000015020d7223 */ /* 0x100fe20000010832 */
[----:B------:R-:W-:Y:S01]  /*5240*/  FSEL R41, R38, -INF , !P5 ;  /* 0xff80000026297808 */ /* 0x000fe20006800000 */
[C-C-:B------:R-:W-:Y:S01]  /*5250*/  FFMA.FTZ R15, R2.reuse, R15, -R50.reuse ;  /* 0x0000000f020f7223 */ /* 0x140fe20000010832 */
[----:B------:R-:W-:Y:S01]  /*5260*/  FMNMX.FTZ R0, R111, R0, !PT ;  /* 0x000000006f007209 */ /* 0x000fe20007810000 */
[C-C-:B------:R-:W-:Y:S01]  /*5270*/  FFMA.FTZ R21, R2.reuse, R143, -R50.reuse ;  /* 0x0000008f02157223 */ /* 0x140fe20000010832 */
[----:B------:R-:W-:Y:S01]  /*5280*/  FSEL R39, R39, -INF , !P2 ;  /* 0xff80000027277808 */ /* 0x000fe20005000000 */
        /* <DEDUP_REMOVED lines=8> */
[----:B------:R-:W2:Y:S01]  /*5310*/  MUFU.EX2 R125, R125 ;  /* 0x0000007d007d7308 */ /* 0x000ea20000000800 */
        /* <DEDUP_REMOVED lines=39> */
[----:B------:R-:W-:Y:S01]  /*5590*/  FFMA.FTZ R33, R2, R33, -R50 ;  /* 0x0000002102217223 */ /* 0x000fe20000010832 */
[----:B------:R-:W-:Y:S01]  /*55a0*/  FMNMX.FTZ R0, R203, R0, !PT ;  /* 0x00000000cb007209 */ /* 0x000fe20007810000 */
[----:B------:R-:W3:Y:S01]  /*55b0*/  MUFU.EX2 R5, R5 ;  /* 0x0000000500057308 */ /* 0x000ee20000000800 */
[----:B-1----:R-:W-:-:S01]  /*55c0*/  FADD.FTZ R143, R4, R121 ;  /* 0x00000079048f7221 */ /* 0x002fc20000010000 */
[----:B--2---:R-:W-:-:S02]  /*55d0*/  F2FP.SATFINITE.E4M3.F32.PACK_AB_MERGE_C R224, R125, R20, RZ ;  /* 0x000000147de0723e */ /* 0x004fc400048070ff */
[----:B------:R-:W-:Y:S01]  /*55e0*/  FMNMX.FTZ R0, R75, R0, !PT ;  /* 0x000000004b007209 */ /* 0x000fe20007810000 */
[----:B------:R-:W-:Y:S01]  /*55f0*/  FADD.FTZ R102, R20, R143 ;  /* 0x0000008f14667221 */ /* 0x000fe20000010000 */
[----:B------:R-:W-:Y:S02]  /*5600*/  F2FP.SATFINITE.E4M3.F32.PACK_AB_MERGE_C R224, R121, R4, R224 ;  /* 0x0000000479e0723e */ /* 0x000fe400048070e0 */
[----:B------:R-:W-:Y:S01]  /*5610*/  FMNMX.FTZ R0, R205, R0, !PT ;  /* 0x00000000cd007209 */ /* 0x000fe20007810000 */
[----:B------:R-:W1:Y:S01]  /*5620*/  MUFU.EX2 R14, R14 ;  /* 0x0000000e000e7308 */ /* 0x000e620000000800 */
[----:B------:R-:W-:-:S01]  /*5630*/  FADD.FTZ R102, R125, R102 ;  /* 0x000000667d667221 */ /* 0x000fc20000010000 */
[----:B------:R-:W-:Y:S02]  /*5640*/  ISETP.GE.AND P6, PT, R11, 0x1, PT ;  /* 0x000000010b00780c */ /* 0x000fe40003fc6270 */
[----:B------:R-:W-:-:S04]  /*5650*/  FMNMX.FTZ R0, R79, R0, !PT ;  /* 0x000000004f007209 */ /* 0x000fc80007810000 */
[----:B------:R-:W-:Y:S01]  /*5660*/  FMNMX.FTZ R0, R207, R0, !PT ;  /* 0x00000000cf007209 */ /* 0x000fe20007810000 */
[----:B------:R-:W2:Y:S01]  /*5670*/  MUFU.EX2 R15, R15 ;  /* 0x0000000f000f7308 */ /* 0x000ea20000000800 */
[----:B---3--:R-:W-:-:S02]  /*5680*/  FADD.FTZ R143, R5, R102 ;  /* 0x00000066058f7221 */ /* 0x008fc40000010000 */
[----:B------:R-:W-:-:S04]  /*5690*/  FMNMX.FTZ R0, R83, R0, !PT ;  /* 0x0000000053007209 */ /* 0x000fc80007810000 */
[----:B------:R-:W-:Y:S01]  /*56a0*/  FMNMX.FTZ R0, R209, R0, !PT ;  /* 0x00000000d1007209 */ /* 0x000fe20007810000 */
[----:B------:R-:W3:Y:S01]  /*56b0*/  MUFU.EX2 R26, R26 ;  /* 0x0000001a001a7308 */ /* 0x000ee20000000800 */
[----:B-1----:R-:W-:-:S02]  /*56c0*/  FADD.FTZ R104, R14, R143 ;  /* 0x0000008f0e687221 */ /* 0x002fc40000010000 */
[----:B------:R-:W-:-:S04]  /*56d0*/  FMNMX.FTZ R0, R87, R0, !PT ;  /* 0x0000000057007209 */ /* 0x000fc80007810000 */
[----:B------:R-:W-:Y:S01]  /*56e0*/  FMNMX.FTZ R0, R211, R0, !PT ;  /* 0x00000000d3007209 */ /* 0x000fe20007810000 */
[----:B------:R-:W1:Y:S01]  /*56f0*/  MUFU.EX2 R13, R13 ;  /* 0x0000000d000d7308 */ /* 0x000e620000000800 */
[----:B--2---:R-:W-:-:S02]  /*5700*/  FADD.FTZ R143, R15, R104 ;  /* 0x000000680f8f7221 */ /* 0x004fc40000010000 */
[----:B------:R-:W-:-:S04]  /*5710*/  FMNMX.FTZ R0, R59, R0, !PT ;  /* 0x000000003b007209 */ /* 0x000fc80007810000 */
[----:B------:R-:W-:Y:S01]  /*5720*/  FMNMX.FTZ R0, R213, R0, !PT ;  /* 0x00000000d5007209 */ /* 0x000fe20007810000 */
[----:B------:R-:W2:Y:S01]  /*5730*/  MUFU.EX2 R24, R24 ;  /* 0x0000001800187308 */ /* 0x000ea20000000800 */
[----:B---3--:R-:W-:-:S01]  /*5740*/  FADD.FTZ R106, R26, R143 ;  /* 0x0000008f1a6a7221 */ /* 0x008fc20000010000 */
[----:B------:R-:W-:Y:S02]  /*5750*/  F2FP.SATFINITE.E4M3.F32.PACK_AB_MERGE_C R226, R26, R15, RZ ;  /* 0x0000000f1ae2723e */ /* 0x000fe400048070ff */
[----:B------:R-:W-:Y:S02]  /*5760*/  FMNMX.FTZ R0, R63, R0, !PT ;  /* 0x000000003f007209 */ /* 0x000fe40007810000 */
[----:B------:R-:W-:Y:S02]  /*5770*/  F2FP.SATFINITE.E4M3.F32.PACK_AB_MERGE_C R226, R14, R5, R226 ;  /* 0x000000050ee2723e */ /* 0x000fe400048070e2 */
        /* <DEDUP_REMOVED lines=9> */
[----:B------:R-:W-:Y:S01]  /*5810*/  MUFU.EX2 R21, R21 ;  /* 0x0000001500157308 */ /* 0x000fe20000000800 */
[----:B---3--:R-:W-:-:S02]  /*5820*/  FADD.FTZ R108, R30, R145 ;  /* 0x000000911e6c7221 */ /* 0x008fc40000010000 */
[----:B------:R-:W-:-:S04]  /*5830*/  FMNMX.FTZ R0, R43, R0, !PT ;  /* 0x000000002b007209 */ /* 0x000fc80007810000 */
[----:B------:R-:W-:Y:S01]  /*5840*/  FMNMX.FTZ R0, R221, R0, !PT ;  /* 0x00000000dd007209 */ /* 0x000fe20007810000 */
[----:B------:R-:W-:Y:S01]  /*5850*/  MUFU.EX2 R28, R28 ;  /* 0x0000001c001c7308 */ /* 0x000fe20000000800 */
[----:B-1----:R-:W-:-:S01]  /*5860*/  FADD.FTZ R108, R105, R108 ;  /* 0x0000006c696c7221 */ /* 0x002fc20000010000 */
[----:B------:R-:W-:Y:S02]  /*5870*/  F2FP.SATFINITE.E4M3.F32.PACK_AB_MERGE_C R220, R105, R30, RZ ;  /* 0x0000001e69dc723e */ /* 0x000fe400048070ff */
[----:B------:R-:W-:Y:S02]  /*5880*/  FMNMX.FTZ R0, R47, R0, !PT ;  /* 0x000000002f007209 */ /* 0x000fe40007810000 */
[----:B------:R-:W-:Y:S02]  /*5890*/  F2FP.SATFINITE.E4M3.F32.PACK_AB_MERGE_C R220, R24, R13, R220 ;  /* 0x0000000d18dc723e */ /* 0x000fe400048070dc */
[----:B------:R-:W-:Y:S01]  /*58a0*/  FMNMX.FTZ R0, R223, R0, !PT ;  /* 0x00000000df007209 */ /* 0x000fe20007810000 */
[----:B------:R-:W-:Y:S03]  /*58b0*/  MUFU.EX2 R40, R40 ;  /* 0x0000002800287308 */ /* 0x000fe60000000800 */
[----:B------:R-:W-:-:S04]  /*58c0*/  FMNMX.FTZ R0, R51, R0, !PT ;  /* 0x0000000033007209 */ /* 0x000fc80007810000 */
[----:B------:R-:W-:Y:S01]  /*58d0*/  FMNMX.FTZ R0, R225, R0, !PT ;  /* 0x00000000e1007209 */ /* 0x000fe20007810000 */
[----:B------:R-:W1:Y:S03]  /*58e0*/  MUFU.EX2 R109, R109 ;  /* 0x0000006d006d7308 */ /* 0x000e660000000800 */
[----:B------:R-:W-:-:S04]  /*58f0*/  FMNMX.FTZ R0, R55, R0, !PT ;  /* 0x0000000037007209 */ /* 0x000fc80007810000 */
[----:B------:R-:W-:Y:S01]  /*5900*/  FMNMX.FTZ R0, R123, R0, !PT ;  /* 0x000000007b007209 */ /* 0x000fe20007810000 */
[----:B------:R-:W-:Y:S03]  /*5910*/  MUFU.EX2 R32, R32 ;  /* 0x0000002000207308 */ /* 0x000fe60000000800 */
[----:B------:R-:W-:-:S04]  /*5920*/  FMNMX.FTZ R0, R27, R0, !PT ;  /* 0x000000001b007209 */ /* 0x000fc80007810000 */
[----:B------:R-:W-:Y:S01]  /*5930*/  FMNMX.FTZ R0, R127, R0, !PT ;  /* 0x000000007f007209 */ /* 0x000fe20007810000 */
[----:B------:R-:W-:Y:S01]  /*5940*/  MUFU.EX2 R89, R89 ;  /* 0x0000005900597308 */ /* 0x000fe20000000800 */
[----:B-1----:R-:W-:Y:S02]  /*5950*/  F2FP.SATFINITE.E4M3.F32.PACK_AB_MERGE_C R222, R109, R40, RZ ;  /* 0x000000286dde723e */ /* 0x002fe400048070ff */
[----:B------:R-:W-:Y:S02]  /*5960*/  FMNMX.FTZ R0, R31, R0, !PT ;  /* 0x000000001f007209 */ /* 0x000fe40007810000 */
[----:B------:R-:W-:Y:S02]  /*5970*/  F2FP.SATFINITE.E4M3.F32.PACK_AB_MERGE_C R222, R28, R21, R222 ;  /* 0x000000151cde723e */ /* 0x000fe400048070de */
[----:B------:R-:W-:Y:S01]  /*5980*/  FMNMX.FTZ R0, R101, R0, !PT ;  /* 0x0000000065007209 */ /* 0x000fe20007810000 */
[----:B------:R-:W-:Y:S03]  /*5990*/  MUFU.EX2 R44, R44 ;  /* 0x0000002c002c7308 */ /* 0x000fe60000000800 */
[----:B------:R-:W-:-:S04]  /*59a0*/  FMNMX.FTZ R0, R35, R0, !PT ;  /* 0x0000000023007209 */ /* 0x000fc80007810000 */
[----:B------:R-:W-:Y:S01]  /*59b0*/  FMNMX.FTZ R0, R41, R0, !PT ;  /* 0x0000000029007209 */ /* 0x000fe20007810000 */
[----:B------:R-:W1:Y:S03]  /*59c0*/  MUFU.EX2 R113, R113 ;  /* 0x0000007100717308 */ /* 0x000e660000000800 */
[----:B------:R-:W-:-:S05]  /*59d0*/  FMNMX.FTZ R0, R39, R0, !PT ;  /* 0x0000000027007209 */ /* 0x000fca0007810000 */
[----:B------:R-:W2:Y:S01]  /*59e0*/  SHFL.BFLY PT, R129, R0, 0x2, 0x1f ;  /* 0x0c401f0000817f89 */ /* 0x000ea200000e0000 */
[----:B------:R-:W-:Y:S08]  /*59f0*/  MUFU.EX2 R42, R42 ;  /* 0x0000002a002a7308 */ /* 0x000ff00000000800 */
[----:B------:R-:W-:Y:S01]  /*5a00*/  MUFU.EX2 R93, R93 ;  /* 0x0000005d005d7308 */ /* 0x000fe20000000800 */
[----:B-1----:R-:W-:-:S04]  /*5a10*/  F2FP.SATFINITE.E4M3.F32.PACK_AB_MERGE_C R216, R113, R44, RZ ;  /* 0x0000002c71d8723e */ /* 0x002fc800048070ff */
[----:B------:R-:W-:-:S03]  /*5a20*/  F2FP.SATFINITE.E4M3.F32.PACK_AB_MERGE_C R216, R89, R32, R216 ;  /* 0x0000002059d8723e */ /* 0x000fc600048070d8 */
[----:B------:R-:W-:Y:S01]  /*5a30*/  MUFU.EX2 R46, R46 ;  /* 0x0000002e002e7308 */ /* 0x000fe20000000800 */
[----:B--2---:R-:W-:Y:S01]  /*5a40*/  FMNMX.FTZ R72, R0, R129, !PT ;  /* 0x0000008100487209 */ /* 0x004fe20007810000 */
[----:B------:R-:W-:-:S06]  /*5a50*/  FFMA.FTZ R129, R2, R183, -R50 ;  /* 0x000000b702817223 */ /* 0x000fcc0000010832 */
[----:B------:R-:W1:Y:S01]  /*5a60*/  MUFU.EX2 R97, R97 ;  /* 0x0000006100617308 */ /* 0x000e620000000800 */
[----:B------:R-:W2:Y:S07]  /*5a70*/  SHFL.BFLY PT, R141, R72, 0x1, 0x1f ;  /* 0x0c201f00488d7f89 */ /* 0x000eae00000e0000 */
[----:B------:R-:W-:Y:S08]  /*5a80*/  MUFU.EX2 R48, R48 ;  /* 0x0000003000307308 */ /* 0x000ff00000000800 */
[----:B------:R-:W-:Y:S01]  /*5a90*/  MUFU.EX2 R73, R73 ;  /* 0x0000004900497308 */ /* 0x000fe20000000800 */
[----:B-1----:R-:W-:-:S04]  /*5aa0*/  F2FP.SATFINITE.E4M3.F32.PACK_AB_MERGE_C R218, R97, R46, RZ ;  /* 0x0000002e61da723e */ /* 0x002fc800048070ff */
[----:B------:R-:W-:-:S03]  /*5ab0*/  F2FP.SATFINITE.E4M3.F32.PACK_AB_MERGE_C R218, R93, R42, R218 ;  /* 0x0000002a5dda723e */ /* 0x000fc600048070da */
[----:B------:R-:W-:Y:S01]  /*5ac0*/  MUFU.EX2 R52, R52 ;  /* 0x0000003400347308 */ /* 0x000fe20000000800 */
[----:B--2---:R-:W-:Y:S01]  /*5ad0*/  FMNMX.FTZ R0, R72, R141, !PT ;  /* 0x0000008d48007209 */ /* 0x004fe20007810000 */
[----:B------:R-:W-:-:S03]  /*5ae0*/  FFMA.FTZ R72, R2, R37, -R50 ;  /* 0x0000002502487223 */ /* 0x000fc60000010832 */
[----:B------:R-:W-:Y:S01]  /*5af0*/  FSETP.NEU.FTZ.AND P1, PT, R0, -INF , PT ;  /* 0xff8000000000780b */ /* 0x000fe20003f3d000 */
[----:B------:R-:W-:-:S02]  /*5b00*/  FFMA.FTZ R74, R2, R0, -8 ;  /* 0xc1000000024a7423 */ /* 0x000fc40000010000 */
[----:B------:R-:W-:Y:S03]  /*5b10*/  MUFU.EX2 R77, R77 ;  /* 0x0000004d004d7308 */ /* 0x000fe60000000800 */
[----:B------:R-:W-:-:S05]  /*5b20*/  FSEL R50, R74, RZ, P1 ;  /* 0x000000ff4a327208 */ /* 0x000fca0000800000 */
        /* <DEDUP_REMOVED lines=25> */
[----:B------:R-:W-:-:S01]  /*5cc0*/  FFMA.FTZ R90, R2, R199, -R50 ;  /* 0x000000c7025a7223 */ /* 0x000fc20000010832 */
[C-C-:B------:R-:W-:Y:S01]  /*5cd0*/  FFMA.FTZ R95, R2.reuse, R99, -R50.reuse ;  /* 0x00000063025f7223 */ /* 0x140fe20000010832 */
[----:B------:R-:W-:-:S01]  /*5ce0*/  FFMA.FTZ R96, R2, R201, -R50 ;  /* 0x000000c902607223 */ /* 0x000fc20000010832 */
[C-C-:B------:R-:W-:Y:S01]  /*5cf0*/  FFMA.FTZ R99, R2.reuse, R103, -R50.reuse ;  /* 0x0000006702637223 */ /* 0x140fe20000010832 */
[----:B------:R-:W-:-:S01]  /*5d00*/  FFMA.FTZ R94, R2, R203, -R50 ;  /* 0x000000cb025e7223 */ /* 0x000fc20000010832 */
[C-C-:B------:R-:W-:Y:S01]  /*5d10*/  FFMA.FTZ R75, R2.reuse, R75, -R50.reuse ;  /* 0x0000004b024b7223 */ /* 0x140fe20000010832 */
[----:B------:R-:W-:-:S01]  /*5d20*/  FFMA.FTZ R98, R2, R205, -R50 ;  /* 0x000000cd02627223 */ /* 0x000fc20000010832 */
[----:B------:R-:W3:Y:S01]  /*5d30*/  MUFU.EX2 R141, R141 ;  /* 0x0000008d008d7308 */ /* 0x000ee20000000800 */
[----:B-1----:R-:W-:-:S01]  /*5d40*/  FADD.FTZ R87, R37, R74 ;  /* 0x0000004a25577221 */ /* 0x002fc20000010000 */
[C-C-:B------:R-:W-:Y:S01]  /*5d50*/  FFMA.FTZ R103, R2.reuse, R79, -R50.reuse ;  /* 0x0000004f02677223 */ /* 0x140fe20000010832 */
[----:B------:R-:W-:-:S01]  /*5d60*/  FFMA.FTZ R79, R2, R207, -R50 ;  /* 0x000000cf024f7223 */ /* 0x000fc20000010832 */
[----:B------:R-:W-:Y:S01]  /*5d70*/  F2FP.SATFINITE.E4M3.F32.PACK_AB_MERGE_C R212, R77, R52, RZ ;  /* 0x000000344dd4723e */ /* 0x000fe200048070ff */
        /* <DEDUP_REMOVED lines=12> */
[----:B---3--:R-:W-:-:S01]  /*5e40*/  FADD.FTZ R143, R141, R104 ;  /* 0x000000688d8f7221 */ /* 0x008fc20000010000 */
        /* <DEDUP_REMOVED lines=15> */
[----:B--2---:R-:W-:-:S01]  /*5f40*/  FADD.FTZ R59, R131, R106 ;  /* 0x0000006a833b7221 */ /* 0x004fc20000010000 */
[----:B------:R-:W-:Y:S01]  /*5f50*/  FADD.FTZ R108, R40, R145 ;  /* 0x00000091286c7221 */ /* 0x000fe20000010000 */
[----:B------:R-:W-:-:S01]  /*5f60*/  FFMA.FTZ R39, R2, R39, -R50 ;  /* 0x0000002702277223 */ /* 0x000fc20000010832 */
[----:B------:R-:W-:-:S02]  /*5f70*/  F2FP.SATFINITE.E4M3.F32.PACK_AB_MERGE_C R76, R141, R76, RZ ;  /* 0x0000004c8d4c723e */ /* 0x000fc400048070ff */
[----:B------:R-:W-:Y:S02]  /*5f80*/  F2FP.SATFINITE.E4M3.F32.PACK_AB_MERGE_C R212, R73, R48, R212 ;  /* 0x0000003049d4723e */ /* 0x000fe400048070d4 */
[----:B------:R-:W2:Y:S01]  /*5f90*/  MUFU.EX2 R25, R25 ;  /* 0x0000001900197308 */ /* 0x000ea20000000800 */
[----:B---3--:R-:W-:-:S01]  /*5fa0*/  FADD.FTZ R106, R78, R59 ;  /* 0x0000003b4e6a7221 */ /* 0x008fc20000010000 */
[----:B------:R-:W-:Y:S01]  /*5fb0*/  FFMA.FTZ R59, R2, R213, -R50 ;  /* 0x000000d5023b7223 */ /* 0x000fe20000010832 */
[----:B------:R-:W-:-:S05]  /*5fc0*/  F2FP.SATFINITE.E4M3.F32.PACK_AB_MERGE_C R76, R74, R37, R76 ;  /* 0x000000254a4c723e */ /* 0x000fca000480704c */
[----:B------:R-:W3:Y:S01]  /*5fd0*/  MUFU.EX2 R80, R80 ;  /* 0x0000005000507308 */ /* 0x000ee20000000800 */
[----:B-1----:R-:W-:-:S01]  /*5fe0*/  FADD.FTZ R106, R135, R106 ;  /* 0x0000006a876a7221 */ /* 0x002fc20000010000 */
[----:B------:R-:W-:-:S04]  /*5ff0*/  F2FP.SATFINITE.E4M3.F32.PACK_AB_MERGE_C R78, R135, R78, RZ ;  /* 0x0000004e874e723e */ /* 0x000fc800048070ff */
[----:B------:R-:W-:Y:S02]  /*6000*/  F2FP.SATFINITE.E4M3.F32.PACK_AB_MERGE_C R227, R131, R36, R78 ;  /* 0x0000002483e3723e */ /* 0x000fe4000480704e */
[----:B------:R-:W1:Y:S01]  /*6010*/  MUFU.EX2 R84, R84 ;  /* 0x0000005400547308 */ /* 0x000e620000000800 */
[----:B--2---:R-:W-:-:S01]  /*6020*/  FADD.FTZ R143, R25, R106 ;  /* 0x0000006a198f7221 */ /* 0x004fc20000010000 */
[----:B------:R-:W-:Y:S01]  /*6030*/  FFMA.FTZ R106, R2, R63, -R50 ;  /* 0x0000003f026a7223 */ /* 0x000fe20000010832 */
[----:B------:R-:W-:-:S04]  /*6040*/  FADD.FTZ R63, R109, R108 ;  /* 0x0000006c6d3f7221 */ /* 0x000fc80000010000 */
[----:B------:R-:W-:Y:S01]  /*6050*/  FADD.FTZ R108, R32, R63 ;  /* 0x0000003f206c7221 */ /* 0x000fe20000010000 */
[----:B------:R-:W2:Y:S01]  /*6060*/  MUFU.EX2 R111, R111 ;  /* 0x0000006f006f7308 */ /* 0x000ea20000000800 */
[----:B---3--:R-:W-:-:S02]  /*6070*/  FADD.FTZ R143, R80, R143 ;  /* 0x0000008f508f7221 */ /* 0x008fc40000010000 */
[----:B------:R-:W-:-:S04]  /*6080*/  FADD.FTZ R125, R89, R108 ;  /* 0x0000006c597d7221 */ /* 0x000fc80000010000 */
[----:B------:R-:W-:Y:S01]  /*6090*/  FADD.FTZ R30, R44, R125 ;  /* 0x0000007d2c1e7221 */ /* 0x000fe20000010000 */
[----:B------:R-:W3:Y:S01]  /*60a0*/  MUFU.EX2 R82, R82 ;  /* 0x0000005200527308 */ /* 0x000ee20000000800 */
[----:B-1----:R-:W-:-:S07]  /*60b0*/  FADD.FTZ R20, R84, R143 ;  /* 0x0000008f54147221 */ /* 0x002fce0000010000 */
[----:B------:R-:W1:Y:S01]  /*60c0*/  MUFU.EX2 R107, R107 ;  /* 0x0000006b006b7308 */ /* 0x000e620000000800 */
[----:B--2---:R-:W-:-:S01]  /*60d0*/  FADD.FTZ R63, R111, R20 ;  /* 0x000000146f3f7221 */ /* 0x004fc20000010000 */
[----:B------:R-:W-:Y:S01]  /*60e0*/  FFMA.FTZ R20, R2, R67, -R50 ;  /* 0x0000004302147223 */ /* 0x000fe20000010832 */
[----:B------:R-:W-:-:S01]  /*60f0*/  FADD.FTZ R67, R113, R30 ;  /* 0x0000001e71437221 */ /* 0x000fc20000010000 */
[----:B------:R-:W-:-:S03]  /*6100*/  F2FP.SATFINITE.E4M3.F32.PACK_AB_MERGE_C R84, R111, R84, RZ ;  /* 0x000000546f54723e */ /* 0x000fc600048070ff */
[----:B------:R-:W-:Y:S01]  /*6110*/  FADD.FTZ R40, R42, R67 ;  /* 0x000000432a287221 */ /* 0x000fe20000010000 */
[----:B------:R-:W2:Y:S01]  /*6120*/  MUFU.EX2 R88, R88 ;  /* 0x0000005800587308 */ /* 0x000ea20000000800 */
[----:B---3--:R-:W-:-:S02]  /*6130*/  FADD.FTZ R26, R82, R63 ;  /* 0x0000003f521a7221 */ /* 0x008fc40000010000 */
[----:B------:R-:W-:-:S04]  /*6140*/  FADD.FTZ R67, R93, R40 ;  /* 0x000000285d437221 */ /* 0x000fc80000010000 */
[----:B------:R-:W-:Y:S01]  /*6150*/  FADD.FTZ R14, R46, R67 ;  /* 0x000000432e0e7221 */ /* 0x000fe20000010000 */
[----:B------:R-:W3:Y:S01]  /*6160*/  MUFU.EX2 R115, R115 ;  /* 0x0000007300737308 */ /* 0x000ee20000000800 */
[----:B-1----:R-:W-:-:S01]  /*6170*/  FADD.FTZ R63, R107, R26 ;  /* 0x0000001a6b3f7221 */ /* 0x002fc20000010000 */
[----:B------:R-:W-:Y:S01]  /*6180*/  FFMA.FTZ R26, R2, R217, -R50 ;  /* 0x000000d9021a7223 */ /* 0x000fe20000010832 */
[----:B------:R-:W-:-:S04]  /*6190*/  FADD.FTZ R97, R97, R14 ;  /* 0x0000000e61617221 */ /* 0x000fc80000010000 */
[----:B------:R-:W-:Y:S01]  /*61a0*/  FADD.FTZ R24, R48, R97 ;  /* 0x0000006130187221 */ /* 0x000fe20000010000 */
[----:B------:R-:W1:Y:S01]  /*61b0*/  MUFU.EX2 R86, R86 ;  /* 0x0000005600567308 */ /* 0x000e620000000800 */
[----:B--2---:R-:W-:-:S02]  /*61c0*/  FADD.FTZ R30, R88, R63 ;  /* 0x0000003f581e7221 */ /* 0x004fc40000010000 */
[----:B------:R-:W-:-:S04]  /*61d0*/  FADD.FTZ R13, R73, R24 ;  /* 0x00000018490d7221 */ /* 0x000fc80000010000 */
[----:B------:R-:W-:Y:S01]  /*61e0*/  FADD.FTZ R24, R52, R13 ;  /* 0x0000000d34187221 */ /* 0x000fe20000010000 */
[----:B------:R-:W2:Y:S01]  /*61f0*/  MUFU.EX2 R91, R91 ;  /* 0x0000005b005b7308 */ /* 0x000ea20000000800 */
[----:B---3--:R-:W-:-:S01]  /*6200*/  FADD.FTZ R63, R115, R30 ;  /* 0x0000001e733f7221 */ /* 0x008fc20000010000 */
[----:B------:R-:W-:Y:S01]  /*6210*/  F2FP.SATFINITE.E4M3.F32.PACK_AB_MERGE_C R88, R115, R88, RZ ;  /* 0x000000587358723e */ /* 0x000fe200048070ff */
[----:B------:R-:W-:-:S03]  /*6220*/  FADD.FTZ R77, R77, R24 ;  /* 0x000000184d4d7221 */ /* 0x000fc60000010000 */
[----:B------:R-:W-:Y:S01]  /*6230*/  F2FP.SATFINITE.E4M3.F32.PACK_AB_MERGE_C R88, R107, R82, R88 ;  /* 0x000000526b58723e */ /* 0x000fe20004807058 */
[----:B------:R-:W-:-:S01]  /*6240*/  FADD.FTZ R24, R54, R77 ;  /* 0x0000004d36187221 */ /* 0x000fc20000010000 */
[----:B------:R-:W3:Y:S01]  /*6250*/  MUFU.EX2 R92, R92 ;  /* 0x0000005c005c7308 */ /* 0x000ee20000000800 */
[----:B-1----:R-:W-:-:S07]  /*6260*/  FADD.FTZ R4, R86, R63 ;  /* 0x0000003f56047221 */ /* 0x002fce0000010000 */
[----:B------:R-:W1:Y:S01]  /*6270*/  MUFU.EX2 R119, R119 ;  /* 0x0000007700777308 */ /* 0x000e620000000800 */
[----:B--2---:R-:W-:-:S01]  /*6280*/  FADD.FTZ R5, R91, R4 ;  /* 0x000000045b057221 */ /* 0x004fc20000010000 */
[----:B------:R-:W-:-:S06]  /*6290*/  FFMA.FTZ R4, R2, R219, -R50 ;  /* 0x000000db02047223 */ /* 0x000fcc0000010832 */
[----:B------:R-:W2:Y:S01]  /*62a0*/  MUFU.EX2 R90, R90 ;  /* 0x0000005a005a7308 */ /* 0x000ea20000000800 */
[----:B---3--:R-:W-:-:S07]  /*62b0*/  FADD.FTZ R14, R92, R5 ;  /* 0x000000055c0e7221 */ /* 0x008fce0000010000 */
[----:B------:R-:W3:Y:S01]  /*62c0*/  MUFU.EX2 R95, R95 ;  /* 0x0000005f005f7308 */ /* 0x000ee20000000800 */
[----:B-1----:R-:W-:-:S01]  /*62d0*/  FADD.FTZ R5, R119, R14 ;  /* 0x0000000e77057221 */ /* 0x002fc20000010000 */
[----:B------:R-:W-:-:S04]  /*62e0*/  F2FP.SATFINITE.E4M3.F32.PACK_AB_MERGE_C R92, R119, R92, RZ ;  /* 0x0000005c775c723e */ /* 0x000fc800048070ff */
[----:B------:R-:W-:Y:S02]  /*62f0*/  F2FP.SATFINITE.E4M3.F32.PACK_AB_MERGE_C R217, R91, R86, R92 ;  /* 0x000000565bd9723e */ /* 0x000fe4000480705c */
[----:B------:R-:W1:Y:S01]  /*6300*/  MUFU.EX2 R96, R96 ;  /* 0x0000006000607308 */ /* 0x000e620000000800 */
[----:B--2---:R-:W-:-:S01]  /*6310*/  FADD.FTZ R14, R90, R5 ;  /* 0x000000055a0e7221 */ /* 0x004fc20000010000 */
[----:B------:R-:W-:-:S06]  /*6320*/  FFMA.FTZ R5, R2, R43, -R50 ;  /* 0x0000002b02057223 */ /* 0x000fcc0000010832 */
[----:B------:R-:W2:Y:S01]  /*6330*/  MUFU.EX2 R99, R99 ;  /* 0x0000006300637308 */ /* 0x000ea20000000800 */
[----:B---3--:R-:W-:-:S07]  /*6340*/  FADD.FTZ R13, R95, R14 ;  /* 0x0000000e5f0d7221 */ /* 0x008fce0000010000 */
[----:B------:R-:W3:Y:S01]  /*6350*/  MUFU.EX2 R94, R94 ;  /* 0x0000005e005e7308 */ /* 0x000ee20000000800 */
[----:B-1----:R-:W-:-:S07]  /*6360*/  FADD.FTZ R14, R96, R13 ;  /* 0x0000000d600e7221 */ /* 0x002fce0000010000 */
[----:B------:R-:W1:Y:S01]  /*6370*/  MUFU.EX2 R81, R81 ;  /* 0x0000005100517308 */ /* 0x000e620000000800 */
[----:B--2---:R-:W-:-:S01]  /*6380*/  FADD.FTZ R13, R99, R14 ;  /* 0x0000000e630d7221 */ /* 0x004fc20000010000 */
[----:B------:R-:W-:-:S04]  /*6390*/  F2FP.SATFINITE.E4M3.F32.PACK_AB_MERGE_C R96, R99, R96, RZ ;  /* 0x000000606360723e */ /* 0x000fc800048070ff */
[----:B------:R-:W-:Y:S02]  /*63a0*/  F2FP.SATFINITE.E4M3.F32.PACK_AB_MERGE_C R219, R95, R90, R96 ;  /* 0x0000005a5fdb723e */ /* 0x000fe40004807060 */
[----:B------:R-:W2:Y:S01]  /*63b0*/  MUFU.EX2 R75, R75 ;  /* 0x0000004b004b7308 */ /* 0x000ea20000000800 */
[----:B---3--:R-:W-:-:S07]  /*63c0*/  FADD.FTZ R14, R94, R13 ;  /* 0x0000000d5e0e7221 */ /* 0x008fce0000010000 */
[----:B------:R-:W-:Y:S01]  /*63d0*/  MUFU.EX2 R56, R56 ;  /* 0x0000003800387308 */ /* 0x000fe20000000800 */
[----:B-1----:R-:W-:-:S07]  /*63e0*/  FADD.FTZ R21, R81, R24 ;  /* 0x0000001851157221 */ /* 0x002fce0000010000 */
[----:B------:R-:W1:Y:S01]  /*63f0*/  MUFU.EX2 R85, R85 ;  /* 0x0000005500557308 */ /* 0x000e620000000800 */
[----:B--2---:R-:W-:-:S07]  /*6400*/  FADD.FTZ R13, R75, R14 ;  /* 0x0000000e4b0d7221 */ /* 0x004fce0000010000 */
[----:B------:R-:W2:Y:S08]  /*6410*/  MUFU.EX2 R98, R98 ;  /* 0x0000006200627308 */ /* 0x000eb00000000800 */
[----:B------:R-:W3:Y:S01]  /*6420*/  MUFU.EX2 R103, R103 ;  /* 0x0000006700677308 */ /* 0x000ee20000000800 */
[----:B-1----:R-:W-:Y:S01]  /*6430*/  F2FP.SATFINITE.E4M3.F32.PACK_AB_MERGE_C R214, R85, R56, RZ ;  /* 0x0000003855d6723e */ /* 0x002fe200048070ff */
[----:B------:R-:W-:-:S03]  /*6440*/  FADD.FTZ R56, R56, R21 ;  /* 0x0000001538387221 */ /* 0x000fc60000010000 */
[----:B------:R-:W-:Y:S01]  /*6450*/  F2FP.SATFINITE.E4M3.F32.PACK_AB_MERGE_C R214, R81, R54, R214 ;  /* 0x0000003651d6723e */ /* 0x000fe200048070d6 */
[----:B------:R-:W-:-:S02]  /*6460*/  FADD.FTZ R85, R85, R56 ;  /* 0x0000003855557221 */ /* 0x000fc40000010000 */
[----:B------:R-:W-:Y:S01]  /*6470*/  MUFU.EX2 R60, R60 ;  /* 0x0000003c003c7308 */ /* 0x000fe20000000800 */
[----:B--2---:R-:W-:-:S07]  /*6480*/  FADD.FTZ R24, R98, R13 ;  /* 0x0000000d62187221 */ /* 0x004fce0000010000 */
[----:B------:R-:W1:Y:S01]  /*6490*/  MUFU.EX2 R61, R61 ;  /* 0x0000003d003d7308 */ /* 0x000e620000000800 */
[----:B---3--:R-:W-:-:S01]  /*64a0*/  FADD.FTZ R24, R103, R24 ;  /* 0x0000001867187221 */ /* 0x008fc20000010000 */
[----:B------:R-:W-:-:S04]  /*64b0*/  F2FP.SATFINITE.E4M3.F32.PACK_AB_MERGE_C R98, R103, R98, RZ ;  /* 0x000000626762723e */ /* 0x000fc800048070ff */
[----:B------:R-:W-:Y:S02]  /*64c0*/  F2FP.SATFINITE.E4M3.F32.PACK_AB_MERGE_C R213, R75, R94, R98 ;  /* 0x0000005e4bd5723e */ /* 0x000fe40004807062 */
[----:B------:R-:W2:Y:S08]  /*64d0*/  MUFU.EX2 R58, R58 ;  /* 0x0000003a003a7308 */ /* 0x000eb00000000800 */
[----:B------:R-:W3:Y:S01]  /*64e0*/  MUFU.EX2 R79, R79 ;  /* 0x0000004f004f7308 */ /* 0x000ee20000000800 */
[----:B-1----:R-:W-:-:S07]  /*64f0*/  F2FP.SATFINITE.E4M3.F32.PACK_AB_MERGE_C R208, R61, R60, RZ ;  /* 0x0000003c3dd0723e */ /* 0x002fce00048070ff */
[----:B------:R-:W1:Y:S01]  /*6500*/  MUFU.EX2 R57, R57 ;  /* 0x0000003900397308 */ /* 0x000e620000000800 */
[----:B--2---:R-:W-:-:S07]  /*6510*/  FADD.FTZ R28, R58, R85 ;  /* 0x000000553a1c7221 */ /* 0x004fce0000010000 */
[----:B------:R-:W2:Y:S01]  /*6520*/  MUFU.EX2 R100, R100 ;  /* 0x0000006400647308 */ /* 0x000ea20000000800 */
[----:B---3--:R-:W-:-:S07]  /*6530*/  FADD.FTZ R13, R79, R24 ;  /* 0x000000184f0d7221 */ /* 0x008fce0000010000 */
[----:B------:R-:W3:Y:S01]  /*6540*/  MUFU.EX2 R83, R83 ;  /* 0x0000005300537308 */ /* 0x000ee20000000800 */
[C---:B-1----:R-:W-:Y:S01]  /*6550*/  F2FP.SATFINITE.E4M3.F32.PACK_AB_MERGE_C R208, R57.reuse, R58, R208 ;  /* 0x0000003a39d0723e */ /* 0x042fe200048070d0 */
[----:B------:R-:W-:-:S04]  /*6560*/  FADD.FTZ R57, R57, R28 ;  /* 0x0000001c39397221 */ /* 0x000fc80000010000 */
[----:B------:R-:W-:Y:S02]  /*6570*/  FADD.FTZ R60, R60, R57 ;  /* 0x000000393c3c7221 */ /* 0x000fe40000010000 */
[----:B------:R-:W1:Y:S01]  /*6580*/  MUFU.EX2 R102, R102 ;  /* 0x0000006600667308 */ /* 0x000e620000000800 */
[----:B--2---:R-:W-:-:S01]  /*6590*/  FADD.FTZ R28, R100, R13 ;  /* 0x0000000d641c7221 */ /* 0x004fc20000010000 */
[----:B------:R-:W-:-:S06]  /*65a0*/  FADD.FTZ R61, R61, R60 ;  /* 0x0000003c3d3d7221 */ /* 0x000fcc0000010000 */
[----:B------:R-:W2:Y:S01]  /*65b0*/  MUFU.EX2 R87, R87 ;  /* 0x0000005700577308 */ /* 0x000ea20000000800 */
[----:B---3--:R-:W-:-:S07]  /*65c0*/  FADD.FTZ R13, R83, R28 ;  /* 0x0000001c530d7221 */ /* 0x008fce0000010000 */
[----:B------:R-:W3:Y:S01]  /*65d0*/  MUFU.EX2 R104, R104 ;  /* 0x0000006800687308 */ /* 0x000ee20000000800 */
[----:B-1----:R-:W-:-:S01]  /*65e0*/  FADD.FTZ R28, R102, R13 ;  /* 0x0000000d661c7221 */ /* 0x002fc20000010000 */
[----:B------:R-:W-:-:S06]  /*65f0*/  F2FP.SATFINITE.E4M3.F32.PACK_AB_MERGE_C R83, R102, R83, RZ ;  /* 0x000000536653723e */ /* 0x000fcc00048070ff */
[----:B------:R-:W-:Y:S01]  /*6600*/  MUFU.EX2 R64, R64 ;  /* 0x0000004000407308 */ /* 0x000fe20000000800 */
[----:B--2---:R-:W-:-:S07]  /*6610*/  FADD.FTZ R13, R87, R28 ;  /* 0x0000001c570d7221 */ /* 0x004fce0000010000 */
[----:B------:R-:W1:Y:S01]  /*6620*/  MUFU.EX2 R69, R69 ;  /* 0x0000004500457308 */ /* 0x000e620000000800 */
[----:B---3--:R-:W-:-:S07]  /*6630*/  FADD.FTZ R30, R104, R13 ;  /* 0x0000000d681e7221 */ /* 0x008fce0000010000 */
[----:B------:R-:W2:Y:S08]  /*6640*/  MUFU.EX2 R59, R59 ;  /* 0x0000003b003b7308 */ /* 0x000eb00000000800 */
[----:B------:R-:W-:Y:S01]  /*6650*/  MUFU.EX2 R62, R62 ;  /* 0x0000003e003e7308 */ /* 0x000fe20000000800 */
[----:B-1----:R-:W-:-:S07]  /*6660*/  F2FP.SATFINITE.E4M3.F32.PACK_AB_MERGE_C R21, R69, R64, RZ ;  /* 0x000000404515723e */ /* 0x002fce00048070ff */
[----:B------:R-:W1:Y:S01]  /*6670*/  MUFU.EX2 R65, R65 ;  /* 0x0000004100417308 */ /* 0x000e620000000800 */
[----:B--2---:R-:W-:-:S07]  /*6680*/  FADD.FTZ R13, R59, R30 ;  /* 0x0000001e3b0d7221 */ /* 0x004fce0000010000 */
[----:B------:R-:W2:Y:S08]  /*6690*/  MUFU.EX2 R106, R106 ;  /* 0x0000006a006a7308 */ /* 0x000eb00000000800 */
[----:B------:R3:W4:Y:S01]  /*66a0*/  MUFU.EX2 R15, R215 ;  /* 0x000000d7000f7308 */ /* 0x0007220000000800 */
[----:B-1----:R-:W-:Y:S01]  /*66b0*/  F2FP.SATFINITE.E4M3.F32.PACK_AB_MERGE_C R210, R65, R62, R21 ;  /* 0x0000003e41d2723e */ /* 0x002fe20004807015 */
[----:B------:R-:W-:-:S04]  /*66c0*/  FADD.FTZ R62, R62, R61 ;  /* 0x0000003d3e3e7221 */ /* 0x000fc80000010000 */
[----:B------:R-:W-:Y:S02]  /*66d0*/  FADD.FTZ R65, R65, R62 ;  /* 0x0000003e41417221 */ /* 0x000fe40000010000 */
[----:B------:R-:W1:Y:S01]  /*66e0*/  MUFU.EX2 R20, R20 ;  /* 0x0000001400147308 */ /* 0x000e620000000800 */
[----:B--2---:R-:W-:-:S01]  /*66f0*/  FADD.FTZ R30, R106, R13 ;  /* 0x0000000d6a1e7221 */ /* 0x004fc20000010000 */
[----:B------:R-:W-:Y:S01]  /*6700*/  FADD.FTZ R64, R64, R65 ;  /* 0x0000004140407221 */ /* 0x000fe20000010000 */
[----:B------:R-:W-:Y:S02]  /*6710*/  F2FP.SATFINITE.E4M3.F32.PACK_AB_MERGE_C R59, R106, R59, RZ ;  /* 0x0000003b6a3b723e */ /* 0x000fe400048070ff */
[----:B---3--:R-:W-:Y:S01]  /*6720*/  F2FP.SATFINITE.E4M3.F32.PACK_AB_MERGE_C R215, R100, R79, R83 ;  /* 0x0000004f64d7723e */ /* 0x008fe20004807053 */
[----:B------:R-:W-:-:S01]  /*6730*/  FADD.FTZ R69, R69, R64 ;  /* 0x0000004045457221 */ /* 0x000fc20000010000 */
[----:B------:R-:W-:Y:S01]  /*6740*/  F2FP.SATFINITE.E4M3.F32.PACK_AB_MERGE_C R209, R104, R87, R59 ;  /* 0x0000005768d1723e */ /* 0x000fe2000480703b */
[----:B------:R-:W-:Y:S01]  /*6750*/  MUFU.EX2 R12, R12 ;  /* 0x0000000c000c7308 */ /* 0x000fe20000000800 */
[----:B----4-:R-:W-:-:S07]  /*6760*/  FADD.FTZ R13, R15, R30 ;  /* 0x0000001e0f0d7221 */ /* 0x010fce0000010000 */
[----:B------:R-:W2:Y:S01]  /*6770*/  MUFU.EX2 R45, R45 ;  /* 0x0000002d002d7308 */ /* 0x000ea20000000800 */
[----:B-1----:R-:W-:-:S07]  /*6780*/  FADD.FTZ R13, R20, R13 ;  /* 0x0000000d140d7221 */ /* 0x002fce0000010000 */
[----:B------:R-:W1:Y:S08]  /*6790*/  MUFU.EX2 R26, R26 ;  /* 0x0000001a001a7308 */ /* 0x000e700000000800 */
[----:B------:R-:W-:Y:S01]  /*67a0*/  MUFU.EX2 R6, R6 ;  /* 0x0000000600067308 */ /* 0x000fe20000000800 */
[----:B--2---:R-:W-:-:S07]  /*67b0*/  F2FP.SATFINITE.E4M3.F32.PACK_AB_MERGE_C R21, R45, R12, RZ ;  /* 0x0000000c2d15723e */ /* 0x004fce00048070ff */
[----:B------:R-:W2:Y:S01]  /*67c0*/  MUFU.EX2 R117, R117 ;  /* 0x0000007500757308 */ /* 0x000ea20000000800 */
[----:B-1----:R-:W-:-:S07]  /*67d0*/  FADD.FTZ R32, R26, R13 ;  /* 0x0000000d1a207221 */ /* 0x002fce0000010000 */
[----:B------:R-:W1:Y:S08]  /*67e0*/  MUFU.EX2 R71, R71 ;  /* 0x0000004700477308 */ /* 0x000e700000000800 */
[----:B------:R-:W3:Y:S01]  /*67f0*/  MUFU.EX2 R4, R4 ;  /* 0x0000000400047308 */ /* 0x000ee20000000800 */
[----:B--2---:R-:W-:Y:S01]  /*6800*/  F2FP.SATFINITE.E4M3.F32.PACK_AB_MERGE_C R204, R117, R6, R21 ;  /* 0x0000000675cc723e */ /* 0x004fe20004807015 */
[----:B------:R-:W-:-:S04]  /*6810*/  FADD.FTZ R6, R6, R69 ;  /* 0x0000004506067221 */ /* 0x000fc80000010000 */
[----:B------:R-:W-:Y:S02]  /*6820*/  FADD.FTZ R117, R117, R6 ;  /* 0x0000000675757221 */ /* 0x000fe40000010000 */
[----:B------:R-:W2:Y:S01]  /*6830*/  MUFU.EX2 R5, R5 ;  /* 0x0000000500057308 */ /* 0x000ea20000000800 */
[----:B-1----:R-:W-:-:S01]  /*6840*/  FADD.FTZ R13, R71, R32 ;  /* 0x00000020470d7221 */ /* 0x002fc20000010000 */
[----:B------:R-:W-:Y:S01]  /*6850*/  FADD.FTZ R32, R12, R117 ;  /* 0x000000750c207221 */ /* 0x000fe20000010000 */
[----:B------:R-:W-:-:S03]  /*6860*/  F2FP.SATFINITE.E4M3.F32.PACK_AB_MERGE_C R71, R71, R26, RZ ;  /* 0x0000001a4747723e */ /* 0x000fc600048070ff */
[----:B------:R-:W-:Y:S01]  /*6870*/  FADD.FTZ R45, R45, R32 ;  /* 0x000000202d2d7221 */ /* 0x000fe20000010000 */
[----:B------:R-:W-:Y:S01]  /*6880*/  F2FP.SATFINITE.E4M3.F32.PACK_AB_MERGE_C R211, R20, R15, R71 ;  /* 0x0000000f14d3723e */ /* 0x000fe20004807047 */
[----:B------:R-:W-:Y:S01]  /*6890*/  MUFU.EX2 R38, R38 ;  /* 0x0000002600267308 */ /* 0x000fe20000000800 */
[----:B---3--:R-:W-:-:S07]  /*68a0*/  FADD.FTZ R6, R4, R13 ;  /* 0x0000000d04067221 */ /* 0x008fce0000010000 */
[----:B------:R-:W1:Y:S01]  /*68b0*/  MUFU.EX2 R53, R53 ;  /* 0x0000003500357308 */ /* 0x000e620000000800 */
[----:B--2---:R-:W-:-:S07]  /*68c0*/  FADD.FTZ R12, R5, R6 ;  /* 0x00000006050c7221 */ /* 0x004fce0000010000 */
[----:B------:R-:W2:Y:S08]  /*68d0*/  MUFU.EX2 R221, R221 ;  /* 0x000000dd00dd7308 */ /* 0x000eb00000000800 */
[----:B------:R-:W-:Y:S01]  /*68e0*/  MUFU.EX2 R34, R34 ;  /* 0x0000002200227308 */ /* 0x000fe20000000800 */
[----:B-1----:R-:W-:-:S07]  /*68f0*/  F2FP.SATFINITE.E4M3.F32.PACK_AB_MERGE_C R21, R53, R38, RZ ;  /* 0x000000263515723e */ /* 0x002fce00048070ff */
[----:B------:R-:W1:Y:S01]  /*6900*/  MUFU.EX2 R49, R49 ;  /* 0x0000003100317308 */ /* 0x000e620000000800 */
[----:B--2---:R-:W-:-:S07]  /*6910*/  FADD.FTZ R13, R221, R12 ;  /* 0x0000000cdd0d7221 */ /* 0x004fce0000010000 */
[----:B------:R-:W2:Y:S08]  /*6920*/  MUFU.EX2 R14, R47 ;  /* 0x0000002f000e7308 */ /* 0x000eb00000000800 */
[----:B------:R-:W3:Y:S01]  /*6930*/  MUFU.EX2 R223, R223 ;  /* 0x000000df00df7308 */ /* 0x000ee20000000800 */
[----:B-1----:R-:W-:Y:S01]  /*6940*/  F2FP.SATFINITE.E4M3.F32.PACK_AB_MERGE_C R206, R49, R34, R21 ;  /* 0x0000002231ce723e */ /* 0x002fe20004807015 */
[----:B------:R-:W-:-:S04]  /*6950*/  FADD.FTZ R34, R34, R45 ;  /* 0x0000002d22227221 */ /* 0x000fc80000010000 */
[----:B------:R-:W-:Y:S02]  /*6960*/  FADD.FTZ R49, R49, R34 ;  /* 0x0000002231317221 */ /* 0x000fe40000010000 */
[----:B------:R-:W1:Y:S01]  /*6970*/  MUFU.EX2 R24, R51 ;  /* 0x0000003300187308 */ /* 0x000e620000000800 */
[C---:B--2---:R-:W-:Y:S01]  /*6980*/  F2FP.SATFINITE.E4M3.F32.PACK_AB_MERGE_C R21, R14.reuse, R221, RZ ;  /* 0x000000dd0e15723e */ /* 0x044fe200048070ff */
[----:B------:R-:W-:Y:S01]  /*6990*/  FADD.FTZ R14, R14, R13 ;  /* 0x0000000d0e0e7221 */ /* 0x000fe20000010000 */
[----:B------:R-:W-:-:S01]  /*69a0*/  FADD.FTZ R38, R38, R49 ;  /* 0x0000003126267221 */ /* 0x000fc20000010000 */
[----:B------:R-:W-:Y:S02]  /*69b0*/  F2FP.SATFINITE.E4M3.F32.PACK_AB_MERGE_C R221, R80, R25, R84 ;  /* 0x0000001950dd723e */ /* 0x000fe40004807054 */
[----:B------:R-:W-:Y:S01]  /*69c0*/  F2FP.SATFINITE.E4M3.F32.PACK_AB_MERGE_C R205, R5, R4, R21 ;  /* 0x0000000405cd723e */ /* 0x000fe20004807015 */
[----:B------:R-:W-:Y:S01]  /*69d0*/  FADD.FTZ R53, R53, R38 ;  /* 0x0000002635357221 */ /* 0x000fe20000010000 */
[----:B------:R-:W2:Y:S01]  /*69e0*/  MUFU.EX2 R225, R225 ;  /* 0x000000e100e17308 */ /* 0x000ea20000000800 */
[----:B---3--:R-:W-:-:S07]  /*69f0*/  FADD.FTZ R13, R223, R14 ;  /* 0x0000000edf0d7221 */ /* 0x008fce0000010000 */
[----:B------:R-:W-:Y:S01]  /*6a00*/  MUFU.EX2 R68, R68 ;  /* 0x0000004400447308 */ /* 0x000fe20000000800 */
[----:B-1----:R-:W-:-:S07]  /*6a10*/  FADD.FTZ R14, R24, R13 ;  /* 0x0000000d180e7221 */ /* 0x002fce0000010000 */
[----:B------:R-:W1:Y:S01]  /*6a20*/  MUFU.EX2 R29, R29 ;  /* 0x0000001d001d7308 */ /* 0x000e620000000800 */
[----:B--2---:R-:W-:-:S07]  /*6a30*/  FADD.FTZ R13, R225, R14 ;  /* 0x0000000ee10d7221 */ /* 0x004fce0000010000 */
[----:B------:R-:W2:Y:S08]  /*6a40*/  MUFU.EX2 R28, R55 ;  /* 0x00000037001c7308 */ /* 0x000eb00000000800 */
[----:B------:R-:W-:Y:S01]  /*6a50*/  MUFU.EX2 R66, R66 ;  /* 0x0000004200427308 */ /* 0x000fe20000000800 */
[----:B-1----:R-:W-:-:S07]  /*6a60*/  F2FP.SATFINITE.E4M3.F32.PACK_AB_MERGE_C R26, R29, R68, RZ ;  /* 0x000000441d1a723e */ /* 0x002fce00048070ff */
[----:B------:R-:W1:Y:S01]  /*6a70*/  MUFU.EX2 R129, R129 ;  /* 0x0000008100817308 */ /* 0x000e620000000800 */
[C---:B--2---:R-:W-:Y:S01]  /*6a80*/  F2FP.SATFINITE.E4M3.F32.PACK_AB_MERGE_C R225, R28.reuse, R225, RZ ;  /* 0x000000e11ce1723e */ /* 0x044fe200048070ff */
[----:B------:R-:W-:-:S03]  /*6a90*/  FADD.FTZ R28, R28, R13 ;  /* 0x0000000d1c1c7221 */ /* 0x000fc60000010000 */
[----:B------:R-:W-:Y:S01]  /*6aa0*/  F2FP.SATFINITE.E4M3.F32.PACK_AB_MERGE_C R207, R24, R223, R225 ;  /* 0x000000df18cf723e */ /* 0x000fe200048070e1 */
[----:B------:R-:W-:Y:S02]  /*6ab0*/  IMAD.MOV.U32 R225, RZ, RZ, R76 ;  /* 0x000000ffffe17224 */ /* 0x000fe400078e004c */
[----:B------:R-:W2:Y:S01]  /*6ac0*/  MUFU.EX2 R123, R123 ;  /* 0x0000007b007b7308 */ /* 0x000ea20000000800 */
[----:B------:R-:W-:-:S07]  /*6ad0*/  IMAD.MOV.U32 R223, RZ, RZ, R88 ;  /* 0x000000ffffdf7224 */ /* 0x000fce00078e0058 */
[----:B------:R-:W3:Y:S01]  /*6ae0*/  MUFU.EX2 R30, R27 ;  /* 0x0000001b001e7308 */ /* 0x000ee20000000800 */
[----:B-1----:R-:W-:Y:S01]  /*6af0*/  F2FP.SATFINITE.E4M3.F32.PACK_AB_MERGE_C R200, R129, R66, R26 ;  /* 0x0000004281c8723e */ /* 0x002fe2000480701a */
[----:B------:R-:W-:-:S04]  /*6b00*/  FADD.FTZ R66, R66, R53 ;  /* 0x0000003542427221 */ /* 0x000fc80000010000 */
[----:B------:R-:W-:Y:S02]  /*6b10*/  FADD.FTZ R129, R129, R66 ;  /* 0x0000004281817221 */ /* 0x000fe40000010000 */
[----:B------:R-:W1:Y:S01]  /*6b20*/  MUFU.EX2 R127, R127 ;  /* 0x0000007f007f7308 */ /* 0x000e620000000800 */
[----:B--2---:R-:W-:-:S01]  /*6b30*/  FADD.FTZ R13, R123, R28 ;  /* 0x0000001c7b0d7221 */ /* 0x004fc20000010000 */
[----:B------:R-:W-:-:S04]  /*6b40*/  FADD.FTZ R68, R68, R129 ;  /* 0x0000008144447221 */ /* 0x000fc80000010000 */
[----:B------:R-:W-:Y:S02]  /*6b50*/  FADD.FTZ R29, R29, R68 ;  /* 0x000000441d1d7221 */ /* 0x000fe40000010000 */
[----:B------:R-:W-:Y:S01]  /*6b60*/  MUFU.EX2 R33, R33 ;  /* 0x0000002100217308 */ /* 0x000fe20000000800 */
[----:B---3--:R-:W-:-:S07]  /*6b70*/  FADD.FTZ R26, R30, R13 ;  /* 0x0000000d1e1a7221 */ /* 0x008fce0000010000 */
[----:B------:R-:W2:Y:S01]  /*6b80*/  MUFU.EX2 R72, R72 ;  /* 0x0000004800487308 */ /* 0x000ea20000000800 */
[----:B-1----:R-:W-:-:S07]  /*6b90*/  FADD.FTZ R13, R127, R26 ;  /* 0x0000001a7f0d7221 */ /* 0x002fce0000010000 */
[----:B------:R-:W1:Y:S08]  /*6ba0*/  MUFU.EX2 R6, R31 ;  /* 0x0000001f00067308 */ /* 0x000e700000000800 */
[----:B------:R-:W-:Y:S01]  /*6bb0*/  MUFU.EX2 R70, R70 ;  /* 0x0000004600467308 */ /* 0x000fe20000000800 */
[----:B--2---:R-:W-:-:S07]  /*6bc0*/  F2FP.SATFINITE.E4M3.F32.PACK_AB_MERGE_C R25, R72, R33, RZ ;  /* 0x000000214819723e */ /* 0x004fce00048070ff */
[----:B------:R-:W2:Y:S01]  /*6bd0*/  MUFU.EX2 R133, R133 ;  /* 0x0000008500857308 */ /* 0x000ea20000000800 */
[C---:B-1----:R-:W-:Y:S01]  /*6be0*/  F2FP.SATFINITE.E4M3.F32.PACK_AB_MERGE_C R127, R6.reuse, R127, RZ ;  /* 0x0000007f067f723e */ /* 0x042fe200048070ff */
[----:B------:R-:W-:-:S03]  /*6bf0*/  FADD.FTZ R6, R6, R13 ;  /* 0x0000000d06067221 */ /* 0x000fc60000010000 */
[----:B------:R-:W-:-:S03]  /*6c00*/  F2FP.SATFINITE.E4M3.F32.PACK_AB_MERGE_C R201, R30, R123, R127 ;  /* 0x0000007b1ec9723e */ /* 0x000fc6000480707f */
[----:B------:R-:W1:Y:S08]  /*6c10*/  MUFU.EX2 R101, R101 ;  /* 0x0000006500657308 */ /* 0x000e700000000800 */
[----:B------:R-:W3:Y:S01]  /*6c20*/  MUFU.EX2 R12, R35 ;  /* 0x00000023000c7308 */ /* 0x000ee20000000800 */
[----:B--2---:R-:W-:Y:S01]  /*6c30*/  F2FP.SATFINITE.E4M3.F32.PACK_AB_MERGE_C R202, R133, R70, R25 ;  /* 0x0000004685ca723e */ /* 0x004fe20004807019 */
[----:B------:R-:W-:-:S04]  /*6c40*/  FADD.FTZ R70, R70, R29 ;  /* 0x0000001d46467221 */ /* 0x000fc80000010000 */
[----:B------:R-:W-:Y:S02]  /*6c50*/  FADD.FTZ R70, R133, R70 ;  /* 0x0000004685467221 */ /* 0x000fe40000010000 */
[----:B------:R-:W2:Y:S01]  /*6c60*/  MUFU.EX2 R41, R41 ;  /* 0x0000002900297308 */ /* 0x000ea20000000800 */
[----:B-1----:R-:W-:-:S01]  /*6c70*/  FADD.FTZ R13, R101, R6 ;  /* 0x00000006650d7221 */ /* 0x002fc20000010000 */
[----:B------:R-:W-:-:S06]  /*6c80*/  FADD.FTZ R33, R33, R70 ;  /* 0x0000004621217221 */ /* 0x000fcc0000010000 */
[----:B------:R-:W1:Y:S01]  /*6c90*/  MUFU.EX2 R14, R39 ;  /* 0x00000027000e7308 */ /* 0x000e620000000800 */
[----:B---3--:R-:W-:-:S01]  /*6ca0*/  FADD.FTZ R4, R12, R13 ;  /* 0x0000000d0c047221 */ /* 0x008fc20000010000 */
[----:B------:R-:W-:-:S03]  /*6cb0*/  IMAD.IADD R13, R137, 0x1, R10 ;  /* 0x00000001890d7824 */ /* 0x000fc600078e020a */
[----:B--2---:R-:W-:Y:S01]  /*6cc0*/  FADD.FTZ R5, R41, R4 ;  /* 0x0000000429057221 */ /* 0x004fe20000010000 */
[----:B------:R-:W-:Y:S01]  /*6cd0*/  VIADD R4, R139, 0xfffffffe ;  /* 0xfffffffe8b047836 */ /* 0x000fe20000000000 */
[C---:B-1----:R-:W-:Y:S02]  /*6ce0*/  F2FP.SATFINITE.E4M3.F32.PACK_AB_MERGE_C R6, R14.reuse, R41, RZ ;  /* 0x000000290e06723e */ /* 0x042fe400048070ff */
[----:B------:R-:W-:-:S02]  /*6cf0*/  FADD.FTZ R5, R14, R5 ;  /* 0x000000050e057221 */ /* 0x000fc40000010000 */
[----:B------:R-:W-:Y:S01]  /*6d00*/  F2FP.SATFINITE.E4M3.F32.PACK_AB_MERGE_C R203, R12, R101, R6 ;  /* 0x000000650ccb723e */ /* 0x000fe20004807006 */
[----:B------:R-:W-:-:S01]  /*6d10*/  FADD.FTZ R6, R72, R33 ;  /* 0x0000002148067221 */ /* 0x000fc20000010000 */
        /* <DEDUP_REMOVED lines=11> */
.L_x_736:
[----:B------:R-:W-:-:S13]  /*6dd0*/  ISETP.NE.AND P1, PT, R11, 0x1, PT ;  /* 0x000000010b00780c */ /* 0x000fda0003f25270 */
[----:B------:R-:W1:Y:S02]  /*6de0*/  @P1 LDC.64 R14, c[0x0][0x9e8] ;  /* 0x00027a00ff0e1b82 */ /* 0x000e640000000a00 */
[----:B-1----:R-:W-:-:S05]  /*6df0*/  @P1 IMAD.HI.U32 R12, R10, R14, RZ ;  /* 0x0000000e0a0c1227 */ /* 0x002fca00078e00ff */
[----:B------:R-:W-:-:S07]  /*6e00*/  @P1 SHF.R.U32.HI R10, RZ, R15, R12 ;  /* 0x0000000fff0a1219 */ /* 0x000fce000001160c */
.L_x_737:
[----:B------:R-:W-:-:S05]  /*6e10*/  IMAD R10, R10, R11, R11 ;  /* 0x0000000b0a0a7224 */ /* 0x000fca00078e020b */
[----:B------:R-:W-:-:S07]  /*6e20*/  VIMNMX R13, R13, R10, PT ;  /* 0x0000000a0d0d7248 */ /* 0x000fce0003fe0100 */
.L_x_735:
[----:B------:R-:W-:Y:S01]  /*6e30*/  IMAD.MOV.U32 R10, RZ, RZ, RZ ;  /* 0x000000ffff0a7224 */ /* 0x000fe200078e00ff */
[----:B------:R-:W-:Y:S01]  /*6e40*/  CS2R R86, SRZ ;  /* 0x0000000000567805 */ /* 0x000fe2000001ff00 */
[----:B------:R-:W-:Y:S01]  /*6e50*/  IMAD.MOV.U32 R11, RZ, RZ, R13 ;  /* 0x000000ffff0b7224 */ /* 0x000fe200078e000d */
[----:B------:R-:W-:Y:S02]  /*6e60*/  CS2R R84, SRZ ;  /* 0x0000000000547805 */ /* 0x000fe4000001ff00 */
[----:B------:R-:W-:Y:S02]  /*6e70*/  CS2R R82, SRZ ;  /* 0x0000000000527805 */ /* 0x000fe4000001ff00 */
[----:B------:R-:W-:Y:S01]  /*6e80*/  CS2R R80, SRZ ;  /* 0x0000000000507805 */ /* 0x000fe2000001ff00 */
[----:B------:R-:W-:Y:S01]  /*6e90*/  IMAD.HI R13, R13, -0x6db6db6d, R10 ;  /* 0x924924930d0d7827 */ /* 0x000fe200078e020a */
[----:B------:R-:W-:Y:S02]  /*6ea0*/  CS2R R78, SRZ ;  /* 0x00000000004e7805 */ /* 0x000fe4000001ff00 */
[----:B------:R-:W-:-:S02]  /*6eb0*/  CS2R R76, SRZ ;  /* 0x00000000004c7805 */ /* 0x000fc4000001ff00 */
[----:B------:R-:W-:Y:S02]  /*6ec0*/  CS2R R74, SRZ ;  /* 0x00000000004a7805 */ /* 0x000fe4000001ff00 */
[----:B------:R-:W-:Y:S02]  /*6ed0*/  CS2R R72, SRZ ;  /* 0x0000000000487805 */ /* 0x000fe4000001ff00 */
[----:B------:R-:W-:Y:S02]  /*6ee0*/  SHF.R.U32.HI R10, RZ, 0x1f, R13 ;  /* 0x0000001fff0a7819 */ /* 0x000fe4000001160d */
[----:B------:R-:W-:Y:S02]  /*6ef0*/  CS2R R70, SRZ ;  /* 0x0000000000467805 */ /* 0x000fe4000001ff00 */
[----:B------:R-:W-:Y:S02]  /*6f00*/  CS2R R68, SRZ ;  /* 0x0000000000447805 */ /* 0x000fe4000001ff00 */
[----:B------:R-:W-:-:S02]  /*6f10*/  CS2R R66, SRZ ;  /* 0x0000000000427805 */ /* 0x000fc4000001ff00 */
[----:B------:R-:W-:Y:S02]  /*6f20*/  LEA.HI.SX32 R13, R13, R10, 0x19 ;  /* 0x0000000a0d0d7211 */ /* 0x000fe400078fcaff */
[----:B------:R-:W-:Y:S02]  /*6f30*/  CS2R R64, SRZ ;  /* 0x0000000000407805 */ /* 0x000fe4000001ff00 */
[----:B------:R-:W-:Y:S02]  /*6f40*/  CS2R R62, SRZ ;  /* 0x00000000003e7805 */ /* 0x000fe4000001ff00 */
[----:B------:R-:W-:Y:S02]  /*6f50*/  CS2R R60, SRZ ;  /* 0x00000000003c7805 */ /* 0x000fe4000001ff00 */
[----:B------:R-:W-:Y:S02]  /*6f60*/  VIMNMX R13, R230, R13, !PT ;  /* 0x0000000de60d7248 */ /* 0x000fe40007fe0100 */
[----:B------:R-:W-:-:S02]  /*6f70*/  CS2R R58, SRZ ;  /* 0x00000000003a7805 */ /* 0x000fc4000001ff00 */
[----:B------:R-:W-:Y:S02]  /*6f80*/  CS2R R56, SRZ ;  /* 0x0000000000387805 */ /* 0x000fe4000001ff00 */
[----:B------:R-:W-:Y:S02]  /*6f90*/  CS2R R54, SRZ ;  /* 0x0000000000367805 */ /* 0x000fe4000001ff00 */
[----:B------:R-:W-:Y:S02]  /*6fa0*/  ISETP.GE.AND P1, PT, R4, R13, PT ;  /* 0x0000000d0400720c */ /* 0x000fe40003f26270 */
        /* <DEDUP_REMOVED lines=14> */
[----:B------:R-:W-:Y:S01]  /*7090*/  CS2R R24, SRZ ;  /* 0x0000000000187805 */ /* 0x000fe2000001ff00 */
[----:B------:R-:W-:Y:S06]  /*70a0*/  @!P1 BRA `(.L_x_738) ;  /* 0x0000005c00149947 */ /* 0x000fec0003800000 */
[----:B------:R-:W-:Y:S01]  /*70b0*/  IMAD.IADD R11, R232, 0x1, R8 ;  /* 0x00000001e80b7824 */ /* 0x000fe200078e0208 */
[----:B------:R-:W-:Y:S01]  /*70c0*/  ULDC UR40, c[0x0][0x9e4] ;  /* 0x0002790000287ab9 */ /* 0x000fe20000000800 */
[----:B------:R-:W-:Y:S01]  /*70d0*/  IMAD.MOV.U32 R87, RZ, RZ, RZ ;  /* 0x000000ffff577224 */ /* 0x000fe200078e00ff */
[----:B------:R-:W-:Y:S01]  /*70e0*/  ULDC UR41, c[0x0][0x9dc] ;  /* 0x0002770000297ab9 */ /* 0x000fe20000000800 */
[----:B------:R-:W-:Y:S01]  /*70f0*/  ULDC UR49, c[0x0][0x2e0] ;  /* 0x0000b80000317ab9 */ /* 0x000fe20000000800 */
[----:B------:R-:W-:-:S05]  /*7100*/  ULDC UR45, c[0x0][0x9e0] ;  /* 0x00027800002d7ab9 */ /* 0x000fca0000000800 */
.L_x_756:
[----:B------:R-:W-:Y:S01]  /*7110*/  UIADD3 UR50, UR48, 0x1, URZ ;  /* 0x0000000130327890 */ /* 0x000fe2000fffe03f */
[----:B------:R-:W-:-:S03]  /*7120*/  ISETP.NE.AND P2, PT, RZ, UR39, PT ;  /* 0x00000027ff007c0c */ /* 0x000fc6000bf45270 */
[----:B------:R-:W-:-:S04]  /*7130*/  UISETP.NE.AND UP0, UPT, UR50, 0x2, UPT ;  /* 0x000000023200788c */ /* 0x000fc8000bf05270 */
[----:B------:R-:W-:Y:S02]  /*7140*/  USEL UR6, URZ, 0x1, UP0 ;  /* 0x000000013f067887 */ /* 0x000fe40008000000 */
[----:B------:R-:W-:-:S04]  /*7150*/  USEL UR50, UR50, URZ, UP0 ;  /* 0x0000003f32327287 */ /* 0x000fc80008000000 */
[----:B------:R-:W-:Y:S01]  /*7160*/  LOP3.LUT R10, R18, UR6, RZ, 0x3c, !PT ;  /* 0x00000006120a7c12 */ /* 0x000fe2000f8e3cff */
[----:B------:R-:W-:Y:S07]  /*7170*/  @P2 BRA `(.L_x_739) ;  /* 0x0000000000282947 */ /* 0x000fee0003800000 */
[----:B------:R-:W-:Y:S05]  /*7180*/  @!P0 BRA `(.L_x_740) ;  /* 0x0000000000048947 */ /* 0x000fea0003800000 */
[----:B------:R-:W-:Y:S01]  /*7190*/  BPT.TRAP 0x1 ;  /* 0x000000040000795c */ /* 0x000fe20000300000 */
.L_x_740:
[----:B------:R-:W-:Y:S01]  /*71a0*/  ULEA UR6, UR50, UR37, 0x3 ;  /* 0x0000002532067291 */ /* 0x000fe2000f8e183f */
[----:B------:R-:W-:-:S08]  /*71b0*/  SHF.L.U32 R12, R10, 0x1f, RZ ;  /* 0x0000001f0a0c7819 */ /* 0x000fd000000006ff */
[----:B------:R1:W2:Y:S01]  /*71c0*/  SYNCS.PHASECHK.TRANS64.TRYWAIT P1, [UR6+0x2e830], R12 ;  /* 0x02e8300cff0075a7 */ /* 0x0002a20008020146 */
[----:B------:R-:W-:Y:S05]  /*71d0*/  @!P0 BRA `(.L_x_741) ;  /* 0x0000000000048947 */ /* 0x000fea0003800000 */
[----:B------:R-:W-:Y:S01]  /*71e0*/  BPT.TRAP 0x1 ;  /* 0x000000040000795c */ /* 0x000fe20000300000 */
.L_x_741:
[----:B--2---:R-:W-:Y:S05]  /*71f0*/  @P1 BRA `(.L_x_739) ;  /* 0x0000000000081947 */ /* 0x004fea0003800000 */
[----:B------:R-:W2:Y:S02]  /*7200*/  SYNCS.PHASECHK.TRANS64.TRYWAIT P1, [UR6+0x2e830], R12 ;  /* 0x02e8300cff0075a7 */ /* 0x000ea40008020146 */
[----:B--2---:R-:W-:Y:S05]  /*7210*/  @!P1 BRA `(.L_x_742) ;  /* 0x0000014c00909947 */ /* 0x004fea0003800000 */
.L_x_739:
[----:B------:R-:W3:Y:S01]  /*7220*/  S2R R14, SR_TID.X ;  /* 0x00000000000e7919 */ /* 0x000ee20000002100 */
[----:B------:R-:W-:Y:S01]  /*7230*/  R2UR UR51, R9 ;  /* 0x00000000093372ca */ /* 0x000fe200000e0000 */
[----:B------:R-:W-:Y:S01]  /*7240*/  UMOV UR19, 0x40000040 ;  /* 0x4000004000137882 */ /* 0x000fe20000000000 */
[----:B------:R-:W-:Y:S01]  /*7250*/  UMOV UR20, UR16 ;  /* 0x0000001000147c82 */ /* 0x000fe20008000000 */
[----:B------:R-:W-:Y:S01]  /*7260*/  UMOV UR21, UR17 ;  /* 0x0000001100157c82 */ /* 0x000fe20008000000 */
        /* <DEDUP_REMOVED lines=9> */
[----:B------:R-:W-:Y:S01]  /*7300*/  UIMAD UR51, UR50, 0x700, UR51 ;  /* 0x00000700323378a4 */ /* 0x000fe2000f8e0233 */
[----:B------:R-:W-:Y:S01]  /*7310*/  UMOV UR35, 0x40000040 ;  /* 0x4000004000237882 */ /* 0x000fe20000000000 */
[----:B------:R-:W-:-:S02]  /*7320*/  UMOV UR7, 0x40000040 ;  /* 0x4000004000077882 */ /* 0x000fc40000000000 */
[----:B------:R-:W-:Y:S02]  /*7330*/  UIADD3 UR22, UR51, 0x100, URZ ;  /* 0x0000010033167890 */ /* 0x000fe4000fffe03f */
[----:B------:R-:W-:Y:S02]  /*7340*/  UIADD3 UR26, UR51, 0x200, URZ ;  /* 0x00000200331a7890 */ /* 0x000fe4000fffe03f */
[----:B------:R-:W-:Y:S01]  /*7350*/  UMOV UR18, UR51 ;  /* 0x0000003300127c82 */ /* 0x000fe20008000000 */
[----:B------:R-:W-:Y:S02]  /*7360*/  UIADD3 UR30, UR51, 0x300, URZ ;  /* 0x00000300331e7890 */ /* 0x000fe4000fffe03f */
[----:B------:R-:W-:Y:S02]  /*7370*/  UIADD3 UR34, UR51, 0x400, URZ ;  /* 0x0000040033227890 */ /* 0x000fe4000fffe03f */
[----:B------:R-:W-:Y:S02]  /*7380*/  UIADD3 UR6, UR51, 0x600, URZ ;  /* 0x0000060033067890 */ /* 0x000fe4000fffe03f */
[----:B------:R-:W-:Y:S01]  /*7390*/  UIADD3 UR10, UR51, 0x602, URZ ;  /* 0x00000602330a7890 */ /* 0x000fe2000fffe03f */
[----:B------:R-:W-:Y:S01]  /*73a0*/  UMOV UR11, 0x40000040 ;  /* 0x40000040000b7882 */ /* 0x000fe20000000000 */
[----:B---3--:R-:W-:Y:S01]  /*73b0*/  SHF.R.U32.HI R14, RZ, 0x7, R14 ;  /* 0x00000007ff0e7819 */ /* 0x008fe2000001160e */
[----:B------:R-:W-:Y:S01]  /*73c0*/  UIADD3 UR14, UR51, 0x6, URZ ;  /* 0x00000006330e7890 */ /* 0x000fe2000fffe03f */
[----:B------:R-:W-:-:S03]  /*73d0*/  UMOV UR15, 0x40000040 ;  /* 0x40000040000f7882 */ /* 0x000fc60000000000 */
[----:B-12---:R-:W-:-:S05]  /*73e0*/  VIADD R12, R14, 0x8 ;  /* 0x000000080e0c7836 */ /* 0x006fca0000000000 */
[----:B------:R1:W-:Y:S06]  /*73f0*/  BAR.SYNC.DEFER_BLOCKING R12, 0x100 ;  /* 0x0004000c0000751d */ /* 0x0003ec0000010000 */
[----:B------:R-:W-:-:S06]  /*7400*/  WARPGROUP.ARRIVE ;  /* 0x00000000000079c5 */ /* 0x000fcc0000000000 */
[----:B------:R-:W-:Y:S01]  /*7410*/  QGMMA.64x32x32.F32.E4M3.E4M3 R184, gdesc[UR16], RZ, !UPT, gsb0 ;  /* 0x0060000010b879f3 */ /* 0x000fe2000c0008ff */
[----:B------:R-:W-:Y:S01]  /*7420*/  UIADD3 UR18, UR51, 0x500, URZ ;  /* 0x0000050033127890 */ /* 0x000fe2000fffe03f */
        /* <DEDUP_REMOVED lines=152> */
.L_x_744:
[----:B------:R-:W-:Y:S01]  /*7db0*/  ULEA UR6, UR48, UR37, 0x3 ;  /* 0x0000002530067291 */ /* 0x000fe2000f8e183f */
[----:B------:R-:W-:-:S08]  /*7dc0*/  SHF.L.U32 R12, R18, 0x1f, RZ ;  /* 0x0000001f120c7819 */ /* 0x000fd000000006ff */
[----:B------:R1:W2:Y:S01]  /*7dd0*/  SYNCS.PHASECHK.TRANS64.TRYWAIT P1, [UR6+0x2e850], R12 ;  /* 0x02e8500cff0075a7 */ /* 0x0002a20008020146 */
[----:B------:R-:W-:Y:S05]  /*7de0*/  @!P0 BRA `(.L_x_745) ;  /* 0x0000000000048947 */ /* 0x000fea0003800000 */
[----:B------:R-:W-:Y:S01]  /*7df0*/  BPT.TRAP 0x1 ;  /* 0x000000040000795c */ /* 0x000fe20000300000 */
.L_x_745:
[----:B--2---:R-:W-:Y:S05]  /*7e00*/  @P1 BRA `(.L_x_743) ;  /* 0x0000000000081947 */ /* 0x004fea0003800000 */
[----:B------:R-:W2:Y:S02]  /*7e10*/  SYNCS.PHASECHK.TRANS64.TRYWAIT P1, [UR6+0x2e850], R12 ;  /* 0x02e8500cff0075a7 */ /* 0x000ea40008020146 */
[----:B--2---:R-:W-:Y:S05]  /*7e20*/  @!P1 BRA `(.L_x_746) ;  /* 0x0000014000a49947 */ /* 0x004fea0003800000 */
.L_x_743:
[----:B------:R-:W-:Y:S01]  /*7e30*/  UIADD3 UR6, UR37, 0x400, URZ ;  /* 0x0000040025067890 */ /* 0x000fe2000fffe03f */
[----:B------:R-:W-:Y:S01]  /*7e40*/  WARPGROUP.ARRIVE ;  /* 0x00000000000079c5 */ /* 0x000fe20000000000 */
[----:B------:R-:W-:Y:S01]  /*7e50*/  UMOV UR7, 0xc0000010 ;  /* 0xc000001000077882 */ /* 0x000fe20000000000 */
[----:B------:R-:W-:Y:S01]  /*7e60*/  UMOV UR11, 0xc0000010 ;  /* 0xc0000010000b7882 */ /* 0x000fe20000000000 */
[----:B------:R-:W-:-:S03]  /*7e70*/  USHF.R.U32.HI UR6, URZ, 0x4, UR6 ;  /* 0x000000043f067899 */ /* 0x000fc60008011606 */
[----:B------:R-:W3:Y:S01]  /*7e80*/  S2R R14, SR_TID.X ;  /* 0x00000000000e7919 */ /* 0x000ee20000002100 */
[----:B------:R-:W4:Y:S01]  /*7e90*/  LDC R18, c[0x0][0x288] ;  /* 0x0000a200ff127b82 */ /* 0x000f220000000800 */
[----:B-12---:R-:W-:Y:S01]  /*7ea0*/  IMAD.U32 R12, RZ, RZ, UR50 ;  /* 0x00000032ff0c7e24 */ /* 0x006fe2000f8e00ff */
[----:B------:R-:W-:Y:S01]  /*7eb0*/  ULOP3.LUT UR6, UR6, 0x3fff, URZ, 0xc0, !UPT ;  /* 0x00003fff06067892 */ /* 0x000fe2000f8ec03f */
[----:B------:R-:W-:-:S03]  /*7ec0*/  LOP3.LUT P1, RZ, R17, 0x80000, RZ, 0xc0, !PT ;  /* 0x0008000011ff7812 */ /* 0x000fc6000782c0ff */
[----:B------:R-:W-:-:S04]  /*7ed0*/  ULOP3.LUT UR6, UR6, 0x10000, URZ, 0xfc, !UPT ;  /* 0x0001000006067892 */ /* 0x000fc8000f8efc3f */
[----:B------:R-:W-:-:S04]  /*7ee0*/  UIMAD UR6, UR48, 0x700, UR6 ;  /* 0x00000700300678a4 */ /* 0x000fc8000f8e0206 */
[----:B------:R-:W-:-:S05]  /*7ef0*/  UIADD3 UR10, UR6, 0x100, URZ ;  /* 0x00000100060a7890 */ /* 0x000fca000fffe03f */
[----:B------:R-:W-:Y:S01]  /*7f00*/  QGMMA.64x128x32.F32.E4M3.E4M3 R24, R224, gdesc[UR4], R24, gsb0 ;  /* 0x01e00004e0187df3 */ /* 0x000fe20008000818 */
[----:B------:R-:W-:Y:S01]  /*7f10*/  UMOV UR7, 0xc0000010 ;  /* 0xc000001000077882 */ /* 0x000fe20000000000 */
[----:B---3--:R-:W-:Y:S02]  /*7f20*/  LOP3.LUT P2, RZ, R14, 0x7f, RZ, 0xc0, !PT ;  /* 0x0000007f0eff7812 */ /* 0x008fe4000784c0ff */
[----:B------:R-:W-:-:S04]  /*7f30*/  SHF.R.U32.HI R14, RZ, 0x7, R14 ;  /* 0x00000007ff0e7819 */ /* 0x000fc8000001160e */
[----:B------:R-:W-:-:S07]  /*7f40*/  IADD3 R14, -R14, 0xb, RZ ;  /* 0x0000000b0e0e7810 */ /* 0x000fce0007ffe1ff */
[----:B------:R-:W-:-:S05]  /*7f50*/  @!P2 LEA R12, R12, UR37, 0x3 ;  /* 0x000000250c0cac11 */ /* 0x000fca000f8e18ff */
[----:B------:R-:W-:-:S05]  /*7f60*/  @!P2 VIADD R12, R12, 0x2e840 ;  /* 0x0002e8400c0ca836 */ /* 0x000fca0000000000 */
[----:B------:R-:W-:Y:S01]  /*7f70*/  @!P2 PRMT R12, RZ, 0x654, R12 ;  /* 0x00000654ff0ca816 */ /* 0x000fe2000000000c */
[----:B------:R-:W-:Y:S02]  /*7f80*/  WARPGROUP.DEPBAR.LE gsb0, 0x0 ;  /* 0x00008000000079c5 */ /* 0x000fe40000010000 */
[----:B------:R-:W-:-:S06]  /*7f90*/  WARPGROUP.ARRIVE ;  /* 0x00000000000079c5 */ /* 0x000fcc0000000000 */
        /* <DEDUP_REMOVED lines=18> */
[----:B------:R-:W-:Y:S01]  /*80c0*/  UIADD3 UR6, UR6, 0x600, URZ ;  /* 0x0000060006067890 */ /* 0x000fe2000fffe03f */
[----:B------:R-:W-:Y:S02]  /*80d0*/  WARPGROUP.DEPBAR.LE gsb0, 0x0 ;  /* 0x00008000000079c5 */ /* 0x000fe40000010000 */
[----:B------:R-:W-:-:S06]  /*80e0*/  WARPGROUP.ARRIVE ;  /* 0x00000000000079c5 */ /* 0x000fcc0000000000 */
[----:B------:R-:W-:Y:S03]  /*80f0*/  QGMMA.64x128x32.F32.E4M3.E4M3 R24, R204, gdesc[UR8], R24, gsb0 ;  /* 0x01e00008cc187df3 */ /* 0x000fe60008000818 */
[----:B------:R-:W-:Y:S02]  /*8100*/  WARPGROUP.DEPBAR.LE gsb0, 0x0 ;  /* 0x00008000000079c5 */ /* 0x000fe40000010000 */
[----:B------:R-:W-:-:S07]  /*8110*/  WARPGROUP.ARRIVE ;  /* 0x00000000000079c5 */ /* 0x000fce0000000000 */
[----:B------:R-:W-:Y:S01]  /*8120*/  QGMMA.64x128x32.F32.E4M3.E4M3 R24, R200, gdesc[UR4], R24, gsb0 ;  /* 0x01e00004c8187df3 */ /* 0x000fe20008000818 */
[----:B------:R-:W-:Y:S02]  /*8130*/  ULOP3.LUT UR6, URZ, UR41, URZ, 0x33, !UPT ;  /* 0x000000293f067292 */ /* 0x000fe4000f8e333f */
[----:B------:R-:W-:Y:S02]  /*8140*/  WARPGROUP.DEPBAR.LE gsb0, 0x0 ;  /* 0x00008000000079c5 */ /* 0x000fe40000010000 */
[----:B------:R-:W-:Y:S01]  /*8150*/  IMAD R201, R4, -0xe0, RZ ;  /* 0xffffff2004c97824 */ /* 0x000fe200078e02ff */
[----:B------:R1:W-:Y:S06]  /*8160*/  BAR.ARV R14, 0x100 ;  /* 0x0004000e0000751d */ /* 0x0003ec0000002000 */
[----:B------:R-:W-:Y:S01]  /*8170*/  IMAD R15, R22, UR49, R201 ;  /* 0x00000031160f7c24 */ /* 0x000fe2000f8e02c9 */
[----:B------:R4:W-:Y:S04]  /*8180*/  @!P2 SYNCS.ARRIVE.TRANS64.RED.A1T0 RZ, [R12+URZ], RZ ;  /* 0x000000ff0cffa9a7 */ /* 0x0009e8000810043f */
[----:B----4-:R-:W-:-:S05]  /*8190*/  IADD3 R12, R15, 0x1, -R18 ;  /* 0x000000010f0c7810 */ /* 0x010fca0007ffe812 */
[----:B------:R-:W-:-:S04]  /*81a0*/  IMAD R12, R19, -0x2, R12 ;  /* 0xfffffffe130c7824 */ /* 0x000fc800078e020c */
[C---:B------:R-:W-:Y:S02]  /*81b0*/  VIADD R200, R12.reuse, UR45 ;  /* 0x0000002d0cc87c36 */ /* 0x040fe40008000000 */
[----:B------:R-:W-:Y:S02]  /*81c0*/  VIADD R21, R12, UR6 ;  /* 0x000000060c157c36 */ /* 0x000fe40008000000 */
[----:B------:R-:W-:Y:S02]  /*81d0*/  IMAD R12, R19, -0x2, R201 ;  /* 0xfffffffe130c7824 */ /* 0x000fe400078e02c9 */
[C---:B------:R-:W-:Y:S02]  /*81e0*/  IMAD.IADD R20, R8.reuse, 0x1, R200 ;  /* 0x0000000108147824 */ /* 0x040fe400078e02c8 */
[----:B------:R-:W-:Y:S01]  /*81f0*/  IMAD.IADD R18, R8, 0x1, R21 ;  /* 0x0000000108127824 */ /* 0x000fe200078e0215 */
[----:B-1----:R-:W-:Y:S06]  /*8200*/  @!P1 BRA `(.L_x_747) ;  /* 0x0000000000589947 */ /* 0x002fec0003800000 */
[----:B------:R-:W-:Y:S01]  /*8210*/  ISETP.GT.AND P1, PT, R11, -0x1, PT ;  /* 0xffffffff0b00780c */ /* 0x000fe20003f24270 */
[----:B------:R-:W-:-:S12]  /*8220*/  BSSY B0, `(.L_x_748) ;  /* 0x0000011000007945 */ /* 0x000fd80003800000 */
[----:B------:R-:W-:Y:S05]  /*8230*/  @P1 BRA `(.L_x_749) ;  /* 0x0000000000201947 */ /* 0x000fea0003800000 */
[----:B------:R-:W-:Y:S01]  /*8240*/  IMAD.U32 R202, RZ, RZ, UR40 ;  /* 0x00000028ffca7e24 */ /* 0x000fe2000f8e00ff */
[----:B------:R-:W-:-:S04]  /*8250*/  LOP3.LUT R203, RZ, R11, RZ, 0x33, !PT ;  /* 0x0000000bffcb7212 */ /* 0x000fc800078e33ff */
[----:B------:R-:W-:-:S13]  /*8260*/  ISETP.NE.AND P1, PT, R202, 0x1, PT ;  /* 0x00000001ca00780c */ /* 0x000fda0003f25270 */
[----:B------:R-:W1:Y:S02]  /*8270*/  @P1 LDC.64 R14, c[0x0][0x9e8] ;  /* 0x00027a00ff0e1b82 */ /* 0x000e640000000a00 */
[----:B-1----:R-:W-:-:S05]  /*8280*/  @P1 IMAD.HI.U32 R14, R203, R14, RZ ;  /* 0x0000000ecb0e1227 */ /* 0x002fca00078e00ff */
[----:B------:R-:W-:-:S04]  /*8290*/  @P1 SHF.R.U32.HI R203, RZ, R15, R14 ;  /* 0x0000000fffcb1219 */ /* 0x000fc8000001160e */
[----:B------:R-:W-:Y:S01]  /*82a0*/  LOP3.LUT R203, RZ, R203, RZ, 0x33, !PT ;  /* 0x000000cbffcb7212 */ /* 0x000fe200078e33ff */
[----:B------:R-:W-:Y:S06]  /*82b0*/  BRA `(.L_x_750) ;  /* 0x00000000001c7947 */ /* 0x000fec0003800000 */
.L_x_749:
[----:B------:R-:W-:-:S05]  /*82c0*/  IMAD.U32 R202, RZ, RZ, UR40 ;  /* 0x00000028ffca7e24 */ /* 0x000fca000f8e00ff */
[----:B------:R-:W-:-:S13]  /*82d0*/  ISETP.NE.AND P1, PT, R202, 0x1, PT ;  /* 0x00000001ca00780c */ /* 0x000fda0003f25270 */
[----:B------:R-:W1:Y:S01]  /*82e0*/  @P1 LDC.64 R14, c[0x0][0x9e8] ;  /* 0x00027a00ff0e1b82 */ /* 0x000e620000000a00 */
[----:B------:R-:W-:-:S04]  /*82f0*/  @P1 IMAD.IADD R203, R232, 0x1, R8 ;  /* 0x00000001e8cb1824 */ /* 0x000fc800078e0208 */
[----:B-1----:R-:W-:-:S04]  /*8300*/  @P1 IMAD.HI.U32 R14, R203, R14, RZ ;  /* 0x0000000ecb0e1227 */ /* 0x002fc800078e00ff */
[----:B------:R-:W-:Y:S01]  /*8310*/  IMAD.MOV.U32 R203, RZ, RZ, R11 ;  /* 0x000000ffffcb7224 */ /* 0x000fe200078e000b */
[----:B------:R-:W-:-:S07]  /*8320*/  @P1 SHF.R.U32.HI R203, RZ, R15, R14 ;  /* 0x0000000fffcb1219 */ /* 0x000fce000001160e */
.L_x_750:
[----:B------:R-:W-:Y:S05]  /*8330*/  BSYNC B0 ;  /* 0x0000000000007941 */ /* 0x000fea0003800000 */
.L_x_748:
[----:B------:R-:W-:-:S05]  /*8340*/  IMAD R15, R203, R202, R12 ;  /* 0x000000cacb0f7224 */ /* 0x000fca00078e020c */
[----:B------:R-:W-:Y:S02]  /*8350*/  VIADDMNMX R20, R15, R202, R20, PT ;  /* 0x000000ca0f147246 */ /* 0x000fe40003800114 */
[----:B------:R-:W-:-:S07]  /*8360*/  VIMNMX R18, R18, R15, !PT ;  /* 0x0000000f12127248 */ /* 0x000fce0007fe0100 */
.L_x_747:
[----:B------:R-:W-:Y:S01]  /*8370*/  ISETP.GE.AND P2, PT, R201, 0x2, PT ;  /* 0x00000002c900780c */ /* 0x000fe20003f46270 */
[----:B------:R-:W-:Y:S01]  /*8380*/  IMAD.IADD R200, R7, 0x1, R200 ;  /* 0x0000000107c87824 */ /* 0x000fe200078e02c8 */
[----:B------:R-:W-:Y:S01]  /*8390*/  ISETP.GE.AND P1, PT, R201, 0x9, PT ;  /* 0x00000009c900780c */ /* 0x000fe20003f26270 */
[----:B------:R-:W-:Y:S01]  /*83a0*/  IMAD.IADD R14, R7, 0x1, R21 ;  /* 0x00000001070e7824 */ /* 0x000fe200078e0215 */
[----:B------:R-:W-:Y:S02]  /*83b0*/  LOP3.LUT R17, R17, 0xffffefff, RZ, 0xc0, !PT ;  /* 0xffffefff11117812 */ /* 0x000fe400078ec0ff */
[----:B------:R-:W-:Y:S02]  /*83c0*/  ISETP.GE.AND P3, PT, R201, 0xa, PT ;  /* 0x0000000ac900780c */ /* 0x000fe40003f66270 */
[----:B------:R-:W-:-:S05]  /*83d0*/  LOP3.LUT R16, R16, 0xfffffffd, RZ, 0xc0, !PT ;  /* 0xfffffffd10107812 */ /* 0x000fca00078ec0ff */
[----:B------:R-:W-:Y:S02]  /*83e0*/  @P2 LOP3.LUT R17, R17, 0x1000, RZ, 0xfc, !PT ;  /* 0x0000100011112812 */ /* 0x000fe400078efcff */
[----:B------:R-:W-:Y:S02]  /*83f0*/  ISETP.GT.AND P2, PT, R18, 0x1, !P2 ;  /* 0x000000011200780c */ /* 0x000fe40005744270 */
[----:B------:R-:W-:Y:S02]  /*8400*/  LOP3.LUT R17, R17, 0xffffdfff, RZ, 0xc0, !PT ;  /* 0xffffdfff11117812 */ /* 0x000fe400078ec0ff */
[----:B------:R-:W-:Y:S02]  /*8410*/  ISETP.LT.OR P2, PT, R20, 0x2, P2 ;  /* 0x000000021400780c */ /* 0x000fe40001741670 */
[----:B------:R-:W-:Y:S02]  /*8420*/  @P1 LOP3.LUT R17, R17, 0x2000, RZ, 0xfc, !PT ;  /* 0x0000200011111812 */ /* 0x000fe400078efcff */
[----:B------:R-:W-:-:S02]  /*8430*/  ISETP.GT.AND P1, PT, R18, 0x8, !P1 ;  /* 0x000000081200780c */ /* 0x000fc40004f24270 */
[----:B------:R-:W-:Y:S02]  /*8440*/  FSEL R185, R185, -INF , !P2 ;  /* 0xff800000b9b97808 */ /* 0x000fe40005000000 */
[----:B------:R-:W-:Y:S02]  /*8450*/  ISETP.LT.OR P1, PT, R20, 0x9, P1 ;  /* 0x000000091400780c */ /* 0x000fe40000f21670 */
[----:B------:R-:W-:Y:S02]  /*8460*/  ISETP.GE.AND P2, PT, R201, 0x11, PT ;  /* 0x00000011c900780c */ /* 0x000fe40003f46270 */
[----:B------:R-:W-:Y:S02]  /*8470*/  LOP3.LUT R17, R17, 0xffffbfff, RZ, 0xc0, !PT ;  /* 0xffffbfff11117812 */ /* 0x000fe400078ec0ff */
[----:B------:R-:W-:Y:S02]  /*8480*/  FSEL R15, R188, -INF , !P1 ;  /* 0xff800000bc0f7808 */ /* 0x000fe40004800000 */
[----:B------:R-:W-:-:S02]  /*8490*/  ISETP.GT.AND P1, PT, R18, 0x9, !P3 ;  /* 0x000000091200780c */ /* 0x000fc40005f24270 */
[----:B------:R-:W-:Y:S02]  /*84a0*/  @P3 LOP3.LUT R17, R17, 0x4000, RZ, 0xfc, !PT ;  /* 0x0000400011113812 */ /* 0x000fe400078efcff */
[----:B------:R-:W-:Y:S02]  /*84b0*/  ISETP.LT.OR P1, PT, R20, 0xa, P1 ;  /* 0x0000000a1400780c */ /* 0x000fe40000f21670 */
[----:B------:R-:W-:Y:S02]  /*84c0*/  LOP3.LUT R17, R17, 0xffff7fff, RZ, 0xc0, !PT ;  /* 0xffff7fff11117812 */ /* 0x000fe400078ec0ff */
[----:B------:R-:W-:Y:S02]  /*84d0*/  FSEL R189, R189, -INF , !P1 ;  /* 0xff800000bdbd7808 */ /* 0x000fe40004800000 */
[----:B------:R-:W-:Y:S02]  /*84e0*/  @P2 LOP3.LUT R17, R17, 0x8000, RZ, 0xfc, !PT ;  /* 0x0000800011112812 */ /* 0x000fe400078efcff */
[----:B------:R-:W-:-:S02]  /*84f0*/  ISETP.GT.AND P1, PT, R18, 0x10, !P2 ;  /* 0x000000101200780c */ /* 0x000fc40005724270 */
[----:B------:R-:W-:Y:S02]  /*8500*/  ISETP.GE.AND P2, PT, R201, 0x12, PT ;  /* 0x00000012c900780c */ /* 0x000fe40003f46270 */
[----:B------:R-:W-:Y:S02]  /*8510*/  ISETP.LT.OR P1, PT, R20, 0x11, P1 ;  /* 0x000000111400780c */ /* 0x000fe40000f21670 */
[----:B------:R-:W-:Y:S02]  /*8520*/  LOP3.LUT R17, R17, 0xfffeffff, RZ, 0xc0, !PT ;  /* 0xfffeffff11117812 */ /* 0x000fe400078ec0ff */
[----:B------:R-:W-:Y:S02]  /*8530*/  FSEL R203, R192, -INF , !P1 ;  /* 0xff800000c0cb7808 */ /* 0x000fe40004800000 */
[----:B------:R-:W-:Y:S02]  /*8540*/  ISETP.GT.AND P1, PT, R18, 0x11, !P2 ;  /* 0x000000111200780c */ /* 0x000fe40005724270 */
[----:B------:R-:W-:-:S02]  /*8550*/  ISETP.GE.AND P3, PT, R201, 0x22, PT ;  /* 0x00000022c900780c */ /* 0x000fc40003f66270 */
[----:B------:R-:W-:Y:S02]  /*8560*/  ISETP.LT.OR P1, PT, R20, 0x12, P1 ;  /* 0x000000121400780c */ /* 0x000fe40000f21670 */
[----:B------:R-:W-:Y:S02]  /*8570*/  @P2 LOP3.LUT R17, R17, 0x10000, RZ, 0xfc, !PT ;  /* 0x0001000011112812 */ /* 0x000fe400078efcff */
[----:B------:R-:W-:Y:S02]  /*8580*/  ISETP.GE.AND P2, PT, R201, 0x19, PT ;  /* 0x00000019c900780c */ /* 0x000fe40003f46270 */
[----:B------:R-:W-:Y:S02]  /*8590*/  FSEL R193, R193, -INF , !P1 ;  /* 0xff800000c1c17808 */ /* 0x000fe40004800000 */
[----:B------:R-:W-:Y:S02]  /*85a0*/  LOP3.LUT R17, R17, 0xfffbffff, RZ, 0xc0, !PT ;  /* 0xfffbffff11117812 */ /* 0x000fe400078ec0ff */
[----:B------:R-:W-:-:S02]  /*85b0*/  ISETP.GT.AND P1, PT, R18, 0x18, !P2 ;  /* 0x000000181200780c */ /* 0x000fc40005724270 */
[----:B------:R-:W-:Y:S02]  /*85c0*/  @P3 LOP3.LUT R16, R16, 0x2, RZ, 0xfc, !PT ;  /* 0x0000000210103812 */ /* 0x000fe400078efcff */
[----:B------:R-:W-:Y:S02]  /*85d0*/  ISETP.LT.OR P1, PT, R20, 0x19, P1 ;  /* 0x000000191400780c */ /* 0x000fe40000f21670 */
[----:B------:R-:W-:Y:S02]  /*85e0*/  LOP3.LUT R16, R16, 0xfffffffb, RZ, 0xc0, !PT ;  /* 0xfffffffb10107812 */ /* 0x000fe400078ec0ff */
[----:B------:R-:W-:Y:S02]  /*85f0*/  @P2 LOP3.LUT R17, R17, 0x40000, RZ, 0xfc, !PT ;  /* 0x0004000011112812 */ /* 0x000fe400078efcff */
[----:B------:R-:W-:Y:S02]  /*8600*/  ISETP.GE.AND P2, PT, R201, 0x1a, PT ;  /* 0x0000001ac900780c */ /* 0x000fe40003f46270 */
[----:B------:R-:W-:-:S02]  /*8610*/  FSEL R205, R196, -INF , !P1 ;  /* 0xff800000c4cd7808 */ /* 0x000fc40004800000 */
[----:B------:R-:W-:Y:S02]  /*8620*/  ISETP.GT.AND P1, PT, R18, 0x19, !P2 ;  /* 0x000000191200780c */ /* 0x000fe40005724270 */
[----:B------:R-:W-:Y:S02]  /*8630*/  LOP3.LUT R17, R17, 0xfffdffff, RZ, 0xc0, !PT ;  /* 0xfffdffff11117812 */ /* 0x000fe400078ec0ff */
[----:B------:R-:W-:-:S04]  /*8640*/  ISETP.LT.OR P1, PT, R20, 0x1a, P1 ;  /* 0x0000001a1400780c */ /* 0x000fc80000f21670 */
[----:B------:R-:W-:Y:S02]  /*8650*/  FSEL R197, R197, -INF , !P1 ;  /* 0xff800000c5c57808 */ /* 0x000fe40004800000 */
[----:B------:R-:W-:Y:S02]  /*8660*/  ISETP.GE.AND P1, PT, R201, 0x21, PT ;  /* 0x00000021c900780c */ /* 0x000fe40003f26270 */
[----:B------:R-:W-:Y:S02]  /*8670*/  @P2 LOP3.LUT R17, R17, 0x20000, RZ, 0xfc, !PT ;  /* 0x0002000011112812 */ /* 0x000fe400078efcff */
[----:B------:R-:W-:Y:S02]  /*8680*/  ISETP.GT.AND P2, PT, R18, 0x20, !P1 ;  /* 0x000000201200780c */ /* 0x000fe40004f44270 */
[----:B------:R-:W-:Y:S02]  /*8690*/  LOP3.LUT R17, R17, 0xffffff7f, RZ, 0xc0, !PT ;  /* 0xffffff7f11117812 */ /* 0x000fe400078ec0ff */
[----:B------:R-:W-:-:S04]  /*86a0*/  ISETP.LT.OR P2, PT, R20, 0x21, P2 ;  /* 0x000000211400780c */ /* 0x000fc80001741670 */
[----:B------:R-:W-:Y:S02]  /*86b0*/  FSEL R207, R168, -INF , !P2 ;  /* 0xff800000a8cf7808 */ /* 0x000fe40005000000 */
[----:B------:R-:W-:Y:S02]  /*86c0*/  ISETP.GT.AND P2, PT, R18, 0x21, !P3 ;  /* 0x000000211200780c */ /* 0x000fe40005f44270 */
[----:B------:R-:W-:Y:S02]  /*86d0*/  ISETP.GE.AND P3, PT, R201, 0x29, PT ;  /* 0x00000029c900780c */ /* 0x000fe40003f66270 */
[----:B------:R-:W-:-:S04]  /*86e0*/  ISETP.LT.OR P2, PT, R20, 0x22, P2 ;  /* 0x000000221400780c */ /* 0x000fc80001741670 */
[----:B------:R-:W-:Y:S02]  /*86f0*/  FSEL R169, R169, -INF , !P2 ;  /* 0xff800000a9a97808 */ /* 0x000fe40005000000 */
[----:B------:R-:W-:-:S04]  /*8700*/  ISETP.GT.AND P2, PT, R18, 0x28, !P3 ;  /* 0x000000281200780c */ /* 0x000fc80005f44270 */
[----:B------:R-:W-:Y:S02]  /*8710*/  ISETP.LT.OR P2, PT, R20, 0x29, P2 ;  /* 0x000000291400780c */ /* 0x000fe40001741670 */
[----:B------:R-:W-:Y:S02]  /*8720*/  @P3 LOP3.LUT R16, R16, 0x4, RZ, 0xfc, !PT ;  /* 0x0000000410103812 */ /* 0x000fe400078efcff */
[----:B------:R-:W-:Y:S02]  /*8730*/  ISETP.GE.AND P3, PT, R201, 0x2a, PT ;  /* 0x0000002ac900780c */ /* 0x000fe40003f66270 */
[----:B------:R-:W-:Y:S02]  /*8740*/  LOP3.LUT R16, R16, 0xfffffff7, RZ, 0xc0, !PT ;  /* 0xfffffff710107812 */ /* 0x000fe400078ec0ff */
[----:B------:R-:W-:Y:S02]  /*8750*/  FSEL R209, R172, -INF , !P2 ;  /* 0xff800000acd17808 */ /* 0x000fe40005000000 */
[----:B------:R-:W-:-:S04]  /*8760*/  ISETP.GT.AND P2, PT, R18, 0x29, !P3 ;  /* 0x000000291200780c */ /* 0x000fc80005f44270 */
[----:B------:R-:W-:-:S03]  /*8770*/  ISETP.LT.OR P2, PT, R20, 0x2a, P2 ;  /* 0x0000002a1400780c */ /* 0x000fc60001741670 */
        /* <DEDUP_REMOVED lines=8> */
[----:B------:R-:W-:Y:S02]  /*8800*/  FSEL R211, R176, -INF , !P2 ;  /* 0xff800000b0d37808 */ /* 0x000fe40005000000 */
[----:B------:R-:W-:Y:S02]  /*8810*/  ISETP.GT.AND P2, PT, R18, 0x31, !P3 ;  /* 0x000000311200780c */ /* 0x000fe40005f44270 */
[----:B------:R-:W-:Y:S02]  /*8820*/  LOP3.LUT R16, R16, 0x7fffffff, RZ, 0xc0, !PT ;  /* 0x7fffffff10107812 */ /* 0x000fe400078ec0ff */
[----:B------:R-:W-:-:S04]  /*8830*/  ISETP.LT.OR P2, PT, R20, 0x32, P2 ;  /* 0x000000321400780c */ /* 0x000fc80001741670 */
[----:B------:R-:W-:Y:S02]  /*8840*/  FSEL R177, R177, -INF , !P2 ;  /* 0xff800000b1b17808 */ /* 0x000fe40005000000 */
[----:B------:R-:W-:Y:S02]  /*8850*/  @P3 LOP3.LUT R17, R17, 0x80, RZ, 0xfc, !PT ;  /* 0x0000008011113812 */ /* 0x000fe400078efcff */
[----:B------:R-:W-:Y:S02]  /*8860*/  ISETP.GE.AND P3, PT, R201, 0x39, PT ;  /* 0x00000039c900780c */ /* 0x000fe40003f66270 */
[----:B------:R-:W-:Y:S02]  /*8870*/  LOP3.LUT R17, R17, 0xffffffbf, RZ, 0xc0, !PT ;  /* 0xffffffbf11117812 */ /* 0x000fe400078ec0ff */
[----:B------:R-:W-:-:S04]  /*8880*/  ISETP.GT.AND P2, PT, R18, 0x38, !P3 ;  /* 0x000000381200780c */ /* 0x000fc80005f44270 */
        /* <DEDUP_REMOVED lines=236> */
[----:B------:R-:W-:-:S13]  /*9750*/  ISETP.GE.AND P6, PT, R201, 0x1, PT ;  /* 0x00000001c900780c */ /* 0x000fda0003fc6270 */
[----:B------:R-:W-:Y:S02]  /*9760*/  @P6 LOP3.LUT R16, R16, 0x1, RZ, 0xfc, !PT ;  /* 0x0000000110106812 */ /* 0x000fe400078efcff */
[----:B------:R-:W-:-:S04]  /*9770*/  ISETP.GT.AND P6, PT, R18, RZ, !P6 ;  /* 0x000000ff1200720c */ /* 0x000fc800077c4270 */
[----:B------:R-:W-:-:S04]  /*9780*/  ISETP.LT.OR P6, PT, R20, 0x1, P6 ;  /* 0x000000011400780c */ /* 0x000fc800037c1670 */
[----:B------:R-:W-:Y:S02]  /*9790*/  FSEL R184, R184, -INF , !P6 ;  /* 0xff800000b8b87808 */ /* 0x000fe40007000000 */
[----:B------:R-:W-:-:S13]  /*97a0*/  ISETP.GE.AND P6, PT, R201, 0xda, PT ;  /* 0x000000dac900780c */ /* 0x000fda0003fc6270 */
[----:B------:R-:W-:Y:S02]  /*97b0*/  @P6 LOP3.LUT R17, R17, 0x800, RZ, 0xfc, !PT ;  /* 0x0000080011116812 */ /* 0x000fe400078efcff */
[----:B------:R-:W-:-:S04]  /*97c0*/  ISETP.GT.AND P6, PT, R18, 0xd9, !P6 ;  /* 0x000000d91200780c */ /* 0x000fc800077c4270 */
[----:B------:R-:W-:-:S04]  /*97d0*/  ISETP.LT.OR P6, PT, R20, 0xda, P6 ;  /* 0x000000da1400780c */ /* 0x000fc800037c1670 */
[----:B------:R-:W-:Y:S02]  /*97e0*/  FSEL R101, R101, -INF , !P6 ;  /* 0xff80000065657808 */ /* 0x000fe40007000000 */
[----:B------:R-:W-:-:S13]  /*97f0*/  LOP3.LUT P6, RZ, R17, 0x80000, RZ, 0xc0, !PT ;  /* 0x0008000011ff7812 */ /* 0x000fda00078cc0ff */
[----:B------:R-:W-:Y:S05]  /*9800*/  @!P6 BRA `(.L_x_751) ;  /* 0x000000000054e947 */ /* 0x000fea0003800000 */
[----:B------:R-:W-:Y:S01]  /*9810*/  IMAD.IADD R201, R232, 0x1, R7 ;  /* 0x00000001e8c97824 */ /* 0x000fe200078e0207 */
[----:B------:R-:W-:Y:S04]  /*9820*/  BSSY B0, `(.L_x_752) ;  /* 0x0000010000007945 */ /* 0x000fe80003800000 */
[----:B------:R-:W-:-:S13]  /*9830*/  ISETP.GT.AND P6, PT, R201, -0x1, PT ;  /* 0xffffffffc900780c */ /* 0x000fda0003fc4270 */
        /* <DEDUP_REMOVED lines=9> */
.L_x_753:
[----:B------:R-:W-:-:S05]  /*98d0*/  IMAD.U32 R18, RZ, RZ, UR40 ;  /* 0x00000028ff127e24 */ /* 0x000fca000f8e00ff */
[----:B------:R-:W-:-:S13]  /*98e0*/  ISETP.NE.AND P6, PT, R18, 0x1, PT ;  /* 0x000000011200780c */ /* 0x000fda0003fc5270 */
[----:B------:R-:W1:Y:S02]  /*98f0*/  @P6 LDC.64 R20, c[0x0][0x9e8] ;  /* 0x00027a00ff146b82 */ /* 0x000e640000000a00 */
[----:B-1----:R-:W-:-:S05]  /*9900*/  @P6 IMAD.HI.U32 R20, R201, R20, RZ ;  /* 0x00000014c9146227 */ /* 0x002fca00078e00ff */
[----:B------:R-:W-:-:S07]  /*9910*/  @P6 SHF.R.U32.HI R201, RZ, R21, R20 ;  /* 0x00000015ffc96219 */ /* 0x000fce0000011614 */
.L_x_754:
[----:B------:R-:W-:Y:S05]  /*9920*/  BSYNC B0 ;  /* 0x0000000000007941 */ /* 0x000fea0003800000 */
.L_x_752:
[----:B------:R-:W-:-:S05]  /*9930*/  IMAD R201, R201, R18, R12 ;  /* 0x00000012c9c97224 */ /* 0x000fca00078e020c */
[----:B------:R-:W-:Y:S02]  /*9940*/  VIADDMNMX R200, R201, R18, R200, PT ;  /* 0x00000012c9c87246 */ /* 0x000fe400038001c8 */
[----:B------:R-:W-:-:S07]  /*9950*/  VIMNMX R14, R14, R201, !PT ;  /* 0x000000c90e0e7248 */ /* 0x000fce0007fe0100 */
.L_x_751:
[----:B------:R-:W-:Y:S02]  /*9960*/  ISETP.GT.AND P1, PT, R14, 0x20, !P1 ;  /* 0x000000200e00780c */ /* 0x000fe40004f24270 */
[----:B------:R-:W-:Y:S02]  /*9970*/  LOP3.LUT P6, RZ, R17, 0x80, RZ, 0xc0, !PT ;  /* 0x0000008011ff7812 */ /* 0x000fe400078cc0ff */
[----:B------:R-:W-:Y:S02]  /*9980*/  ISETP.LT.OR P1, PT, R200, 0x21, P1 ;  /* 0x00000021c800780c */ /* 0x000fe40000f21670 */
[----:B------:R-:W-:Y:S02]  /*9990*/  FMNMX.FTZ R18, R184, R3, !PT ;  /* 0x00000003b8127209 */ /* 0x000fe40007810000 */
[----:B------:R-:W-:Y:S02]  /*99a0*/  FSEL R21, R170, -INF , !P1 ;  /* 0xff800000aa157808 */ /* 0x000fe40004800000 */
[----:B------:R-:W-:-:S02]  /*99b0*/  LOP3.LUT P1, RZ, R16, 0x2, RZ, 0xc0, !PT ;  /* 0x0000000210ff7812 */ /* 0x000fc4000782c0ff */
[----:B------:R-:W-:Y:S02]  /*99c0*/  FMNMX.FTZ R18, R185, R18, !PT ;  /* 0x00000012b9127209 */ /* 0x000fe40007810000 */
[----:B------:R-:W-:Y:S02]  /*99d0*/  ISETP.GT.AND P1, PT, R14, 0x21, !P1 ;  /* 0x000000210e00780c */ /* 0x000fe40004f24270 */
[----:B------:R-:W-:Y:S02]  /*99e0*/  FMNMX.FTZ R18, R15, R18, !PT ;  /* 0x000000120f127209 */ /* 0x000fe40007810000 */
[----:B------:R-:W-:Y:S02]  /*99f0*/  ISETP.LT.OR P1, PT, R200, 0x22, P1 ;  /* 0x00000022c800780c */ /* 0x000fe40000f21670 */
[----:B------:R-:W-:Y:S02]  /*9a00*/  FMNMX.FTZ R18, R189, R18, !PT ;  /* 0x00000012bd127209 */ /* 0x000fe40007810000 */
[----:B------:R-:W-:-:S02]  /*9a10*/  FSEL R171, R171, -INF , !P1 ;  /* 0xff800000abab7808 */ /* 0x000fc40004800000 */
[----:B------:R-:W-:Y:S02]  /*9a20*/  LOP3.LUT P1, RZ, R16, 0x4, RZ, 0xc0, !PT ;  /* 0x0000000410ff7812 */ /* 0x000fe4000782c0ff */
[----:B------:R-:W-:Y:S02]  /*9a30*/  FMNMX.FTZ R18, R203, R18, !PT ;  /* 0x00000012cb127209 */ /* 0x000fe40007810000 */
[----:B------:R-:W-:Y:S02]  /*9a40*/  ISETP.GT.AND P1, PT, R14, 0x28, !P1 ;  /* 0x000000280e00780c */ /* 0x000fe40004f24270 */
[----:B------:R-:W-:Y:S02]  /*9a50*/  FMNMX.FTZ R18, R193, R18, !PT ;  /* 0x00000012c1127209 */ /* 0x000fe40007810000 */
[----:B------:R-:W-:Y:S02]  /*9a60*/  ISETP.LT.OR P1, PT, R200, 0x29, P1 ;  /* 0x00000029c800780c */ /* 0x000fe40000f21670 */
[----:B------:R-:W-:-:S02]  /*9a70*/  FMNMX.FTZ R18, R205, R18, !PT ;  /* 0x00000012cd127209 */ /* 0x000fc40007810000 */
[----:B------:R-:W-:Y:S02]  /*9a80*/  FSEL R201, R174, -INF , !P1 ;  /* 0xff800000aec97808 */ /* 0x000fe40004800000 */
[----:B------:R-:W-:Y:S02]  /*9a90*/  LOP3.LUT P1, RZ, R16, 0x8, RZ, 0xc0, !PT ;  /* 0x0000000810ff7812 */ /* 0x000fe4000782c0ff */
[----:B------:R-:W-:Y:S02]  /*9aa0*/  FMNMX.FTZ R18, R197, R18, !PT ;  /* 0x00000012c5127209 */ /* 0x000fe40007810000 */
[----:B------:R-:W-:Y:S02]  /*9ab0*/  ISETP.GT.AND P1, PT, R14, 0x29, !P1 ;  /* 0x000000290e00780c */ /* 0x000fe40004f24270 */
[----:B------:R-:W-:Y:S02]  /*9ac0*/  FMNMX.FTZ R18, R207, R18, !PT ;  /* 0x00000012cf127209 */ /* 0x000fe40007810000 */
[----:B------:R-:W-:-:S02]  /*9ad0*/  ISETP.LT.OR P1, PT, R200, 0x2a, P1 ;  /* 0x0000002ac800780c */ /* 0x000fc40000f21670 */
[----:B------:R-:W-:Y:S02]  /*9ae0*/  FMNMX.FTZ R18, R169, R18, !PT ;  /* 0x00000012a9127209 */ /* 0x000fe40007810000 */
[----:B------:R-:W-:Y:S02]  /*9af0*/  FSEL R175, R175, -INF , !P1 ;  /* 0xff800000afaf7808 */ /* 0x000fe40004800000 */
[----:B------:R-:W-:Y:S02]  /*9b00*/  LOP3.LUT P1, RZ, R16, 0x10, RZ, 0xc0, !PT ;  /* 0x0000001010ff7812 */ /* 0x000fe4000782c0ff */
[----:B------:R-:W-:Y:S02]  /*9b10*/  FMNMX.FTZ R18, R209, R18, !PT ;  /* 0x00000012d1127209 */ /* 0x000fe40007810000 */
[----:B------:R-:W-:Y:S02]  /*9b20*/  ISETP.GT.AND P1, PT, R14, 0x30, !P1 ;  /* 0x000000300e00780c */ /* 0x000fe40004f24270 */
[----:B------:R-:W-:-:S02]  /*9b30*/  FMNMX.FTZ R18, R173, R18, !PT ;  /* 0x00000012ad127209 */ /* 0x000fc40007810000 */
[----:B------:R-:W-:Y:S02]  /*9b40*/  ISETP.LT.OR P1, PT, R200, 0x31, P1 ;  /* 0x00000031c800780c */ /* 0x000fe40000f21670 */
[----:B------:R-:W-:Y:S02]  /*9b50*/  FMNMX.FTZ R18, R211, R18, !PT ;  /* 0x00000012d3127209 */ /* 0x000fe40007810000 */
[----:B------:R-:W-:Y:S02]  /*9b60*/  FSEL R178, R178, -INF , !P1 ;  /* 0xff800000b2b27808 */ /* 0x000fe40004800000 */
[----:B------:R-:W-:Y:S02]  /*9b70*/  ISETP.GT.AND P1, PT, R14, 0x31, !P6 ;  /* 0x000000310e00780c */ /* 0x000fe40007724270 */
[----:B------:R-:W-:Y:S02]  /*9b80*/  LOP3.LUT P6, RZ, R16, 0x10000000, RZ, 0xc0, !PT ;  /* 0x1000000010ff7812 */ /* 0x000fe400078cc0ff */
        /* <DEDUP_REMOVED lines=10> */
[----:B------:R-:W-:Y:S02]  /*9c30*/  LOP3.LUT P1, RZ, R17, 0x20, RZ, 0xc0, !PT ;  /* 0x0000002011ff7812 */ /* 0x000fe4000782c0ff */
[----:B------:R-:W-:Y:S02]  /*9c40*/  FMNMX.FTZ R18, R153, R18, !PT ;  /* 0x0000001299127209 */ /* 0x000fe40007810000 */
[----:B------:R-:W-:-:S02]  /*9c50*/  ISETP.GT.AND P1, PT, R14, 0x39, !P1 ;  /* 0x000000390e00780c */ /* 0x000fc40004f24270 */
[----:B------:R-:W-:Y:S02]  /*9c60*/  FMNMX.FTZ R18, R217, R18, !PT ;  /* 0x00000012d9127209 */ /* 0x000fe40007810000 */
[----:B------:R-:W-:Y:S02]  /*9c70*/  ISETP.LT.OR P1, PT, R200, 0x3a, P1 ;  /* 0x0000003ac800780c */ /* 0x000fe40000f21670 */
[----:B------:R-:W-:Y:S02]  /*9c80*/  FMNMX.FTZ R18, R157, R18, !PT ;  /* 0x000000129d127209 */ /* 0x000fe40007810000 */
[----:B------:R-:W-:Y:S02]  /*9c90*/  FSEL R183, R183, -INF , !P1 ;  /* 0xff800000b7b77808 */ /* 0x000fe40004800000 */
[----:B------:R-:W-:Y:S02]  /*9ca0*/  LOP3.LUT P1, RZ, R17, 0x10, RZ, 0xc0, !PT ;  /* 0x0000001011ff7812 */ /* 0x000fe4000782c0ff */
[----:B------:R-:W-:-:S02]  /*9cb0*/  FMNMX.FTZ R18, R219, R18, !PT ;  /* 0x00000012db127209 */ /* 0x000fc40007810000 */
[----:B------:R-:W-:Y:S02]  /*9cc0*/  ISETP.GT.AND P1, PT, R14, 0x40, !P1 ;  /* 0x000000400e00780c */ /* 0x000fe40004f24270 */
[----:B------:R-:W-:Y:S02]  /*9cd0*/  FMNMX.FTZ R18, R161, R18, !PT ;  /* 0x00000012a1127209 */ /* 0x000fe40007810000 */
        /* <DEDUP_REMOVED lines=22> */
[----:B------:R-:W-:Y:S02]  /*9e40*/  ISETP.GT.AND P2, PT, R14, 0xc9, !P2 ;  /* 0x000000c90e00780c */ /* 0x000fe40005744270 */
[----:B------:R-:W-:Y:S02]  /*9e50*/  FSEL R159, R159, -INF , !P1 ;  /* 0xff8000009f9f7808 */ /* 0x000fe40004800000 */
[----:B------:R-:W-:Y:S02]  /*9e60*/  LOP3.LUT P1, RZ, R17, 0x1, RZ, 0xc0, !PT ;  /* 0x0000000111ff7812 */ /* 0x000fe4000782c0ff */
[----:B------:R-:W-:Y:S02]  /*9e70*/  ISETP.LT.OR P2, PT, R200, 0xca, P2 ;  /* 0x000000cac800780c */ /* 0x000fe40001741670 */
[C---:B------:R-:W-:Y:S02]  /*9e80*/  ISETP.GT.AND P1, PT, R14.reuse, 0x50, !P1 ;  /* 0x000000500e00780c */ /* 0x040fe40004f24270 */
[----:B------:R-:W-:-:S02]  /*9e90*/  ISETP.GT.AND P3, PT, R14, 0xd0, !P3 ;  /* 0x000000d00e00780c */ /* 0x000fc40005f64270 */
[----:B------:R-:W-:Y:S02]  /*9ea0*/  ISETP.LT.OR P1, PT, R200, 0x51, P1 ;  /* 0x00000051c800780c */ /* 0x000fe40000f21670 */
[----:B------:R-:W-:Y:S02]  /*9eb0*/  FSEL R95, R95, -INF , !P2 ;  /* 0xff8000005f5f7808 */ /* 0x000fe40005000000 */
[----:B------:R-:W-:Y:S02]  /*9ec0*/  FSEL R162, R162, -INF , !P1 ;  /* 0xff800000a2a27808 */ /* 0x000fe40004800000 */
[----:B------:R-:W-:Y:S02]  /*9ed0*/  LOP3.LUT P1, RZ, R16, 0x80000000, RZ, 0xc0, !PT ;  /* 0x8000000010ff7812 */ /* 0x000fe4000782c0ff */
[----:B------:R-:W-:Y:S02]  /*9ee0*/  ISETP.LT.OR P3, PT, R200, 0xd1, P3 ;  /* 0x000000d1c800780c */ /* 0x000fe40001f61670 */
[----:B------:R-:W-:-:S02]  /*9ef0*/  ISETP.GT.AND P1, PT, R14, 0x51, !P1 ;  /* 0x000000510e00780c */ /* 0x000fc40004f24270 */
[----:B------:R-:W-:Y:S02]  /*9f00*/  ISETP.GT.AND P4, PT, R14, 0xd1, !P4 ;  /* 0x000000d10e00780c */ /* 0x000fe40006784270 */
[----:B------:R-:W-:Y:S02]  /*9f10*/  ISETP.LT.OR P1, PT, R200, 0x52, P1 ;  /* 0x00000052c800780c */ /* 0x000fe40000f21670 */
[----:B------:R-:W-:Y:S02]  /*9f20*/  FSEL R98, R98, -INF , !P3 ;  /* 0xff80000062627808 */ /* 0x000fe40005800000 */
[----:B------:R-:W-:Y:S02]  /*9f30*/  FSEL R163, R163, -INF , !P1 ;  /* 0xff800000a3a37808 */ /* 0x000fe40004800000 */
[----:B------:R-:W-:Y:S02]  /*9f40*/  LOP3.LUT P1, RZ, R16, 0x40000000, RZ, 0xc0, !PT ;  /* 0x4000000010ff7812 */ /* 0x000fe4000782c0ff */
[----:B------:R-:W-:-:S02]  /*9f50*/  ISETP.GT.AND P5, PT, R14, 0xd8, !P5 ;  /* 0x000000d80e00780c */ /* 0x000fc40006fa4270 */
[----:B------:R-:W-:Y:S02]  /*9f60*/  ISETP.GT.AND P1, PT, R14, 0x58, !P1 ;  /* 0x000000580e00780c */ /* 0x000fe40004f24270 */
[C---:B------:R-:W-:Y:S02]  /*9f70*/  ISETP.LT.OR P4, PT, R200.reuse, 0xd2, P4 ;  /* 0x000000d2c800780c */ /* 0x040fe40002781670 */
[C---:B------:R-:W-:Y:S02]  /*9f80*/  ISETP.LT.OR P1, PT, R200.reuse, 0x59, P1 ;  /* 0x00000059c800780c */ /* 0x040fe40000f21670 */
[----:B------:R-:W-:Y:S02]  /*9f90*/  ISETP.LT.OR P5, PT, R200, 0xd9, P5 ;  /* 0x000000d9c800780c */ /* 0x000fe40002fa1670 */
[----:B------:R-:W-:Y:S02]  /*9fa0*/  FSEL R166, R166, -INF , !P1 ;  /* 0xff800000a6a67808 */ /* 0x000fe40004800000 */
[----:B------:R-:W-:-:S02]  /*9fb0*/  LOP3.LUT P1, RZ, R16, 0x20000000, RZ, 0xc0, !PT ;  /* 0x2000000010ff7812 */ /* 0x000fc4000782c0ff */
[----:B------:R-:W-:Y:S02]  /*9fc0*/  FSEL R99, R99, -INF , !P4 ;  /* 0xff80000063637808 */ /* 0x000fe40006000000 */
[----:B------:R-:W-:-:S04]  /*9fd0*/  ISETP.GT.AND P1, PT, R14, 0x59, !P1 ;  /* 0x000000590e00780c */ /* 0x000fc80004f24270 */
[----:B------:R-:W-:-:S04]  /*9fe0*/  ISETP.LT.OR P1, PT, R200, 0x5a, P1 ;  /* 0x0000005ac800780c */ /* 0x000fc80000f21670 */
[----:B------:R-:W-:Y:S02]  /*9ff0*/  FSEL R167, R167, -INF , !P1 ;  /* 0xff800000a7a77808 */ /* 0x000fe40004800000 */
[----:B------:R-:W-:Y:S02]  /*a000*/  ISETP.GT.AND P1, PT, R14, 0x60, !P6 ;  /* 0x000000600e00780c */ /* 0x000fe40007724270 */
[----:B------:R-:W-:Y:S02]  /*a010*/  LOP3.LUT P6, RZ, R16, 0x20000, RZ, 0xc0, !PT ;  /* 0x0002000010ff7812 */ /* 0x000fe400078cc0ff */
[----:B------:R-:W-:-:S04]  /*a020*/  ISETP.LT.OR P1, PT, R200, 0x61, P1 ;  /* 0x00000061c800780c */ /* 0x000fc80000f21670 */
[----:B------:R-:W-:Y:S02]  /*a030*/  FSEL R138, R138, -INF , !P1 ;  /* 0xff8000008a8a7808 */ /* 0x000fe40004800000 */
[----:B------:R-:W-:-:S04]  /*a040*/  LOP3.LUT P1, RZ, R16, 0x8000000, RZ, 0xc0, !PT ;  /* 0x0800000010ff7812 */ /* 0x000fc8000782c0ff */
[----:B------:R-:W-:-:S04]  /*a050*/  ISETP.GT.AND P1, PT, R14, 0x61, !P1 ;  /* 0x000000610e00780c */ /* 0x000fc80004f24270 */
        /* <DEDUP_REMOVED lines=126> */
[----:B------:R-:W-:Y:S02]  /*a840*/  FMNMX.FTZ R91, R149, R18, !PT ;  /* 0x00000012955b7209 */ /* 0x000fe40007810000 */
[----:B------:R-:W-:Y:S02]  /*a850*/  ISETP.GT.AND P1, PT, R14, 0xc8, !P6 ;  /* 0x000000c80e00780c */ /* 0x000fe40007724270 */
[----:B------:R-:W-:Y:S02]  /*a860*/  FMNMX.FTZ R18, R120, R91, !PT ;  /* 0x0000005b78127209 */ /* 0x000fe40007810000 */
[----:B------:R-:W-:Y:S02]  /*a870*/  ISETP.LT.OR P1, PT, R200, 0xc9, P1 ;  /* 0x000000c9c800780c */ /* 0x000fe40000f21670 */
[----:B------:R-:W-:-:S02]  /*a880*/  FMNMX.FTZ R91, R121, R18, !PT ;  /* 0x00000012795b7209 */ /* 0x000fc40007810000 */
[----:B------:R-:W-:Y:S02]  /*a890*/  LOP3.LUT P6, RZ, R16, 0x1, RZ, 0xc0, !PT ;  /* 0x0000000110ff7812 */ /* 0x000fe400078cc0ff */
[----:B------:R-:W-:Y:S02]  /*a8a0*/  FMNMX.FTZ R18, R124, R91, !PT ;  /* 0x0000005b7c127209 */ /* 0x000fe40007810000 */
[----:B------:R-:W-:Y:S02]  /*a8b0*/  FSEL R94, R94, -INF , !P1 ;  /* 0xff8000005e5e7808 */ /* 0x000fe40004800000 */
[----:B------:R-:W-:Y:S02]  /*a8c0*/  FMNMX.FTZ R91, R125, R18, !PT ;  /* 0x000000127d5b7209 */ /* 0x000fe40007810000 */
[----:B------:R-:W-:Y:S02]  /*a8d0*/  ISETP.GT.AND P1, PT, R14, RZ, !P6 ;  /* 0x000000ff0e00720c */ /* 0x000fe40007724270 */
[----:B------:R-:W-:-:S02]  /*a8e0*/  FMNMX.FTZ R18, R128, R91, !PT ;  /* 0x0000005b80127209 */ /* 0x000fc40007810000 */
[----:B------:R-:W-:Y:S02]  /*a8f0*/  ISETP.LT.OR P1, PT, R200, 0x1, P1 ;  /* 0x00000001c800780c */ /* 0x000fe40000f21670 */
[----:B------:R-:W-:Y:S02]  /*a900*/  FMNMX.FTZ R91, R129, R18, !PT ;  /* 0x00000012815b7209 */ /* 0x000fe40007810000 */
[----:B------:R-:W-:Y:S02]  /*a910*/  FSEL R186, R186, -INF , !P1 ;  /* 0xff800000baba7808 */ /* 0x000fe40004800000 */
[----:B------:R-:W-:Y:S02]  /*a920*/  FMNMX.FTZ R18, R132, R91, !PT ;  /* 0x0000005b84127209 */ /* 0x000fe40007810000 */
[----:B------:R-:W-:Y:S02]  /*a930*/  FMNMX.FTZ R168, R186, R0, !PT ;  /* 0x00000000baa87209 */ /* 0x000fe40007810000 */
[----:B------:R-:W-:-:S02]  /*a940*/  FMNMX.FTZ R91, R133, R18, !PT ;  /* 0x00000012855b7209 */ /* 0x000fc40007810000 */
[----:B------:R-:W-:Y:S02]  /*a950*/  LOP3.LUT P6, RZ, R17, 0x800, RZ, 0xc0, !PT ;  /* 0x0000080011ff7812 */ /* 0x000fe400078cc0ff */
[----:B------:R-:W-:Y:S02]  /*a960*/  FMNMX.FTZ R18, R104, R91, !PT ;  /* 0x0000005b68127209 */ /* 0x000fe40007810000 */
[----:B------:R-:W-:Y:S02]  /*a970*/  ISETP.GT.AND P2, PT, R14, 0xd9, !P6 ;  /* 0x000000d90e00780c */ /* 0x000fe40007744270 */
[----:B------:R-:W-:Y:S02]  /*a980*/  FMNMX.FTZ R91, R105, R18, !PT ;  /* 0x00000012695b7209 */ /* 0x000fe40007810000 */
[----:B------:R-:W-:Y:S02]  /*a990*/  ISETP.LT.OR P2, PT, R200, 0xda, P2 ;  /* 0x000000dac800780c */ /* 0x000fe40001741670 */
[----:B------:R-:W-:-:S04]  /*a9a0*/  FMNMX.FTZ R18, R108, R91, !PT ;  /* 0x0000005b6c127209 */ /* 0x000fc80007810000 */
        /* <DEDUP_REMOVED lines=12> */
[----:B------:R-:W-:-:S05]  /*aa70*/  FMNMX.FTZ R20, R101, R18, !PT ;  /* 0x0000001265147209 */ /* 0x000fca0007810000 */
[----:B------:R-:W1:Y:S02]  /*aa80*/  SHFL.BFLY PT, R91, R20, 0x2, 0x1f ;  /* 0x0c401f00145b7f89 */ /* 0x000e6400000e0000 */
[----:B-1----:R-:W-:-:S05]  /*aa90*/  FMNMX.FTZ R136, R20, R91, !PT ;  /* 0x0000005b14887209 */ /* 0x002fca0007810000 */
[----:B------:R-:W1:Y:S02]  /*aaa0*/  SHFL.BFLY PT, R91, R136, 0x1, 0x1f ;  /* 0x0c201f00885b7f89 */ /* 0x000e6400000e0000 */
[----:B-1----:R-:W-:-:S04]  /*aab0*/  FMNMX.FTZ R91, R136, R91, !PT ;  /* 0x0000005b885b7209 */ /* 0x002fc80007810000 */
[----:B------:R-:W-:Y:S01]  /*aac0*/  FSETP.NEU.FTZ.AND P1, PT, R91, -INF , PT ;  /* 0xff8000005b00780b */ /* 0x000fe20003f3d000 */
[----:B------:R-:W-:-:S05]  /*aad0*/  FFMA.FTZ R18, R2, R91, -8 ;  /* 0xc100000002127423 */ /* 0x000fca000001005b */
[----:B------:R-:W-:-:S05]  /*aae0*/  FSEL R18, R18, RZ, P1 ;  /* 0x000000ff12127208 */ /* 0x000fca0000800000 */
[C-C-:B------:R-:W-:Y:S01]  /*aaf0*/  FFMA.FTZ R136, R2.reuse, R189, -R18.reuse ;  /* 0x000000bd02887223 */ /* 0x140fe20000010812 */
[----:B------:R-:W-:-:S01]  /*ab00*/  FFMA.FTZ R189, R2, R193, -R18 ;  /* 0x000000c102bd7223 */ /* 0x000fc20000010812 */
[C-C-:B------:R-:W-:Y:S01]  /*ab10*/  FFMA.FTZ R193, R2.reuse, R197, -R18.reuse ;  /* 0x000000c502c17223 */ /* 0x140fe20000010812 */
[----:B------:R-:W-:Y:S01]  /*ab20*/  FMNMX.FTZ R197, R187, R168, !PT ;  /* 0x000000a8bbc57209 */ /* 0x000fe20007810000 */
[C-C-:B------:R-:W-:Y:S01]  /*ab30*/  FFMA.FTZ R184, R2.reuse, R184, -R18.reuse ;  /* 0x000000b802b87223 */ /* 0x140fe20000010812 */
[----:B------:R-:W-:-:S01]  /*ab40*/  FFMA.FTZ R14, R2, R108, -R18 ;  /* 0x0000006c020e7223 */ /* 0x000fc20000010812 */
[--C-:B------:R-:W-:Y:S01]  /*ab50*/  FFMA.FTZ R144, R2, R205, -R18.reuse ;  /* 0x000000cd02907223 */ /* 0x100fe20000010812 */
[----:B------:R-:W-:Y:S01]  /*ab60*/  FMNMX.FTZ R168, R190, R197, !PT ;  /* 0x000000c5bea87209 */ /* 0x000fe20007810000 */
[----:B------:R1:W-:Y:S01]  /*ab70*/  MUFU.EX2 R20, R184 ;  /* 0x000000b800147308 */ /* 0x0003e20000000800 */
[----:B------:R-:W-:-:S01]  /*ab80*/  FFMA.FTZ R140, R2, R203, -R18 ;  /* 0x000000cb028c7223 */ /* 0x000fc20000010812 */
[C-C-:B------:R-:W-:Y:S01]  /*ab90*/  FFMA.FTZ R203, R2.reuse, R89, -R18.reuse ;  /* 0x0000005902cb7223 */ /* 0x140fe20000010812 */
[----:B------:R-:W-:Y:S01]  /*aba0*/  FMNMX.FTZ R197, R191, R168, !PT ;  /* 0x000000a8bfc57209 */ /* 0x000fe20007810000 */
[C-C-:B------:R-:W-:Y:S01]  /*abb0*/  FFMA.FTZ R185, R2.reuse, R185, -R18.reuse ;  /* 0x000000b902b97223 */ /* 0x140fe20000010812 */
[----:B------:R-:W-:-:S01]  /*abc0*/  FFMA.FTZ R15, R2, R15, -R18 ;  /* 0x0000000f020f7223 */ /* 0x000fc20000010812 */
[--C-:B------:R-:W-:Y:S01]  /*abd0*/  FFMA.FTZ R148, R2, R207, -R18.reuse ;  /* 0x000000cf02947223 */ /* 0x100fe20000010812 */
[----:B------:R-:W-:Y:S01]  /*abe0*/  FMNMX.FTZ R170, R194, R197, !PT ;  /* 0x000000c5c2aa7209 */ /* 0x000fe20007810000 */
        /* <DEDUP_REMOVED lines=64> */
[----:B-1----:R-:W-:Y:S01]  /*aff0*/  FMNMX.FTZ R184, R138, R197, !PT ;  /* 0x000000c58ab87209 */ /* 0x002fe20007810000 */
        /* <DEDUP_REMOVED lines=40> */
[----:B------:R-:W-:Y:S01]  /*b280*/  FMNMX.FTZ R197, R95, R188, !PT ;  /* 0x000000bc5fc57209 */ /* 0x000fe20007810000 */
[--C-:B------:R-:W-:Y:S01]  /*b290*/  FFMA.FTZ R188, R2, R109, -R18.reuse ;  /* 0x0000006d02bc7223 */ /* 0x100fe20000010812 */
[----:B------:R-:W-:Y:S02]  /*b2a0*/  FSEL R109, R103, -INF , !P2 ;  /* 0xff800000676d7808 */ /* 0x000fe40005000000 */
[----:B------:R-:W-:Y:S01]  /*b2b0*/  FMNMX.FTZ R108, R98, R197, !PT ;  /* 0x000000c5626c7209 */ /* 0x000fe20007810000 */
[----:B------:R-:W-:Y:S01]  /*b2c0*/  MUFU.EX2 R103, R188 ;  /* 0x000000bc00677308 */ /* 0x000fe20000000800 */
[----:B------:R-:W-:Y:S01]  /*b2d0*/  FSEL R197, R102, -INF , !P5 ;  /* 0xff80000066c57808 */ /* 0x000fe20006800000 */
[----:B------:R-:W-:Y:S01]  /*b2e0*/  FFMA.FTZ R102, R2, R112, -R18 ;  /* 0x0000007002667223 */ /* 0x000fe20000010812 */
[----:B------:R-:W-:-:S04]  /*b2f0*/  FMNMX.FTZ R108, R99, R108, !PT ;  /* 0x0000006c636c7209 */ /* 0x000fc80007810000 */
[----:B------:R-:W-:Y:S01]  /*b300*/  FMNMX.FTZ R108, R197, R108, !PT ;  /* 0x0000006cc56c7209 */ /* 0x000fe20007810000 */
[----:B------:R-:W-:Y:S03]  /*b310*/  MUFU.EX2 R168, R217 ;  /* 0x000000d900a87308 */ /* 0x000fe60000000800 */
[----:B------:R-:W-:Y:S01]  /*b320*/  FMNMX.FTZ R112, R109, R108, !PT ;  /* 0x0000006c6d707209 */ /* 0x000fe20007810000 */
[----:B------:R-:W-:Y:S01]  /*b330*/  FFMA.FTZ R108, R2, R116, -R18 ;  /* 0x00000074026c7223 */ /* 0x000fe20000010812 */
[----:B------:R-:W-:-:S03]  /*b340*/  FSEL R116, R91, RZ, P1 ;  /* 0x000000ff5b747208 */ /* 0x000fc60000800000 */
[----:B------:R-:W1:Y:S01]  /*b350*/  SHFL.BFLY PT, R205, R112, 0x2, 0x1f ;  /* 0x0c401f0070cd7f89 */ /* 0x000e6200000e0000 */
[----:B------:R-:W-:Y:S01]  /*b360*/  MUFU.EX2 R157, R157 ;  /* 0x0000009d009d7308 */ /* 0x000fe20000000800 */
[----:B------:R-:W-:-:S04]  /*b370*/  FADD.FTZ R3, -R116, R3 ;  /* 0x0000000374037221 */ /* 0x000fc80000010100 */
[----:B------:R-:W-:-:S03]  /*b380*/  FMUL.FTZ R3, R2, R3 ;  /* 0x0000000302037220 */ /* 0x000fc60000410000 */
[----:B------:R-:W-:Y:S08]  /*b390*/  MUFU.EX2 R170, R219 ;  /* 0x000000db00aa7308 */ /* 0x000ff00000000800 */
[----:B------:R-:W2:Y:S01]  /*b3a0*/  MUFU.EX2 R3, R3 ;  /* 0x0000000300037308 */ /* 0x000ea20000000800 */
[----:B-1----:R-:W-:-:S07]  /*b3b0*/  FMNMX.FTZ R205, R112, R205, !PT ;  /* 0x000000cd70cd7209 */ /* 0x002fce0007810000 */
[----:B------:R-:W-:Y:S01]  /*b3c0*/  MUFU.EX2 R161, R161 ;  /* 0x000000a100a17308 */ /* 0x000fe20000000800 */
[----:B------:R-:W1:Y:S07]  /*b3d0*/  SHFL.BFLY PT, R112, R205, 0x1, 0x1f ;  /* 0x0c201f00cd707f89 */ /* 0x000e6e00000e0000 */
[----:B------:R-:W-:Y:S01]  /*b3e0*/  MUFU.EX2 R172, R221 ;  /* 0x000000dd00ac7308 */ /* 0x000fe20000000800 */
[----:B--2---:R-:W-:-:S04]  /*b3f0*/  FFMA.FTZ R6, R3, R6, R20 ;  /* 0x0000000603067223 */ /* 0x004fc80000010014 */
[----:B------:R-:W-:-:S03]  /*b400*/  FADD.FTZ R6, R185, R6 ;  /* 0x00000006b9067221 */ /* 0x000fc60000010000 */
[----:B------:R-:W-:Y:S08]  /*b410*/  MUFU.EX2 R165, R165 ;  /* 0x000000a500a57308 */ /* 0x000ff00000000800 */
[----:B------:R-:W-:Y:S01]  /*b420*/  MUFU.EX2 R174, R223 ;  /* 0x000000df00ae7308 */ /* 0x000fe20000000800 */
[----:B-1----:R-:W-:-:S04]  /*b430*/  FMNMX.FTZ R89, R205, R112, !PT ;  /* 0x00000070cd597209 */ /* 0x002fc80007810000 */
        /* <DEDUP_REMOVED lines=11> */
[----:B------:R-:W-:Y:S01]  /*b4f0*/  FSEL R183, R89, RZ, P1 ;  /* 0x000000ff59b77208 */ /* 0x000fe20000800000 */
[C-C-:B------:R-:W-:Y:S01]  /*b500*/  FFMA.FTZ R18, R2.reuse, R186, -R205.reuse ;  /* 0x000000ba02127223 */ /* 0x140fe200000108cd */
[----:B------:R-:W-:-:S01]  /*b510*/  FFMA.FTZ R187, R2, R187, -R205 ;  /* 0x000000bb02bb7223 */ /* 0x000fc200000108cd */
[----:B------:R-:W-:Y:S01]  /*b520*/  FFMA.FTZ R191, R2, R191, -R205 ;  /* 0x000000bf02bf7223 */ /* 0x000fe200000108cd */
[----:B------:R-:W-:Y:S01]  /*b530*/  MUFU.EX2 R112, R112 ;  /* 0x0000007000707308 */ /* 0x000fe20000000800 */
[----:B------:R-:W-:-:S01]  /*b540*/  FADD.FTZ R183, -R183, R0 ;  /* 0x00000000b7b77221 */ /* 0x000fc20000010100 */
[C-C-:B------:R-:W-:Y:S01]  /*b550*/  FFMA.FTZ R116, R2.reuse, R194, -R205.reuse ;  /* 0x000000c202747223 */ /* 0x140fe200000108cd */
[----:B------:R-:W-:-:S01]  /*b560*/  FFMA.FTZ R195, R2, R195, -R205 ;  /* 0x000000c302c37223 */ /* 0x000fc200000108cd */
[C-C-:B------:R-:W-:Y:S01]  /*b570*/  FFMA.FTZ R192, R2.reuse, R142, -R205.reuse ;  /* 0x0000008e02c07223 */ /* 0x140fe200000108cd */
[C---:B------:R-:W-:Y:S01]  /*b580*/  FMUL.FTZ R183, R2.reuse, R183 ;  /* 0x000000b702b77220 */ /* 0x040fe20000410000 */
[C-C-:B------:R-:W-:Y:S01]  /*b590*/  FFMA.FTZ R142, R2.reuse, R146, -R205.reuse ;  /* 0x00000092028e7223 */ /* 0x140fe200000108cd */
[----:B------:R-:W-:-:S01]  /*b5a0*/  FFMA.FTZ R146, R2, R150, -R205 ;  /* 0x0000009602927223 */ /* 0x000fc200000108cd */
[----:B------:R-:W-:Y:S01]  /*b5b0*/  MUFU.EX2 R18, R18 ;  /* 0x0000001200127308 */ /* 0x000fe20000000800 */
[----:B------:R-:W-:-:S01]  /*b5c0*/  FFMA.FTZ R186, R2, R198, -R205 ;  /* 0x000000c602ba7223 */ /* 0x000fc200000108cd */
[C-C-:B------:R-:W-:Y:S01]  /*b5d0*/  FFMA.FTZ R199, R2.reuse, R199, -R205.reuse ;  /* 0x000000c702c77223 */ /* 0x140fe200000108cd */
[----:B------:R-:W-:-:S01]  /*b5e0*/  FFMA.FTZ R188, R2, R171, -R205 ;  /* 0x000000ab02bc7223 */ /* 0x000fc200000108cd */
[----:B------:R-:W-:Y:S01]  /*b5f0*/  FFMA.FTZ R171, R2, R201, -R205 ;  /* 0x000000c902ab7223 */ /* 0x000fe200000108cd */
[----:B------:R-:W-:-:S01]  /*b600*/  FADD.FTZ R201, R15, R6 ;  /* 0x000000060fc97221 */ /* 0x000fc20000010000 */
[C-C-:B------:R-:W-:Y:S01]  /*b610*/  FFMA.FTZ R21, R2.reuse, R21, -R205.reuse ;  /* 0x0000001502157223 */ /* 0x140fe200000108cd */
[----:B------:R-:W-:-:S01]  /*b620*/  FFMA.FTZ R154, R2, R154, -R205 ;  /* 0x0000009a029a7223 */ /* 0x000fc200000108cd */
[----:B------:R-:W1:Y:S01]  /*b630*/  MUFU.EX2 R183, R183 ;  /* 0x000000b700b77308 */ /* 0x000e620000000800 */
[----:B------:R-:W-:-:S01]  /*b640*/  FADD.FTZ R201, R136, R201 ;  /* 0x000000c988c97221 */ /* 0x000fc20000010000 */
        /* <DEDUP_REMOVED lines=15> */
[----:B-1----:R-:W-:-:S01]  /*b740*/  FFMA.FTZ R150, R183, R5, R18 ;  /* 0x00000005b7967223 */ /* 0x002fc20000010012 */
        /* <DEDUP_REMOVED lines=10> */
[----:B------:R-:W-:Y:S01]  /*b7f0*/  FFMA.FTZ R107, R2, R107, -R205 ;  /* 0x0000006b026b7223 */ /* 0x000fe200000108cd */
[----:B------:R-:W-:-:S01]  /*b800*/  FADD.FTZ R6, R112, R5 ;  /* 0x0000000570067221 */ /* 0x000fc20000010000 */
[C-C-:B------:R-:W-:Y:S01]  /*b810*/  FFMA.FTZ R110, R2.reuse, R110, -R205.reuse ;  /* 0x0000006e026e7223 */ /* 0x140fe200000108cd */
[----:B------:R-:W-:-:S01]  /*b820*/  FFMA.FTZ R111, R2, R111, -R205 ;  /* 0x0000006f026f7223 */ /* 0x000fc200000108cd */
[----:B------:R-:W2:Y:S01]  /*b830*/  MUFU.EX2 R195, R195 ;  /* 0x000000c300c37308 */ /* 0x000ea20000000800 */
[----:B---3--:R-:W-:-:S01]  /*b840*/  FADD.FTZ R5, R191, R6 ;  /* 0x00000006bf057221 */ /* 0x008fc20000010000 */
[----:B------:R-:W-:Y:S01]  /*b850*/  FADD.FTZ R6, R140, R201 ;  /* 0x000000c98c067221 */ /* 0x000fe20000010000 */
        /* <DEDUP_REMOVED lines=11> */
[----:B------:R-:W-:-:S02]  /*b910*/  FADD.FTZ R6, R144, R5 ;  /* 0x0000000590067221 */ /* 0x000fc40000010000 */
[----:B------:R-:W1:Y:S01]  /*b920*/  MUFU.EX2 R199, R199 ;  /* 0x000000c700c77308 */ /* 0x000e620000000800 */
[----:B--2---:R-:W-:-:S01]  /*b930*/  FADD.FTZ R201, R195, R150 ;  /* 0x00000096c3c97221 */ /* 0x004fc20000010000 */
[----:B------:R-:W-:-:S04]  /*b940*/  FADD.FTZ R5, R193, R6 ;  /* 0x00000006c1057221 */ /* 0x000fc80000010000 */
[----:B------:R-:W-:Y:S02]  /*b950*/  FADD.FTZ R6, R148, R5 ;  /* 0x0000000594067221 */ /* 0x000fe40000010000 */
[----:B------:R-:W2:Y:S01]  /*b960*/  MUFU.EX2 R21, R21 ;  /* 0x0000001500157308 */ /* 0x000ea20000000800 */
[----:B---3--:R-:W-:-:S01]  /*b970*/  FADD.FTZ R150, R186, R201 ;  /* 0x000000c9ba967221 */ /* 0x008fc20000010000 */
[----:B------:R-:W-:-:S06]  /*b980*/  FADD.FTZ R201, R169, R6 ;  /* 0x00000006a9c97221 */ /* 0x000fcc0000010000 */
[----:B------:R-:W3:Y:S01]  /*b990*/  MUFU.EX2 R188, R188 ;  /* 0x000000bc00bc7308 */ /* 0x000ee20000000800 */
[----:B-1----:R-:W-:-:S07]  /*b9a0*/  FADD.FTZ R150, R199, R150 ;  /* 0x00000096c7967221 */ /* 0x002fce0000010000 */
[----:B------:R-:W1:Y:S01]  /*b9b0*/  MUFU.EX2 R171, R171 ;  /* 0x000000ab00ab7308 */ /* 0x000e620000000800 */
[----:B--2---:R-:W-:-:S01]  /*b9c0*/  FADD.FTZ R5, R21, R150 ;  /* 0x0000009615057221 */ /* 0x004fc20000010000 */
[----:B------:R-:W-:-:S04]  /*b9d0*/  FADD.FTZ R150, R152, R201 ;  /* 0x000000c998967221 */ /* 0x000fc80000010000 */
[----:B------:R-:W-:Y:S02]  /*b9e0*/  FADD.FTZ R201, R173, R150 ;  /* 0x00000096adc97221 */ /* 0x000fe40000010000 */
[----:B------:R-:W2:Y:S01]  /*b9f0*/  MUFU.EX2 R190, R190 ;  /* 0x000000be00be7308 */ /* 0x000ea20000000800 */
[----:B---3--:R-:W-:-:S01]  /*ba00*/  FADD.FTZ R6, R188, R5 ;  /* 0x00000005bc067221 */ /* 0x008fc20000010000 */
[----:B------:R-:W-:-:S04]  /*ba10*/  FADD.FTZ R150, R156, R201 ;  /* 0x000000c99c967221 */ /* 0x000fc80000010000 */
[----:B------:R-:W-:Y:S02]  /*ba20*/  FADD.FTZ R201, R177, R150 ;  /* 0x00000096b1c97221 */ /* 0x000fe40000010000 */
[----:B------:R-:W3:Y:S01]  /*ba30*/  MUFU.EX2 R175, R175 ;  /* 0x000000af00af7308 */ /* 0x000ee20000000800 */
[----:B-1----:R-:W-:-:S01]  /*ba40*/  FADD.FTZ R5, R171, R6 ;  /* 0x00000006ab057221 */ /* 0x002fc20000010000 */
[----:B------:R-:W-:-:S04]  /*ba50*/  FADD.FTZ R150, R160, R201 ;  /* 0x000000c9a0967221 */ /* 0x000fc80000010000 */
[----:B------:R-:W-:Y:S02]  /*ba60*/  FADD.FTZ R201, R181, R150 ;  /* 0x00000096b5c97221 */ /* 0x000fe40000010000 */
        /* <DEDUP_REMOVED lines=8> */
[----:B------:R-:W-:-:S06]  /*baf0*/  FADD.FTZ R6, R164, R201 ;  /* 0x000000c9a4067221 */ /* 0x000fcc0000010000 */
[----:B------:R-:W2:Y:S01]  /*bb00*/  MUFU.EX2 R155, R155 ;  /* 0x0000009b009b7308 */ /* 0x000ea20000000800 */
[----:B---3--:R-:W-:-:S07]  /*bb10*/  FADD.FTZ R5, R182, R5 ;  /* 0x00000005b6057221 */ /* 0x008fce0000010000 */
[----:B------:R-:W3:Y:S01]  /*bb20*/  MUFU.EX2 R158, R158 ;  /* 0x0000009e009e7308 */ /* 0x000ee20000000800 */
[----:B-1----:R-:W-:-:S01]  /*bb30*/  FADD.FTZ R150, R154, R5 ;  /* 0x000000059a967221 */ /* 0x002fc20000010000 */
[----:B------:R-:W-:-:S04]  /*bb40*/  FADD.FTZ R5, R153, R6 ;  /* 0x0000000699057221 */ /* 0x000fc80000010000 */
[----:B------:R-:W-:Y:S02]  /*bb50*/  FADD.FTZ R6, R168, R5 ;  /* 0x00000005a8067221 */ /* 0x000fe40000010000 */
        /* <DEDUP_REMOVED lines=68> */
[----:B------:R-:W-:-:S06]  /*bfa0*/  FFMA.FTZ R201, R2, R12, -R205 ;  /* 0x0000000c02c97223 */ /* 0x000fcc00000108cd */
        /* <DEDUP_REMOVED lines=22> */
[----:B---3--:R-:W-:-:S04]  /*c110*/  FADD.FTZ R6, R14, R5 ;  /* 0x000000050e067221 */ /* 0x008fc80000010000 */
[----:B------:R-:W-:-:S03]  /*c120*/  FADD.FTZ R5, R103, R6 ;  /* 0x0000000667057221 */ /* 0x000fc60000010000 */
        /* <DEDUP_REMOVED lines=49> */
[----:B---3--:R-:W-:-:S01]  /*c440*/  FADD.FTZ R150, R98, R197 ;  /* 0x000000c562967221 */ /* 0x008fc20000010000 */
[----:B-1----:R-:W-:-:S03]  /*c450*/  FADD.FTZ R6, R101, R6 ;  /* 0x0000000665067221 */ /* 0x002fc60000010000 */
[----:B--2---:R-:W-:Y:S01]  /*c460*/  FADD.FTZ R5, R109, R150 ;  /* 0x000000966d057221 */ /* 0x004fe20000010000 */
[----:B------:R-:W-:Y:S06]  /*c470*/  @!P0 BRA `(.L_x_755) ;  /* 0x0000000000048947 */ /* 0x000fec0003800000 */
[----:B------:R-:W-:Y:S01]  /*c480*/  BPT.TRAP 0x1 ;  /* 0x000000040000795c */ /* 0x000fe20000300000 */
.L_x_755:
[----:B------:R-:W-:Y:S01]  /*c490*/  ULEA UR6, UR48, UR37, 0x3 ;  /* 0x0000002530067291 */ /* 0x000fe2000f8e183f */
[----:B------:R-:W-:Y:S01]  /*c4a0*/  ISETP.GT.AND P1, PT, R4, R13, PT ;  /* 0x0000000d0400720c */ /* 0x000fe20003f24270 */
[----:B------:R-:W-:Y:S01]  /*c4b0*/  FMUL.FTZ R24, R24, R3 ;  /* 0x0000000318187220 */ /* 0x000fe20000410000 */
[----:B------:R-:W-:Y:S01]  /*c4c0*/  F2FP.SATFINITE.E4M3.F32.PACK_AB_MERGE_C R112, R191, R112, RZ ;  /* 0x00000070bf70723e */ /* 0x000fe200048070ff */
[----:B------:R-:W-:Y:S01]  /*c4d0*/  UIADD3 UR6, UR6, 0x2e860, URZ ;  /* 0x0002e86006067890 */ /* 0x000fe2000fffe03f */
[----:B------:R-:W-:Y:S01]  /*c4e0*/  F2FP.SATFINITE.E4M3.F32.PACK_AB_MERGE_C R0, R143, R0, RZ ;  /* 0x000000008f00723e */ /* 0x000fe200048070ff */
[----:B------:R-:W-:Y:S01]  /*c4f0*/  UMOV UR48, UR50 ;  /* 0x0000003200307c82 */ /* 0x000fe20008000000 */
[----:B------:R-:W-:Y:S01]  /*c500*/  F2FP.SATFINITE.E4M3.F32.PACK_AB_MERGE_C R92, R93, R92, RZ ;  /* 0x0000005c5d5c723e */ /* 0x000fe200048070ff */
[----:B------:R-:W-:Y:S01]  /*c510*/  UPRMT UR6, UR36, 0x654, UR6 ;  /* 0x0000065424067896 */ /* 0x000fe20008000006 */
        /* <DEDUP_REMOVED lines=9> */
[----:B------:R-:W-:Y:S01]  /*c5b0*/  SYNCS.ARRIVE.TRANS64.RED.A1T0 RZ, [UR6], RZ ;  /* 0x000000ffffff79a7 */ /* 0x000fe20008100406 */
[----:B------:R-:W-:Y:S01]  /*c5c0*/  F2FP.SATFINITE.E4M3.F32.PACK_AB_MERGE_C R160, R181, R160, RZ ;  /* 0x000000a0b5a0723e */ /* 0x000fe200048070ff */
[----:B------:R-:W-:Y:S01]  /*c5d0*/  FMUL.FTZ R33, R33, R3 ;  /* 0x0000000321217220 */ /* 0x000fe20000410000 */
        /* <DEDUP_REMOVED lines=42> */
[----:B------:R-:W-:Y:S01]  /*c880*/  F2FP.SATFINITE.E4M3.F32.PACK_AB_MERGE_C R200, R203, R88, R92 ;  /* 0x00000058cbc8723e */ /* 0x000fe2000480705c */
[-C--:B------:R-:W-:Y:S01]  /*c890*/  FMUL.FTZ R77, R77, R3.reuse ;  /* 0x000000034d4d7220 */ /* 0x080fe20000410000 */
[-C--:B------:R-:W-:Y:S01]  /*c8a0*/  FMUL.FTZ R80, R80, R3.reuse ;  /* 0x0000000350507220 */ /* 0x080fe20000410000 */
[-C--:B------:R-:W-:Y:S01]  /*c8b0*/  FMUL.FTZ R81, R81, R3.reuse ;  /* 0x0000000351517220 */ /* 0x080fe20000410000 */
[-C--:B------:R-:W-:Y:S01]  /*c8c0*/  FMUL.FTZ R84, R84, R3.reuse ;  /* 0x0000000354547220 */ /* 0x080fe20000410000 */
[----:B------:R-:W-:Y:S01]  /*c8d0*/  FMUL.FTZ R85, R85, R3 ;  /* 0x0000000355557220 */ /* 0x000fe20000410000 */
[----:B------:R-:W-:Y:S01]  /*c8e0*/  F2FP.SATFINITE.E4M3.F32.PACK_AB_MERGE_C R224, R185, R20, R15 ;  /* 0x00000014b9e0723e */ /* 0x000fe2000480700f */
[-C--:B------:R-:W-:Y:S01]  /*c8f0*/  FMUL.FTZ R26, R26, R183.reuse ;  /* 0x000000b71a1a7220 */ /* 0x080fe20000410000 */
[----:B------:R-:W-:Y:S01]  /*c900*/  F2FP.SATFINITE.E4M3.F32.PACK_AB_MERGE_C R226, R189, R140, R144 ;  /* 0x0000008cbde2723e */ /* 0x000fe20004807090 */
[-C--:B------:R-:W-:Y:S01]  /*c910*/  FMUL.FTZ R27, R27, R183.reuse ;  /* 0x000000b71b1b7220 */ /* 0x080fe20000410000 */
[----:B------:R-:W-:Y:S01]  /*c920*/  F2FP.SATFINITE.E4M3.F32.PACK_AB_MERGE_C R227, R195, R116, R186 ;  /* 0x00000074c3e3723e */ /* 0x000fe200048070ba */
[-C--:B------:R-:W-:Y:S01]  /*c930*/  FMUL.FTZ R30, R30, R183.reuse ;  /* 0x000000b71e1e7220 */ /* 0x080fe20000410000 */
[----:B------:R-:W-:Y:S01]  /*c940*/  F2FP.SATFINITE.E4M3.F32.PACK_AB_MERGE_C R220, R169, R148, R152 ;  /* 0x00000094a9dc723e */ /* 0x000fe20004807098 */
[----:B------:R-:W-:Y:S01]  /*c950*/  FMUL.FTZ R31, R31, R183 ;  /* 0x000000b71f1f7220 */ /* 0x000fe20000410000 */
[----:B------:R-:W-:Y:S01]  /*c960*/  F2FP.SATFINITE.E4M3.F32.PACK_AB_MERGE_C R221, R188, R21, R171 ;  /* 0x00000015bcdd723e */ /* 0x000fe200048070ab */
[-C--:B------:R-:W-:Y:S01]  /*c970*/  FMUL.FTZ R34, R34, R183.reuse ;  /* 0x000000b722227220 */ /* 0x080fe20000410000 */
[----:B------:R-:W-:Y:S01]  /*c980*/  F2FP.SATFINITE.E4M3.F32.PACK_AB_MERGE_C R222, R177, R156, R160 ;  /* 0x0000009cb1de723e */ /* 0x000fe200048070a0 */
        /* <DEDUP_REMOVED lines=46> */
[----:B------:R-:W-:-:S02]  /*cc70*/  VIADD R4, R4, 0xffffffff ;  /* 0xffffffff04047836 */ /* 0x000fc40000000000 */
[----:B------:R-:W-:Y:S02]  /*cc80*/  IMAD.MOV.U32 R0, RZ, RZ, R89 ;  /* 0x000000ffff007224 */ /* 0x000fe400078e0059 */
[----:B------:R-:W-:Y:S02]  /*cc90*/  IMAD.MOV.U32 R3, RZ, RZ, R91 ;  /* 0x000000ffff037224 */ /* 0x000fe400078e005b */
[----:B------:R-:W-:Y:S01]  /*cca0*/  IMAD.MOV.U32 R18, RZ, RZ, R10 ;  /* 0x000000ffff127224 */ /* 0x000fe200078e000a */
[----:B------:R-:W-:Y:S06]  /*ccb0*/  @P1 BRA `(.L_x_756) ;  /* 0xffffffa400141947 */ /* 0x000fec000383ffff */
[----:B------:R-:W-:Y:S01]  /*ccc0*/  IMAD.MOV.U32 R0, RZ, RZ, R89 ;  /* 0x000000ffff007224 */ /* 0x000fe200078e0059 */
[----:B------:R-:W-:Y:S01]  /*ccd0*/  UMOV UR48, UR50 ;  /* 0x0000003200307c82 */ /* 0x000fe20008000000 */
[----:B------:R-:W-:Y:S02]  /*cce0*/  IMAD.MOV.U32 R3, RZ, RZ, R91 ;  /* 0x000000ffff037224 */ /* 0x000fe400078e005b */
[----:B------:R-:W-:-:S07]  /*ccf0*/  IMAD.MOV.U32 R18, RZ, RZ, R10 ;  /* 0x000000ffff127224 */ /* 0x000fce00078e000a */
.L_x_738:
[----:B------:R-:W1:Y:S01]  /*cd00*/  LDC R10, c[0x0][0x9e4] ;  /* 0x00027900ff0a7b82 */ /* 0x000e620000000800 */
[----:B------:R-:W-:Y:S01]  /*cd10*/  LOP3.LUT R17, R17, 0xfff7ffff, RZ, 0xc0, !PT ;  /* 0xfff7ffff11117812 */ /* 0x000fe200078ec0ff */
[----:B------:R-:W-:Y:S01]  /*cd20*/  VIADD R12, R231, -UR41 ;  /* 0x80000029e70c7c36 */ /* 0x000fe20008000000 */
[----:B-1----:R-:W-:-:S13]  /*cd30*/  ISETP.GE.AND P1, PT, R10, 0x1, PT ;  /* 0x000000010a00780c */ /* 0x002fda0003f26270 */
[----:B------:R-:W-:Y:S01]  /*cd40*/  @P1 LOP3.LUT R17, R17, 0x80000, RZ, 0xfc, !PT ;  /* 0x0008000011111812 */ /* 0x000fe200078efcff */
        /* <DEDUP_REMOVED lines=10> */
.L_x_758:
[----:B------:R-:W-:-:S13]  /*cdf0*/  ISETP.NE.AND P1, PT, R10, 0x1, PT ;  /* 0x000000010a00780c */ /* 0x000fda0003f25270 */
[----:B------:R-:W1:Y:S02]  /*ce00*/  @P1 LDC.64 R14, c[0x0][0x9e8] ;  /* 0x00027a00ff0e1b82 */ /* 0x000e640000000a00 */
[----:B-1----:R-:W-:-:S05]  /*ce10*/  @P1 IMAD.HI.U32 R14, R231, R14, RZ ;  /* 0x0000000ee70e1227 */ /* 0x002fca00078e00ff */
[----:B------:R-:W-:-:S07]  /*ce20*/  @P1 SHF.R.U32.HI R231, RZ, R15, R14 ;  /* 0x0000000fffe71219 */ /* 0x000fce000001160e */
.L_x_759:
[----:B------:R-:W-:-:S05]  /*ce30*/  IMAD R231, R231, R10, RZ ;  /* 0x0000000ae7e77224 */ /* 0x000fca00078e02ff */
[----:B------:R-:W-:-:S07]  /*ce40*/  VIMNMX R12, R12, R231, !PT ;  /* 0x000000e70c0c7248 */ /* 0x000fce0007fe0100 */
.L_x_757:
[----:B------:R-:W-:Y:S02]  /*ce50*/  VIADD R13, R12, 0xdf ;  /* 0x000000df0c0d7836 */ /* 0x000fe40000000000 */
[----:B------:R-:W-:-:S04]  /*ce60*/  IMAD.MOV.U32 R12, RZ, RZ, RZ ;  /* 0x000000ffff0c7224 */ /* 0x000fc800078e00ff */
[----:B------:R-:W-:-:S05]  /*ce70*/  IMAD.HI R12, R13, -0x6db6db6d, R12 ;  /* 0x924924930d0c7827 */ /* 0x000fca00078e020c */
[----:B------:R-:W-:-:S04]  /*ce80*/  SHF.R.U32.HI R11, RZ, 0x1f, R12 ;  /* 0x0000001fff0b7819 */ /* 0x000fc8000001160c */
[----:B------:R-:W-:-:S04]  /*ce90*/  LEA.HI.SX32 R11, R12, R11, 0x19 ;  /* 0x0000000b0c0b7211 */ /* 0x000fc800078fcaff */
[----:B------:R-:W-:-:S04]  /*cea0*/  VIMNMX R11, R230, R11, !PT ;  /* 0x0000000be60b7248 */ /* 0x000fc80007fe0100 */
[----:B------:R-:W-:-:S13]  /*ceb0*/  ISETP.GE.AND P1, PT, R4, R11, PT ;  /* 0x0000000b0400720c */ /* 0x000fda0003f26270 */
[----:B------:R-:W-:Y:S05]  /*cec0*/  @!P1 BRA `(.L_x_760) ;  /* 0x0000003400909947 */ /* 0x000fea0003800000 */
[----:B------:R-:W-:Y:S01]  /*ced0*/  IMAD.MOV.U32 R13, RZ, RZ, R0 ;  /* 0x000000ffff0d7224 */ /* 0x000fe200078e0000 */
[----:B------:R-:W-:Y:S01]  /*cee0*/  UMOV UR40, UR48 ;  /* 0x0000003000287c82 */ /* 0x000fe20008000000 */
[----:B------:R-:W-:Y:S02]  /*cef0*/  IMAD.MOV.U32 R12, RZ, RZ, R3 ;  /* 0x000000ffff0c7224 */ /* 0x000fe400078e0003 */
[----:B------:R-:W-:-:S07]  /*cf00*/  IMAD.MOV.U32 R14, RZ, RZ, R18 ;  /* 0x000000ffff0e7224 */ /* 0x000fce00078e0012 */
.L_x_770:
[----:B------:R-:W-:Y:S01]  /*cf10*/  ISETP.NE.AND P2, PT, RZ, UR39, PT ;  /* 0x00000027ff007c0c */ /* 0x000fe2000bf45270 */
[----:B------:R-:W-:-:S04]  /*cf20*/  UISETP.NE.AND UP0, UPT, UR40, 0x1, UPT ;  /* 0x000000012800788c */ /* 0x000fc8000bf05270 */
[----:B------:R-:W-:-:S06]  /*cf30*/  USEL UR6, URZ, 0x1, UP0 ;  /* 0x000000013f067887 */ /* 0x000fcc0008000000 */
[----:B------:R-:W-:Y:S02]  /*cf40*/  LOP3.LUT R18, R14, UR6, RZ, 0x3c, !PT ;  /* 0x000000060e127c12 */ /* 0x000fe4000f8e3cff */
[----:B------:R-:W-:Y:S05]  /*cf50*/  @P2 BRA `(.L_x_761) ;  /* 0x0000000000342947 */ /* 0x000fea0003800000 */
[----:B------:R-:W-:Y:S05]  /*cf60*/  @!P0 BRA `(.L_x_762) ;  /* 0x0000000000048947 */ /* 0x000fea0003800000 */
[----:B------:R-:W-:Y:S01]  /*cf70*/  BPT.TRAP 0x1 ;  /* 0x000000040000795c */ /* 0x000fe20000300000 */
.L_x_762:
[----:B------:R-:W-:Y:S01]  /*cf80*/  UIADD3 UR6, UR40, 0x1, URZ ;  /* 0x0000000128067890 */ /* 0x000fe2000fffe03f */
[----:B------:R-:W-:-:S03]  /*cf90*/  SHF.L.U32 R0, R18, 0x1f, RZ ;  /* 0x0000001f12007819 */ /* 0x000fc600000006ff */
[----:B------:R-:W-:-:S04]  /*cfa0*/  UISETP.NE.AND UP0, UPT, UR6, 0x2, UPT ;  /* 0x000000020600788c */ /* 0x000fc8000bf05270 */
[----:B------:R-:W-:-:S04]  /*cfb0*/  USEL UR6, UR6, URZ, UP0 ;  /* 0x0000003f06067287 */ /* 0x000fc80008000000 */
[----:B------:R-:W-:-:S09]  /*cfc0*/  ULEA UR6, UR6, UR37, 0x3 ;  /* 0x0000002506067291 */ /* 0x000fd2000f8e183f */
[----:B------:R1:W2:Y:S01]  /*cfd0*/  SYNCS.PHASECHK.TRANS64.TRYWAIT P1, [UR6+0x2e830], R0 ;  /* 0x02e83000ff0075a7 */ /* 0x0002a20008020146 */
[----:B------:R-:W-:Y:S05]  /*cfe0*/  @!P0 BRA `(.L_x_763) ;  /* 0x0000000000048947 */ /* 0x000fea0003800000 */
[----:B------:R-:W-:Y:S01]  /*cff0*/  BPT.TRAP 0x1 ;  /* 0x000000040000795c */ /* 0x000fe20000300000 */
.L_x_763:
[----:B--2---:R-:W-:Y:S05]  /*d000*/  @P1 BRA `(.L_x_761) ;  /* 0x0000000000081947 */ /* 0x004fea0003800000 */
[----:B------:R-:W2:Y:S02]  /*d010*/  SYNCS.PHASECHK.TRANS64.TRYWAIT P1, [UR6+0x2e830], R0 ;  /* 0x02e83000ff0075a7 */ /* 0x000ea40008020146 */
[----:B--2---:R-:W-:Y:S05]  /*d020*/  @!P1 BRA `(.L_x_764) ;  /* 0x000000f0003c9947 */ /* 0x004fea0003800000 */
.L_x_761:
[----:B--2---:R-:W2:Y:S01]  /*d030*/  S2R R3, SR_TID.X ;  /* 0x0000000000037919 */ /* 0x004ea20000002100 */
[----:B------:R-:W-:Y:S01]  /*d040*/  R2UR UR18, R9 ;  /* 0x00000000091272ca */ /* 0x000fe200000e0000 */
[----:B------:R-:W-:Y:S01]  /*d050*/  UIADD3 UR48, UR40, 0x1, URZ ;  /* 0x0000000128307890 */ /* 0x000fe2000fffe03f */
[----:B------:R-:W-:Y:S01]  /*d060*/  UMOV UR19, 0x40000040 ;  /* 0x4000004000137882 */ /* 0x000fe20000000000 */
[----:B------:R-:W-:Y:S02]  /*d070*/  UMOV UR20, UR16 ;  /* 0x0000001000147c82 */ /* 0x000fe40008000000 */
[----:B------:R-:W-:Y:S01]  /*d080*/  UISETP.NE.AND UP0, UPT, UR48, 0x2, UPT ;  /* 0x000000023000788c */ /* 0x000fe2000bf05270 */
[----:B------:R-:W-:Y:S01]  /*d090*/  UMOV UR21, UR17 ;  /* 0x0000001100157c82 */ /* 0x000fe20008000000 */
[----:B------:R-:W-:Y:S02]  /*d0a0*/  UMOV UR23, 0x40000040 ;  /* 0x4000004000177882 */ /* 0x000fe40000000000 */
[----:B------:R-:W-:Y:S01]  /*d0b0*/  USEL UR48, UR48, URZ, UP0 ;  /* 0x0000003f30307287 */ /* 0x000fe20008000000 */
[----:B------:R-:W-:Y:S01]  /*d0c0*/  UMOV UR24, UR16 ;  /* 0x0000001000187c82 */ /* 0x000fe20008000000 */
[----:B------:R-:W-:-:S02]  /*d0d0*/  UMOV UR25, UR17 ;  /* 0x0000001100197c82 */ /* 0x000fc40008000000 */
[----:B------:R-:W-:Y:S01]  /*d0e0*/  UIMAD UR18, UR48, 0x700, UR18 ;  /* 0x00000700301278a4 */ /* 0x000fe2000f8e0212 */
[----:B------:R-:W-:Y:S01]  /*d0f0*/  UMOV UR27, 0x40000040 ;  /* 0x40000040001b7882 */ /* 0x000fe20000000000 */
[----:B------:R-:W-:Y:S02]  /*d100*/  UMOV UR28, UR16 ;  /* 0x00000010001c7c82 */ /* 0x000fe40008000000 */
[----:B------:R-:W-:Y:S02]  /*d110*/  UIADD3 UR22, UR18, 0x100, URZ ;  /* 0x0000010012167890 */ /* 0x000fe4000fffe03f */
[----:B------:R-:W-:Y:S02]  /*d120*/  UIADD3 UR26, UR18, 0x200, URZ ;  /* 0x00000200121a7890 */ /* 0x000fe4000fffe03f */
[----:B------:R-:W-:Y:S01]  /*d130*/  UIADD3 UR30, UR18, 0x300, URZ ;  /* 0x00000300121e7890 */ /* 0x000fe2000fffe03f */
[----:B------:R-:W-:Y:S01]  /*d140*/  UMOV UR29, UR17 ;  /* 0x00000011001d7c82 */ /* 0x000fe20008000000 */
[----:B------:R-:W-:Y:S01]  /*d150*/  UMOV UR31, 0x40000040 ;  /* 0x40000040001f7882 */ /* 0x000fe20000000000 */
[----:B------:R-:W-:Y:S01]  /*d160*/  UIADD3 UR34, UR18, 0x400, URZ ;  /* 0x0000040012227890 */ /* 0x000fe2000fffe03f */
[----:B------:R-:W-:Y:S01]  /*d170*/  UMOV UR32, UR16 ;  /* 0x0000001000207c82 */ /* 0x000fe20008000000 */
[----:B------:R-:W-:Y:S01]  /*d180*/  UMOV UR33, UR17 ;  /* 0x0000001100217c82 */ /* 0x000fe20008000000 */
[----:B------:R-:W-:Y:S01]  /*d190*/  UMOV UR35, 0x40000040 ;  /* 0x4000004000237882 */ /* 0x000fe20000000000 */
[----:B------:R-:W-:Y:S01]  /*d1a0*/  UIADD3 UR6, UR18, 0x600, URZ ;  /* 0x0000060012067890 */ /* 0x000fe2000fffe03f */
[----:B--2---:R-:W-:Y:S01]  /*d1b0*/  SHF.R.U32.HI R3, RZ, 0x7, R3 ;  /* 0x00000007ff037819 */ /* 0x004fe20000011603 */
[----:B------:R-:W-:Y:S01]  /*d1c0*/  UMOV UR7, 0x40000040 ;  /* 0x4000004000077882 */ /* 0x000fe20000000000 */
[----:B------:R-:W-:Y:S01]  /*d1d0*/  UIADD3 UR10, UR18, 0x602, URZ ;  /* 0x00000602120a7890 */ /* 0x000fe2000fffe03f */
[----:B------:R-:W-:-:S02]  /*d1e0*/  UMOV UR11, 0x40000040 ;  /* 0x40000040000b7882 */ /* 0x000fc40000000000 */
[----:B-1----:R-:W-:Y:S01]  /*d1f0*/  VIADD R0, R3, 0x8 ;  /* 0x0000000803007836 */ /* 0x002fe20000000000 */
[----:B------:R-:W-:Y:S01]  /*d200*/  UIADD3 UR14, UR18, 0x6, URZ ;  /* 0x00000006120e7890 */ /* 0x000fe2000fffe03f */
[----:B------:R-:W-:-:S03]  /*d210*/  UMOV UR15, 0x40000040 ;  /* 0x40000040000f7882 */ /* 0x000fc60000000000 */
[----:B------:R1:W-:Y:S06]  /*d220*/  BAR.SYNC.DEFER_BLOCKING R0, 0x100 ;  /* 0x000400000000751d */ /* 0x0003ec0000010000 */
[----:B------:R-:W-:-:S06]  /*d230*/  WARPGROUP.ARRIVE ;  /* 0x00000000000079c5 */ /* 0x000fcc0000000000 */
[----:B------:R-:W-:Y:S03]  /*d240*/  QGMMA.64x32x32.F32.E4M3.E4M3 R184, gdesc[UR16], RZ, !UPT, gsb0 ;  /* 0x0060000010b879f3 */ /* 0x000fe6000c0008ff */
        /* <DEDUP_REMOVED lines=157> */
.L_x_766:
[----:B------:R-:W-:Y:S01]  /*dc20*/  ULEA UR6, UR40, UR37, 0x3 ;  /* 0x0000002528067291 */ /* 0x000fe2000f8e183f */
[----:B------:R-:W-:-:S08]  /*dc30*/  SHF.L.U32 R0, R14, 0x1f, RZ ;  /* 0x0000001f0e007819 */ /* 0x000fd000000006ff */
[----:B------:R1:W2:Y:S01]  /*dc40*/  SYNCS.PHASECHK.TRANS64.TRYWAIT P1, [UR6+0x2e850], R0 ;  /* 0x02e85000ff0075a7 */ /* 0x0002a20008020146 */
[----:B------:R-:W-:Y:S05]  /*dc50*/  @!P0 BRA `(.L_x_767) ;  /* 0x0000000000048947 */ /* 0x000fea0003800000 */
[----:B------:R-:W-:Y:S01]  /*dc60*/  BPT.TRAP 0x1 ;  /* 0x000000040000795c */ /* 0x000fe20000300000 */
.L_x_767:
[----:B--2---:R-:W-:Y:S05]  /*dc70*/  @P1 BRA `(.L_x_765) ;  /* 0x0000000000081947 */ /* 0x004fea0003800000 */
[----:B------:R-:W2:Y:S02]  /*dc80*/  SYNCS.PHASECHK.TRANS64.TRYWAIT P1, [UR6+0x2e850], R0 ;  /* 0x02e85000ff0075a7 */ /* 0x000ea40008020146 */
[----:B--2---:R-:W-:Y:S05]  /*dc90*/  @!P1 BRA `(.L_x_768) ;  /* 0x000000e400389947 */ /* 0x004fea0003800000 */
.L_x_765:
[----:B------:R-:W-:Y:S01]  /*dca0*/  UIADD3 UR6, UR37, 0x400, URZ ;  /* 0x0000040025067890 */ /* 0x000fe2000fffe03f */
[----:B------:R-:W-:Y:S01]  /*dcb0*/  WARPGROUP.ARRIVE ;  /* 0x00000000000079c5 */ /* 0x000fe20000000000 */
[----:B------:R-:W-:Y:S01]  /*dcc0*/  UMOV UR7, 0xc0000010 ;  /* 0xc000001000077882 */ /* 0x000fe20000000000 */
[----:B------:R-:W-:Y:S01]  /*dcd0*/  UMOV UR11, 0xc0000010 ;  /* 0xc0000010000b7882 */ /* 0x000fe20000000000 */
[----:B------:R-:W-:Y:S01]  /*dce0*/  USHF.R.U32.HI UR6, URZ, 0x4, UR6 ;  /* 0x000000043f067899 */ /* 0x000fe20008011606 */
[----:B-12---:R-:W-:Y:S02]  /*dcf0*/  FMNMX.FTZ R0, R184, R12, !PT ;  /* 0x0000000cb8007209 */ /* 0x006fe40007810000 */
[----:B------:R-:W1:Y:S01]  /*dd00*/  S2R R231, SR_TID.X ;  /* 0x0000000000e77919 */ /* 0x000e620000002100 */
[----:B------:R-:W-:Y:S01]  /*dd10*/  ULOP3.LUT UR6, UR6, 0x3fff, URZ, 0xc0, !UPT ;  /* 0x00003fff06067892 */ /* 0x000fe2000f8ec03f */
[----:B------:R-:W-:Y:S02]  /*dd20*/  FMNMX.FTZ R3, R185, R0, !PT ;  /* 0x00000000b9037209 */ /* 0x000fe40007810000 */
[----:B------:R-:W-:Y:S01]  /*dd30*/  FMNMX.FTZ R0, R186, R13, !PT ;  /* 0x0000000dba007209 */ /* 0x000fe20007810000 */
[----:B------:R-:W-:-:S03]  /*dd40*/  ULOP3.LUT UR6, UR6, 0x10000, URZ, 0xfc, !UPT ;  /* 0x0001000006067892 */ /* 0x000fc6000f8efc3f */
[----:B------:R-:W-:Y:S01]  /*dd50*/  FMNMX.FTZ R15, R187, R0, !PT ;  /* 0x00000000bb0f7209 */ /* 0x000fe20007810000 */
[----:B------:R-:W-:Y:S01]  /*dd60*/  UIMAD UR6, UR40, 0x700, UR6 ;  /* 0x00000700280678a4 */ /* 0x000fe2000f8e0206 */
[----:B------:R-:W-:Y:S02]  /*dd70*/  FMNMX.FTZ R0, R188, R3, !PT ;  /* 0x00000003bc007209 */ /* 0x000fe40007810000 */
[----:B------:R-:W-:Y:S01]  /*dd80*/  FMNMX.FTZ R14, R190, R15, !PT ;  /* 0x0000000fbe0e7209 */ /* 0x000fe20007810000 */
[----:B------:R-:W-:Y:S01]  /*dd90*/  UIADD3 UR10, UR6, 0x100, URZ ;  /* 0x00000100060a7890 */ /* 0x000fe2000fffe03f */
[----:B------:R-:W-:Y:S02]  /*dda0*/  FMNMX.FTZ R3, R189, R0, !PT ;  /* 0x00000000bd037209 */ /* 0x000fe40007810000 */
[----:B------:R-:W-:Y:S02]  /*ddb0*/  FMNMX.FTZ R15, R191, R14, !PT ;  /* 0x0000000ebf0f7209 */ /* 0x000fe40007810000 */
[----:B------:R-:W-:Y:S01]  /*ddc0*/  QGMMA.64x128x32.F32.E4M3.E4M3 R24, R224, gdesc[UR4], R24, gsb0 ;  /* 0x01e00004e0187df3 */ /* 0x000fe20008000818 */
        /* <DEDUP_REMOVED lines=71> */
[----:B------:R-:W-:Y:S01]  /*e240*/  FMNMX.FTZ R3, R133, R0, !PT ;  /* 0x0000000085037209 */ /* 0x000fe20007810000 */
[----:B------:R-:W-:Y:S02]  /*e250*/  WARPGROUP.DEPBAR.LE gsb0, 0x0 ;  /* 0x00008000000079c5 */ /* 0x000fe40000010000 */
[----:B------:R-:W-:Y:S01]  /*e260*/  WARPGROUP.ARRIVE ;  /* 0x00000000000079c5 */ /* 0x000fe20000000000 */
[----:B------:R-:W-:Y:S02]  /*e270*/  FMNMX.FTZ R15, R135, R14, !PT ;  /* 0x0000000e870f7209 */ /* 0x000fe40007810000 */
[----:B------:R-:W-:-:S02]  /*e280*/  FMNMX.FTZ R0, R104, R3, !PT ;  /* 0x0000000368007209 */ /* 0x000fc40007810000 */
[----:B------:R-:W-:Y:S01]  /*e290*/  FMNMX.FTZ R14, R106, R15, !PT ;  /* 0x0000000f6a0e7209 */ /* 0x000fe20007810000 */
[----:B------:R-:W-:Y:S01]  /*e2a0*/  QGMMA.64x128x32.F32.E4M3.E4M3 R24, R220, gdesc[UR8], R24, gsb0 ;  /* 0x01e00008dc187df3 */ /* 0x000fe20008000818 */
[----:B------:R-:W-:Y:S01]  /*e2b0*/  UIADD3 UR10, UR6, 0x200, URZ ;  /* 0x00000200060a7890 */ /* 0x000fe2000fffe03f */
[----:B------:R-:W-:Y:S01]  /*e2c0*/  FMNMX.FTZ R3, R105, R0, !PT ;  /* 0x0000000069037209 */ /* 0x000fe20007810000 */
[----:B------:R-:W-:Y:S01]  /*e2d0*/  UMOV UR11, 0xc0000010 ;  /* 0xc0000010000b7882 */ /* 0x000fe20000000000 */
        /* <DEDUP_REMOVED lines=29> */
[----:B-1----:R-:W-:Y:S01]  /*e4b0*/  SHF.R.U32.HI R231, RZ, 0x7, R231 ;  /* 0x00000007ffe77819 */ /* 0x002fe200000116e7 */
[----:B------:R-:W1:Y:S04]  /*e4c0*/  SHFL.BFLY PT, R0, R15, 0x2, 0x1f ;  /* 0x0c401f000f007f89 */ /* 0x000e6800000e0000 */
[----:B------:R-:W2:Y:S01]  /*e4d0*/  SHFL.BFLY PT, R3, R14, 0x2, 0x1f ;  /* 0x0c401f000e037f89 */ /* 0x000ea200000e0000 */
[----:B-1----:R-:W-:Y:S02]  /*e4e0*/  FMNMX.FTZ R20, R15, R0, !PT ;  /* 0x000000000f147209 */ /* 0x002fe40007810000 */
[----:B--2---:R-:W-:-:S03]  /*e4f0*/  FMNMX.FTZ R21, R14, R3, !PT ;  /* 0x000000030e157209 */ /* 0x004fc60007810000 */
[----:B------:R-:W1:Y:S04]  /*e500*/  SHFL.BFLY PT, R3, R20, 0x1, 0x1f ;  /* 0x0c201f0014037f89 */ /* 0x000e6800000e0000 */
[----:B------:R-:W2:Y:S01]  /*e510*/  SHFL.BFLY PT, R0, R21, 0x1, 0x1f ;  /* 0x0c201f0015007f89 */ /* 0x000ea200000e0000 */
[----:B-1----:R-:W-:Y:S02]  /*e520*/  FMNMX.FTZ R3, R20, R3, !PT ;  /* 0x0000000314037209 */ /* 0x002fe40007810000 */
[----:B--2---:R-:W-:-:S03]  /*e530*/  FMNMX.FTZ R0, R21, R0, !PT ;  /* 0x0000000015007209 */ /* 0x004fc60007810000 */
[----:B------:R-:W-:Y:S01]  /*e540*/  FADD.FTZ R15, -R3, R12 ;  /* 0x0000000c030f7221 */ /* 0x000fe20000010100 */
[----:B------:R-:W-:Y:S02]  /*e550*/  WARPGROUP.DEPBAR.LE gsb0, 0x0 ;  /* 0x00008000000079c5 */ /* 0x000fe40000010000 */
[----:B------:R-:W-:-:S06]  /*e560*/  WARPGROUP.ARRIVE ;  /* 0x00000000000079c5 */ /* 0x000fcc0000000000 */
[----:B------:R-:W-:Y:S01]  /*e570*/  QGMMA.64x128x32.F32.E4M3.E4M3 R24, R216, gdesc[UR8], R24, gsb0 ;  /* 0x01e00008d8187df3 */ /* 0x000fe20008000818 */
[----:B------:R-:W-:Y:S01]  /*e580*/  UIADD3 UR10, UR6, 0x300, URZ ;  /* 0x00000300060a7890 */ /* 0x000fe2000fffe03f */
[----:B------:R-:W-:Y:S01]  /*e590*/  UMOV UR11, 0xc0000010 ;  /* 0xc0000010000b7882 */ /* 0x000fe20000000000 */
[----:B------:R-:W-:Y:S02]  /*e5a0*/  WARPGROUP.DEPBAR.LE gsb0, 0x0 ;  /* 0x00008000000079c5 */ /* 0x000fe40000010000 */
[----:B------:R-:W-:Y:S01]  /*e5b0*/  WARPGROUP.ARRIVE ;  /* 0x00000000000079c5 */ /* 0x000fe20000000000 */
[----:B------:R-:W-:Y:S01]  /*e5c0*/  FMUL.FTZ R216, R2, R15 ;  /* 0x0000000f02d87220 */ /* 0x000fe20000410000 */
[----:B------:R-:W-:-:S03]  /*e5d0*/  FADD.FTZ R15, -R0, R13 ;  /* 0x0000000d000f7221 */ /* 0x000fc60000010100 */
[----:B------:R-:W-:Y:S02]  /*e5e0*/  MUFU.EX2 R13, R216 ;  /* 0x000000d8000d7308 */ /* 0x000fe40000000800 */
[----:B------:R-:W-:Y:S01]  /*e5f0*/  QGMMA.64x128x32.F32.E4M3.E4M3 R24, R212, gdesc[UR8], R24, gsb0 ;  /* 0x01e00008d4187df3 */ /* 0x000fe20008000818 */
[----:B------:R-:W-:Y:S01]  /*e600*/  UIADD3 UR10, UR6, 0x400, URZ ;  /* 0x00000400060a7890 */ /* 0x000fe2000fffe03f */
[C---:B------:R-:W-:Y:S01]  /*e610*/  FMUL.FTZ R12, R2.reuse, R15 ;  /* 0x0000000f020c7220 */ /* 0x040fe20000410000 */
[----:B------:R-:W-:Y:S01]  /*e620*/  UMOV UR11, 0xc0000010 ;  /* 0xc0000010000b7882 */ /* 0x000fe20000000000 */
[----:B------:R-:W-:-:S04]  /*e630*/  FFMA.FTZ R15, R2, R3, -8 ;  /* 0xc1000000020f7423 */ /* 0x000fc80000010003 */
        /* <DEDUP_REMOVED lines=56> */
[C---:B------:R-:W-:Y:S01]  /*e9c0*/  FFMA.FTZ R101, R2.reuse, R0, -8 ;  /* 0xc100000002657423 */ /* 0x040fe20000010000 */
[----:B------:R-:W1:Y:S03]  /*e9d0*/  MUFU.EX2 R14, R14 ;  /* 0x0000000e000e7308 */ /* 0x000e660000000800 */
        /* <DEDUP_REMOVED lines=30> */
[----:B--2---:R-:W-:-:S01]  /*ebc0*/  FFMA.FTZ R5, R12, R5, R197 ;  /* 0x000000050c057223 */ /* 0x004fc200000100c5 */
[C-C-:B------:R-:W-:Y:S01]  /*ebd0*/  FFMA.FTZ R139, R2.reuse, R139, -R101.reuse ;  /* 0x0000008b028b7223 */ /* 0x140fe20000010865 */
[----:B------:R-:W-:-:S01]  /*ebe0*/  FFMA.FTZ R142, R2, R142, -R101 ;  /* 0x0000008e028e7223 */ /* 0x000fc20000010865 */
[C-C-:B------:R-:W-:Y:S01]  /*ebf0*/  FFMA.FTZ R143, R2.reuse, R143, -R101.reuse ;  /* 0x0000008f028f7223 */ /* 0x140fe20000010865 */
[----:B------:R-:W-:-:S01]  /*ec00*/  FFMA.FTZ R146, R2, R146, -R101 ;  /* 0x0000009202927223 */ /* 0x000fc20000010865 */
[C-C-:B------:R-:W-:Y:S01]  /*ec10*/  FFMA.FTZ R147, R2.reuse, R147, -R101.reuse ;  /* 0x0000009302937223 */ /* 0x140fe20000010865 */
[----:B------:R-:W-:-:S01]  /*ec20*/  FFMA.FTZ R150, R2, R150, -R101 ;  /* 0x0000009602967223 */ /* 0x000fc20000010865 */
[----:B------:R-:W2:Y:S01]  /*ec30*/  MUFU.EX2 R20, R20 ;  /* 0x0000001400147308 */ /* 0x000ea20000000800 */
        /* <DEDUP_REMOVED lines=8> */
[----:B---3--:R-:W-:-:S01]  /*ecc0*/  FADD.FTZ R6, R186, R5 ;  /* 0x00000005ba067221 */ /* 0x008fc20000010000 */
[C-C-:B------:R-:W-:Y:S01]  /*ecd0*/  FFMA.FTZ R131, R2.reuse, R131, -R101.reuse ;  /* 0x0000008302837223 */ /* 0x140fe20000010865 */
[----:B------:R-:W-:-:S01]  /*ece0*/  FFMA.FTZ R134, R2, R134, -R101 ;  /* 0x0000008602867223 */ /* 0x000fc20000010865 */
[C-C-:B------:R-:W-:Y:S01]  /*ecf0*/  FFMA.FTZ R135, R2.reuse, R135, -R101.reuse ;  /* 0x0000008702877223 */ /* 0x140fe20000010865 */
[----:B------:R-:W-:-:S01]  /*ed00*/  FFMA.FTZ R106, R2, R106, -R101 ;  /* 0x0000006a026a7223 */ /* 0x000fc20000010865 */
[----:B------:R-:W-:Y:S01]  /*ed10*/  FFMA.FTZ R107, R2, R107, -R101 ;  /* 0x0000006b026b7223 */ /* 0x000fe20000010865 */
[----:B------:R-:W-:Y:S01]  /*ed20*/  IADD3 R198, -R231, 0xb, RZ ;  /* 0x0000000be7c67810 */ /* 0x000fe20007ffe1ff */
[----:B------:R-:W3:Y:S01]  /*ed30*/  MUFU.EX2 R185, R185 ;  /* 0x000000b900b97308 */ /* 0x000ee20000000800 */
[----:B--2---:R-:W-:-:S01]  /*ed40*/  FADD.FTZ R196, R20, R199 ;  /* 0x000000c714c47221 */ /* 0x004fc20000010000 */
[----:B------:R-:W2:Y:S01]  /*ed50*/  S2R R231, SR_TID.X ;  /* 0x0000000000e77919 */ /* 0x000ea20000002100 */
[----:B------:R-:W-:-:S01]  /*ed60*/  FFMA.FTZ R110, R2, R110, -R101 ;  /* 0x0000006e026e7223 */ /* 0x000fc20000010865 */
[C-C-:B------:R-:W-:Y:S01]  /*ed70*/  FFMA.FTZ R111, R2.reuse, R111, -R101.reuse ;  /* 0x0000006f026f7223 */ /* 0x140fe20000010865 */
[----:B------:R-:W-:-:S01]  /*ed80*/  FFMA.FTZ R114, R2, R114, -R101 ;  /* 0x0000007202727223 */ /* 0x000fc20000010865 */
[C-C-:B------:R-:W-:Y:S01]  /*ed90*/  FFMA.FTZ R115, R2.reuse, R115, -R101.reuse ;  /* 0x0000007302737223 */ /* 0x140fe20000010865 */
[----:B------:R-:W-:-:S01]  /*eda0*/  FFMA.FTZ R118, R2, R118, -R101 ;  /* 0x0000007602767223 */ /* 0x000fc20000010865 */
[----:B------:R-:W4:Y:S01]  /*edb0*/  MUFU.EX2 R190, R190 ;  /* 0x000000be00be7308 */ /* 0x000f220000000800 */
        /* <DEDUP_REMOVED lines=11> */
[----:B------:R-:W-:Y:S01]  /*ee70*/  FFMA.FTZ R101, R2, R103, -R101 ;  /* 0x0000006702657223 */ /* 0x000fe20000010865 */
[----:B------:R-:W-:-:S02]  /*ee80*/  WARPGROUP.DEPBAR.LE gsb0, 0x0 ;  /* 0x00008000000079c5 */ /* 0x000fc40000010000 */
[----:B------:R-:W-:Y:S01]  /*ee90*/  WARPGROUP.ARRIVE ;  /* 0x00000000000079c5 */ /* 0x000fe20000000000 */
[----:B------:R-:W3:Y:S01]  /*eea0*/  MUFU.EX2 R191, R191 ;  /* 0x000000bf00bf7308 */ /* 0x000ee20000000800 */
[----:B----4-:R-:W-:-:S04]  /*eeb0*/  FADD.FTZ R6, R190, R5 ;  /* 0x00000005be067221 */ /* 0x010fc80000010000 */
[----:B------:R-:W-:Y:S01]  /*eec0*/  QGMMA.64x128x32.F32.E4M3.E4M3 R24, R208, gdesc[UR8], R24, gsb0 ;  /* 0x01e00008d0187df3 */ /* 0x000fe20008000818 */
[----:B------:R-:W-:Y:S01]  /*eed0*/  UIADD3 UR10, UR6, 0x500, URZ ;  /* 0x00000500060a7890 */ /* 0x000fe2000fffe03f */
[----:B------:R-:W-:Y:S01]  /*eee0*/  UMOV UR11, 0xc0000010 ;  /* 0xc0000010000b7882 */ /* 0x000fe20000000000 */
[----:B------:R-:W4:Y:S01]  /*eef0*/  MUFU.EX2 R189, R189 ;  /* 0x000000bd00bd7308 */ /* 0x000f220000000800 */
[----:B-1----:R-:W-:-:S01]  /*ef00*/  FADD.FTZ R196, R184, R199 ;  /* 0x000000c7b8c47221 */ /* 0x002fc20000010000 */
[----:B------:R-:W-:Y:S01]  /*ef10*/  UIADD3 UR6, UR6, 0x600, URZ ;  /* 0x0000060006067890 */ /* 0x000fe2000fffe03f */
[----:B--2---:R-:W-:-:S05]  /*ef20*/  LOP3.LUT P1, RZ, R231, 0x7f, RZ, 0xc0, !PT ;  /* 0x0000007fe7ff7812 */ /* 0x004fca000782c0ff */
[----:B------:R-:W1:Y:S01]  /*ef30*/  MUFU.EX2 R192, R192 ;  /* 0x000000c000c07308 */ /* 0x000e620000000800 */
[----:B---3--:R-:W-:-:S07]  /*ef40*/  FADD.FTZ R5, R191, R6 ;  /* 0x00000006bf057221 */ /* 0x008fce0000010000 */
[----:B------:R-:W2:Y:S01]  /*ef50*/  MUFU.EX2 R188, R188 ;  /* 0x000000bc00bc7308 */ /* 0x000ea20000000800 */
[----:B----4-:R-:W-:-:S07]  /*ef60*/  FADD.FTZ R199, R189, R196 ;  /* 0x000000c4bdc77221 */ /* 0x010fce0000010000 */
        /* <DEDUP_REMOVED lines=30> */
[----:B------:R-:W-:Y:S02]  /*f150*/  WARPGROUP.DEPBAR.LE gsb0, 0x0 ;  /* 0x00008000000079c5 */ /* 0x000fe40000010000 */
[----:B------:R-:W-:-:S04]  /*f160*/  WARPGROUP.ARRIVE ;  /* 0x00000000000079c5 */ /* 0x000fc80000000000 */
[----:B------:R-:W3:Y:S01]  /*f170*/  MUFU.EX2 R180, R180 ;  /* 0x000000b400b47308 */ /* 0x000ee20000000800 */
[----:B-1----:R-:W-:-:S01]  /*f180*/  FADD.FTZ R5, R177, R6 ;  /* 0x00000006b1057221 */ /* 0x002fc20000010000 */
[----:B------:R-:W-:Y:S06]  /*f190*/  QGMMA.64x128x32.F32.E4M3.E4M3 R24, R204, gdesc[UR8], R24, gsb0 ;  /* 0x01e00008cc187df3 */ /* 0x000fec0008000818 */
        /* <DEDUP_REMOVED lines=35> */
[----:B------:R-:W-:Y:S02]  /*f3d0*/  WARPGROUP.DEPBAR.LE gsb0, 0x0 ;  /* 0x00008000000079c5 */ /* 0x000fe40000010000 */
[----:B------:R-:W-:Y:S01]  /*f3e0*/  WARPGROUP.ARRIVE ;  /* 0x00000000000079c5 */ /* 0x000fe20000000000 */
[----:B-1----:R-:W-:-:S04]  /*f3f0*/  FADD.FTZ R6, R164, R5 ;  /* 0x00000005a4067221 */ /* 0x002fc80000010000 */
[----:B------:R-:W1:Y:S01]  /*f400*/  MUFU.EX2 R167, R167 ;  /* 0x000000a700a77308 */ /* 0x000e620000000800 */
[----:B------:R-:W-:Y:S01]  /*f410*/  QGMMA.64x128x32.F32.E4M3.E4M3 R24, R200, gdesc[UR4], R24, gsb0 ;  /* 0x01e00004c8187df3 */ /* 0x000fe20008000818 */
[----:B--2---:R-:W-:-:S06]  /*f420*/  FADD.FTZ R196, R166, R199 ;  /* 0x000000c7a6c47221 */ /* 0x004fcc0000010000 */
        /* <DEDUP_REMOVED lines=34> */
[----:B------:R-:W-:-:S06]  /*f650*/  WARPGROUP.DEPBAR.LE gsb0, 0x0 ;  /* 0x00008000000079c5 */ /* 0x000fcc0000010000 */
[----:B------:R-:W1:Y:S01]  /*f660*/  MUFU.EX2 R122, R122 ;  /* 0x0000007a007a7308 */ /* 0x000e620000000800 */
[----:B--2---:R-:W-:-:S01]  /*f670*/  FADD.FTZ R199, R151, R196 ;  /* 0x000000c497c77221 */ /* 0x004fc20000010000 */
[----:B------:R-:W-:-:S05]  /*f680*/  IMAD.U32 R200, RZ, RZ, UR48 ;  /* 0x00000030ffc87e24 */ /* 0x000fca000f8e00ff */
[----:B------:R-:W-:Y:S01]  /*f690*/  @!P1 LEA R200, R200, UR37, 0x3 ;  /* 0x00000025c8c89c11 */ /* 0x000fe2000f8e18ff */
        /* <DEDUP_REMOVED lines=66> */
[----:B------:R-:W-:-:S05]  /*fac0*/  @!P1 VIADD R5, R200, 0x2e840 ;  /* 0x0002e840c8059836 */ /* 0x000fca0000000000 */
[----:B------:R-:W-:Y:S01]  /*fad0*/  @!P1 PRMT R5, RZ, 0x654, R5 ;  /* 0x00000654ff059816 */ /* 0x000fe20000000005 */
[----:B------:R-:W2:Y:S01]  /*fae0*/  MUFU.EX2 R91, R91 ;  /* 0x0000005b005b7308 */ /* 0x000ea20000000800 */
[----:B---3--:R-:W-:-:S01]  /*faf0*/  FADD.FTZ R196, R90, R199 ;  /* 0x000000c75ac47221 */ /* 0x008fc20000010000 */
[----:B------:R3:W-:Y:S06]  /*fb00*/  BAR.ARV R198, 0x100 ;  /* 0x000400c60000751d */ /* 0x0007ec0000002000 */
[----:B------:R-:W4:Y:S01]  /*fb10*/  MUFU.EX2 R92, R92 ;  /* 0x0000005c005c7308 */ /* 0x000f220000000800 */
[----:B-1----:R-:W-:-:S01]  /*fb20*/  FADD.FTZ R199, R89, R6 ;  /* 0x0000000659c77221 */ /* 0x002fc20000010000 */
[----:B------:R1:W-:Y:S06]  /*fb30*/  @!P1 SYNCS.ARRIVE.TRANS64.RED.A1T0 RZ, [R5+URZ], RZ ;  /* 0x000000ff05ff99a7 */ /* 0x0003ec000810043f */
[----:B------:R-:W5:Y:S01]  /*fb40*/  MUFU.EX2 R94, R94 ;  /* 0x0000005e005e7308 */ /* 0x000f620000000800 */
[----:B--2---:R-:W-:-:S07]  /*fb50*/  FADD.FTZ R201, R91, R196 ;  /* 0x000000c45bc97221 */ /* 0x004fce0000010000 */
[----:B------:R-:W1:Y:S01]  /*fb60*/  MUFU.EX2 R93, R93 ;  /* 0x0000005d005d7308 */ /* 0x000e620000000800 */
[----:B----4-:R-:W-:-:S07]  /*fb70*/  FADD.FTZ R6, R92, R199 ;  /* 0x000000c75c067221 */ /* 0x010fce0000010000 */
[----:B------:R-:W2:Y:S01]  /*fb80*/  MUFU.EX2 R95, R95 ;  /* 0x0000005f005f7308 */ /* 0x000ea20000000800 */
[----:B-----5:R-:W-:-:S07]  /*fb90*/  FADD.FTZ R196, R94, R201 ;  /* 0x000000c95ec47221 */ /* 0x020fce0000010000 */
[----:B------:R-:W4:Y:S01]  /*fba0*/  MUFU.EX2 R96, R96 ;  /* 0x0000006000607308 */ /* 0x000f220000000800 */
[----:B-1----:R-:W-:-:S07]  /*fbb0*/  FADD.FTZ R5, R93, R6 ;  /* 0x000000065d057221 */ /* 0x002fce0000010000 */
[----:B------:R-:W1:Y:S01]  /*fbc0*/  MUFU.EX2 R98, R98 ;  /* 0x0000006200627308 */ /* 0x000e620000000800 */
[----:B--2---:R-:W-:-:S07]  /*fbd0*/  FADD.FTZ R103, R95, R196 ;  /* 0x000000c45f677221 */ /* 0x004fce0000010000 */
[----:B------:R-:W2:Y:S01]  /*fbe0*/  MUFU.EX2 R97, R97 ;  /* 0x0000006100617308 */ /* 0x000ea20000000800 */
[----:B----4-:R-:W-:-:S07]  /*fbf0*/  FADD.FTZ R6, R96, R5 ;  /* 0x0000000560067221 */ /* 0x010fce0000010000 */
        /* <DEDUP_REMOVED lines=9> */
[----:B--2---:R-:W-:-:S01]  /*fc90*/  FADD.FTZ R196, R102, R103 ;  /* 0x0000006766c47221 */ /* 0x004fc20000010000 */
[----:B----4-:R-:W-:-:S03]  /*fca0*/  FADD.FTZ R6, R15, R6 ;  /* 0x000000060f067221 */ /* 0x010fc60000010000 */
[----:B-1----:R-:W-:Y:S01]  /*fcb0*/  FADD.FTZ R5, R101, R196 ;  /* 0x000000c465057221 */ /* 0x002fe20000010000 */
[----:B---3--:R-:W-:Y:S06]  /*fcc0*/  @!P0 BRA `(.L_x_769) ;  /* 0x0000000000048947 */ /* 0x008fec0003800000 */
[----:B------:R-:W-:Y:S01]  /*fcd0*/  BPT.TRAP 0x1 ;  /* 0x000000040000795c */ /* 0x000fe20000300000 */
.L_x_769:
        /* <DEDUP_REMOVED lines=100> */
[----:B------:R-:W-:Y:S01]  /*10320*/  VIADD R4, R4, 0xffffffff ;  /* 0xffffffff04047836 */ /* 0x000fe20000000000 */
[----:B------:R-:W-:Y:S01]  /*10330*/  F2FP.SATFINITE.E4M3.F32.PACK_AB_MERGE_C R226, R189, R184, R188 ;  /* 0x000000b8bde2723e */ /* 0x000fe200048070bc */
[----:B------:R-:W-:Y:S01]  /*10340*/  IMAD.MOV.U32 R13, RZ, RZ, R0 ;  /* 0x000000ffff0d7224 */ /* 0x000fe200078e0000 */
        /* <DEDUP_REMOVED lines=26> */
[----:B------:R-:W-:Y:S01]  /*104f0*/  F2FP.SATFINITE.E4M3.F32.PACK_AB_MERGE_C R203, R99, R98, R101 ;  /* 0x0000006263cb723e */ /* 0x000fe20004807065 */
[----:B------:R-:W-:Y:S06]  /*10500*/  @P1 BRA `(.L_x_770) ;  /* 0xffffffc800801947 */ /* 0x000fec000383ffff */
.L_x_760:
[----:B------:R-:W-:-:S13]  /*10510*/  ISETP.GE.AND P1, PT, R4, R230, PT ;  /* 0x000000e60400720c */ /* 0x000fda0003f26270 */
[----:B------:R-:W-:Y:S05]  /*10520*/  @!P1 BRA `(.L_x_771) ;  /* 0x0000005c00249947 */ /* 0x000fea0003800000 */
[----:B------:R-:W-:Y:S01]  /*10530*/  IMAD.MOV.U32 R13, RZ, RZ, R0 ;  /* 0x000000ffff0d7224 */ /* 0x000fe200078e0000 */
[----:B------:R-:W-:Y:S01]  /*10540*/  UMOV UR50, UR48 ;  /* 0x0000003000327c82 */ /* 0x000fe20008000000 */
[----:B------:R-:W-:Y:S01]  /*10550*/  IMAD.MOV.U32 R12, RZ, RZ, R3 ;  /* 0x000000ffff0c7224 */ /* 0x000fe200078e0003 */
[----:B------:R-:W-:Y:S01]  /*10560*/  ULDC UR40, c[0x0][0x9e4] ;  /* 0x0002790000287ab9 */ /* 0x000fe20000000800 */
[----:B------:R-:W-:Y:S01]  /*10570*/  IMAD.MOV.U32 R14, RZ, RZ, R18 ;  /* 0x000000ffff0e7224 */ /* 0x000fe200078e0012 */
[----:B------:R-:W-:Y:S01]  /*10580*/  ULDC UR48, c[0x0][0x9dc] ;  /* 0x0002770000307ab9 */ /* 0x000fe20000000800 */
[----:B------:R-:W-:Y:S01]  /*10590*/  IMAD.IADD R11, R232, 0x1, R8 ;  /* 0x00000001e80b7824 */ /* 0x000fe200078e0208 */
[----:B------:R-:W-:Y:S01]  /*105a0*/  ULDC UR45, c[0x0][0x2e0] ;  /* 0x0000b800002d7ab9 */ /* 0x000fe20000000800 */
[----:B------:R-:W-:-:S05]  /*105b0*/  ULDC UR41, c[0x0][0x9e0] ;  /* 0x0002780000297ab9 */ /* 0x000fca0000000800 */
.L_x_789:
[----:B------:R-:W-:Y:S01]  /*105c0*/  ISETP.NE.AND P2, PT, RZ, UR39, PT ;  /* 0x00000027ff007c0c */ /* 0x000fe2000bf45270 */
[----:B------:R-:W-:-:S04]  /*105d0*/  UISETP.NE.AND UP0, UPT, UR50, 0x1, UPT ;  /* 0x000000013200788c */ /* 0x000fc8000bf05270 */
[----:B------:R-:W-:-:S06]  /*105e0*/  USEL UR6, URZ, 0x1, UP0 ;  /* 0x000000013f067887 */ /* 0x000fcc0008000000 */
[----:B------:R-:W-:Y:S02]  /*105f0*/  LOP3.LUT R18, R14, UR6, RZ, 0x3c, !PT ;  /* 0x000000060e127c12 */ /* 0x000fe4000f8e3cff */
[----:B------:R-:W-:Y:S05]  /*10600*/  @P2 BRA `(.L_x_772) ;  /* 0x0000000000342947 */ /* 0x000fea0003800000 */
[----:B------:R-:W-:Y:S05]  /*10610*/  @!P0 BRA `(.L_x_773) ;  /* 0x0000000000048947 */ /* 0x000fea0003800000 */
[----:B------:R-:W-:Y:S01]  /*10620*/  BPT.TRAP 0x1 ;  /* 0x000000040000795c */ /* 0x000fe20000300000 */
.L_x_773:
        /* <DEDUP_REMOVED lines=8> */
.L_x_774:
[----:B--2---:R-:W-:Y:S05]  /*106b0*/  @P1 BRA `(.L_x_772) ;  /* 0x0000000000081947 */ /* 0x004fea0003800000 */
[----:B------:R-:W2:Y:S02]  /*106c0*/  SYNCS.PHASECHK.TRANS64.TRYWAIT P1, [UR6+0x2e830], R0 ;  /* 0x02e83000ff0075a7 */ /* 0x000ea40008020146 */
[----:B--2---:R-:W-:Y:S05]  /*106d0*/  @!P1 BRA `(.L_x_775) ;  /* 0x000000b800c09947 */ /* 0x004fea0003800000 */
.L_x_772:
        /* <DEDUP_REMOVED lines=16> */
[----:B------:R-:W-:Y:S01]  /*107e0*/  UMOV UR18, UR51 ;  /* 0x0000003300127c82 */ /* 0x000fe20008000000 */
[----:B------:R-:W-:Y:S01]  /*107f0*/  UIADD3 UR30, UR51, 0x300, URZ ;  /* 0x00000300331e7890 */ /* 0x000fe2000fffe03f */
[----:B------:R-:W-:Y:S01]  /*10800*/  UMOV UR29, UR17 ;  /* 0x00000011001d7c82 */ /* 0x000fe20008000000 */
[----:B------:R-:W-:Y:S01]  /*10810*/  UMOV UR31, 0x40000040 ;  /* 0x40000040001f7882 */ /* 0x000fe20000000000 */
[----:B------:R-:W-:Y:S01]  /*10820*/  UIADD3 UR34, UR51, 0x400, URZ ;  /* 0x0000040033227890 */ /* 0x000fe2000fffe03f */
[----:B------:R-:W-:Y:S01]  /*10830*/  UMOV UR32, UR16 ;  /* 0x0000001000207c82 */ /* 0x000fe20008000000 */
[----:B------:R-:W-:Y:S01]  /*10840*/  UMOV UR33, UR17 ;  /* 0x0000001100217c82 */ /* 0x000fe20008000000 */
[----:B------:R-:W-:Y:S01]  /*10850*/  UMOV UR35, 0x40000040 ;  /* 0x4000004000237882 */ /* 0x000fe20000000000 */
[----:B--2---:R-:W-:Y:S01]  /*10860*/  SHF.R.U32.HI R3, RZ, 0x7, R3 ;  /* 0x00000007ff037819 */ /* 0x004fe20000011603 */
[----:B------:R-:W-:Y:S01]  /*10870*/  UIADD3 UR6, UR51, 0x600, URZ ;  /* 0x0000060033067890 */ /* 0x000fe2000fffe03f */
[----:B------:R-:W-:Y:S01]  /*10880*/  UMOV UR7, 0x40000040 ;  /* 0x4000004000077882 */ /* 0x000fe20000000000 */
[----:B------:R-:W-:-:S02]  /*10890*/  UIADD3 UR10, UR51, 0x602, URZ ;  /* 0x00000602330a7890 */ /* 0x000fc4000fffe03f */
[----:B-1----:R-:W-:Y:S01]  /*108a0*/  VIADD R0, R3, 0x8 ;  /* 0x0000000803007836 */ /* 0x002fe20000000000 */
[----:B------:R-:W-:Y:S01]  /*108b0*/  UMOV UR11, 0x40000040 ;  /* 0x40000040000b7882 */ /* 0x000fe20000000000 */
[----:B------:R-:W-:Y:S01]  /*108c0*/  UIADD3 UR14, UR51, 0x6, URZ ;  /* 0x00000006330e7890 */ /* 0x000fe2000fffe03f */
[----:B------:R-:W-:Y:S02]  /*108d0*/  UMOV UR15, 0x40000040 ;  /* 0x40000040000f7882 */ /* 0x000fe40000000000 */
        /* <DEDUP_REMOVED lines=156> */
.L_x_777:
[----:B------:R-:W-:Y:S01]  /*112a0*/  ULEA UR6, UR50, UR37, 0x3 ;  /* 0x0000002532067291 */ /* 0x000fe2000f8e183f */
[----:B------:R-:W-:-:S08]  /*112b0*/  SHF.L.U32 R0, R14, 0x1f, RZ ;  /* 0x0000001f0e007819 */ /* 0x000fd000000006ff */
[----:B------:R1:W2:Y:S01]  /*112c0*/  SYNCS.PHASECHK.TRANS64.TRYWAIT P1, [UR6+0x2e850], R0 ;  /* 0x02e85000ff0075a7 */ /* 0x0002a20008020146 */
[----:B------:R-:W-:Y:S05]  /*112d0*/  @!P0 BRA `(.L_x_778) ;  /* 0x0000000000048947 */ /* 0x000fea0003800000 */
[----:B------:R-:W-:Y:S01]  /*112e0*/  BPT.TRAP 0x1 ;  /* 0x000000040000795c */ /* 0x000fe20000300000 */
.L_x_778:
[----:B--2---:R-:W-:Y:S05]  /*112f0*/  @P1 BRA `(.L_x_776) ;  /* 0x0000000000081947 */ /* 0x004fea0003800000 */
[----:B------:R-:W2:Y:S02]  /*11300*/  SYNCS.PHASECHK.TRANS64.TRYWAIT P1, [UR6+0x2e850], R0 ;  /* 0x02e85000ff0075a7 */ /* 0x000ea40008020146 */
[----:B--2---:R-:W-:Y:S05]  /*11310*/  @!P1 BRA `(.L_x_779) ;  /* 0x000000ac00c89947 */ /* 0x004fea0003800000 */
.L_x_776:
[----:B------:R-:W-:Y:S01]  /*11320*/  UIADD3 UR6, UR37, 0x400, URZ ;  /* 0x0000040025067890 */ /* 0x000fe2000fffe03f */
[----:B------:R-:W-:Y:S01]  /*11330*/  WARPGROUP.ARRIVE ;  /* 0x00000000000079c5 */ /* 0x000fe20000000000 */
[----:B------:R-:W-:Y:S01]  /*11340*/  UMOV UR7, 0xc0000010 ;  /* 0xc000001000077882 */ /* 0x000fe20000000000 */
[----:B------:R-:W-:Y:S01]  /*11350*/  UMOV UR11, 0xc0000010 ;  /* 0xc0000010000b7882 */ /* 0x000fe20000000000 */
[----:B------:R-:W-:-:S03]  /*11360*/  USHF.R.U32.HI UR6, URZ, 0x4, UR6 ;  /* 0x000000043f067899 */ /* 0x000fc60008011606 */
[----:B--2---:R-:W2:Y:S01]  /*11370*/  S2R R3, SR_TID.X ;  /* 0x0000000000037919 */ /* 0x004ea20000002100 */
[----:B------:R-:W3:Y:S01]  /*11380*/  LDC R20, c[0x0][0x288] ;  /* 0x0000a200ff147b82 */ /* 0x000ee20000000800 */
[----:B-1----:R-:W-:Y:S01]  /*11390*/  IMAD.U32 R0, RZ, RZ, UR49 ;  /* 0x00000031ff007e24 */ /* 0x002fe2000f8e00ff */
[----:B------:R-:W-:-:S04]  /*113a0*/  ULOP3.LUT UR6, UR6, 0x3fff, URZ, 0xc0, !UPT ;  /* 0x00003fff06067892 */ /* 0x000fc8000f8ec03f */
[----:B------:R-:W-:-:S04]  /*113b0*/  ULOP3.LUT UR6, UR6, 0x10000, URZ, 0xfc, !UPT ;  /* 0x0001000006067892 */ /* 0x000fc8000f8efc3f */
[----:B------:R-:W-:-:S04]  /*113c0*/  UIMAD UR6, UR50, 0x700, UR6 ;  /* 0x00000700320678a4 */ /* 0x000fc8000f8e0206 */
[----:B------:R-:W-:-:S05]  /*113d0*/  UIADD3 UR10, UR6, 0x100, URZ ;  /* 0x00000100060a7890 */ /* 0x000fca000fffe03f */
[----:B------:R-:W-:Y:S01]  /*113e0*/  QGMMA.64x128x32.F32.E4M3.E4M3 R24, R224, gdesc[UR4], R24, gsb0 ;  /* 0x01e00004e0187df3 */ /* 0x000fe20008000818 */
[----:B------:R-:W-:Y:S01]  /*113f0*/  UMOV UR7, 0xc0000010 ;  /* 0xc000001000077882 */ /* 0x000fe20000000000 */
[----:B--2---:R-:W-:Y:S02]  /*11400*/  LOP3.LUT P1, RZ, R3, 0x7f, RZ, 0xc0, !PT ;  /* 0x0000007f03ff7812 */ /* 0x004fe4000782c0ff */
        /* <DEDUP_REMOVED lines=37> */
[----:B------:R3:W-:Y:S01]  /*11660*/  @!P1 SYNCS.ARRIVE.TRANS64.RED.A1T0 RZ, [R0+URZ], RZ ;  /* 0x000000ff00ff99a7 */ /* 0x0007e2000810043f */
[----:B------:R-:W-:-:S03]  /*11670*/  ISETP.GE.AND P1, PT, R10, 0x1, PT ;  /* 0x000000010a00780c */ /* 0x000fc60003f26270 */
[----:B---3--:R-:W-:-:S05]  /*11680*/  IADD3 R0, R3, 0x1, -R20 ;  /* 0x0000000103007810 */ /* 0x008fca0007ffe814 */
        /* <DEDUP_REMOVED lines=18> */
.L_x_782:
[----:B------:R-:W-:-:S05]  /*117b0*/  IMAD.U32 R205, RZ, RZ, UR40 ;  /* 0x00000028ffcd7e24 */ /* 0x000fca000f8e00ff */
[----:B------:R-:W-:-:S13]  /*117c0*/  ISETP.NE.AND P1, PT, R205, 0x1, PT ;  /* 0x00000001cd00780c */ /* 0x000fda0003f25270 */
[----:B------:R-:W1:Y:S01]  /*117d0*/  @P1 LDC.64 R14, c[0x0][0x9e8] ;  /* 0x00027a00ff0e1b82 */ /* 0x000e620000000a00 */
[----:B------:R-:W-:-:S04]  /*117e0*/  @P1 IMAD.IADD R203, R232, 0x1, R8 ;  /* 0x00000001e8cb1824 */ /* 0x000fc800078e0208 */
[----:B-1----:R-:W-:-:S04]  /*117f0*/  @P1 IMAD.HI.U32 R14, R203, R14, RZ ;  /* 0x0000000ecb0e1227 */ /* 0x002fc800078e00ff */
[----:B------:R-:W-:Y:S01]  /*11800*/  IMAD.MOV.U32 R203, RZ, RZ, R11 ;  /* 0x000000ffffcb7224 */ /* 0x000fe200078e000b */
[----:B------:R-:W-:-:S07]  /*11810*/  @P1 SHF.R.U32.HI R203, RZ, R15, R14 ;  /* 0x0000000fffcb1219 */ /* 0x000fce000001160e */
.L_x_783:
[----:B------:R-:W-:Y:S05]  /*11820*/  BSYNC B0 ;  /* 0x0000000000007941 */ /* 0x000fea0003800000 */
.L_x_781:
[----:B------:R-:W-:-:S05]  /*11830*/  IMAD R14, R203, R205, R0 ;  /* 0x000000cdcb0e7224 */ /* 0x000fca00078e0200 */
[----:B------:R-:W-:Y:S02]  /*11840*/  VIADDMNMX R20, R14, R205, R20, PT ;  /* 0x000000cd0e147246 */ /* 0x000fe40003800114 */
[----:B------:R-:W-:-:S07]  /*11850*/  VIMNMX R3, R3, R14, !PT ;  /* 0x0000000e03037248 */ /* 0x000fce0007fe0100 */
.L_x_780:
        /* <DEDUP_REMOVED lines=328> */
[----:B------:R-:W-:-:S13]  /*12ce0*/  ISETP.GE.AND P6, PT, R10, 0x1, PT ;  /* 0x000000010a00780c */ /* 0x000fda0003fc6270 */
        /* <DEDUP_REMOVED lines=13> */
.L_x_786:
[----:B------:R-:W-:-:S05]  /*12dc0*/  IMAD.U32 R120, RZ, RZ, UR40 ;  /* 0x00000028ff787e24 */ /* 0x000fca000f8e00ff */
[----:B------:R-:W-:-:S13]  /*12dd0*/  ISETP.NE.AND P6, PT, R120, 0x1, PT ;  /* 0x000000017800780c */ /* 0x000fda0003fc5270 */
[----:B------:R-:W1:Y:S02]  /*12de0*/  @P6 LDC.64 R20, c[0x0][0x9e8] ;  /* 0x00027a00ff146b82 */ /* 0x000e640000000a00 */
[----:B-1----:R-:W-:-:S05]  /*12df0*/  @P6 IMAD.HI.U32 R20, R3, R20, RZ ;  /* 0x0000001403146227 */ /* 0x002fca00078e00ff */
[----:B------:R-:W-:-:S07]  /*12e00*/  @P6 SHF.R.U32.HI R3, RZ, R21, R20 ;  /* 0x00000015ff036219 */ /* 0x000fce0000011614 */
.L_x_787:
[----:B------:R-:W-:Y:S05]  /*12e10*/  BSYNC B0 ;  /* 0x0000000000007941 */ /* 0x000fea0003800000 */
.L_x_785:
[----:B------:R-:W-:-:S05]  /*12e20*/  IMAD R3, R3, R120, R0 ;  /* 0x0000007803037224 */ /* 0x000fca00078e0200 */
[----:B------:R-:W-:Y:S02]  /*12e30*/  VIADDMNMX R200, R3, R120, R200, PT ;  /* 0x0000007803c87246 */ /* 0x000fe400038001c8 */
[----:B------:R-:W-:-:S07]  /*12e40*/  VIMNMX R14, R14, R3, !PT ;  /* 0x000000030e0e7248 */ /* 0x000fce0007fe0100 */
.L_x_784:
        /* <DEDUP_REMOVED lines=139> */
[----:B------:R-:W-:Y:S01]  /*13700*/  ISETP.GT.AND P2, PT, R14, 0xc9, !P2 ;  /* 0x000000c90e00780c */ /* 0x000fe20005744270 */
[----:B------:R-:W1:Y:S01]  /*13710*/  SHFL.BFLY PT, R3, R20, 0x2, 0x1f ;  /* 0x0c401f0014037f89 */ /* 0x000e6200000e0000 */
        /* <DEDUP_REMOVED lines=9> */
[----:B------:R-:W-:-:S02]  /*137b0*/  ISETP.LT.OR P3, PT, R200, 0xd1, P3 ;  /* 0x000000d1c800780c */ /* 0x000fc40001f61670 */
[C---:B------:R-:W-:Y:S02]  /*137c0*/  ISETP.GT.AND P1, PT, R14.reuse, 0x78, !P1 ;  /* 0x000000780e00780c */ /* 0x040fe40004f24270 */
[----:B------:R-:W-:Y:S02]  /*137d0*/  ISETP.GT.AND P4, PT, R14, 0xd1, !P4 ;  /* 0x000000d10e00780c */ /* 0x000fe40006784270 */
[----:B------:R-:W-:Y:S02]  /*137e0*/  ISETP.LT.OR P1, PT, R200, 0x79, P1 ;  /* 0x00000079c800780c */ /* 0x000fe40000f21670 */
[----:B-1----:R-:W-:Y:S02]  /*137f0*/  FMNMX.FTZ R120, R20, R3, !PT ;  /* 0x0000000314787209 */ /* 0x002fe40007810000 */
[----:B------:R-:W-:Y:S02]  /*13800*/  FSEL R150, R150, -INF , !P1 ;  /* 0xff80000096967808 */ /* 0x000fe40004800000 */
[----:B------:R-:W-:Y:S01]  /*13810*/  LOP3.LUT P1, RZ, R16, 0x200000, RZ, 0xc0, !PT ;  /* 0x0020000010ff7812 */ /* 0x000fe2000782c0ff */
[----:B------:R-:W1:Y:S01]  /*13820*/  SHFL.BFLY PT, R3, R120, 0x1, 0x1f ;  /* 0x0c201f0078037f89 */ /* 0x000e6200000e0000 */
[----:B------:R-:W-:-:S02]  /*13830*/  FSEL R98, R98, -INF , !P3 ;  /* 0xff80000062627808 */ /* 0x000fc40005800000 */
[C---:B------:R-:W-:Y:S02]  /*13840*/  ISETP.GT.AND P1, PT, R14.reuse, 0x79, !P1 ;  /* 0x000000790e00780c */ /* 0x040fe40004f24270 */
[----:B------:R-:W-:Y:S02]  /*13850*/  ISETP.GT.AND P5, PT, R14, 0xd8, !P5 ;  /* 0x000000d80e00780c */ /* 0x000fe40006fa4270 */
[C---:B------:R-:W-:Y:S02]  /*13860*/  ISETP.LT.OR P1, PT, R200.reuse, 0x7a, P1 ;  /* 0x0000007ac800780c */ /* 0x040fe40000f21670 */
[----:B------:R-:W-:Y:S02]  /*13870*/  ISETP.LT.OR P4, PT, R200, 0xd2, P4 ;  /* 0x000000d2c800780c */ /* 0x000fe40002781670 */
[----:B------:R-:W-:Y:S02]  /*13880*/  FSEL R151, R151, -INF , !P1 ;  /* 0xff80000097977808 */ /* 0x000fe40004800000 */
[----:B------:R-:W-:-:S02]  /*13890*/  LOP3.LUT P1, RZ, R16, 0x100000, RZ, 0xc0, !PT ;  /* 0x0010000010ff7812 */ /* 0x000fc4000782c0ff */
[----:B------:R-:W-:Y:S02]  /*138a0*/  ISETP.LT.OR P5, PT, R200, 0xd9, P5 ;  /* 0x000000d9c800780c */ /* 0x000fe40002fa1670 */
[----:B------:R-:W-:Y:S02]  /*138b0*/  ISETP.GT.AND P1, PT, R14, 0x80, !P1 ;  /* 0x000000800e00780c */ /* 0x000fe40004f24270 */
[----:B------:R-:W-:Y:S02]  /*138c0*/  FSEL R99, R99, -INF , !P4 ;  /* 0xff80000063637808 */ /* 0x000fe40006000000 */
[----:B------:R-:W-:Y:S02]  /*138d0*/  ISETP.LT.OR P1, PT, R200, 0x81, P1 ;  /* 0x00000081c800780c */ /* 0x000fe40000f21670 */
[----:B-1----:R-:W-:Y:S02]  /*138e0*/  FMNMX.FTZ R3, R120, R3, !PT ;  /* 0x0000000378037209 */ /* 0x002fe40007810000 */
[----:B------:R-:W-:-:S02]  /*138f0*/  FSEL R122, R122, -INF , !P1 ;  /* 0xff8000007a7a7808 */ /* 0x000fc40004800000 */
[----:B------:R-:W-:Y:S01]  /*13900*/  LOP3.LUT P1, RZ, R16, 0x80000, RZ, 0xc0, !PT ;  /* 0x0008000010ff7812 */ /* 0x000fe2000782c0ff */
[----:B------:R-:W-:-:S03]  /*13910*/  FFMA.FTZ R0, R2, R3, -8 ;  /* 0xc100000002007423 */ /* 0x000fc60000010003 */
        /* <DEDUP_REMOVED lines=99> */
[----:B------:R-:W-:Y:S02]  /*13f50*/  ISETP.GT.AND P1, PT, R14, RZ, !P6 ;  /* 0x000000ff0e00720c */ /* 0x000fe40007724270 */
[----:B------:R-:W-:Y:S02]  /*13f60*/  LOP3.LUT P6, RZ, R17, 0x800, RZ, 0xc0, !PT ;  /* 0x0000080011ff7812 */ /* 0x000fe400078cc0ff */
[----:B------:R-:W-:Y:S02]  /*13f70*/  ISETP.LT.OR P1, PT, R200, 0x1, P1 ;  /* 0x00000001c800780c */ /* 0x000fe40000f21670 */
[----:B------:R-:W-:Y:S02]  /*13f80*/  ISETP.GT.AND P2, PT, R14, 0xd9, !P6 ;  /* 0x000000d90e00780c */ /* 0x000fe40007744270 */
[----:B------:R-:W-:-:S02]  /*13f90*/  FSEL R186, R186, -INF , !P1 ;  /* 0xff800000baba7808 */ /* 0x000fc40004800000 */
[----:B------:R-:W-:Y:S02]  /*13fa0*/  FSETP.NEU.FTZ.AND P1, PT, R3, -INF , PT ;  /* 0xff8000000300780b */ /* 0x000fe40003f3d000 */
[----:B------:R-:W-:Y:S02]  /*13fb0*/  FMNMX.FTZ R164, R186, R13, !PT ;  /* 0x0000000dbaa47209 */ /* 0x000fe40007810000 */
[----:B------:R-:W-:Y:S02]  /*13fc0*/  FSEL R0, R0, RZ, P1 ;  /* 0x000000ff00007208 */ /* 0x000fe40000800000 */
[----:B------:R-:W-:-:S03]  /*13fd0*/  ISETP.LT.OR P2, PT, R200, 0xda, P2 ;  /* 0x000000dac800780c */ /* 0x000fc60001741670 */
        /* <DEDUP_REMOVED lines=70> */
[----:B------:R-:W-:Y:S01]  /*14440*/  FSEL R205, R3, RZ, P1 ;  /* 0x000000ff03cd7208 */ /* 0x000fe20000800000 */
[----:B------:R-:W-:Y:S01]  /*14450*/  MUFU.EX2 R185, R185 ;  /* 0x000000b900b97308 */ /* 0x000fe20000000800 */
[----:B------:R-:W-:-:S03]  /*14460*/  FMNMX.FTZ R174, R158, R197, !PT ;  /* 0x000000c59eae7209 */ /* 0x000fc60007810000 */
[----:B------:R-:W-:Y:S01]  /*14470*/  FADD.FTZ R205, -R205, R12 ;  /* 0x0000000ccdcd7221 */ /* 0x000fe20000010100 */
[----:B------:R-:W-:-:S03]  /*14480*/  FMNMX.FTZ R197, R159, R174, !PT ;  /* 0x000000ae9fc57209 */ /* 0x000fc60007810000 */
[----:B------:R-:W-:Y:S01]  /*14490*/  MUFU.EX2 R15, R15 ;  /* 0x0000000f000f7308 */ /* 0x000fe20000000800 */
[----:B------:R-:W-:-:S04]  /*144a0*/  FMNMX.FTZ R176, R162, R197, !PT ;  /* 0x000000c5a2b07209 */ /* 0x000fc80007810000 */
        /* <DEDUP_REMOVED lines=11> */
[----:B-1----:R-:W-:-:S04]  /*14560*/  FMNMX.FTZ R184, R146, R197, !PT ;  /* 0x000000c592b87209 */ /* 0x002fc80007810000 */
        /* <DEDUP_REMOVED lines=33> */
[----:B------:R-:W-:Y:S01]  /*14780*/  FMNMX.FTZ R197, R95, R188, !PT ;  /* 0x000000bc5fc57209 */ /* 0x000fe20007810000 */
[----:B------:R-:W-:-:S01]  /*14790*/  FFMA.FTZ R188, R2, R109, -R0 ;  /* 0x0000006d02bc7223 */ /* 0x000fc20000010800 */
[----:B------:R-:W-:Y:S01]  /*147a0*/  FSEL R109, R103, -INF , !P2 ;  /* 0xff800000676d7808 */ /* 0x000fe20005000000 */
[----:B------:R-:W-:Y:S01]  /*147b0*/  MUFU.EX2 R164, R217 ;  /* 0x000000d900a47308 */ /* 0x000fe20000000800 */
[----:B------:R-:W-:Y:S02]  /*147c0*/  FMNMX.FTZ R108, R98, R197, !PT ;  /* 0x000000c5626c7209 */ /* 0x000fe40007810000 */
[----:B------:R-:W-:Y:S01]  /*147d0*/  FSEL R197, R102, -INF , !P5 ;  /* 0xff80000066c57808 */ /* 0x000fe20006800000 */
[----:B------:R-:W-:-:S01]  /*147e0*/  FFMA.FTZ R102, R2, R112, -R0 ;  /* 0x0000007002667223 */ /* 0x000fc20000010800 */
[----:B------:R-:W-:-:S03]  /*147f0*/  FMNMX.FTZ R108, R99, R108, !PT ;  /* 0x0000006c636c7209 */ /* 0x000fc60007810000 */
[----:B------:R-:W-:Y:S01]  /*14800*/  MUFU.EX2 R103, R188 ;  /* 0x000000bc00677308 */ /* 0x000fe20000000800 */
[----:B------:R-:W-:-:S04]  /*14810*/  FMNMX.FTZ R108, R197, R108, !PT ;  /* 0x0000006cc56c7209 */ /* 0x000fc80007810000 */
[----:B------:R-:W-:Y:S01]  /*14820*/  FMNMX.FTZ R112, R109, R108, !PT ;  /* 0x0000006c6d707209 */ /* 0x000fe20007810000 */
[----:B------:R-:W-:-:S01]  /*14830*/  FFMA.FTZ R108, R2, R116, -R0 ;  /* 0x00000074026c7223 */ /* 0x000fc20000010800 */
[C---:B------:R-:W-:Y:S01]  /*14840*/  FFMA.FTZ R116, R2.reuse, R101, -R0 ;  /* 0x0000006502747223 */ /* 0x040fe20000010800 */
[----:B------:R-:W-:Y:S01]  /*14850*/  FMUL.FTZ R101, R2, R205 ;  /* 0x000000cd02657220 */ /* 0x000fe20000410000 */
[----:B------:R-:W-:Y:S01]  /*14860*/  MUFU.EX2 R157, R157 ;  /* 0x0000009d009d7308 */ /* 0x000fe20000000800 */
[----:B------:R-:W1:Y:S07]  /*14870*/  SHFL.BFLY PT, R203, R112, 0x2, 0x1f ;  /* 0x0c401f0070cb7f89 */ /* 0x000e6e00000e0000 */
[----:B------:R-:W2:Y:S08]  /*14880*/  MUFU.EX2 R101, R101 ;  /* 0x0000006500657308 */ /* 0x000eb00000000800 */
[----:B------:R-:W-:Y:S08]  /*14890*/  MUFU.EX2 R168, R219 ;  /* 0x000000db00a87308 */ /* 0x000ff00000000800 */
[----:B------:R-:W-:Y:S01]  /*148a0*/  MUFU.EX2 R161, R161 ;  /* 0x000000a100a17308 */ /* 0x000fe20000000800 */
[----:B-1----:R-:W-:Y:S01]  /*148b0*/  FMNMX.FTZ R203, R112, R203, !PT ;  /* 0x000000cb70cb7209 */ /* 0x002fe20007810000 */
[----:B--2---:R-:W-:-:S04]  /*148c0*/  FFMA.FTZ R6, R101, R6, R20 ;  /* 0x0000000665067223 */ /* 0x004fc80000010014 */
[----:B------:R-:W1:Y:S01]  /*148d0*/  SHFL.BFLY PT, R112, R203, 0x1, 0x1f ;  /* 0x0c201f00cb707f89 */ /* 0x000e6200000e0000 */
[----:B------:R-:W-:-:S01]  /*148e0*/  FADD.FTZ R6, R185, R6 ;  /* 0x00000006b9067221 */ /* 0x000fc20000010000 */
[----:B------:R-:W-:Y:S08]  /*148f0*/  MUFU.EX2 R170, R221 ;  /* 0x000000dd00aa7308 */ /* 0x000ff00000000800 */
[----:B------:R-:W-:Y:S08]  /*14900*/  MUFU.EX2 R165, R165 ;  /* 0x000000a500a57308 */ /* 0x000ff00000000800 */
[----:B------:R-:W-:Y:S01]  /*14910*/  MUFU.EX2 R172, R223 ;  /* 0x000000df00ac7308 */ /* 0x000fe20000000800 */
[----:B-1----:R-:W-:-:S07]  /*14920*/  FMNMX.FTZ R0, R203, R112, !PT ;  /* 0x00000070cb007209 */ /* 0x002fce0007810000 */
[----:B------:R1:W-:Y:S01]  /*14930*/  MUFU.EX2 R203, R116 ;  /* 0x0000007400cb7308 */ /* 0x0003e20000000800 */
[----:B------:R-:W-:Y:S01]  /*14940*/  FSETP.NEU.FTZ.AND P1, PT, R0, -INF , PT ;  /* 0xff8000000000780b */ /* 0x000fe20003f3d000 */
[----:B------:R-:W-:-:S03]  /*14950*/  FFMA.FTZ R12, R2, R0, -8 ;  /* 0xc1000000020c7423 */ /* 0x000fc60000010000 */
[----:B------:R-:W-:Y:S02]  /*14960*/  FSEL R192, R0, RZ, P1 ;  /* 0x000000ff00c07208 */ /* 0x000fe40000800000 */
[----:B------:R-:W-:Y:S01]  /*14970*/  FSEL R205, R12, RZ, P1 ;  /* 0x000000ff0ccd7208 */ /* 0x000fe20000800000 */
[----:B------:R-:W-:Y:S04]  /*14980*/  MUFU.EX2 R137, R137 ;  /* 0x0000008900897308 */ /* 0x000fe80000000800 */
[----:B------:R-:W-:-:S01]  /*14990*/  FFMA.FTZ R112, R2, R190, -R205 ;  /* 0x000000be02707223 */ /* 0x000fc200000108cd */
[C-C-:B------:R-:W-:Y:S01]  /*149a0*/  FFMA.FTZ R190, R2.reuse, R175, -R205.reuse ;  /* 0x000000af02be7223 */ /* 0x140fe200000108cd */
[----:B------:R-:W-:-:S01]  /*149b0*/  FFMA.FTZ R175, R2, R178, -R205 ;  /* 0x000000b202af7223 */ /* 0x000fc200000108cd */
[C-C-:B------:R-:W-:Y:S01]  /*149c0*/  FFMA.FTZ R178, R2.reuse, R179, -R205.reuse ;  /* 0x000000b302b27223 */ /* 0x140fe200000108cd */
[----:B------:R-:W-:-:S01]  /*149d0*/  FFMA.FTZ R179, R2, R182, -R205 ;  /* 0x000000b602b37223 */ /* 0x000fc200000108cd */
[----:B------:R-:W-:Y:S01]  /*149e0*/  FFMA.FTZ R182, R2, R183, -R205 ;  /* 0x000000b702b67223 */ /* 0x000fe200000108cd */
[----:B------:R-:W-:-:S01]  /*149f0*/  FADD.FTZ R183, -R192, R13 ;  /* 0x0000000dc0b77221 */ /* 0x000fc20000010100 */
[C-C-:B------:R-:W-:Y:S01]  /*14a00*/  FFMA.FTZ R12, R2.reuse, R186, -R205.reuse ;  /* 0x000000ba020c7223 */ /* 0x140fe200000108cd */
[----:B------:R-:W-:-:S01]  /*14a10*/  FFMA.FTZ R187, R2, R187, -R205 ;  /* 0x000000bb02bb7223 */ /* 0x000fc200000108cd */
[C-C-:B------:R-:W-:Y:S01]  /*14a20*/  FFMA.FTZ R191, R2.reuse, R191, -R205.reuse ;  /* 0x000000bf02bf7223 */ /* 0x140fe200000108cd */
[C---:B------:R-:W-:Y:S01]  /*14a30*/  FMUL.FTZ R183, R2.reuse, R183 ;  /* 0x000000b702b77220 */ /* 0x040fe20000410000 */
[----:B------:R-:W-:Y:S01]  /*14a40*/  MUFU.EX2 R112, R112 ;  /* 0x0000007000707308 */ /* 0x000fe20000000800 */
[----:B-1----:R-:W-:-:S01]  /*14a50*/  FFMA.FTZ R116, R2, R194, -R205 ;  /* 0x000000c202747223 */ /* 0x002fc200000108cd */
        /* <DEDUP_REMOVED lines=40> */
[----:B------:R-:W-:Y:S01]  /*14ce0*/  FFMA.FTZ R150, R2, R151, -R205 ;  /* 0x0000009702967223 */ /* 0x000fe200000108cd */
[----:B------:R-:W-:-:S01]  /*14cf0*/  FADD.FTZ R151, R15, R6 ;  /* 0x000000060f977221 */ /* 0x000fc20000010000 */
[----:B------:R-:W-:Y:S01]  /*14d00*/  FFMA.FTZ R114, R2, R114, -R205 ;  /* 0x0000007202727223 */ /* 0x000fe200000108cd */
[----:B------:R-:W-:-:S01]  /*14d10*/  FADD.FTZ R6, R112, R5 ;  /* 0x0000000570067221 */ /* 0x000fc20000010000 */
[----:B------:R-:W-:Y:S01]  /*14d20*/  FFMA.FTZ R115, R2, R115, -R205 ;  /* 0x0000007302737223 */ /* 0x000fe200000108cd */
[----:B------:R-:W-:-:S01]  /*14d30*/  FADD.FTZ R151, R120, R151 ;  /* 0x0000009778977221 */ /* 0x000fc20000010000 */
[----:B------:R-:W2:Y:S01]  /*14d40*/  MUFU.EX2 R195, R195 ;  /* 0x000000c300c37308 */ /* 0x000ea20000000800 */
[----:B---3--:R-:W-:-:S01]  /*14d50*/  FADD.FTZ R5, R191, R6 ;  /* 0x00000006bf057221 */ /* 0x008fc20000010000 */
[----:B------:R-:W-:Y:S01]  /*14d60*/  FFMA.FTZ R118, R2, R118, -R205 ;  /* 0x0000007602767223 */ /* 0x000fe200000108cd */
[----:B------:R-:W-:-:S01]  /*14d70*/  FADD.FTZ R6, R136, R151 ;  /* 0x0000009788067221 */ /* 0x000fc20000010000 */
        /* <DEDUP_REMOVED lines=155> */
[----:B------:R-:W-:-:S06]  /*15730*/  FFMA.FTZ R151, R2, R197, -R205 ;  /* 0x000000c502977223 */ /* 0x000fcc00000108cd */
        /* <DEDUP_REMOVED lines=31> */
[----:B------:R-:W-:Y:S01]  /*15930*/  FADD.FTZ R6, R203, R6 ;  /* 0x00000006cb067221 */ /* 0x000fe20000010000 */
[----:B-1----:R-:W-:-:S04]  /*15940*/  FADD.FTZ R5, R151, R194 ;  /* 0x000000c297057221 */ /* 0x002fc80000010000 */
[----:B--2---:R-:W-:Y:S01]  /*15950*/  FADD.FTZ R5, R192, R5 ;  /* 0x00000005c0057221 */ /* 0x004fe20000010000 */
[----:B------:R-:W-:Y:S06]  /*15960*/  @!P0 BRA `(.L_x_788) ;  /* 0x0000000000048947 */ /* 0x000fec0003800000 */
[----:B------:R-:W-:Y:S01]  /*15970*/  BPT.TRAP 0x1 ;  /* 0x000000040000795c */ /* 0x000fe20000300000 */
.L_x_788:
        /* <DEDUP_REMOVED lines=131> */
[----:B------:R-:W-:-:S05]  /*161b0*/  UMOV UR48, UR49 ;  /* 0x0000003100307c82 */ /* 0x000fca0008000000 */
.L_x_771:
[----:B------:R-:W-:Y:S06]  /*161c0*/  BAR.ARV 0x8, 0x120 ;  /* 0x0204800000007b1d */ /* 0x000fec0000002000 */
[----:B------:R-:W-:Y:S05]  /*161d0*/  @!P0 BRA `(.L_x_790) ;  /* 0x0000000000048947 */ /* 0x000fea0003800000 */
[----:B------:R-:W-:Y:S01]  /*161e0*/  BPT.TRAP 0x1 ;  /* 0x000000040000795c */ /* 0x000fe20000300000 */
.L_x_790:
[----:B------:R-:W-:Y:S01]  /*161f0*/  ULEA UR5, UR48, UR37, 0x3 ;  /* 0x0000002530057291 */ /* 0x000fe2000f8e183f */
[----:B------:R-:W-:-:S08]  /*16200*/  SHF.L.U32 R4, R18, 0x1f, RZ ;  /* 0x0000001f12047819 */ /* 0x000fd000000006ff */
[----:B------:R1:W2:Y:S01]  /*16210*/  SYNCS.PHASECHK.TRANS64.TRYWAIT P1, [UR5+0x2e850], R4 ;  /* 0x02e85004ff0075a7 */ /* 0x0002a20008020145 */
[----:B------:R-:W-:Y:S05]  /*16220*/  @!P0 BRA `(.L_x_791) ;  /* 0x0000000000048947 */ /* 0x000fea0003800000 */
[----:B------:R-:W-:Y:S01]  /*16230*/  BPT.TRAP 0x1 ;  /* 0x000000040000795c */ /* 0x000fe20000300000 */
.L_x_791:
[----:B--2---:R-:W-:Y:S05]  /*16240*/  @P1 BRA `(.L_x_792) ;  /* 0x0000000000081947 */ /* 0x004fea0003800000 */
[----:B------:R-:W2:Y:S02]  /*16250*/  SYNCS.PHASECHK.TRANS64.TRYWAIT P1, [UR5+0x2e850], R4 ;  /* 0x02e85004ff0075a7 */ /* 0x000ea40008020145 */
[----:B--2---:R-:W-:Y:S05]  /*16260*/  @!P1 BRA `(.L_x_793) ;  /* 0x00000060000c9947 */ /* 0x004fea0003800000 */
.L_x_792:
[----:B------:R-:W-:Y:S01]  /*16270*/  UIADD3 UR37, UR37, 0x400, URZ ;  /* 0x0000040025257890 */ /* 0x000fe2000fffe03f */
[----:B------:R-:W-:Y:S01]  /*16280*/  WARPGROUP.ARRIVE ;  /* 0x00000000000079c5 */ /* 0x000fe20000000000 */
[----:B------:R-:W-:Y:S01]  /*16290*/  UMOV UR7, 0xc0000010 ;  /* 0xc000001000077882 */ /* 0x000fe20000000000 */
[----:B------:R-:W3:Y:S01]  /*162a0*/  LDC.64 R12, c[0x0][0x9a0] ;  /* 0x00026800ff0c7b82 */ /* 0x000ee20000000a00 */
[----:B------:R-:W-:Y:S01]  /*162b0*/  USHF.R.U32.HI UR37, URZ, 0x4, UR37 ;  /* 0x000000043f257899 */ /* 0x000fe20008011625 */
[----:B--2---:R-:W-:-:S03]  /*162c0*/  IMAD.U32 R7, RZ, RZ, UR44 ;  /* 0x0000002cff077e24 */ /* 0x004fc6000f8e00ff */
[----:B------:R-:W-:-:S04]  /*162d0*/  ULOP3.LUT UR37, UR37, 0x3fff, URZ, 0xc0, !UPT ;  /* 0x00003fff25257892 */ /* 0x000fc8000f8ec03f */
[----:B------:R-:W-:-:S04]  /*162e0*/  ULOP3.LUT UR4, UR37, 0x10000, URZ, 0xfc, !UPT ;  /* 0x0001000025047892 */ /* 0x000fc8000f8efc3f */
[----:B------:R-:W-:-:S07]  /*162f0*/  UIMAD UR4, UR48, 0x700, UR4 ;  /* 0x00000700300478a4 */ /* 0x000fce000f8e0204 */
[----:B------:R-:W-:Y:S02]  /*16300*/  UMOV UR6, UR4 ;  /* 0x0000000400067c82 */ /* 0x000fe40008000000 */
[----:B------:R-:W-:Y:S01]  /*16310*/  QGMMA.64x128x32.F32.E4M3.E4M3 R24, R224, gdesc[UR4], R24, gsb0 ;  /* 0x01e00004e0187df3 */ /* 0x000fe20008000818 */
[----:B------:R-:W-:Y:S01]  /*16320*/  UIADD3 UR6, UR4, 0x100, URZ ;  /* 0x0000010004067890 */ /* 0x000fe2000fffe03f */
[----:B---3--:R-:W-:Y:S01]  /*16330*/  ISETP.NE.U32.AND P1, PT, R12, RZ, PT ;  /* 0x000000ff0c00720c */ /* 0x008fe20003f25070 */
[----:B------:R-:W-:-:S03]  /*16340*/  UMOV UR7, 0xc0000010 ;  /* 0xc000001000077882 */ /* 0x000fc60000000000 */
[----:B------:R-:W-:-:S13]  /*16350*/  ISETP.NE.AND.EX P1, PT, R13, RZ, PT, P1 ;  /* 0x000000ff0d00720c */ /* 0x000fda0003f25310 */
[----:B------:R-:W1:Y:S01]  /*16360*/  @P1 LDC.64 R10, c[0x0][0x9c8] ;  /* 0x00027200ff0a1b82 */ /* 0x000e620000000a00 */
[----:B------:R-:W-:-:S07]  /*16370*/  @P1 SHF.R.S32.HI R7, RZ, 0x1f, R7 ;  /* 0x0000001fff071819 */ /* 0x000fce0000011407 */
[----:B------:R-:W2:Y:S01]  /*16380*/  @P1 LDC.64 R14, c[0x0][0x9d0] ;  /* 0x00027400ff0e1b82 */ /* 0x000ea20000000a00 */
[----:B-1----:R-:W-:Y:S01]  /*16390*/  @P1 IMAD R4, R7, R10, RZ ;  /* 0x0000000a07041224 */ /* 0x002fe200078e02ff */
[----:B------:R-:W-:Y:S01]  /*163a0*/  @P1 SHF.R.S32.HI R7, RZ, 0x1f, R233 ;  /* 0x0000001fff071819 */ /* 0x000fe200000114e9 */
[----:B------:R-:W-:-:S04]  /*163b0*/  @P1 IMAD.WIDE.U32 R8, R10, UR44, RZ ;  /* 0x0000002c0a081c25 */ /* 0x000fc8000f8e00ff */
[----:B------:R-:W-:Y:S02]  /*163c0*/  @P1 IMAD R11, R11, UR44, R4 ;  /* 0x0000002c0b0b1c24 */ /* 0x000fe4000f8e0204 */
[-C--:B--2---:R-:W-:Y:S02]  /*163d0*/  @P1 IMAD R4, R7, R14.reuse, RZ ;  /* 0x0000000e07041224 */ /* 0x084fe400078e02ff */
[----:B------:R-:W-:Y:S02]  /*163e0*/  @P1 IMAD.IADD R9, R9, 0x1, R11 ;  /* 0x0000000109091824 */ /* 0x000fe400078e020b */
[C---:B------:R-:W-:Y:S02]  /*163f0*/  @P1 IMAD R7, R233.reuse, R15, R4 ;  /* 0x0000000fe9071224 */ /* 0x040fe400078e0204 */
[----:B------:R-:W-:-:S04]  /*16400*/  @P1 IMAD.WIDE.U32 R8, R233, R14, R8 ;  /* 0x0000000ee9081225 */ /* 0x000fc800078e0008 */
[----:B------:R-:W-:Y:S01]  /*16410*/  @P1 IMAD.IADD R4, R9, 0x1, R7 ;  /* 0x0000000109041824 */ /* 0x000fe200078e0207 */
[----:B------:R-:W-:Y:S01]  /*16420*/  @P1 LEA R10, P2, R8, R12, 0x2 ;  /* 0x0000000c080a1211 */ /* 0x000fe200078410ff */
[----:B------:R-:W-:-:S03]  /*16430*/  IMAD.MOV.U32 R7, RZ, RZ, 0x3f800000 ;  /* 0x3f800000ff077424 */ /* 0x000fc600078e00ff */
[----:B------:R-:W-:-:S05]  /*16440*/  @P1 LEA.HI.X R11, R8, R13, R4, 0x2, P2 ;  /* 0x0000000d080b1211 */ /* 0x000fca00010f1404 */
[----:B------:R1:W2:Y:S01]  /*16450*/  @P1 LDG.E R7, desc[UR46][R10.64] ;  /* 0x0000002e0a071981 */ /* 0x0002a2000c1e1900 */
        /* <DEDUP_REMOVED lines=21> */
[----:B------:R-:W3:Y:S04]  /*165b0*/  SHFL.BFLY PT, R9, R6, 0x2, 0x1f ;  /* 0x0c401f0006097f89 */ /* 0x000ee800000e0000 */
[----:B------:R-:W4:Y:S01]  /*165c0*/  SHFL.BFLY PT, R8, R5, 0x2, 0x1f ;  /* 0x0c401f0005087f89 */ /* 0x000f2200000e0000 */
[----:B------:R-:W-:Y:S02]  /*165d0*/  WARPGROUP.DEPBAR.LE gsb0, 0x0 ;  /* 0x00008000000079c5 */ /* 0x000fe40000010000 */
[----:B------:R-:W-:-:S06]  /*165e0*/  WARPGROUP.ARRIVE ;  /* 0x00000000000079c5 */ /* 0x000fcc0000000000 */
[----:B------:R-:W-:Y:S01]  /*165f0*/  QGMMA.64x128x32.F32.E4M3.E4M3 R24, R204, gdesc[UR4], R24, gsb0 ;  /* 0x01e00004cc187df3 */ /* 0x000fe20008000818 */
[----:B------:R-:W-:Y:S01]  /*16600*/  UMOV UR6, UR4 ;  /* 0x0000000400067c82 */ /* 0x000fe20008000000 */
[----:B------:R-:W-:Y:S01]  /*16610*/  UMOV UR7, 0xc0000010 ;  /* 0xc000001000077882 */ /* 0x000fe20000000000 */
[----:B---3--:R-:W-:-:S01]  /*16620*/  FADD.FTZ R9, R9, R6 ;  /* 0x0000000609097221 */ /* 0x008fc20000010000 */
[----:B----4-:R-:W-:-:S04]  /*16630*/  FADD.FTZ R8, R8, R5 ;  /* 0x0000000508087221 */ /* 0x010fc80000010000 */
[----:B------:R-:W3:Y:S04]  /*16640*/  SHFL.BFLY PT, R4, R9, 0x1, 0x1f ;  /* 0x0c201f0009047f89 */ /* 0x000ee800000e0000 */
[----:B-1----:R-:W1:Y:S01]  /*16650*/  SHFL.BFLY PT, R11, R8, 0x1, 0x1f ;  /* 0x0c201f00080b7f89 */ /* 0x002e6200000e0000 */
[----:B------:R-:W-:Y:S02]  /*16660*/  IMAD.MOV.U32 R6, RZ, RZ, RZ ;  /* 0x000000ffff067224 */ /* 0x000fe400078e00ff */
[----:B---3--:R-:W-:Y:S01]  /*16670*/  FADD.FTZ R12, R9, R4 ;  /* 0x00000004090c7221 */ /* 0x008fe20000010000 */
[----:B-1----:R-:W-:-:S04]  /*16680*/  FADD.FTZ R13, R8, R11 ;  /* 0x0000000b080d7221 */ /* 0x002fc80000010000 */
[C---:B------:R-:W-:Y:S01]  /*16690*/  FSETP.NE.FTZ.AND P1, PT, R12.reuse, RZ, PT ;  /* 0x000000ff0c00720b */ /* 0x040fe20003f35000 */
[----:B------:R-:W-:Y:S01]  /*166a0*/  FMUL.FTZ R14, R12, 0.00390625 ;  /* 0x3b8000000c0e7820 */ /* 0x000fe20000410000 */
[----:B------:R-:W-:-:S04]  /*166b0*/  FMUL.FTZ R15, R13, 0.00390625 ;  /* 0x3b8000000d0f7820 */ /* 0x000fc80000410000 */
        /* <DEDUP_REMOVED lines=24> */
.L_x_794:
[----:B------:R-:W-:Y:S01]  /*16840*/  UIADD3 UR4, UR5, 0x2e860, URZ ;  /* 0x0002e86005047890 */ /* 0x000fe2000fffe03f */
[-C--:B------:R-:W-:Y:S01]  /*16850*/  FMUL.FTZ R94, R28, R6.reuse ;  /* 0x000000061c5e7220 */ /* 0x080fe20000410000 */
[----:B------:R-:W-:Y:S01]  /*16860*/  UIADD3 UR48, UR48, 0x1, URZ ;  /* 0x0000000130307890 */ /* 0x000fe2000fffe03f */
[-C--:B------:R-:W-:Y:S01]  /*16870*/  FMUL.FTZ R91, R32, R6.reuse ;  /* 0x00000006205b7220 */ /* 0x080fe20000410000 */
[----:B------:R-:W-:Y:S01]  /*16880*/  UPRMT UR4, UR36, 0x654, UR4 ;  /* 0x0000065424047896 */ /* 0x000fe20008000004 */
[-C--:B------:R-:W-:Y:S01]  /*16890*/  FMUL.FTZ R90, R36, R6.reuse ;  /* 0x00000006245a7220 */ /* 0x080fe20000410000 */
[----:B------:R-:W-:Y:S01]  /*168a0*/  UISETP.NE.AND UP0, UPT, UR48, 0x2, UPT ;  /* 0x000000023000788c */ /* 0x000fe2000bf05270 */
[-C--:B------:R-:W-:Y:S01]  /*168b0*/  FMUL.FTZ R88, R37, R6.reuse ;  /* 0x0000000625587220 */ /* 0x080fe20000410000 */
[-C--:B------:R-:W-:Y:S01]  /*168c0*/  FMUL.FTZ R92, R29, R6.reuse ;  /* 0x000000061d5c7220 */ /* 0x080fe20000410000 */
[-C--:B------:R-:W-:Y:S01]  /*168d0*/  FMUL.FTZ R89, R33, R6.reuse ;  /* 0x0000000621597220 */ /* 0x080fe20000410000 */
[-C--:B------:R-:W-:Y:S01]  /*168e0*/  FMUL.FTZ R37, R40, R6.reuse ;  /* 0x0000000628257220 */ /* 0x080fe20000410000 */
[-C--:B------:R-:W-:Y:S01]  /*168f0*/  FMUL.FTZ R36, R41, R6.reuse ;  /* 0x0000000629247220 */ /* 0x080fe20000410000 */
[-C--:B------:R-:W-:Y:S01]  /*16900*/  FMUL.FTZ R32, R49, R6.reuse ;  /* 0x0000000631207220 */ /* 0x080fe20000410000 */
[----:B------:R-:W-:Y:S01]  /*16910*/  SYNCS.ARRIVE.TRANS64.RED.A1T0 RZ, [UR4], RZ ;  /* 0x000000ffffff79a7 */ /* 0x000fe20008100404 */
[----:B------:R-:W-:Y:S01]  /*16920*/  USEL UR4, URZ, 0x1, UP0 ;  /* 0x000000013f047887 */ /* 0x000fe20008000000 */
        /* <DEDUP_REMOVED lines=56> */
[----:B------:R-:W-:Y:S01]  /*16cb0*/  VIADD R234, R234, 0x1 ;  /* 0x00000001eaea7836 */ /* 0x000fe20000000000 */
[----:B------:R-:W-:Y:S01]  /*16cc0*/  LOP3.LUT R18, R18, UR4, RZ, 0x3c, !PT ;  /* 0x0000000412127c12 */ /* 0x000fe2000f8e3cff */
[----:B------:R-:W-:-:S12]  /*16cd0*/  USEL UR48, UR48, URZ, UP0 ;  /* 0x0000003f30307287 */ /* 0x000fd80008000000 */
.L_x_720:
[----:B------:R-:W1:Y:S08]  /*16ce0*/  S2UR UR36, SR_CgaCtaId ;  /* 0x00000000002479c3 */ /* 0x000e700000008800 */
[----:B------:R-:W-:Y:S06]  /*16cf0*/  BAR.SYNC.DEFER_BLOCKING 0x5, 0x180 ;  /* 0x0146000000007b1d */ /* 0x000fec0000010000 */
[----:B------:R-:W-:Y:S01]  /*16d00*/  UMOV UR37, 0x400 ;  /* 0x0000040000257882 */ /* 0x000fe20000000000 */
[----:B------:R-:W2:Y:S01]  /*16d10*/  S2R R72, SR_TID.X ;  /* 0x0000000000487919 */ /* 0x000ea20000002100 */
[----:B-1----:R-:W-:-:S09]  /*16d20*/  ULEA UR37, UR36, UR37, 0x18 ;  /* 0x0000002524257291 */ /* 0x002fd2000f8ec03f */
[----:B------:R-:W1:Y:S01]  /*16d30*/  LDS R2, [UR37+0x2e8d0] ;  /* 0x02e8d025ff027984 */ /* 0x000e620008000800 */
[----:B--2---:R-:W-:Y:S01]  /*16d40*/  VIADD R42, R72, 0xffffff80 ;  /* 0xffffff80482a7836 */ /* 0x004fe20000000000 */
[----:B-1----:R-:W-:Y:S01]  /*16d50*/  R2UR UR4, R2 ;  /* 0x00000000020472ca */ /* 0x002fe200000e0000 */
[----:B------:R-:W-:Y:S06]  /*16d60*/  BAR.ARV 0x4, 0x180 ;  /* 0x0106000000007b1d */ /* 0x000fec0000002000 */
[----:B------:R-:W-:Y:S08]  /*16d70*/  @P0 BRA `(.L_x_795) ;  /* 0x0000001000000947 */ /* 0x000ff00003800000 */
[----:B------:R-:W-:Y:S01]  /*16d80*/  IMAD.SHL.U32 R2, R72, 0x4, RZ ;  /* 0x0000000448027824 */ /* 0x000fe200078e00ff */
[----:B------:R-:W-:-:S04]  /*16d90*/  ULDC.64 UR6, c[0x4][0x38] ;  /* 0x01000e0000067ab9 */ /* 0x000fc80000000a00 */
[----:B------:R-:W-:-:S04]  /*16da0*/  LOP3.LUT R2, R2, 0xc, RZ, 0xc0, !PT ;  /* 0x0000000c02027812 */ /* 0x000fc800078ec0ff */
[----:B------:R-:W-:-:S05]  /*16db0*/  IADD3 R2, P0, R2, UR6, RZ ;  /* 0x0000000602027c10 */ /* 0x000fca000ff1e0ff */
[----:B------:R-:W-:Y:S01]  /*16dc0*/  IMAD.X R3, RZ, RZ, UR7, P0 ;  /* 0x00000007ff037e24 */ /* 0x000fe200080e06ff */
[----:B------:R-:W-:Y:S02]  /*16dd0*/  F2FP.BF16.F32.PACK_AB R49, R0, R49 ;  /* 0x000000310031723e */ /* 0x000fe400000010ff */
[----:B------:R-:W-:Y:S02]  /*16de0*/  F2FP.BF16.F32.PACK_AB R21, R68, R21 ;  /* 0x000000154415723e */ /* 0x000fe400000010ff */
[----:B------:R-:W-:Y:S01]  /*16df0*/  F2FP.BF16.F32.PACK_AB R20, R69, R20 ;  /* 0x000000144514723e */ /* 0x000fe200000010ff */
[----:B------:R1:W2:Y:S01]  /*16e00*/  LDG.E.CONSTANT R22, desc[UR46][R2.64] ;  /* 0x0000002e02167981 */ /* 0x0002a2000c1e9900 */
[----:B------:R-:W-:Y:S01]  /*16e10*/  LOP3.LUT P0, R0, R72, 0x3, RZ, 0xc0, !PT ;  /* 0x0000000348007812 */ /* 0x000fe2000780c0ff */
[----:B------:R-:W-:Y:S01]  /*16e20*/  USHF.R.S32.HI UR5, URZ, 0x1f, UR43 ;  /* 0x0000001f3f057899 */ /* 0x000fe2000801142b */
[----:B------:R-:W-:Y:S01]  /*16e30*/  F2FP.BF16.F32.PACK_AB R9, R84, R9 ;  /* 0x000000095409723e */ /* 0x000fe200000010ff */
[----:B------:R-:W-:Y:S01]  /*16e40*/  ULDC.64 UR6, c[0x0][0xb70] ;  /* 0x0002dc0000067ab9 */ /* 0x000fe20000000a00 */
[----:B------:R-:W-:Y:S01]  /*16e50*/  ISETP.EQ.OR P0, PT, R0, 0x3, !P0 ;  /* 0x000000030000780c */ /* 0x000fe20004702670 */
[----:B------:R-:W-:Y:S01]  /*16e60*/  UIMAD UR5, UR5, UR6, URZ ;  /* 0x00000006050572a4 */ /* 0x000fe2000f8e023f */
[----:B------:R-:W-:Y:S01]  /*16e70*/  F2FP.BF16.F32.PACK_AB R8, R85, R8 ;  /* 0x000000085508723e */ /* 0x000fe200000010ff */
[----:B------:R-:W-:Y:S01]  /*16e80*/  UIMAD.WIDE.U32 UR8, UR43, UR6, URZ ;  /* 0x000000062b0872a5 */ /* 0x000fe2000f8e003f */
[----:B------:R-:W-:Y:S01]  /*16e90*/  F2FP.BF16.F32.PACK_AB R32, R53, R32 ;  /* 0x000000203520723e */ /* 0x000fe200000010ff */
[----:B------:R-:W-:Y:S01]  /*16ea0*/  UIMAD UR5, UR43, UR7, UR5 ;  /* 0x000000072b0572a4 */ /* 0x000fe2000f8e0205 */
[----:B------:R-:W-:Y:S01]  /*16eb0*/  F2FP.BF16.F32.PACK_AB R28, R61, R28 ;  /* 0x0000001c3d1c723e */ /* 0x000fe200000010ff */
[----:B------:R-:W-:Y:S01]  /*16ec0*/  USHF.R.S32.HI UR6, URZ, 0x1f, UR44 ;  /* 0x0000001f3f067899 */ /* 0x000fe2000801142c */
[----:B------:R-:W-:Y:S01]  /*16ed0*/  SEL R51, R21, R20, P0 ;  /* 0x0000001415337207 */ /* 0x000fe20000000000 */
[----:B------:R-:W-:Y:S01]  /*16ee0*/  UIADD3 UR5, UR9, UR5, URZ ;  /* 0x0000000509057290 */ /* 0x000fe2000fffe03f */
[----:B------:R-:W-:-:S02]  /*16ef0*/  SEL R53, R20, R21, P0 ;  /* 0x0000001514357207 */ /* 0x000fc40000000000 */
[----:B------:R-:W-:Y:S02]  /*16f00*/  SEL R59, R9, R8, P0 ;  /* 0x00000008093b7207 */ /* 0x000fe40000000000 */
[----:B------:R-:W-:Y:S02]  /*16f10*/  SEL R61, R8, R9, P0 ;  /* 0x00000009083d7207 */ /* 0x000fe40000000000 */
[C---:B------:R-:W-:Y:S02]  /*16f20*/  IADD3 R21, P6, R228.reuse, 0x20, RZ ;  /* 0x00000020e4157810 */ /* 0x040fe40007fde0ff */
[----:B------:R-:W-:Y:S02]  /*16f30*/  IADD3 R9, P4, R228, 0x4020, RZ ;  /* 0x00004020e4097810 */ /* 0x000fe40007f9e0ff */
[----:B------:R-:W-:Y:S02]  /*16f40*/  F2FP.BF16.F32.PACK_AB R11, R78, R11 ;  /* 0x0000000b4e0b723e */ /* 0x000fe400000010ff */
[----:B------:R-:W-:-:S02]  /*16f50*/  F2FP.BF16.F32.PACK_AB R10, R79, R10 ;  /* 0x0000000a4f0a723e */ /* 0x000fc400000010ff */
[----:B------:R-:W-:Y:S02]  /*16f60*/  LOP3.LUT R20, R21, 0x380, RZ, 0xc0, !PT ;  /* 0x0000038015147812 */ /* 0x000fe400078ec0ff */
[----:B------:R-:W-:Y:S02]  /*16f70*/  LOP3.LUT R8, R9, 0x380, RZ, 0xc0, !PT ;  /* 0x0000038009087812 */ /* 0x000fe400078ec0ff */
[----:B------:R-:W-:Y:S02]  /*16f80*/  SHF.R.U64 R20, R20, 0x3, RZ ;  /* 0x0000000314147819 */ /* 0x000fe400000012ff */
[----:B------:R-:W-:Y:S02]  /*16f90*/  SEL R79, R11, R10, P0 ;  /* 0x0000000a0b4f7207 */ /* 0x000fe40000000000 */
[----:B------:R-:W-:Y:S02]  /*16fa0*/  SEL R81, R10, R11, P0 ;  /* 0x0000000b0a517207 */ /* 0x000fe40000000000 */
[----:B------:R-:W-:-:S02]  /*16fb0*/  IADD3 R11, P3, R228, 0x4000, RZ ;  /* 0x00004000e40b7810 */ /* 0x000fc40007f7e0ff */
[----:B------:R-:W-:Y:S02]  /*16fc0*/  SHF.R.U64 R8, R8, 0x3, RZ ;  /* 0x0000000308087819 */ /* 0x000fe400000012ff */
[----:B------:R-:W-:Y:S01]  /*16fd0*/  LOP3.LUT R20, R20, R21, RZ, 0x3c, !PT ;  /* 0x0000001514147212 */ /* 0x000fe200078e3cff */
[----:B------:R-:W-:Y:S01]  /*16fe0*/  IMAD.X R21, RZ, RZ, R229, P6 ;  /* 0x000000ffff157224 */ /* 0x000fe200030e06e5 */
[----:B------:R-:W-:Y:S02]  /*16ff0*/  F2FP.BF16.F32.PACK_AB R15, R70, R15 ;  /* 0x0000000f460f723e */ /* 0x000fe400000010ff */
[----:B------:R-:W-:Y:S02]  /*17000*/  F2FP.BF16.F32.PACK_AB R14, R71, R14 ;  /* 0x0000000e470e723e */ /* 0x000fe400000010ff */
[----:B------:R-:W-:Y:S02]  /*17010*/  LOP3.LUT R10, R11, 0x380, RZ, 0xc0, !PT ;  /* 0x000003800b0a7812 */ /* 0x000fe400078ec0ff */
[----:B------:R-:W-:-:S02]  /*17020*/  LOP3.LUT R8, R8, R9, RZ, 0x3c, !PT ;  /* 0x0000000908087212 */ /* 0x000fc400078e3cff */
[----:B-1----:R-:W-:Y:S02]  /*17030*/  IADD3 R3, P6, R228, 0x4060, RZ ;  /* 0x00004060e4037810 */ /* 0x002fe40007fde0ff */
[----:B------:R-:W-:Y:S02]  /*17040*/  SHF.R.S32.HI R9, RZ, 0x1f, R42 ;  /* 0x0000001fff097819 */ /* 0x000fe4000001142a */
[----:B------:R-:W-:Y:S02]  /*17050*/  F2FP.BF16.F32.PACK_AB R12, R77, R12 ;  /* 0x0000000c4d0c723e */ /* 0x000fe400000010ff */
[----:B------:R-:W-:Y:S02]  /*17060*/  SEL R75, R15, R14, P0 ;  /* 0x0000000e0f4b7207 */ /* 0x000fe40000000000 */
[----:B------:R-:W-:Y:S02]  /*17070*/  SEL R77, R14, R15, P0 ;  /* 0x0000000f0e4d7207 */ /* 0x000fe40000000000 */
[----:B------:R-:W-:-:S02]  /*17080*/  SHF.R.U64 R10, R10, 0x3, RZ ;  /* 0x000000030a0a7819 */ /* 0x000fc400000012ff */
[----:B------:R-:W-:Y:S02]  /*17090*/  IADD3 R15, P1, R228, 0x40, RZ ;  /* 0x00000040e40f7810 */ /* 0x000fe40007f3e0ff */
[----:B------:R-:W-:Y:S02]  /*170a0*/  LOP3.LUT R2, R3, 0x380, RZ, 0xc0, !PT ;  /* 0x0000038003027812 */ /* 0x000fe400078ec0ff */
[----:B------:R-:W-:Y:S02]  /*170b0*/  LEA.HI R0, R9, R42, RZ, 0x7 ;  /* 0x0000002a09007211 */ /* 0x000fe400078f38ff */
[----:B------:R-:W-:Y:S02]  /*170c0*/  F2FP.BF16.F32.PACK_AB R25, R62, R25 ;  /* 0x000000193e19723e */ /* 0x000fe400000010ff */
[----:B------:R-:W-:Y:S02]  /*170d0*/  F2FP.BF16.F32.PACK_AB R24, R63, R24 ;  /* 0x000000183f18723e */ /* 0x000fe400000010ff */
[----:B------:R-:W-:-:S02]  /*170e0*/  LOP3.LUT R10, R10, R11, RZ, 0x3c, !PT ;  /* 0x0000000b0a0a7212 */ /* 0x000fc400078e3cff */
[----:B------:R-:W-:Y:S02]  /*170f0*/  LOP3.LUT R14, R15, 0x380, RZ, 0xc0, !PT ;  /* 0x000003800f0e7812 */ /* 0x000fe400078ec0ff */
[----:B------:R-:W-:Y:S02]  /*17100*/  SHF.R.U64 R2, R2, 0x3, RZ ;  /* 0x0000000302027819 */ /* 0x000fe400000012ff */
[----:B------:R-:W-:Y:S02]  /*17110*/  LOP3.LUT R11, R0, 0xffffff80, RZ, 0xc0, !PT ;  /* 0xffffff80000b7812 */ /* 0x000fe400078ec0ff */
[----:B------:R-:W-:Y:S02]  /*17120*/  F2FP.BF16.F32.PACK_AB R40, R40, R57 ;  /* 0x000000392828723e */ /* 0x000fe400000010ff */
[----:B------:R-:W-:Y:S01]  /*17130*/  SEL R71, R25, R24, P0 ;  /* 0x0000001819477207 */ /* 0x000fe20000000000 */
[----:B------:R-:W-:Y:S01]  /*17140*/  IMAD.IADD R11, R42, 0x1, -R11 ;  /* 0x000000012a0b7824 */ /* 0x000fe200078e0a0b */
[----:B------:R-:W-:-:S02]  /*17150*/  SEL R73, R24, R25, P0 ;  /* 0x0000001918497207 */ /* 0x000fc40000000000 */
[----:B------:R-:W-:Y:S02]  /*17160*/  SHF.R.U64 R14, R14, 0x3, RZ ;  /* 0x000000030e0e7819 */ /* 0x000fe400000012ff */
[----:B------:R-:W-:Y:S02]  /*17170*/  LOP3.LUT R25, R228, 0x380, RZ, 0xc0, !PT ;  /* 0x00000380e4197812 */ /* 0x000fe400078ec0ff */
[----:B------:R-:W-:Y:S01]  /*17180*/  LOP3.LUT R2, R2, R3, RZ, 0x3c, !PT ;  /* 0x0000000302027212 */ /* 0x000fe200078e3cff */
[----:B------:R-:W-:Y:S01]  /*17190*/  IMAD.X R3, RZ, RZ, R229, P6 ;  /* 0x000000ffff037224 */ /* 0x000fe200030e06e5 */
[----:B------:R-:W-:Y:S02]  /*171a0*/  SEL R63, R40, R49, P0 ;  /* 0x00000031283f7207 */ /* 0x000fe40000000000 */
[----:B------:R-:W-:Y:S02]  /*171b0*/  SEL R49, R49, R40, P0 ;  /* 0x0000002831317207 */ /* 0x000fe40000000000 */
[----:B------:R-:W-:-:S02]  /*171c0*/  F2FP.BF16.F32.PACK_AB R94, R94, R95 ;  /* 0x0000005f5e5e723e */ /* 0x000fc400000010ff */
[----:B------:R-:W-:Y:S02]  /*171d0*/  F2FP.BF16.F32.PACK_AB R93, R92, R93 ;  /* 0x0000005d5c5d723e */ /* 0x000fe400000010ff */
[----:B------:R-:W-:Y:S01]  /*171e0*/  F2FP.BF16.F32.PACK_AB R90, R90, R91 ;  /* 0x0000005b5a5a723e */ /* 0x000fe200000010ff */
[----:B------:R-:W-:Y:S01]  /*171f0*/  VIADD R91, R235, UR42 ;  /* 0x0000002aeb5b7c36 */ /* 0x000fe20008000000 */
[----:B------:R-:W-:Y:S02]  /*17200*/  F2FP.BF16.F32.PACK_AB R89, R88, R89 ;  /* 0x000000595859723e */ /* 0x000fe400000010ff */
[----:B------:R-:W-:Y:S01]  /*17210*/  LOP3.LUT R14, R14, R15, RZ, 0x3c, !PT ;  /* 0x0000000f0e0e7212 */ /* 0x000fe200078e3cff */
[----:B------:R-:W-:Y:S01]  /*17220*/  IMAD.X R15, RZ, RZ, R229, P1 ;  /* 0x000000ffff0f7224 */ /* 0x000fe200008e06e5 */
[----:B------:R-:W-:Y:S02]  /*17230*/  SHF.R.U64 R25, R25, 0x3, RZ ;  /* 0x0000000319197819 */ /* 0x000fe400000012ff */
[----:B------:R-:W-:-:S02]  /*17240*/  F2FP.BF16.F32.PACK_AB R38, R38, R41 ;  /* 0x000000292626723e */ /* 0x000fc400000010ff */
[----:B------:R-:W-:Y:S02]  /*17250*/  F2FP.BF16.F32.PACK_AB R39, R39, R34 ;  /* 0x000000222727723e */ /* 0x000fe400000010ff */
[----:B------:R-:W-:Y:S02]  /*17260*/  MOV R62, R20 ;  /* 0x00000014003e7202 */ /* 0x000fe40000000f00 */
[----:B------:R-:W-:Y:S01]  /*17270*/  LOP3.LUT P1, RZ, R11, 0x3, RZ, 0xc0, !PT ;  /* 0x000000030bff7812 */ /* 0x000fe2000782c0ff */
[----:B------:R-:W-:Y:S01]  /*17280*/  IMAD.X R11, RZ, RZ, R229, P3 ;  /* 0x000000ffff0b7224 */ /* 0x000fe200018e06e5 */
[----:B------:R-:W-:Y:S01]  /*17290*/  MOV R21, R2 ;  /* 0x0000000200157202 */ /* 0x000fe20000000f00 */
[----:B------:R-:W-:Y:S01]  /*172a0*/  VIADD R3, R91, 0x8 ;  /* 0x000000085b037836 */ /* 0x000fe20000000000 */
[----:B------:R-:W-:Y:S02]  /*172b0*/  F2FP.BF16.F32.PACK_AB R7, R86, R7 ;  /* 0x000000075607723e */ /* 0x000fe400000010ff */
[----:B------:R-:W-:-:S02]  /*172c0*/  F2FP.BF16.F32.PACK_AB R6, R87, R6 ;  /* 0x000000065706723e */ /* 0x000fc400000010ff */
[----:B------:R-:W-:Y:S01]  /*172d0*/  SEL R35, R94, R93, P0 ;  /* 0x0000005d5e237207 */ /* 0x000fe20000000000 */
[----:B------:R-:W1:Y:S01]  /*172e0*/  LDC.64 R86, c[0x0][0xb78] ;  /* 0x0002de00ff567b82 */ /* 0x000e620000000a00 */
[----:B------:R-:W-:Y:S02]  /*172f0*/  F2FP.BF16.F32.PACK_AB R37, R44, R37 ;  /* 0x000000252c25723e */ /* 0x000fe400000010ff */
[----:B------:R-:W-:Y:S02]  /*17300*/  F2FP.BF16.F32.PACK_AB R31, R46, R31 ;  /* 0x0000001f2e1f723e */ /* 0x000fe400000010ff */
[----:B------:R-:W-:Y:S02]  /*17310*/  F2FP.BF16.F32.PACK_AB R36, R45, R36 ;  /* 0x000000242d24723e */ /* 0x000fe400000010ff */
[----:B------:R-:W-:Y:S02]  /*17320*/  F2FP.BF16.F32.PACK_AB R30, R47, R30 ;  /* 0x0000001e2f1e723e */ /* 0x000fe400000010ff */
[----:B------:R-:W-:-:S02]  /*17330*/  F2FP.BF16.F32.PACK_AB R33, R52, R33 ;  /* 0x000000213421723e */ /* 0x000fc400000010ff */
[----:B------:R-:W-:Y:S02]  /*17340*/  SEL R93, R93, R94, P0 ;  /* 0x0000005e5d5d7207 */ /* 0x000fe40000000000 */
[----:B------:R-:W-:Y:S02]  /*17350*/  SEL R41, R90, R89, P0 ;  /* 0x000000595a297207 */ /* 0x000fe40000000000 */
[----:B------:R-:W-:Y:S01]  /*17360*/  LOP3.LUT R24, R25, R228, RZ, 0x3c, !PT ;  /* 0x000000e419187212 */ /* 0x000fe200078e3cff */
[----:B------:R-:W-:Y:S01]  /*17370*/  IMAD.MOV.U32 R25, RZ, RZ, R229 ;  /* 0x000000ffff197224 */ /* 0x000fe200078e00e5 */
[----:B------:R-:W-:Y:S02]  /*17380*/  F2FP.BF16.F32.PACK_AB R27, R54, R27 ;  /* 0x0000001b361b723e */ /* 0x000fe400000010ff */
[----:B------:R-:W-:Y:S02]  /*17390*/  F2FP.BF16.F32.PACK_AB R26, R55, R26 ;  /* 0x0000001a371a723e */ /* 0x000fe400000010ff */
[----:B------:R-:W-:-:S02]  /*173a0*/  F2FP.BF16.F32.PACK_AB R29, R60, R29 ;  /* 0x0000001d3c1d723e */ /* 0x000fc400000010ff */
[----:B------:R-:W-:Y:S02]  /*173b0*/  SEL R89, R89, R90, P0 ;  /* 0x0000005a59597207 */ /* 0x000fe40000000000 */
[----:B------:R-:W-:Y:S02]  /*173c0*/  SEL R65, R38, R39, P0 ;  /* 0x0000002726417207 */ /* 0x000fe40000000000 */
[----:B------:R-:W-:Y:S02]  /*173d0*/  F2FP.BF16.F32.PACK_AB R13, R76, R13 ;  /* 0x0000000d4c0d723e */ /* 0x000fe400000010ff */
[----:B------:R-:W-:Y:S02]  /*173e0*/  SEL R39, R39, R38, P0 ;  /* 0x0000002627277207 */ /* 0x000fe40000000000 */
[----:B------:R-:W-:Y:S02]  /*173f0*/  SEL R43, R37, R36, P0 ;  /* 0x00000024252b7207 */ /* 0x000fe40000000000 */
[----:B------:R-:W-:-:S02]  /*17400*/  SEL R45, R33, R32, P0 ;  /* 0x00000020212d7207 */ /* 0x000fc40000000000 */
[----:B------:R-:W-:Y:S02]  /*17410*/  SEL R67, R31, R30, P0 ;  /* 0x0000001e1f437207 */ /* 0x000fe40000000000 */
[----:B------:R-:W-:Y:S02]  /*17420*/  SEL R83, R7, R6, P0 ;  /* 0x0000000607537207 */ /* 0x000fe40000000000 */
[----:B------:R-:W-:Y:S02]  /*17430*/  SEL R85, R6, R7, P0 ;  /* 0x0000000706557207 */ /* 0x000fe40000000000 */
[----:B------:R-:W-:Y:S02]  /*17440*/  MOV R56, R10 ;  /* 0x0000000a00387202 */ /* 0x000fe40000000f00 */
[----:B------:R-:W-:Y:S02]  /*17450*/  SEL R37, R36, R37, P0 ;  /* 0x0000002524257207 */ /* 0x000fe40000000000 */
[----:B------:R-:W-:-:S02]  /*17460*/  SEL R33, R32, R33, P0 ;  /* 0x0000002120217207 */ /* 0x000fc40000000000 */
[----:B------:R-:W-:Y:S02]  /*17470*/  SEL R47, R29, R28, P0 ;  /* 0x0000001c1d2f7207 */ /* 0x000fe40000000000 */
[----:B------:R-:W-:Y:S02]  /*17480*/  SEL R31, R30, R31, P0 ;  /* 0x0000001f1e1f7207 */ /* 0x000fe40000000000 */
[----:B------:R-:W-:Y:S02]  /*17490*/  SEL R69, R27, R26, P0 ;  /* 0x0000001a1b457207 */ /* 0x000fe40000000000 */
[----:B------:R-:W-:Y:S02]  /*174a0*/  IADD3 R7, P5, R228, 0x4040, RZ ;  /* 0x00004040e4077810 */ /* 0x000fe40007fbe0ff */
[----:B------:R-:W-:Y:S02]  /*174b0*/  MOV R60, R14 ;  /* 0x0000000e003c7202 */ /* 0x000fe40000000f00 */
[----:B------:R-:W-:-:S02]  /*174c0*/  SEL R29, R28, R29, P0 ;  /* 0x0000001d1c1d7207 */ /* 0x000fc40000000000 */
[----:B------:R-:W-:Y:S02]  /*174d0*/  SEL R55, R13, R12, P0 ;  /* 0x0000000c0d377207 */ /* 0x000fe40000000000 */
[----:B------:R-:W-:Y:S02]  /*174e0*/  SEL R27, R26, R27, P0 ;  /* 0x0000001b1a1b7207 */ /* 0x000fe40000000000 */
[----:B------:R-:W-:Y:S02]  /*174f0*/  MOV R64, R24 ;  /* 0x0000001800407202 */ /* 0x000fe40000000f00 */
[----:B------:R-:W-:Y:S02]  /*17500*/  SEL R57, R12, R13, P0 ;  /* 0x0000000d0c397207 */ /* 0x000fe40000000000 */
[----:B------:R-:W-:Y:S02]  /*17510*/  LOP3.LUT R6, R7, 0x380, RZ, 0xc0, !PT ;  /* 0x0000038007067812 */ /* 0x000fe400078ec0ff */
[----:B------:R-:W-:Y:S01]  /*17520*/  LEA.HI R66, R9, R42, RZ, 0x5 ;  /* 0x0000002a09427211 */ /* 0x000fe200078f28ff */
[----:B------:R-:W-:Y:S01]  /*17530*/  IMAD.X R9, RZ, RZ, R229, P4 ;  /* 0x000000ffff097224 */ /* 0x000fe200020e06e5 */
[----:B------:R-:W-:-:S02]  /*17540*/  IADD3 R13, P2, R228, 0x60, RZ ;  /* 0x00000060e40d7810 */ /* 0x000fc40007f5e0ff */
[----:B------:R-:W-:Y:S02]  /*17550*/  SHF.R.U64 R6, R6, 0x3, RZ ;  /* 0x0000000306067819 */ /* 0x000fe400000012ff */
[----:B------:R-:W-:Y:S02]  /*17560*/  LOP3.LUT R12, R13, 0x380, RZ, 0xc0, !PT ;  /* 0x000003800d0c7812 */ /* 0x000fe400078ec0ff */
[----:B------:R-:W-:Y:S01]  /*17570*/  LOP3.LUT R6, R6, R7, RZ, 0x3c, !PT ;  /* 0x0000000706067212 */ /* 0x000fe200078e3cff */
[--C-:B------:R-:W-:Y:S01]  /*17580*/  IMAD.X R7, RZ, RZ, R229.reuse, P5 ;  /* 0x000000ffff077224 */ /* 0x100fe200028e06e5 */
[----:B------:R-:W-:Y:S02]  /*17590*/  SHF.R.U64 R12, R12, 0x3, RZ ;  /* 0x000000030c0c7819 */ /* 0x000fe400000012ff */
[----:B------:R-:W-:Y:S02]  /*175a0*/  MOV R54, R8 ;  /* 0x0000000800367202 */ /* 0x000fe40000000f00 */
[----:B------:R-:W-:Y:S01]  /*175b0*/  LOP3.LUT R12, R12, R13, RZ, 0x3c, !PT ;  /* 0x0000000d0c0c7212 */ /* 0x000fe200078e3cff */
[----:B------:R-:W-:Y:S01]  /*175c0*/  IMAD.X R13, RZ, RZ, R229, P2 ;  /* 0x000000ffff0d7224 */ /* 0x000fe200010e06e5 */
[----:B------:R-:W-:Y:S01]  /*175d0*/  MOV R52, R6 ;  /* 0x0000000600347202 */ /* 0x000fe20000000f00 */
[----:B------:R-:W-:Y:S01]  /*175e0*/  IMAD.U32 R7, RZ, RZ, UR9 ;  /* 0x00000009ff077e24 */ /* 0x000fe2000f8e00ff */
[----:B------:R-:W-:Y:S01]  /*175f0*/  SHF.R.S32.HI R66, RZ, 0x5, R66 ;  /* 0x00000005ff427819 */ /* 0x000fe20000011442 */
[----:B------:R-:W-:Y:S01]  /*17600*/  IMAD.U32 R6, RZ, RZ, UR8 ;  /* 0x00000008ff067e24 */ /* 0x000fe2000f8e00ff */
[----:B------:R-:W-:Y:S01]  /*17610*/  MOV R58, R12 ;  /* 0x0000000c003a7202 */ /* 0x000fe20000000f00 */
[----:B------:R-:W-:Y:S01]  /*17620*/  IMAD.U32 R7, RZ, RZ, UR5 ;  /* 0x00000005ff077e24 */ /* 0x000fe2000f8e00ff */
[----:B------:R-:W-:-:S02]  /*17630*/  ULDC UR5, c[0x0][0xa88] ;  /* 0x0002a20000057ab9 */ /* 0x000fc40000000800 */
[----:B------:R-:W-:Y:S02]  /*17640*/  ISETP.GE.OR P2, PT, R3, UR5, P1 ;  /* 0x0000000503007c0c */ /* 0x000fe40008f46670 */
[----:B------:R-:W-:Y:S02]  /*17650*/  ISETP.GE.OR P1, PT, R91, UR5, P1 ;  /* 0x000000055b007c0c */ /* 0x000fe40008f26670 */
[----:B--2---:R-:W-:Y:S01]  /*17660*/  LOP3.LUT R0, R22, 0x2, RZ, 0x3c, !PT ;  /* 0x0000000216007812 */ /* 0x004fe200078e3cff */
[----:B------:R-:W-:Y:S04]  /*17670*/  SHFL.IDX PT, R63, R63, R22, 0x1c1f ;  /* 0x001c1f163f3f7589 */ /* 0x000fe800000e0000 */
[----:B------:R-:W2:Y:S04]  /*17680*/  SHFL.IDX PT, R2, R49, R0, 0x1c1f ;  /* 0x001c1f0031027589 */ /* 0x000ea800000e0000 */
[----:B------:R-:W-:Y:S04]  /*17690*/  SHFL.IDX PT, R35, R35, R22, 0x1c1f ;  /* 0x001c1f1623237589 */ /* 0x000fe800000e0000 */
[----:B------:R-:W3:Y:S04]  /*176a0*/  SHFL.IDX PT, R10, R93, R0, 0x1c1f ;  /* 0x001c1f005d0a7589 */ /* 0x000ee800000e0000 */
[----:B------:R-:W-:Y:S04]  /*176b0*/  SHFL.IDX PT, R41, R41, R22, 0x1c1f ;  /* 0x001c1f1629297589 */ /* 0x000fe800000e0000 */
[----:B------:R-:W4:Y:S04]  /*176c0*/  SHFL.IDX PT, R14, R89, R0, 0x1c1f ;  /* 0x001c1f00590e7589 */ /* 0x000f2800000e0000 */
[----:B------:R-:W-:Y:S04]  /*176d0*/  SHFL.IDX PT, R65, R65, R22, 0x1c1f ;  /* 0x001c1f1641417589 */ /* 0x000fe800000e0000 */
[----:B------:R-:W5:Y:S01]  /*176e0*/  SHFL.IDX PT, R24, R39, R0, 0x1c1f ;  /* 0x001c1f0027187589 */ /* 0x000f6200000e0000 */
[----:B--2---:R-:W-:-:S02]  /*176f0*/  SEL R9, R63, R2, P0 ;  /* 0x000000023f097207 */ /* 0x004fc40000000000 */
[----:B------:R-:W-:Y:S01]  /*17700*/  SEL R11, R2, R63, P0 ;  /* 0x0000003f020b7207 */ /* 0x000fe20000000000 */
[----:B------:R-:W-:Y:S01]  /*17710*/  SHFL.IDX PT, R43, R43, R22, 0x1c1f ;  /* 0x001c1f162b2b7589 */ /* 0x000fe200000e0000 */
[----:B-1----:R-:W-:Y:S01]  /*17720*/  IMAD R2, R86, UR6, RZ ;  /* 0x0000000656027c24 */ /* 0x002fe2000f8e02ff */
[----:B------:R-:W-:Y:S02]  /*17730*/  ULDC.64 UR6, c[0x0][0xb40] ;  /* 0x0002d00000067ab9 */ /* 0x000fe40000000a00 */
[----:B------:R-:W-:Y:S01]  /*17740*/  SHFL.IDX PT, R45, R45, R22, 0x1c1f ;  /* 0x001c1f162d2d7589 */ /* 0x000fe200000e0000 */
[----:B---3--:R-:W-:Y:S02]  /*17750*/  SEL R8, R35, R10, P0 ;  /* 0x0000000a23087207 */ /* 0x008fe40000000000 */
[----:B------:R-:W-:Y:S01]  /*17760*/  SEL R10, R10, R35, P0 ;  /* 0x000000230a0a7207 */ /* 0x000fe20000000000 */
[----:B------:R-:W-:Y:S04]  /*17770*/  SHFL.IDX PT, R67, R67, R22, 0x1c1f ;  /* 0x001c1f1643437589 */ /* 0x000fe800000e0000 */
[----:B------:R1:W2:Y:S01]  /*17780*/  SHFL.IDX PT, R20, R37, R0, 0x1c1f ;  /* 0x001c1f0025147589 */ /* 0x0002a200000e0000 */
[----:B----4-:R-:W-:-:S02]  /*17790*/  SEL R12, R41, R14, P0 ;  /* 0x0000000e290c7207 */ /* 0x010fc40000000000 */
[----:B------:R-:W-:Y:S01]  /*177a0*/  SEL R14, R14, R41, P0 ;  /* 0x000000290e0e7207 */ /* 0x000fe20000000000 */
[----:B------:R-:W3:Y:S04]  /*177b0*/  SHFL.IDX PT, R28, R33, R0, 0x1c1f ;  /* 0x001c1f00211c7589 */ /* 0x000ee800000e0000 */
[----:B------:R-:W4:Y:S01]  /*177c0*/  SHFL.IDX PT, R40, R31, R0, 0x1c1f ;  /* 0x001c1f001f287589 */ /* 0x000f2200000e0000 */
[----:B-----5:R-:W-:Y:S01]  /*177d0*/  SEL R13, R65, R24, P0 ;  /* 0x00000018410d7207 */ /* 0x020fe20000000000 */
[----:B-1----:R-:W-:Y:S01]  /*177e0*/  IMAD R37, R87, UR44, R2 ;  /* 0x0000002c57257c24 */ /* 0x002fe2000f8e0202 */
[----:B------:R-:W-:Y:S01]  /*177f0*/  SEL R15, R24, R65, P0 ;  /* 0x00000041180f7207 */ /* 0x000fe20000000000 */
[----:B------:R-:W-:Y:S01]  /*17800*/  SHFL.IDX PT, R47, R47, R22, 0x1c1f ;  /* 0x001c1f162f2f7589 */ /* 0x000fe200000e0000 */
[----:B------:R-:W-:Y:S01]  /*17810*/  IMAD.WIDE.U32 R2, R86, UR44, R6 ;  /* 0x0000002c56027c25 */ /* 0x000fe2000f8e0006 */
[----:B------:R-:W-:-:S02]  /*17820*/  SHF.R.S32.HI R7, RZ, 0x1f, R91 ;  /* 0x0000001fff077819 */ /* 0x000fc4000001145b */
[----:B------:R-:W-:Y:S04]  /*17830*/  SHFL.IDX PT, R69, R69, R22, 0x1c1f ;  /* 0x001c1f1645457589 */ /* 0x000fe800000e0000 */
[----:B------:R-:W1:Y:S04]  /*17840*/  SHFL.IDX PT, R30, R29, R0, 0x1c1f ;  /* 0x001c1f001d1e7589 */ /* 0x000e6800000e0000 */
[----:B------:R5:W1:Y:S01]  /*17850*/  SHFL.IDX PT, R42, R27, R0, 0x1c1f ;  /* 0x001c1f001b2a7589 */ /* 0x000a6200000e0000 */
[----:B--2---:R-:W-:Y:S02]  /*17860*/  SEL R24, R43, R20, P0 ;  /* 0x000000142b187207 */ /* 0x004fe40000000000 */
[----:B------:R-:W-:Y:S01]  /*17870*/  SEL R26, R20, R43, P0 ;  /* 0x0000002b141a7207 */ /* 0x000fe20000000000 */
[----:B------:R-:W-:Y:S01]  /*17880*/  BAR.SYNC.DEFER_BLOCKING 0x1, 0x100 ;  /* 0x0044000000007b1d */ /* 0x000fe20000010000 */
[----:B---3--:R-:W-:-:S02]  /*17890*/  SEL R32, R45, R28, P0 ;  /* 0x0000001c2d207207 */ /* 0x008fc40000000000 */
[----:B------:R-:W-:Y:S02]  /*178a0*/  SEL R34, R28, R45, P0 ;  /* 0x0000002d1c227207 */ /* 0x000fe40000000000 */
[----:B----4-:R-:W-:Y:S02]  /*178b0*/  SEL R25, R67, R40, P0 ;  /* 0x0000002843197207 */ /* 0x010fe40000000000 */
[----:B-----5:R-:W-:Y:S01]  /*178c0*/  SEL R27, R40, R67, P0 ;  /* 0x00000043281b7207 */ /* 0x020fe20000000000 */
[----:B------:R-:W-:Y:S04]  /*178d0*/  SHFL.IDX PT, R51, R51, R22, 0x1c1f ;  /* 0x001c1f1633337589 */ /* 0x000fe800000e0000 */
[----:B------:R-:W-:Y:S04]  /*178e0*/  SHFL.IDX PT, R55, R55, R22, 0x1c1f ;  /* 0x001c1f1637377589 */ /* 0x000fe800000e0000 */
[----:B------:R-:W-:Y:S01]  /*178f0*/  SHFL.IDX PT, R59, R59, R22, 0x1c1f ;  /* 0x001c1f163b3b7589 */ /* 0x000fe200000e0000 */
[----:B-1----:R-:W-:-:S02]  /*17900*/  SEL R28, R47, R30, P0 ;  /* 0x0000001e2f1c7207 */ /* 0x002fc40000000000 */
[----:B------:R-:W-:Y:S01]  /*17910*/  SEL R30, R30, R47, P0 ;  /* 0x0000002f1e1e7207 */ /* 0x000fe20000000000 */
[----:B------:R-:W-:Y:S01]  /*17920*/  SHFL.IDX PT, R71, R71, R22, 0x1c1f ;  /* 0x001c1f1647477589 */ /* 0x000fe200000e0000 */
[----:B------:R-:W-:Y:S02]  /*17930*/  SEL R33, R69, R42, P0 ;  /* 0x0000002a45217207 */ /* 0x000fe40000000000 */
[----:B------:R-:W-:Y:S01]  /*17940*/  SEL R35, R42, R69, P0 ;  /* 0x000000452a237207 */ /* 0x000fe20000000000 */
[----:B------:R-:W-:Y:S04]  /*17950*/  SHFL.IDX PT, R75, R75, R22, 0x1c1f ;  /* 0x001c1f164b4b7589 */ /* 0x000fe800000e0000 */
[----:B------:R-:W-:Y:S04]  /*17960*/  SHFL.IDX PT, R79, R79, R22, 0x1c1f ;  /* 0x001c1f164f4f7589 */ /* 0x000fe800000e0000 */
[----:B------:R-:W-:Y:S04]  /*17970*/  SHFL.IDX PT, R83, R83, R22, 0x1c1f ;  /* 0x001c1f1653537589 */ /* 0x000fe800000e0000 */
[----:B------:R-:W1:Y:S04]  /*17980*/  SHFL.IDX PT, R44, R73, R0, 0x1c1f ;  /* 0x001c1f00492c7589 */ /* 0x000e6800000e0000 */
[----:B------:R-:W2:Y:S04]  /*17990*/  SHFL.IDX PT, R22, R53, R0, 0x1c1f ;  /* 0x001c1f0035167589 */ /* 0x000ea800000e0000 */
[----:B------:R-:W3:Y:S04]  /*179a0*/  SHFL.IDX PT, R36, R57, R0, 0x1c1f ;  /* 0x001c1f0039247589 */ /* 0x000ee800000e0000 */
[----:B------:R-:W4:Y:S04]  /*179b0*/  SHFL.IDX PT, R46, R77, R0, 0x1c1f ;  /* 0x001c1f004d2e7589 */ /* 0x000f2800000e0000 */
[----:B------:R-:W5:Y:S04]  /*179c0*/  SHFL.IDX PT, R38, R61, R0, 0x1c1f ;  /* 0x001c1f003d267589 */ /* 0x000f6800000e0000 */
[----:B------:R-:W5:Y:S04]  /*179d0*/  SHFL.IDX PT, R48, R81, R0, 0x1c1f ;  /* 0x001c1f0051307589 */ /* 0x000f6800000e0000 */
[----:B------:R2:W5:Y:S01]  /*179e0*/  SHFL.IDX PT, R50, R85, R0, 0x1c1f ;  /* 0x001c1f0055327589 */ /* 0x00056200000e0000 */
[----:B-1----:R-:W-:-:S02]  /*179f0*/  SEL R29, R71, R44, P0 ;  /* 0x0000002c471d7207 */ /* 0x002fc40000000000 */
[----:B------:R-:W-:Y:S01]  /*17a00*/  SEL R31, R44, R71, P0 ;  /* 0x000000472c1f7207 */ /* 0x000fe20000000000 */
[----:B------:R1:W-:Y:S04]  /*17a10*/  STSM.16.M88.4 [R64], R8 ;  /* 0x0000000840007844 */ /* 0x0003e80000000200 */
[----:B------:R3:W-:Y:S01]  /*17a20*/  STSM.16.M88.4 [R62], R12 ;  /* 0x0000000c3e007844 */ /* 0x0007e20000000200 */
[----:B--2---:R-:W-:-:S03]  /*17a30*/  IADD3 R0, P3, R91, R2, RZ ;  /* 0x000000025b007210 */ /* 0x004fc60007f7e0ff */
[----:B------:R-:W-:Y:S01]  /*17a40*/  STSM.16.M88.4 [R60], R24 ;  /* 0x000000183c007844 */ /* 0x000fe20000000200 */
[----:B------:R-:W-:-:S03]  /*17a50*/  IADD3.X R7, R7, R3, R37, P3, !PT ;  /* 0x0000000307077210 */ /* 0x000fc60001ffe425 */
[----:B------:R-:W-:Y:S01]  /*17a60*/  STSM.16.M88.4 [R58], R32 ;  /* 0x000000203a007844 */ /* 0x000fe20000000200 */
[----:B------:R-:W-:Y:S02]  /*17a70*/  LEA R2, P3, R0, UR6, 0x2 ;  /* 0x0000000600027c11 */ /* 0x000fe4000f8610ff */
[----:B-1----:R-:W-:Y:S01]  /*17a80*/  SEL R8, R51, R22, P0 ;  /* 0x0000001633087207 */ /* 0x002fe20000000000 */
[----:B------:R-:W-:Y:S01]  /*17a90*/  STSM.16.M88.4 [R56], R28 ;  /* 0x0000001c38007844 */ /* 0x000fe20000000200 */
[----:B------:R-:W-:Y:S02]  /*17aa0*/  SEL R10, R22, R51, P0 ;  /* 0x00000033160a7207 */ /* 0x000fe40000000000 */
[----:B---3--:R-:W-:Y:S02]  /*17ab0*/  SEL R12, R55, R36, P0 ;  /* 0x00000024370c7207 */ /* 0x008fe40000000000 */
[----:B------:R-:W-:Y:S02]  /*17ac0*/  SEL R14, R36, R55, P0 ;  /* 0x00000037240e7207 */ /* 0x000fe40000000000 */
[----:B----4-:R-:W-:-:S02]  /*17ad0*/  SEL R9, R75, R46, P0 ;  /* 0x0000002e4b097207 */ /* 0x010fc40000000000 */
[----:B------:R-:W-:Y:S02]  /*17ae0*/  SEL R11, R46, R75, P0 ;  /* 0x0000004b2e0b7207 */ /* 0x000fe40000000000 */
[----:B-----5:R-:W-:Y:S02]  /*17af0*/  SEL R36, R59, R38, P0 ;  /* 0x000000263b247207 */ /* 0x020fe40000000000 */
[----:B------:R-:W-:Y:S01]  /*17b00*/  SEL R13, R79, R48, P0 ;  /* 0x000000304f0d7207 */ /* 0x000fe20000000000 */
[----:B------:R-:W-:Y:S01]  /*17b10*/  STSM.16.M88.4 [R54], R8 ;  /* 0x0000000836007844 */ /* 0x000fe20000000200 */
[----:B------:R-:W-:Y:S02]  /*17b20*/  SEL R15, R48, R79, P0 ;  /* 0x0000004f300f7207 */ /* 0x000fe40000000000 */
[----:B------:R-:W-:Y:S02]  /*17b30*/  SEL R38, R38, R59, P0 ;  /* 0x0000003b26267207 */ /* 0x000fe40000000000 */
[----:B------:R-:W-:Y:S01]  /*17b40*/  SEL R37, R83, R50, P0 ;  /* 0x0000003253257207 */ /* 0x000fe20000000000 */
[----:B------:R-:W-:Y:S01]  /*17b50*/  STSM.16.M88.4 [R52], R12 ;  /* 0x0000000c34007844 */ /* 0x000fe20000000200 */
[----:B------:R-:W-:-:S02]  /*17b60*/  SEL R39, R50, R83, P0 ;  /* 0x0000005332277207 */ /* 0x000fc40000000000 */
[----:B------:R-:W-:Y:S02]  /*17b70*/  LEA.HI.X R3, R0, UR7, R7, 0x2, P3 ;  /* 0x0000000700037c11 */ /* 0x000fe400098f1407 */
[----:B------:R-:W1:Y:S04]  /*17b80*/  SHFL.IDX PT, R0, R66, RZ, 0x1f ;  /* 0x00001fff42007589 */ /* 0x000e6800000e0000 */
[----:B------:R2:W-:Y:S01]  /*17b90*/  STSM.16.M88.4 [R21], R36 ;  /* 0x0000002415007844 */ /* 0x0005e20000000200 */
        /* <DEDUP_REMOVED lines=11> */
[----:B------:R-:W-:Y:S01]  /*17c50*/  ULDC.64 UR6, c[0x0][0x198] ;  /* 0x0000660000067ab9 */ /* 0x000fe20000000a00 */
[----:B------:R-:W-:Y:S02]  /*17c60*/  UIADD3 UR5, UR37, 0x4000, URZ ;  /* 0x0000400025057890 */ /* 0x000fe4000fffe03f */
[----:B------:R-:W-:Y:S01]  /*17c70*/  UIADD3 UR6, UP0, UR6, 0x9f0, URZ ;  /* 0x000009f006067890 */ /* 0x000fe2000ff1e03f */
[----:B------:R-:W-:Y:S01]  /*17c80*/  UMOV UR41, URZ ;  /* 0x0000003f00297c82 */ /* 0x000fe20008000000 */
[----:B------:R-:W-:Y:S02]  /*17c90*/  UMOV UR45, URZ ;  /* 0x0000003f002d7c82 */ /* 0x000fe40008000000 */
[----:B------:R-:W-:Y:S01]  /*17ca0*/  UIADD3.X UR7, URZ, UR7, URZ, UP0, !UPT ;  /* 0x000000073f077290 */ /* 0x000fe200087fe43f */
[----:B------:R-:W-:Y:S01]  /*17cb0*/  UMOV UR40, UR37 ;  /* 0x0000002500287c82 */ /* 0x000fe20008000000 */
[----:B------:R-:W-:-:S07]  /*17cc0*/  UMOV UR8, 0x40 ;  /* 0x0000004000087882 */ /* 0x000fce0000000000 */
        /* <DEDUP_REMOVED lines=9> */
.L_x_798:
[----:B------:R-:W-:Y:S05]  /*17d60*/  BSYNC B0 ;  /* 0x0000000000007941 */ /* 0x000fea0003800000 */
.L_x_797:
[----:B------:R-:W-:Y:S05]  /*17d70*/  BRA `(.L_x_796) ;  /* 0x0000000800307947 */ /* 0x000fea0003800000 */
.L_x_795:
[----:B------:R-:W1:Y:S01]  /*17d80*/  LDC.64 R12, c[0x0][0xae0] ;  /* 0x0002b800ff0c7b82 */ /* 0x000e620000000a00 */
[----:B------:R-:W-:Y:S01]  /*17d90*/  SHF.R.S32.HI R3, RZ, 0x1f, R42 ;  /* 0x0000001fff037819 */ /* 0x000fe2000001142a */
[----:B------:R-:W-:Y:S01]  /*17da0*/  USHF.R.S32.HI UR5, URZ, 0x1f, UR43 ;  /* 0x0000001f3f057899 */ /* 0x000fe2000801142b */
[----:B------:R-:W-:Y:S01]  /*17db0*/  ISETP.GT.AND P0, PT, R42, 0x7f, PT ;  /* 0x0000007f2a00780c */ /* 0x000fe20003f04270 */
[----:B------:R-:W-:Y:S01]  /*17dc0*/  USHF.R.S32.HI UR6, URZ, 0x1f, UR44 ;  /* 0x0000001f3f067899 */ /* 0x000fe2000801142c */
[----:B------:R-:W-:Y:S01]  /*17dd0*/  LEA.HI R3, R3, R42, RZ, 0x3 ;  /* 0x0000002a03037211 */ /* 0x000fe200078f18ff */
[----:B------:R-:W-:Y:S02]  /*17de0*/  BSSY B0, `(.L_x_799) ;  /* 0x000001e000007945 */ /* 0x000fe40003800000 */
[----:B------:R-:W2:Y:S01]  /*17df0*/  LDC R22, c[0x0][0xdac] ;  /* 0x00036b00ff167b82 */ /* 0x000ea20000000800 */
[----:B------:R-:W-:Y:S02]  /*17e00*/  LOP3.LUT R5, R3, 0x1ffffff8, RZ, 0xc0, !PT ;  /* 0x1ffffff803057812 */ /* 0x000fe400078ec0ff */
[----:B------:R-:W-:-:S03]  /*17e10*/  SHF.R.S32.HI R2, RZ, 0x3, R3 ;  /* 0x00000003ff027819 */ /* 0x000fc60000011403 */
[----:B------:R-:W-:Y:S02]  /*17e20*/  IMAD.IADD R5, R42, 0x1, -R5 ;  /* 0x000000012a057824 */ /* 0x000fe400078e0a05 */
[----:B------:R-:W3:Y:S02]  /*17e30*/  LDC.64 R14, c[0x0][0xae8] ;  /* 0x0002ba00ff0e7b82 */ /* 0x000ee40000000a00 */
[----:B------:R-:W-:Y:S02]  /*17e40*/  IMAD.SHL.U32 R8, R5, 0x8, RZ ;  /* 0x0000000805087824 */ /* 0x000fe400078e00ff */
[----:B-1----:R-:W-:Y:S01]  /*17e50*/  IMAD R10, R12, UR5, RZ ;  /* 0x000000050c0a7c24 */ /* 0x002fe2000f8e02ff */
[----:B------:R-:W-:Y:S06]  /*17e60*/  @P0 BRA `(.L_x_800) ;  /* 0x0000000000540947 */ /* 0x000fec0003800000 */
[----:B------:R-:W-:Y:S01]  /*17e70*/  IMAD.U32 R4, RZ, RZ, UR42 ;  /* 0x0000002aff047e24 */ /* 0x000fe2000f8e00ff */
[----:B------:R-:W-:-:S04]  /*17e80*/  ULDC UR7, c[0x0][0xa88] ;  /* 0x0002a20000077ab9 */ /* 0x000fc80000000800 */
[----:B------:R-:W-:-:S04]  /*17e90*/  IADD3 R4, R4, -0x80, R72 ;  /* 0xffffff8004047810 */ /* 0x000fc80007ffe048 */
[----:B------:R-:W-:-:S13]  /*17ea0*/  ISETP.GE.AND P0, PT, R4, UR7, PT ;  /* 0x0000000704007c0c */ /* 0x000fda000bf06270 */
[----:B------:R-:W-:Y:S05]  /*17eb0*/  @P0 BRA `(.L_x_800) ;  /* 0x0000000000400947 */ /* 0x000fea0003800000 */
[----:B------:R-:W1:Y:S01]  /*17ec0*/  LDC.64 R6, c[0x0][0xb70] ;  /* 0x0002dc00ff067b82 */ /* 0x000e620000000a00 */
[----:B------:R-:W-:Y:S01]  /*17ed0*/  SHF.R.S32.HI R5, RZ, 0x1f, R4 ;  /* 0x0000001fff057819 */ /* 0x000fe20000011404 */
[----:B------:R-:W-:-:S06]  /*17ee0*/  ULDC.64 UR8, c[0x0][0xb40] ;  /* 0x0002d00000087ab9 */ /* 0x000fcc0000000a00 */
[----:B------:R-:W4:Y:S01]  /*17ef0*/  LDC.64 R20, c[0x0][0xb78] ;  /* 0x0002de00ff147b82 */ /* 0x000f220000000a00 */
[C---:B-1----:R-:W-:Y:S02]  /*17f00*/  IMAD R0, R6.reuse, UR5, RZ ;  /* 0x0000000506007c24 */ /* 0x042fe4000f8e02ff */
[----:B------:R-:W-:-:S04]  /*17f10*/  IMAD.WIDE.U32 R4, R6, UR43, R4 ;  /* 0x0000002b06047c25 */ /* 0x000fc8000f8e0004 */
[----:B------:R-:W-:Y:S02]  /*17f20*/  IMAD R7, R7, UR43, R0 ;  /* 0x0000002b07077c24 */ /* 0x000fe4000f8e0200 */
[C---:B----4-:R-:W-:Y:S02]  /*17f30*/  IMAD R0, R20.reuse, UR6, RZ ;  /* 0x0000000614007c24 */ /* 0x050fe4000f8e02ff */
[----:B------:R-:W-:Y:S02]  /*17f40*/  IMAD.IADD R5, R5, 0x1, R7 ;  /* 0x0000000105057824 */ /* 0x000fe400078e0207 */
[----:B------:R-:W-:Y:S02]  /*17f50*/  IMAD R7, R21, UR44, R0 ;  /* 0x0000002c15077c24 */ /* 0x000fe4000f8e0200 */
[----:B------:R-:W-:-:S04]  /*17f60*/  IMAD.WIDE.U32 R4, R20, UR44, R4 ;  /* 0x0000002c14047c25 */ /* 0x000fc8000f8e0004 */
[----:B------:R-:W-:Y:S01]  /*17f70*/  IMAD.IADD R5, R5, 0x1, R7 ;  /* 0x0000000105057824 */ /* 0x000fe200078e0207 */
[----:B------:R-:W-:-:S04]  /*17f80*/  LEA R6, P0, R4, UR8, 0x2 ;  /* 0x0000000804067c11 */ /* 0x000fc8000f8010ff */
[----:B------:R-:W-:Y:S01]  /*17f90*/  LEA.HI.X R7, R4, UR9, R5, 0x2, P0 ;  /* 0x0000000904077c11 */ /* 0x000fe200080f1405 */
[----:B------:R-:W-:-:S05]  /*17fa0*/  IMAD.MOV.U32 R5, RZ, RZ, -0x800000 ;  /* 0xff800000ff057424 */ /* 0x000fca00078e00ff */
[----:B------:R1:W-:Y:S03]  /*17fb0*/  STG.E desc[UR46][R6.64], R5 ;  /* 0x0000000506007986 */ /* 0x0003e6000c10192e */
.L_x_800:
[----:B------:R-:W-:Y:S05]  /*17fc0*/  BSYNC B0 ;  /* 0x0000000000007941 */ /* 0x000fea0003800000 */
.L_x_799:
[----:B------:R-:W-:Y:S01]  /*17fd0*/  ULDC UR5, c[0x0][0xa88] ;  /* 0x0002a20000057ab9 */ /* 0x000fe20000000800 */
[----:B------:R-:W-:Y:S01]  /*17fe0*/  SHF.R.S32.HI R9, RZ, 0x1f, R8 ;  /* 0x0000001fff097819 */ /* 0x000fe20000011408 */
[----:B------:R-:W-:Y:S01]  /*17ff0*/  UIADD3 UR42, -UR42, UR5, URZ ;  /* 0x000000052a2a7290 */ /* 0x000fe2000fffe13f */
[----:B------:R-:W-:Y:S01]  /*18000*/  VIADD R0, R2, 0x20 ;  /* 0x0000002002007836 */ /* 0x000fe20000000000 */
[----:B------:R-:W-:Y:S01]  /*18010*/  ULOP3.LUT UR38, URZ, UR38, URZ, 0x33, !UPT ;  /* 0x000000263f267292 */ /* 0x000fe2000f8e333f */
[----:B------:R-:W-:Y:S01]  /*18020*/  IMAD R3, R13, UR43, R10 ;  /* 0x0000002b0d037c24 */ /* 0x000fe2000f8e020a */
[----:B------:R-:W-:Y:S01]  /*18030*/  BSSY B0, `(.L_x_801) ;  /* 0x0000021000007945 */ /* 0x000fe20003800000 */
[----:B-1----:R-:W-:Y:S01]  /*18040*/  IMAD.WIDE.U32 R4, R12, UR43, R8 ;  /* 0x0000002b0c047c25 */ /* 0x002fe2000f8e0008 */
[----:B------:R-:W-:Y:S02]  /*18050*/  ISETP.GE.AND P2, PT, R2, UR42, PT ;  /* 0x0000002a02007c0c */ /* 0x000fe4000bf46270 */
[----:B------:R-:W-:Y:S01]  /*18060*/  ISETP.GE.AND P4, PT, R0, UR42, PT ;  /* 0x0000002a00007c0c */ /* 0x000fe2000bf86270 */
[----:B------:R-:W-:-:S02]  /*18070*/  VIADD R6, R2, 0x40 ;  /* 0x0000004002067836 */ /* 0x000fc40000000000 */
[----:B------:R-:W-:Y:S02]  /*18080*/  VIADD R7, R2, 0x60 ;  /* 0x0000006002077836 */ /* 0x000fe40000000000 */
[----:B------:R-:W-:Y:S01]  /*18090*/  IMAD.IADD R5, R5, 0x1, R3 ;  /* 0x0000000105057824 */ /* 0x000fe200078e0203 */
[----:B------:R-:W-:Y:S01]  /*180a0*/  SHF.R.S32.HI R3, RZ, 0x1f, R2 ;  /* 0x0000001fff037819 */ /* 0x000fe20000011402 */
[----:B---3--:R-:W-:Y:S01]  /*180b0*/  IMAD R0, R14, UR6, RZ ;  /* 0x000000060e007c24 */ /* 0x008fe2000f8e02ff */
[----:B------:R-:W-:Y:S01]  /*180c0*/  ISETP.GE.AND P0, PT, R6, UR42, PT ;  /* 0x0000002a06007c0c */ /* 0x000fe2000bf06270 */
[----:B--2---:R-:W-:Y:S01]  /*180d0*/  VIADD R13, R22, UR38 ;  /* 0x00000026160d7c36 */ /* 0x004fe20008000000 */
[----:B------:R-:W-:Y:S01]  /*180e0*/  ISETP.GE.AND P1, PT, R7, UR42, PT ;  /* 0x0000002a07007c0c */ /* 0x000fe2000bf26270 */
[----:B------:R-:W-:Y:S02]  /*180f0*/  IMAD R11, R15, UR44, R0 ;  /* 0x0000002c0f0b7c24 */ /* 0x000fe4000f8e0200 */
[----:B------:R-:W-:-:S04]  /*18100*/  IMAD.WIDE.U32 R6, R14, UR44, R4 ;  /* 0x0000002c0e067c25 */ /* 0x000fc8000f8e0004 */
[----:B------:R-:W-:-:S04]  /*18110*/  IMAD.WIDE R4, R13, 0x80, R2 ;  /* 0x000000800d047825 */ /* 0x000fc800078e0202 */
[----:B------:R-:W-:Y:S01]  /*18120*/  IMAD.IADD R13, R7, 0x1, R11 ;  /* 0x00000001070d7824 */ /* 0x000fe200078e020b */
[----:B------:R-:W-:Y:S06]  /*18130*/  @P2 BRA `(.L_x_802) ;  /* 0x0000000000402947 */ /* 0x000fec0003800000 */
[----:B------:R-:W-:Y:S01]  /*18140*/  ULDC.64 UR6, c[0x0][0xad8] ;  /* 0x0002b60000067ab9 */ /* 0x000fe20000000a00 */
[C---:B------:R-:W-:Y:S01]  /*18150*/  VIADD R0, R8.reuse, 0x40 ;  /* 0x0000004008007836 */ /* 0x040fe20000000000 */
[----:B------:R-:W-:Y:S01]  /*18160*/  ULDC UR5, c[0x0][0xa8c] ;  /* 0x0002a30000057ab9 */ /* 0x000fe20000000800 */
[----:B------:R-:W-:Y:S01]  /*18170*/  IMAD R11, R5, UR6, RZ ;  /* 0x00000006050b7c24 */ /* 0x000fe2000f8e02ff */
[----:B------:R-:W-:Y:S01]  /*18180*/  ISETP.GE.AND P2, PT, R8, UR5, PT ;  /* 0x0000000508007c0c */ /* 0x000fe2000bf46270 */
[----:B------:R-:W-:Y:S01]  /*18190*/  IMAD.MOV.U32 R2, RZ, RZ, R6 ;  /* 0x000000ffff027224 */ /* 0x000fe200078e0006 */
[----:B------:R-:W-:Y:S01]  /*181a0*/  ISETP.GE.AND P3, PT, R0, UR5, PT ;  /* 0x0000000500007c0c */ /* 0x000fe2000bf66270 */
[----:B------:R-:W-:Y:S02]  /*181b0*/  IMAD.MOV.U32 R3, RZ, RZ, R13 ;  /* 0x000000ffff037224 */ /* 0x000fe400078e000d */
[C---:B------:R-:W-:Y:S02]  /*181c0*/  IMAD R11, R4.reuse, UR7, R11 ;  /* 0x00000007040b7c24 */ /* 0x040fe4000f8e020b */
[----:B------:R-:W-:Y:S01]  /*181d0*/  IMAD.WIDE.U32 R2, R4, UR6, R2 ;  /* 0x0000000604027c25 */ /* 0x000fe2000f8e0002 */
[----:B------:R-:W-:-:S03]  /*181e0*/  ULDC.64 UR6, c[0x0][0xa80] ;  /* 0x0002a00000067ab9 */ /* 0x000fc60000000a00 */
[----:B------:R-:W-:Y:S01]  /*181f0*/  IMAD.IADD R3, R3, 0x1, R11 ;  /* 0x0000000103037824 */ /* 0x000fe200078e020b */
[----:B------:R-:W-:-:S04]  /*18200*/  LEA R10, P5, R2, UR6, 0x1 ;  /* 0x00000006020a7c11 */ /* 0x000fc8000f8a08ff */
[----:B------:R-:W-:-:S05]  /*18210*/  LEA.HI.X R11, R2, UR7, R3, 0x1, P5 ;  /* 0x00000007020b7c11 */ /* 0x000fca000a8f0c03 */
[----:B------:R1:W-:Y:S04]  /*18220*/  @!P2 STG.E.128 desc[UR46][R10.64], RZ ;  /* 0x000000ff0a00a986 */ /* 0x0003e8000c101d2e */
[----:B------:R1:W-:Y:S02]  /*18230*/  @!P3 STG.E.128 desc[UR46][R10.64+0x80], RZ ;  /* 0x000080ff0a00b986 */ /* 0x0003e4000c101d2e */
.L_x_802:
[----:B------:R-:W-:Y:S05]  /*18240*/  BSYNC B0 ;  /* 0x0000000000007941 */ /* 0x000fea0003800000 */
.L_x_801:
[----:B------:R-:W-:Y:S04]  /*18250*/  BSSY B0, `(.L_x_803) ;  /* 0x0000014000007945 */ /* 0x000fe80003800000 */
[----:B------:R-:W-:Y:S05]  /*18260*/  @P4 BRA `(.L_x_804) ;  /* 0x0000000000484947 */ /* 0x000fea0003800000 */
[----:B-1----:R-:W-:Y:S01]  /*18270*/  IADD3 R11, P2, R4, 0x20, RZ ;  /* 0x00000020040b7810 */ /* 0x002fe20007f5e0ff */
[----:B------:R-:W-:Y:S01]  /*18280*/  ULDC.64 UR6, c[0x0][0xad8] ;  /* 0x0002b60000067ab9 */ /* 0x000fe20000000a00 */
[----:B------:R-:W-:Y:S01]  /*18290*/  IMAD.MOV.U32 R2, RZ, RZ, R6 ;  /* 0x000000ffff027224 */ /* 0x000fe200078e0006 */
[----:B------:R-:W-:Y:S01]  /*182a0*/  ULDC UR5, c[0x0][0xa8c] ;  /* 0x0002a30000057ab9 */ /* 0x000fe20000000800 */
[----:B------:R-:W-:Y:S01]  /*182b0*/  IMAD.MOV.U32 R3, RZ, RZ, R13 ;  /* 0x000000ffff037224 */ /* 0x000fe200078e000d */
[C---:B------:R-:W-:Y:S01]  /*182c0*/  ISETP.GE.AND P3, PT, R8.reuse, UR5, PT ;  /* 0x0000000508007c0c */ /* 0x040fe2000bf66270 */
[----:B------:R-:W-:Y:S02]  /*182d0*/  IMAD.X R0, RZ, RZ, R5, P2 ;  /* 0x000000ffff007224 */ /* 0x000fe400010e0605 */
[----:B------:R-:W-:Y:S02]  /*182e0*/  VIADD R10, R8, 0x40 ;  /* 0x00000040080a7836 */ /* 0x000fe40000000000 */
[----:B------:R-:W-:-:S02]  /*182f0*/  IMAD R0, R0, UR6, RZ ;  /* 0x0000000600007c24 */ /* 0x000fc4000f8e02ff */
[----:B------:R-:W-:Y:S01]  /*18300*/  IMAD.WIDE.U32 R2, R11, UR6, R2 ;  /* 0x000000060b027c25 */ /* 0x000fe2000f8e0002 */
[----:B------:R-:W-:-:S03]  /*18310*/  ISETP.GE.AND P4, PT, R10, UR5, PT ;  /* 0x000000050a007c0c */ /* 0x000fc6000bf86270 */
[----:B------:R-:W-:Y:S01]  /*18320*/  IMAD R11, R11, UR7, R0 ;  /* 0x000000070b0b7c24 */ /* 0x000fe2000f8e0200 */
[----:B------:R-:W-:Y:S02]  /*18330*/  ULDC.64 UR6, c[0x0][0xa80] ;  /* 0x0002a00000067ab9 */ /* 0x000fe40000000a00 */
[----:B------:R-:W-:Y:S01]  /*18340*/  LEA R10, P2, R2, UR6, 0x1 ;  /* 0x00000006020a7c11 */ /* 0x000fe2000f8408ff */
[----:B------:R-:W-:-:S05]  /*18350*/  IMAD.IADD R3, R3, 0x1, R11 ;  /* 0x0000000103037824 */ /* 0x000fca00078e020b */
[----:B------:R-:W-:-:S05]  /*18360*/  LEA.HI.X R11, R2, UR7, R3, 0x1, P2 ;  /* 0x00000007020b7c11 */ /* 0x000fca00090f0c03 */
[----:B------:R2:W-:Y:S04]  /*18370*/  @!P3 STG.E.128 desc[UR46][R10.64], RZ ;  /* 0x000000ff0a00b986 */ /* 0x0005e8000c101d2e */
[----:B------:R2:W-:Y:S02]  /*18380*/  @!P4 STG.E.128 desc[UR46][R10.64+0x80], RZ ;  /* 0x000080ff0a00c986 */ /* 0x0005e4000c101d2e */
.L_x_804:
[----:B------:R-:W-:Y:S05]  /*18390*/  BSYNC B0 ;  /* 0x0000000000007941 */ /* 0x000fea0003800000 */
.L_x_803:
[----:B------:R-:W-:Y:S04]  /*183a0*/  BSSY B0, `(.L_x_805) ;  /* 0x0000014000007945 */ /* 0x000fe80003800000 */
[----:B------:R-:W-:Y:S05]  /*183b0*/  @P0 BRA `(.L_x_806) ;  /* 0x0000000000480947 */ /* 0x000fea0003800000 */
[----:B-12---:R-:W-:Y:S01]  /*183c0*/  IADD3 R11, P0, R4, 0x40, RZ ;  /* 0x00000040040b7810 */ /* 0x006fe20007f1e0ff */
        /* <DEDUP_REMOVED lines=17> */
.L_x_806:
[----:B------:R-:W-:Y:S05]  /*184e0*/  BSYNC B0 ;  /* 0x0000000000007941 */ /* 0x000fea0003800000 */
.L_x_805:
[----:B------:R-:W-:Y:S04]  /*184f0*/  BSSY B0, `(.L_x_796) ;  /* 0x0000014000007945 */ /* 0x000fe80003800000 */
[----:B------:R-:W-:Y:S05]  /*18500*/  @P1 BRA `(.L_x_807) ;  /* 0x0000000000481947 */ /* 0x000fea0003800000 */
[----:B------:R-:W-:Y:S01]  /*18510*/  IADD3 R7, P0, R4, 0x60, RZ ;  /* 0x0000006004077810 */ /* 0x000fe20007f1e0ff */
        /* <DEDUP_REMOVED lines=17> */
.L_x_807:
[----:B------:R-:W-:Y:S05]  /*18630*/  BSYNC B0 ;  /* 0x0000000000007941 */ /* 0x000fea0003800000 */
.L_x_796:
[----:B------:R-:W5:Y:S02]  /*18640*/  LDC R0, c[0x0][0xda8] ;  /* 0x00036a00ff007b82 */ /* 0x000f640000000800 */
[----:B-----5:R-:W-:-:S13]  /*18650*/  ISETP.LE.AND P0, PT, R0, UR4, PT ;  /* 0x0000000400007c0c */ /* 0x020fda000bf03270 */
[----:B------:R-:W-:Y:S05]  /*18660*/  @!P0 BRA `(.L_x_808) ;  /* 0xfffffe8400c08947 */ /* 0x000fea000383ffff */
[----:B------:R-:W-:Y:S05]  /*18670*/  EXIT ;  /* 0x000000000000794d */ /* 0x000fea0003800000 */
.L_x_710:
[----:B------:R-:W-:-:S08]  /*18680*/  NOP ;  /* 0x0000000000007918 */ /* 0x000fd00000000000 */
[----:B---3--:R-:W1:-:S00]  /*18690*/  USETMAXREG.DEALLOC.CTAPOOL 0x18 ;  /* 0x00000018000079c8 */ /* 0x008e4000080e0500 */
[----:B-1----:R-:W-:-:S06]  /*186a0*/  LOP3.LUT R0, R0, 0x3, RZ, 0xc0, !PT ;  /* 0x0000000300007812 */ /* 0x002fcc00078ec0ff */
[----:B------:R-:W1:Y:S01]  /*186b0*/  S2UR UR4, SR_CTAID.X ;  /* 0x00000000000479c3 */ /* 0x000e620000002500 */
[----:B------:R-:W-:Y:S01]  /*186c0*/  LOP3.LUT R16, R16, 0xfffffffd, RZ, 0xc0, !PT ;  /* 0xfffffffd10107812 */ /* 0x000fe200078ec0ff */
[----:B------:R-:W-:Y:S04]  /*186d0*/  STL [R1], RZ ;  /* 0x000000ff01007387 */ /* 0x000fe80000100800 */
[----:B------:R-:W2:Y:S04]  /*186e0*/  SHFL.IDX PT, R0, R0, RZ, 0x1f ;  /* 0x00001fff00007589 */ /* 0x000ea800000e0000 */
[----:B------:R3:W-:Y:S01]  /*186f0*/  STL [R1+0x24], RZ ;  /* 0x000024ff01007387 */ /* 0x0007e20000100800 */
[----:B--2---:R-:W-:-:S02]  /*18700*/  ISETP.NE.AND P0, PT, R0, RZ, PT ;  /* 0x000000ff0000720c */ /* 0x004fc40003f05270 */
[----:B------:R-:W1:Y:S11]  /*18710*/  LDC R0, c[0x0][0xda8] ;  /* 0x00036a00ff007b82 */ /* 0x000e760000000800 */
[----:B------:R-:W-:Y:S01]  /*18720*/  @P0 LOP3.LUT R16, R16, 0x2, RZ, 0xfc, !PT ;  /* 0x0000000210100812 */ /* 0x000fe200078efcff */
[----:B------:R-:W-:Y:S06]  /*18730*/  @P0 BAR.ARV 0x4, 0x180 ;  /* 0x0106000000000b1d */ /* 0x000fec0000002000 */
[----:B-1----:R-:W-:Y:S01]  /*18740*/  ISETP.LE.AND P0, PT, R0, UR4, PT ;  /* 0x0000000400007c0c */ /* 0x002fe2000bf03270 */
[----:B------:R-:W-:-:S05]  /*18750*/  IMAD.MOV.U32 R0, RZ, RZ, 0x1 ;  /* 0x00000001ff007424 */ /* 0x000fca00078e00ff */
[----:B------:R3:W-:Y:S07]  /*18760*/  STL [R1+0x4], R0 ;  /* 0x0000040001007387 */ /* 0x0007ee0000100800 */
[----:B------:R-:W-:Y:S05]  /*18770*/  @P0 BRA `(.L_x_809) ;  /* 0x0000003000fc0947 */ /* 0x000fea0003800000 */
[----:B------:R-:W2:Y:S01]  /*18780*/  LDL R7, [R1+0x20] ;  /* 0x0000200001077983 */ /* 0x000ea20000100800 */
[----:B------:R-:W1:Y:S01]  /*18790*/  S2R R2, SR_TID.X ;  /* 0x0000000000027919 */ /* 0x000e620000002100 */
[----:B------:R-:W3:Y:S01]  /*187a0*/  S2R R8, SR_TID.X ;  /* 0x0000000000087919 */ /* 0x000ee20000002100 */
[----:B-1----:R-:W-:Y:S01]  /*187b0*/  LOP3.LUT R2, R2, 0x7f, RZ, 0xc0, !PT ;  /* 0x0000007f02027812 */ /* 0x002fe200078ec0ff */
[C---:B---3--:R-:W-:Y:S02]  /*187c0*/  IMAD.SHL.U32 R0, R8.reuse, 0x80, RZ ;  /* 0x0000008008007824 */ /* 0x048fe400078e00ff */
[----:B------:R-:W-:Y:S01]  /*187d0*/  IMAD.SHL.U32 R4, R8, 0x20, RZ ;  /* 0x0000002008047824 */ /* 0x000fe200078e00ff */
[----:B------:R-:W-:Y:S02]  /*187e0*/  SHF.R.U32.HI R3, RZ, 0x5, R2 ;  /* 0x00000005ff037819 */ /* 0x000fe40000011602 */
[----:B------:R-:W-:Y:S02]  /*187f0*/  LOP3.LUT R2, R0, 0x380, RZ, 0xc0, !PT ;  /* 0x0000038000027812 */ /* 0x000fe400078ec0ff */
[----:B------:R-:W-:-:S03]  /*18800*/  LOP3.LUT R6, R4, 0x60, RZ, 0xc0, !PT ;  /* 0x0000006004067812 */ /* 0x000fc600078ec0ff */
[C---:B------:R-:W-:Y:S02]  /*18810*/  IMAD R2, R3.reuse, 0x10, R2 ;  /* 0x0000001003027824 */ /* 0x040fe400078e0202 */
[----:B------:R-:W-:Y:S02]  /*18820*/  IMAD R6, R3, 0x200, R6 ;  /* 0x0000020003067824 */ /* 0x000fe400078e0206 */
[----:B------:R-:W-:-:S05]  /*18830*/  IMAD.SHL.U32 R3, R8, 0x10, RZ ;  /* 0x0000001008037824 */ /* 0x000fca00078e00ff */
[----:B------:R-:W-:Y:S02]  /*18840*/  LOP3.LUT R3, R2, 0x70, R3, 0x78, !PT ;  /* 0x0000007002037812 */ /* 0x000fe400078e7803 */
[----:B------:R-:W-:Y:S01]  /*18850*/  LOP3.LUT R2, R4, 0x80, RZ, 0xc0, !PT ;  /* 0x0000008004027812 */ /* 0x000fe200078ec0ff */
[----:B------:R-:W-:-:S03]  /*18860*/  IMAD.SHL.U32 R5, R8, 0x4, RZ ;  /* 0x0000000408057824 */ /* 0x000fc600078e00ff */
[----:B------:R-:W-:Y:S02]  /*18870*/  LOP3.LUT R2, R2, 0x10, R8, 0xf8, !PT ;  /* 0x0000001002027812 */ /* 0x000fe400078ef808 */
[----:B------:R-:W-:Y:S02]  /*18880*/  LOP3.LUT R4, R4, 0x100, RZ, 0xc0, !PT ;  /* 0x0000010004047812 */ /* 0x000fe400078ec0ff */
[----:B------:R-:W-:Y:S02]  /*18890*/  LOP3.LUT R5, R2, 0x10, R5, 0x78, !PT ;  /* 0x0000001002057812 */ /* 0x000fe400078e7805 */
[----:B------:R-:W-:Y:S02]  /*188a0*/  LOP3.LUT R2, R3, 0xc00, R0, 0xf8, !PT ;  /* 0x00000c0003027812 */ /* 0x000fe400078ef800 */
[----:B------:R-:W-:Y:S01]  /*188b0*/  IADD3 R4, R5, R6, R4 ;  /* 0x0000000605047210 */ /* 0x000fe20007ffe004 */
[----:B------:R-:W-:Y:S01]  /*188c0*/  IMAD.MOV.U32 R0, RZ, RZ, 0x40 ;  /* 0x00000040ff007424 */ /* 0x000fe200078e00ff */
[----:B------:R-:W-:Y:S01]  /*188d0*/  LOP3.LUT P0, RZ, R8, 0x4, RZ, 0xc0, !PT ;  /* 0x0000000408ff7812 */ /* 0x000fe2000780c0ff */
[----:B------:R-:W-:-:S02]  /*188e0*/  IMAD.U32 R3, RZ, RZ, UR4 ;  /* 0x00000004ff037e24 */ /* 0x000fc4000f8e00ff */
[----:B------:R-:W-:Y:S01]  /*188f0*/  STL [R1+0x10], R4 ;  /* 0x0000100401007387 */ /* 0x000fe20000100800 */
[----:B------:R-:W-:-:S03]  /*18900*/  SEL R0, R0, 0xffffffc0, !P0 ;  /* 0xffffffc000007807 */ /* 0x000fc60004000000 */
[----:B------:R2:W-:Y:S04]  /*18910*/  STL [R1+0x14], R2 ;  /* 0x0000140201007387 */ /* 0x0005e80000100800 */
[----:B------:R-:W-:Y:S01]  /*18920*/  STL [R1+0x18], R3 ;  /* 0x0000180301007387 */ /* 0x000fe20000100800 */
[----:B------:R-:W-:Y:S01]  /*18930*/  ULDC UR41, c[0x0][0xc] ;  /* 0x0000030000297ab9 */ /* 0x000fe20000000800 */
[----:B------:R-:W-:Y:S01]  /*18940*/  ULDC.64 UR42, c[0x0][0x198] ;  /* 0x00006600002a7ab9 */ /* 0x000fe20000000a00 */
[C---:B--2---:R-:W-:Y:S02]  /*18950*/  LOP3.LUT R2, R7.reuse, 0x1, RZ, 0xfc, !PT ;  /* 0x0000000107027812 */ /* 0x044fe400078efcff */
[----:B------:R-:W-:-:S03]  /*18960*/  LOP3.LUT R0, R7, 0x2, RZ, 0xfc, !PT ;  /* 0x0000000207007812 */ /* 0x000fc600078efcff */
[----:B------:R-:W-:Y:S04]  /*18970*/  STL [R1+0x28], R2 ;  /* 0x0000280201007387 */ /* 0x000fe80000100800 */
[----:B------:R-:W-:Y:S04]  /*18980*/  STL [R1+0x24], RZ ;  /* 0x000024ff01007387 */ /* 0x000fe80000100800 */
[----:B------:R1:W-:Y:S04]  /*18990*/  STL [R1+0x1c], R0 ;  /* 0x00001c0001007387 */ /* 0x0003e80000100800 */
[----:B------:R2:W-:Y:S01]  /*189a0*/  STL [R1], RZ ;  /* 0x000000ff01007387 */ /* 0x0005e20000100800 */
[----:B-1----:R-:W-:-:S05]  /*189b0*/  IMAD.MOV.U32 R0, RZ, RZ, 0x1 ;  /* 0x00000001ff007424 */ /* 0x002fca00078e00ff */
[----:B------:R2:W-:Y:S02]  /*189c0*/  STL [R1+0x4], R0 ;  /* 0x0000040001007387 */ /* 0x0005e40000100800 */
.L_x_867:
[----:B---3--:R-:W3:Y:S01]  /*189d0*/  LDL R2, [R1+0x18] ;  /* 0x0000180001027983 */ /* 0x008ee20000100800 */
[----:B------:R-:W-:Y:S01]  /*189e0*/  ULDC UR8, c[0x0][0xdd0] ;  /* 0x0003740000087ab9 */ /* 0x000fe20000000800 */
[----:B--2---:R-:W1:Y:S01]  /*189f0*/  LDC R0, c[0x0][0xde8] ;  /* 0x00037a00ff007b82 */ /* 0x004e620000000800 */
[----:B------:R-:W-:-:S11]  /*18a00*/  UISETP.NE.AND UP0, UPT, UR8, 0x1, UPT ;  /* 0x000000010800788c */ /* 0x000fd6000bf05270 */
[----:B------:R-:W-:Y:S01]  /*18a10*/  @UP0 ULDC UR4, c[0x0][0xdd4] ;  /* 0x0003750000040ab9 */ /* 0x000fe20000000800 */
[----:B------:R-:W-:Y:S01]  /*18a20*/  @UP0 ULDC UR9, c[0x0][0xdd8] ;  /* 0x0003760000090ab9 */ /* 0x000fe20000000800 */
[C---:B---3--:R-:W-:Y:S02]  /*18a30*/  R2UR UR6, R2.reuse ;  /* 0x00000000020672ca */ /* 0x048fe400000e0000 */
[----:B------:R-:W-:-:S11]  /*18a40*/  R2UR UR7, R2 ;  /* 0x00000000020772ca */ /* 0x000fd600000e0000 */
[----:B------:R-:W-:-:S04]  /*18a50*/  UIMAD.WIDE.U32 UR4, UR6, UR4, URZ ;  /* 0x00000004060472a5 */ /* 0x000fc8000f8e003f */
[----:B------:R-:W-:-:S04]  /*18a60*/  @UP0 USHF.R.U32.HI UR6, URZ, UR9, UR5 ;  /* 0x000000093f060299 */ /* 0x000fc80008011605 */
[----:B------:R-:W-:Y:S02]  /*18a70*/  UIADD3 UR4, -UR6, URZ, URZ ;  /* 0x0000003f06047290 */ /* 0x000fe4000fffe13f */
[----:B-1----:R-:W-:Y:S02]  /*18a80*/  ISETP.LE.AND P0, PT, R0, UR6, PT ;  /* 0x0000000600007c0c */ /* 0x002fe4000bf03270 */
[----:B------:R-:W-:-:S11]  /*18a90*/  UIMAD UR8, UR8, UR4, UR7 ;  /* 0x00000004080872a4 */ /* 0x000fd6000f8e0207 */
[----:B------:R-:W-:Y:S05]  /*18aa0*/  @!P0 BRA `(.L_x_810) ;  /* 0x0000000000208947 */ /* 0x000fea0003800000 */
        /* <DEDUP_REMOVED lines=8> */
.L_x_810:
[----:B------:R-:W-:Y:S01]  /*18b30*/  ULDC UR9, c[0x0][0xdc4] ;  /* 0x0003710000097ab9 */ /* 0x000fe20000000800 */
[----:B------:R-:W-:Y:S01]  /*18b40*/  UMOV UR7, UR8 ;  /* 0x0000000800077c82 */ /* 0x000fe20008000000 */
[----:B------:R-:W-:-:S11]  /*18b50*/  UISETP.NE.AND UP0, UPT, UR9, 0x1, UPT ;  /* 0x000000010900788c */ /* 0x000fd6000bf05270 */
[----:B------:R-:W-:Y:S02]  /*18b60*/  @UP0 ULDC.64 UR10, c[0x0][0xdc8] ;  /* 0x00037200000a0ab9 */ /* 0x000fe40000000a00 */
[----:B------:R-:W-:-:S04]  /*18b70*/  UIMAD.WIDE.U32 UR4, UR8, UR10, URZ ;  /* 0x0000000a080472a5 */ /* 0x000fc8000f8e003f */
[----:B------:R-:W-:-:S04]  /*18b80*/  @UP0 USHF.R.U32.HI UR7, URZ, UR11, UR5 ;  /* 0x0000000b3f070299 */ /* 0x000fc80008011605 */
[----:B------:R-:W-:-:S12]  /*18b90*/  UIMAD UR4, UR7, UR9, URZ ;  /* 0x00000009070472a4 */ /* 0x000fd8000f8e023f */
.L_x_811:
[----:B------:R-:W1:Y:S01]  /*18ba0*/  LDC.64 R4, c[0x0][0x9e0] ;  /* 0x00027800ff047b82 */ /* 0x000e620000000a00 */
[----:B------:R-:W-:Y:S02]  /*18bb0*/  UIADD3 UR4, UR8, -UR4, URZ ;  /* 0x8000000408047290 */ /* 0x000fe4000fffe03f */
[----:B------:R-:W-:Y:S01]  /*18bc0*/  ULOP3.LUT UR7, URZ, UR7, URZ, 0x33, !UPT ;  /* 0x000000073f077292 */ /* 0x000fe2000f8e333f */
[----:B------:R-:W-:Y:S01]  /*18bd0*/  ULDC UR8, c[0x0][0xdb8] ;  /* 0x00036e0000087ab9 */ /* 0x000fe20000000800 */
[----:B------:R-:W-:Y:S01]  /*18be0*/  ULDC.64 UR10, c[0x0][0x3f8] ;  /* 0x0000fe00000a7ab9 */ /* 0x000fe20000000a00 */
[----:B------:R-:W-:Y:S01]  /*18bf0*/  UISETP.NE.AND UP1, UPT, UR8, 0x1, UPT ;  /* 0x000000010800788c */ /* 0x000fe2000bf25270 */
[----:B------:R-:W-:Y:S01]  /*18c00*/  ULDC UR9, c[0x0][0xdac] ;  /* 0x00036b0000097ab9 */ /* 0x000fe20000000800 */
[----:B------:R-:W-:Y:S01]  /*18c10*/  UISETP.NE.U32.AND UP0, UPT, UR10, URZ, UPT ;  /* 0x0000003f0a00728c */ /* 0x000fe2000bf05070 */
[----:B------:R-:W-:Y:S01]  /*18c20*/  ULDC UR5, c[0x0][0xdc4] ;  /* 0x0003710000057ab9 */ /* 0x000fe20000000800 */
[----:B------:R-:W-:-:S02]  /*18c30*/  UIADD3 UR7, UR7, UR9, URZ ;  /* 0x0000000907077290 */ /* 0x000fc4000fffe03f */
[----:B------:R-:W-:Y:S02]  /*18c40*/  UIMAD UR6, UR6, UR5, UR4 ;  /* 0x00000005060672a4 */ /* 0x000fe4000f8e0204 */
[----:B------:R-:W-:-:S03]  /*18c50*/  UISETP.NE.AND.EX UP0, UPT, UR11, URZ, UPT, UP0 ;  /* 0x0000003f0b00728c */ /* 0x000fc6000bf05300 */
[----:B------:R-:W-:Y:S01]  /*18c60*/  @UP1 ULDC UR4, c[0x0][0xdbc] ;  /* 0x00036f0000041ab9 */ /* 0x000fe20000000800 */
[----:B------:R-:W-:Y:S01]  /*18c70*/  USHF.L.U32 UR37, UR7, 0x7, URZ ;  /* 0x0000000707257899 */ /* 0x000fe2000800063f */
[----:B------:R-:W-:Y:S01]  /*18c80*/  ULDC UR10, c[0x0][0x404] ;  /* 0x00010100000a7ab9 */ /* 0x000fe20000000800 */
[----:B------:R-:W-:Y:S01]  /*18c90*/  ULDC UR11, c[0x0][0x288] ;  /* 0x0000a200000b7ab9 */ /* 0x000fe20000000800 */
[----:B------:R-:W-:Y:S01]  /*18ca0*/  UIMAD.WIDE.U32 UR4, UR6, UR4, URZ ;  /* 0x00000004060472a5 */ /* 0x000fe2000f8e003f */
[----:B-1----:R-:W-:Y:S01]  /*18cb0*/  ISETP.GE.AND P1, PT, R5, 0x1, PT ;  /* 0x000000010500780c */ /* 0x002fe20003f26270 */
[----:B------:R-:W-:Y:S01]  /*18cc0*/  @UP1 ULDC UR12, c[0x0][0xdc0] ;  /* 0x00037000000c1ab9 */ /* 0x000fe20000000800 */
[----:B------:R-:W-:Y:S02]  /*18cd0*/  USEL UR10, UR10, 0x1, UP0 ;  /* 0x000000010a0a7887 */ /* 0x000fe40008000000 */
[----:B------:R-:W-:Y:S01]  /*18ce0*/  UIADD3 UR4, UR37, 0x80, -UR11 ;  /* 0x0000008025047890 */ /* 0x000fe2000fffe80b */
[----:B------:R-:W-:Y:S01]  /*18cf0*/  UMOV UR39, UR6 ;  /* 0x0000000600277c82 */ /* 0x000fe20008000000 */
[----:B------:R-:W-:Y:S01]  /*18d00*/  ULDC UR9, c[0x0][0x2e0] ;  /* 0x0000b80000097ab9 */ /* 0x000fe20000000800 */
[----:B------:R-:W-:-:S02]  /*18d10*/  @UP1 USHF.R.U32.HI UR39, URZ, UR12, UR5 ;  /* 0x0000000c3f271299 */ /* 0x000fc40008011605 */
[----:B------:R-:W-:Y:S02]  /*18d20*/  UIMAD UR4, UR10, UR9, UR4 ;  /* 0x000000090a0472a4 */ /* 0x000fe4000f8e0204 */
[----:B------:R-:W-:-:S04]  /*18d30*/  UIADD3 UR38, -UR39, URZ, URZ ;  /* 0x0000003f27267290 */ /* 0x000fc8000fffe13f */
[----:B------:R-:W-:Y:S01]  /*18d40*/  UIMAD UR38, UR8, UR38, UR6 ;  /* 0x00000026082672a4 */ /* 0x000fe2000f8e0206 */
[----:B------:R-:W-:Y:S01]  /*18d50*/  VIADD R4, R4, UR4 ;  /* 0x0000000404047c36 */ /* 0x000fe20008000000 */
[----:B------:R-:W-:Y:S10]  /*18d60*/  @!P1 BRA `(.L_x_812) ;  /* 0x0000000000449947 */ /* 0x000ff40003800000 */
[----:B------:R-:W-:Y:S01]  /*18d70*/  ISETP.LT.AND P0, PT, RZ, UR4, PT ;  /* 0x00000004ff007c0c */ /* 0x000fe2000bf01270 */
[----:B------:R-:W-:-:S06]  /*18d80*/  UIADD3 UR5, UR4, -0x1, URZ ;  /* 0xffffffff04057890 */ /* 0x000fcc000fffe03f */
[----:B------:R-:W-:-:S06]  /*18d90*/  IMAD.U32 R0, RZ, RZ, UR5 ;  /* 0x00000005ff007e24 */ /* 0x000fcc000f8e00ff */
[----:B------:R-:W-:Y:S05]  /*18da0*/  @P0 BRA `(.L_x_813) ;  /* 0x00000000001c0947 */ /* 0x000fea0003800000 */
[----:B------:R-:W-:Y:S01]  /*18db0*/  ISETP.NE.AND P0, PT, R5, 0x1, PT ;  /* 0x000000010500780c */ /* 0x000fe20003f05270 */
[----:B------:R-:W-:-:S12]  /*18dc0*/  IMAD R7, RZ, RZ, -UR4 ;  /* 0x80000004ff077e24 */ /* 0x000fd8000f8e02ff */
[----:B------:R-:W1:Y:S02]  /*18dd0*/  @P0 LDC.64 R2, c[0x0][0x9e8] ;  /* 0x00027a00ff020b82 */ /* 0x000e640000000a00 */
[----:B-1----:R-:W-:-:S05]  /*18de0*/  @P0 IMAD.HI.U32 R2, R7, R2, RZ ;  /* 0x0000000207020227 */ /* 0x002fca00078e00ff */
[----:B------:R-:W-:-:S04]  /*18df0*/  @P0 SHF.R.U32.HI R7, RZ, R3, R2 ;  /* 0x00000003ff070219 */ /* 0x000fc80000011602 */
[----:B------:R-:W-:Y:S01]  /*18e00*/  LOP3.LUT R0, RZ, R7, RZ, 0x33, !PT ;  /* 0x00000007ff007212 */ /* 0x000fe200078e33ff */
[----:B------:R-:W-:Y:S06]  /*18e10*/  BRA `(.L_x_814) ;  /* 0x0000000000107947 */ /* 0x000fec0003800000 */
.L_x_813:
[----:B------:R-:W-:-:S13]  /*18e20*/  ISETP.NE.AND P0, PT, R5, 0x1, PT ;  /* 0x000000010500780c */ /* 0x000fda0003f05270 */
[----:B------:R-:W1:Y:S02]  /*18e30*/  @P0 LDC.64 R2, c[0x0][0x9e8] ;  /* 0x00027a00ff020b82 */ /* 0x000e640000000a00 */
[----:B-1----:R-:W-:-:S05]  /*18e40*/  @P0 IMAD.HI.U32 R2, R0, R2, RZ ;  /* 0x0000000200020227 */ /* 0x002fca00078e00ff */
[----:B------:R-:W-:-:S07]  /*18e50*/  @P0 SHF.R.U32.HI R0, RZ, R3, R2 ;  /* 0x00000003ff000219 */ /* 0x000fce0000011602 */
.L_x_814:
[----:B------:R-:W-:-:S05]  /*18e60*/  IMAD R3, R0, R5, R5 ;  /* 0x0000000500037224 */ /* 0x000fca00078e0205 */
[----:B------:R-:W-:-:S07]  /*18e70*/  VIMNMX R4, R4, R3, PT ;  /* 0x0000000304047248 */ /* 0x000fce0003fe0100 */
.L_x_812:
[----:B------:R-:W-:Y:S01]  /*18e80*/  UIMAD UR5, UR10, UR9, 0xdf ;  /* 0x000000df0a0574a4 */ /* 0x000fe2000f8e0209 */
[----:B------:R-:W-:Y:S01]  /*18e90*/  VIADD R3, R4, 0xdf ;  /* 0x000000df04037836 */ /* 0x000fe20000000000 */
[----:B------:R-:W-:Y:S01]  /*18ea0*/  UMOV UR4, URZ ;  /* 0x0000003f00047c82 */ /* 0x000fe20008000000 */
[----:B------:R-:W-:Y:S01]  /*18eb0*/  IMAD.MOV.U32 R2, RZ, RZ, RZ ;  /* 0x000000ffff027224 */ /* 0x000fe200078e00ff */
[----:B------:R-:W-:Y:S02]  /*18ec0*/  UIMAD.WIDE UR4, UR5, -0x6db6db6d, UR4 ;  /* 0x92492493050478a5 */ /* 0x000fe4000f8e0204 */
[----:B------:R-:W-:Y:S01]  /*18ed0*/  UIADD3 UR6, UR37, -UR11, URZ ;  /* 0x8000000b25067290 */ /* 0x000fe2000fffe03f */
[----:B------:R-:W-:Y:S01]  /*18ee0*/  IMAD.HI R2, R3, -0x6db6db6d, R2 ;  /* 0x9249249303027827 */ /* 0x000fe200078e0202 */
[----:B------:R-:W-:Y:S02]  /*18ef0*/  USHF.R.U32.HI UR4, URZ, 0x1f, UR5 ;  /* 0x0000001f3f047899 */ /* 0x000fe40008011605 */
[----:B------:R-:W-:-:S02]  /*18f00*/  UIMAD UR6, UR10, UR9, UR6 ;  /* 0x000000090a0672a4 */ /* 0x000fc4000f8e0206 */
[----:B------:R-:W-:Y:S01]  /*18f10*/  SHF.R.U32.HI R3, RZ, 0x1f, R2 ;  /* 0x0000001fff037819 */ /* 0x000fe20000011602 */
[----:B------:R-:W-:Y:S01]  /*18f20*/  ULDC UR7, c[0x0][0x9dc] ;  /* 0x0002770000077ab9 */ /* 0x000fe20000000800 */
[----:B------:R-:W-:Y:S02]  /*18f30*/  ULEA.HI.SX32 UR5, UR5, UR4, 0x19 ;  /* 0x0000000405057291 */ /* 0x000fe4000f8fca3f */
[----:B------:R-:W-:Y:S01]  /*18f40*/  UIADD3 UR4, UR6, -UR7, URZ ;  /* 0x8000000706047290 */ /* 0x000fe2000fffe03f */
[----:B------:R-:W-:-:S04]  /*18f50*/  LEA.HI.SX32 R3, R2, R3, 0x19 ;  /* 0x0000000302037211 */ /* 0x000fc800078fcaff */
[----:B------:R-:W-:Y:S01]  /*18f60*/  VIMNMX R17, R3, UR5, PT ;  /* 0x0000000503117c48 */ /* 0x000fe2000bfe0100 */
[----:B------:R-:W-:Y:S01]  /*18f70*/  IMAD.U32 R0, RZ, RZ, UR4 ;  /* 0x00000004ff007e24 */ /* 0x000fe2000f8e00ff */
[----:B------:R-:W-:Y:S06]  /*18f80*/  @!P1 BRA `(.L_x_815) ;  /* 0x0000000000409947 */ /* 0x000fec0003800000 */
[----:B------:R-:W-:-:S05]  /*18f90*/  IMAD.U32 R4, RZ, RZ, UR6 ;  /* 0x00000006ff047e24 */ /* 0x000fca000f8e00ff */
        /* <DEDUP_REMOVED lines=9> */
.L_x_816:
[----:B------:R-:W-:-:S13]  /*19030*/  ISETP.NE.AND P0, PT, R5, 0x1, PT ;  /* 0x000000010500780c */ /* 0x000fda0003f05270 */
[----:B------:R-:W1:Y:S02]  /*19040*/  @P0 LDC.64 R2, c[0x0][0x9e8] ;  /* 0x00027a00ff020b82 */ /* 0x000e640000000a00 */
[----:B-1----:R-:W-:-:S05]  /*19050*/  @P0 IMAD.HI.U32 R2, R4, R2, RZ ;  /* 0x0000000204020227 */ /* 0x002fca00078e00ff */
[----:B------:R-:W-:-:S07]  /*19060*/  @P0 SHF.R.U32.HI R4, RZ, R3, R2 ;  /* 0x00000003ff040219 */ /* 0x000fce0000011602 */
.L_x_817:
[----:B------:R-:W-:-:S05]  /*19070*/  IMAD R5, R4, R5, RZ ;  /* 0x0000000504057224 */ /* 0x000fca00078e02ff */
[----:B------:R-:W-:-:S07]  /*19080*/  VIMNMX R0, R0, R5, !PT ;  /* 0x0000000500007248 */ /* 0x000fce0007fe0100 */
.L_x_815:
[----:B------:R-:W-:Y:S01]  /*19090*/  IMAD.MOV.U32 R2, RZ, RZ, RZ ;  /* 0x000000ffff027224 */ /* 0x000fe200078e00ff */
[----:B------:R-:W-:Y:S01]  /*190a0*/  BSSY B6, `(.L_x_818) ;  /* 0x0000292000067945 */ /* 0x000fe20003800000 */
[----:B------:R-:W-:Y:S02]  /*190b0*/  IMAD.MOV.U32 R3, RZ, RZ, R0 ;  /* 0x000000ffff037224 */ /* 0x000fe400078e0000 */
[----:B------:R-:W-:-:S05]  /*190c0*/  IMAD.HI R0, R0, -0x6db6db6d, R2 ;  /* 0x9249249300007827 */ /* 0x000fca00078e0202 */
[----:B------:R-:W-:-:S04]  /*190d0*/  SHF.R.U32.HI R3, RZ, 0x1f, R0 ;  /* 0x0000001fff037819 */ /* 0x000fc80000011600 */
[----:B------:R-:W-:-:S04]  /*190e0*/  LEA.HI.SX32 R3, R0, R3, 0x19 ;  /* 0x0000000300037211 */ /* 0x000fc800078fcaff */
[----:B------:R-:W-:-:S04]  /*190f0*/  VIMNMX R4, RZ, R3, !PT ;  /* 0x00000003ff047248 */ /* 0x000fc80007fe0100 */
[----:B------:R-:W-:Y:S01]  /*19100*/  ISETP.GT.AND P0, PT, R17, R4, PT ;  /* 0x000000041100720c */ /* 0x000fe20003f04270 */
[----:B------:R1:W-:-:S12]  /*19110*/  STL [R1+0xc], R4 ;  /* 0x00000c0401007387 */ /* 0x0003d80000100800 */
[----:B-1----:R-:W-:Y:S05]  /*19120*/  @P0 BRA `(.L_x_819) ;  /* 0x0000000000480947 */ /* 0x002fea0003800000 */
[----:B------:R-:W1:Y:S02]  /*19130*/  S2R R4, SR_TID.X ;  /* 0x0000000000047919 */ /* 0x000e640000002100 */
[----:B-1----:R-:W-:-:S04]  /*19140*/  LOP3.LUT R4, R4, 0x7f, RZ, 0xc0, !PT ;  /* 0x0000007f04047812 */ /* 0x002fc800078ec0ff */
[----:B------:R-:W-:-:S13]  /*19150*/  ISETP.NE.AND P0, PT, R4, RZ, PT ;  /* 0x000000ff0400720c */ /* 0x000fda0003f05270 */
[----:B------:R-:W-:Y:S05]  /*19160*/  @P0 BRA `(.L_x_820) ;  /* 0x0000002800140947 */ /* 0x000fea0003800000 */
[----:B------:R-:W1:Y:S01]  /*19170*/  S2R R5, SR_LANEID ;  /* 0x0000000000057919 */ /* 0x000e620000000000 */
[----:B------:R-:W-:Y:S01]  /*19180*/  VOTEU.ANY UR4, UPT, PT ;  /* 0x0000000000047886 */ /* 0x000fe200038e0100 */
[----:B------:R-:W2:Y:S01]  /*19190*/  LDC.64 R2, c[0x0][0xdf0] ;  /* 0x00037c00ff027b82 */ /* 0x000ea20000000a00 */
[----:B------:R-:W1:Y:S02]  /*191a0*/  FLO.U32 R0, UR4 ;  /* 0x0000000400007d00 */ /* 0x000e6400080e0000 */
[----:B-1----:R-:W-:-:S06]  /*191b0*/  ISETP.EQ.U32.AND P0, PT, R0, R5, PT ;  /* 0x000000050000720c */ /* 0x002fcc0003f02070 */
[----:B------:R-:W2:Y:S07]  /*191c0*/  POPC R5, UR4 ;  /* 0x0000000400057d09 */ /* 0x000eae0008000000 */
[----:B--2---:R-:W2:Y:S01]  /*191d0*/  @P0 ATOMG.E.ADD.STRONG.GPU PT, R3, desc[UR46][R2.64], R5 ;  /* 0x00000005020309a8 */ /* 0x004ea200081ee1ee */
[----:B------:R-:W1:Y:S02]  /*191e0*/  S2R R4, SR_LTMASK ;  /* 0x0000000000047919 */ /* 0x000e640000003900 */
[----:B-1----:R-:W-:-:S04]  /*191f0*/  LOP3.LUT R4, R4, UR4, RZ, 0xc0, !PT ;  /* 0x0000000404047c12 */ /* 0x002fc8000f8ec0ff */
[----:B------:R-:W1:Y:S01]  /*19200*/  POPC R7, R4 ;  /* 0x0000000400077309 */ /* 0x000e620000000000 */
[----:B--2---:R-:W1:Y:S02]  /*19210*/  SHFL.IDX PT, R0, R3, R0, 0x1f ;  /* 0x00001f0003007589 */ /* 0x004e6400000e0000 */
[----:B-1----:R-:W-:-:S05]  /*19220*/  IADD3 R0, R0, UR41, R7 ;  /* 0x0000002900007c10 */ /* 0x002fca000fffe007 */
[----:B------:R2:W-:Y:S01]  /*19230*/  STL [R1+0x18], R0 ;  /* 0x0000180001007387 */ /* 0x0005e20000100800 */
[----:B------:R-:W-:Y:S05]  /*19240*/  BRA `(.L_x_820) ;  /* 0x0000002400dc7947 */ /* 0x000fea0003800000 */
.L_x_819:
[----:B------:R-:W1:Y:S01]  /*19250*/  S2UR UR4, SR_CgaCtaId ;  /* 0x00000000000479c3 */ /* 0x000e620000008800 */
[----:B------:R-:W-:Y:S02]  /*19260*/  UMOV UR40, 0x400 ;  /* 0x0000040000287882 */ /* 0x000fe40000000000 */
[----:B-1----:R-:W-:-:S04]  /*19270*/  ULEA UR40, UR4, UR40, 0x18 ;  /* 0x0000002804287291 */ /* 0x002fc8000f8ec03f */
        /* <DEDUP_REMOVED lines=9> */
[----:B------:R-:W1:Y:S01]  /*19310*/  LDC.64 R2, c[0x4][R2] ;  /* 0x0100000002027b82 */ /* 0x000e620000000a00 */
        /* <DEDUP_REMOVED lines=9> */
[----:B-1----:R-:W-:Y:S05]  /*193b0*/  CALL.ABS.NOINC R2 ;  /* 0x0000000002007343 */ /* 0x002fea0003c00000 */
.L_x_821:
[----:B------:R-:W-:Y:S01]  /*193c0*/  UIADD3 UR4, UR40, 0xe400, URZ ;  /* 0x0000e40028047890 */ /* 0x000fe2000fffe03f */
[----:B------:R-:W-:-:S05]  /*193d0*/  LOP3.LUT R16, R16, 0xfffffffe, RZ, 0xc0, !PT ;  /* 0xfffffffe10107812 */ /* 0x000fca00078ec0ff */
[----:B------:R-:W-:-:S05]  /*193e0*/  IMAD.U32 R18, RZ, RZ, UR4 ;  /* 0x00000004ff127e24 */ /* 0x000fca000f8e00ff */
[----:B------:R-:W-:-:S13]  /*193f0*/  LOP3.LUT P0, RZ, R18, 0x3ff, RZ, 0xc0, !PT ;  /* 0x000003ff12ff7812 */ /* 0x000fda000780c0ff */
[----:B------:R-:W-:Y:S01]  /*19400*/  @P0 LOP3.LUT R16, R16, 0x1, RZ, 0xfc, !PT ;  /* 0x0000000110100812 */ /* 0x000fe200078efcff */
[----:B------:R-:W-:Y:S06]  /*19410*/  @!P0 BRA `(.L_x_822) ;  /* 0x0000000000408947 */ /* 0x000fec0003800000 */
        /* <DEDUP_REMOVED lines=16> */
.L_x_822:
        /* <DEDUP_REMOVED lines=20> */
.L_x_823:
[----:B------:R-:W-:-:S13]  /*19660*/  LOP3.LUT P6, RZ, R18, 0x3ff, RZ, 0xc0, !PT ;  /* 0x000003ff12ff7812 */ /* 0x000fda00078cc0ff */
        /* <DEDUP_REMOVED lines=17> */
.L_x_824:
[----:B------:R-:W1:Y:S01]  /*19780*/  LDC R0, c[0x0][0x428] ;  /* 0x00010a00ff007b82 */ /* 0x000e620000000800 */
[----:B------:R-:W-:Y:S01]  /*19790*/  ULDC.64 UR4, c[0x0][0x9f8] ;  /* 0x00027e0000047ab9 */ /* 0x000fe20000000a00 */
[----:B------:R-:W-:Y:S01]  /*197a0*/  IMAD.U32 R21, RZ, RZ, UR38 ;  /* 0x00000026ff157e24 */ /* 0x000fe2000f8e00ff */
[----:B------:R-:W-:Y:S01]  /*197b0*/  ISETP.NE.U32.AND P0, PT, RZ, UR4, PT ;  /* 0x00000004ff007c0c */ /* 0x000fe2000bf05070 */
[----:B------:R-:W-:Y:S01]  /*197c0*/  IMAD.U32 R5, RZ, RZ, UR39 ;  /* 0x00000027ff057e24 */ /* 0x000fe2000f8e00ff */
[----:B------:R-:W2:Y:S01]  /*197d0*/  S2R R19, SR_TID.X ;  /* 0x0000000000137919 */ /* 0x000ea20000002100 */
[----:B------:R-:W-:Y:S01]  /*197e0*/  IMAD.U32 R20, RZ, RZ, UR39 ;  /* 0x00000027ff147e24 */ /* 0x000fe2000f8e00ff */
[----:B------:R-:W-:Y:S02]  /*197f0*/  ISETP.NE.AND.EX P0, PT, RZ, UR5, PT, P0 ;  /* 0x00000005ff007c0c */ /* 0x000fe4000bf05300 */
[----:B-1----:R-:W-:-:S13]  /*19800*/  ISETP.NE.AND P1, PT, R0, 0x1, PT ;  /* 0x000000010000780c */ /* 0x002fda0003f25270 */
[----:B------:R-:W1:Y:S01]  /*19810*/  @P1 LDC R0, c[0x0][0x42c] ;  /* 0x00010b00ff001b82 */ /* 0x000e620000000800 */
[----:B--2---:R-:W-:-:S07]  /*19820*/  LOP3.LUT R18, R19, 0x7f, RZ, 0xc0, !PT ;  /* 0x0000007f13127812 */ /* 0x004fce00078ec0ff */
[----:B------:R-:W2:Y:S01]  /*19830*/  @P1 LDC R3, c[0x0][0x430] ;  /* 0x00010c00ff031b82 */ /* 0x000ea20000000800 */
[----:B-1----:R-:W-:-:S05]  /*19840*/  @P1 IMAD.HI.U32 R0, R0, UR38, RZ ;  /* 0x0000002600001c27 */ /* 0x002fca000f8e00ff */
[----:B--2---:R-:W-:Y:S02]  /*19850*/  @P1 SHF.R.U32.HI R21, RZ, R3, R0 ;  /* 0x00000003ff151219 */ /* 0x004fe40000011600 */
[----:B------:R-:W1:Y:S02]  /*19860*/  @P0 LDC.64 R2, c[0x0][0x9f8] ;  /* 0x00027e00ff020b82 */ /* 0x000e640000000a00 */
[----:B-1----:R-:W-:-:S05]  /*19870*/  @P0 IMAD.WIDE R2, R5, 0x4, R2 ;  /* 0x0000000405020825 */ /* 0x002fca00078e0202 */
[----:B------:R1:W2:Y:S01]  /*19880*/  @P0 LDG.E R20, desc[UR46][R2.64] ;  /* 0x0000002e02140981 */ /* 0x0002a2000c1e1900 */
[----:B------:R-:W-:Y:S01]  /*19890*/  ISETP.NE.AND P2, PT, R18, RZ, PT ;  /* 0x000000ff1200720c */ /* 0x000fe20003f45270 */
[----:B------:R-:W-:Y:S01]  /*198a0*/  UMOV UR36, URZ ;  /* 0x0000003f00247c82 */ /* 0x000fe20008000000 */
[----:B------:R-:W-:Y:S01]  /*198b0*/  UMOV UR6, 0xffffffff ;  /* 0xffffffff00067882 */ /* 0x000fe20000000000 */
[----:B------:R-:W-:-:S04]  /*198c0*/  SHF.R.U32.HI R19, RZ, 0x5, R19 ;  /* 0x00000005ff137819 */ /* 0x000fc80000011613 */
[----:B------:R-:W-:Y:S01]  /*198d0*/  LOP3.LUT R19, R19, 0x3, RZ, 0xc0, !PT ;  /* 0x0000000313137812 */ /* 0x000fe200078ec0ff */
[----:B-1----:R-:W1:Y:S05]  /*198e0*/  LDC.64 R2, c[0x0][0x3f8] ;  /* 0x0000fe00ff027b82 */ /* 0x002e6a0000000a00 */
[----:B------:R-:W-:-:S05]  /*198f0*/  VOTEU.ALL UP1, P2 ;  /* 0x00000000003f7886 */ /* 0x000fca0001020000 */
[----:B------:R-:W-:-:S04]  /*19900*/  @!UP1 UIADD3 UR4, UP0, UR42, 0x270, URZ ;  /* 0x000002702a049890 */ /* 0x000fc8000ff1e03f */
[----:B------:R-:W-:-:S09]  /*19910*/  @!UP1 UIADD3.X UR5, URZ, UR43, URZ, UP0, !UPT ;  /* 0x0000002b3f059290 */ /* 0x000fd200087fe43f */
[----:B------:R3:W-:Y:S01]  /*19920*/  @!UP1 UTMAPF.L2.4D [UR36], [UR4] ;  /* 0x00000024040095b8 */ /* 0x0007e20008018000 */
[----:B-1----:R-:W-:-:S04]  /*19930*/  ISETP.NE.U32.AND P1, PT, R2, RZ, PT ;  /* 0x000000ff0200720c */ /* 0x002fc80003f25070 */
[----:B------:R-:W-:Y:S02]  /*19940*/  ISETP.NE.AND.EX P1, PT, R3, RZ, PT, P1 ;  /* 0x000000ff0300720c */ /* 0x000fe40003f25310 */
[----:B--2---:R-:W-:Y:S02]  /*19950*/  SHF.R.S32.HI R8, RZ, 0x1f, R20 ;  /* 0x0000001fff087819 */ /* 0x004fe40000011414 */
[----:B------:R-:W-:-:S03]  /*19960*/  SEL R0, R20, RZ, !P1 ;  /* 0x000000ff14007207 */ /* 0x000fc60004800000 */
[----:B------:R3:W-:Y:S01]  /*19970*/  STL [R1+0x8], R8 ;  /* 0x0000080801007387 */ /* 0x0007e20000100800 */
[----:B------:R-:W-:Y:S05]  /*19980*/  BRA.DIV UR6, `(.L_x_825) ;  /* 0x0000002a065c7947 */ /* 0x000fea000b800000 */
[----:B------:R1:W2:Y:S02]  /*19990*/  SHFL.IDX PT, R14, R19, RZ, 0x1f ;  /* 0x00001fff130e7589 */ /* 0x0002a400000e0000 */
.L_x_886:
[----:B--2---:R-:W-:Y:S02]  /*199a0*/  ISETP.NE.AND P0, PT, R14, RZ, PT ;  /* 0x000000ff0e00720c */ /* 0x004fe40003f05270 */
[----:B------:R-:W-:-:S11]  /*199b0*/  PLOP3.LUT P6, PT, PT, PT, PT, 0x8, 0x0 ;  /* 0x000000000000781c */ /* 0x000fd60003fce170 */
[----:B------:R-:W-:Y:S05]  /*199c0*/  @P0 BRA `(.L_x_826) ;  /* 0x0000000400880947 */ /* 0x000fea0003800000 */
[----:B---3--:R-:W-:Y:S01]  /*199d0*/  UMOV UR4, 0xffffffff ;  /* 0xffffffff00047882 */ /* 0x008fe20000000000 */
[----:B------:R-:W-:Y:S02]  /*199e0*/  VIADD R6, R17, 0xffffffff ;  /* 0xffffffff11067836 */ /* 0x000fe40000000000 */
[----:B------:R-:W-:Y:S05]  /*199f0*/  BRA.DIV UR4, `(.L_x_827) ;  /* 0x0000002a04607947 */ /* 0x000fea000b800000 */
[----:B------:R-:W-:-:S13]  /*19a00*/  ELECT P6, URZ, PT ;  /* 0x00000000003f782f */ /* 0x000fda00038c0000 */
.L_x_889:
[----:B------:R-:W-:Y:S05]  /*19a10*/  @!P6 BRA `(.L_x_828) ;  /* 0x000000040030e947 */ /* 0x000fea0003800000 */
[----:B------:R-:W-:Y:S01]  /*19a20*/  IMAD.MOV.U32 R0, RZ, RZ, R20 ;  /* 0x000000ffff007224 */ /* 0x000fe200078e0014 */
[----:B------:R-:W-:Y:S06]  /*19a30*/  @!P1 BRA `(.L_x_829) ;  /* 0x0000000000489947 */ /* 0x000fec0003800000 */
[----:B------:R-:W2:Y:S01]  /*19a40*/  LDC R7, c[0x0][0x41c] ;  /* 0x00010700ff077b82 */ /* 0x000ea20000000800 */
[----:B------:R-:W-:Y:S01]  /*19a50*/  IMAD.MOV.U32 R0, RZ, RZ, R6 ;  /* 0x000000ffff007224 */ /* 0x000fe200078e0006 */
[----:B------:R-:W-:Y:S01]  /*19a60*/  ULDC.64 UR4, c[0x0][0x408] ;  /* 0x0001020000047ab9 */ /* 0x000fe20000000a00 */
[----:B--2---:R-:W-:-:S13]  /*19a70*/  ISETP.NE.AND P0, PT, R7, 0x1, PT ;  /* 0x000000010700780c */ /* 0x004fda0003f05270 */
[----:B------:R-:W2:Y:S02]  /*19a80*/  @P0 LDC.64 R4, c[0x0][0x420] ;  /* 0x00010800ff040b82 */ /* 0x000ea40000000a00 */
[----:B--2---:R-:W-:-:S05]  /*19a90*/  @P0 IMAD.HI.U32 R4, R6, R4, RZ ;  /* 0x0000000406040227 */ /* 0x004fca00078e00ff */
[----:B------:R-:W-:-:S04]  /*19aa0*/  @P0 SHF.R.U32.HI R0, RZ, R5, R4 ;  /* 0x00000005ff000219 */ /* 0x000fc80000011604 */
[--C-:B------:R-:W-:Y:S01]  /*19ab0*/  SHF.R.S32.HI R5, RZ, 0x1f, R0.reuse ;  /* 0x0000001fff057819 */ /* 0x100fe20000011400 */
[----:B------:R-:W-:-:S04]  /*19ac0*/  IMAD.MOV R4, RZ, RZ, -R0 ;  /* 0x000000ffff047224 */ /* 0x000fc800078e0a00 */
        /* <DEDUP_REMOVED lines=9> */
.L_x_829:
[----:B--2---:R-:W2:Y:S04]  /*19b60*/  LDL R3, [R1] ;  /* 0x0000000001037983 */ /* 0x004ea80000100800 */
[----:B------:R-:W3:Y:S01]  /*19b70*/  LDL R2, [R1+0x4] ;  /* 0x0000040001027983 */ /* 0x000ee20000100800 */
[----:B------:R-:W-:Y:S02]  /*19b80*/  ISETP.NE.AND P0, PT, R18, RZ, PT ;  /* 0x000000ff1200720c */ /* 0x000fe40003f05270 */
[----:B--2---:R-:W-:Y:S02]  /*19b90*/  LEA R4, R3, UR40, 0x3 ;  /* 0x0000002803047c11 */ /* 0x004fe4000f8e18ff */
[----:B---3--:R-:W-:-:S04]  /*19ba0*/  SHF.L.U32 R3, R2, 0x1f, RZ ;  /* 0x0000001f02037819 */ /* 0x008fc800000006ff */
[----:B------:R-:W2:Y:S02]  /*19bb0*/  SYNCS.PHASECHK.TRANS64.TRYWAIT P3, [R4+URZ+0x2e880], R3 ;  /* 0x02e88003040075a7 */ /* 0x000ea4000806017f */
[----:B--2---:R-:W-:Y:S05]  /*19bc0*/  @!P3 BRA `(.L_x_830) ;  /* 0x00000028000cb947 */ /* 0x004fea0003800000 */
.L_x_890:
        /* <DEDUP_REMOVED lines=8> */
.L_x_831:
[----:B------:R-:W3:Y:S01]  /*19c50*/  LDL R5, [R1] ;  /* 0x0000000001057983 */ /* 0x000ee20000100800 */
[----:B------:R-:W-:Y:S01]  /*19c60*/  IMAD.U32 R2, RZ, RZ, UR40 ;  /* 0x00000028ff027e24 */ /* 0x000fe2000f8e00ff */
[----:B------:R-:W-:Y:S01]  /*19c70*/  R2UR UR9, R4 ;  /* 0x00000000040972ca */ /* 0x000fe200000e0000 */
[----:B------:R-:W-:Y:S01]  /*19c80*/  IMAD R6, R6, 0xe0, RZ ;  /* 0x000000e006067824 */ /* 0x000fe200078e02ff */
[----:B------:R-:W-:Y:S01]  /*19c90*/  R2UR UR12, R21 ;  /* 0x00000000150c72ca */ /* 0x000fe200000e0000 */
[----:B------:R-:W-:Y:S01]  /*19ca0*/  UIADD3 UR4, UP0, UR42, 0x470, URZ ;  /* 0x000004702a047890 */ /* 0x000fe2000ff1e03f */
[----:B-----5:R-:W-:Y:S01]  /*19cb0*/  R2UR UR13, R0 ;  /* 0x00000000000d72ca */ /* 0x020fe200000e0000 */
[----:B------:R-:W-:Y:S01]  /*19cc0*/  UMOV UR6, 0x0 ;  /* 0x0000000000067882 */ /* 0x000fe20000000000 */
[----:B------:R-:W-:Y:S01]  /*19cd0*/  R2UR UR11, R6 ;  /* 0x00000000060b72ca */ /* 0x000fe200000e0000 */
[----:B------:R-:W-:Y:S01]  /*19ce0*/  UIADD3.X UR5, URZ, UR43, URZ, UP0, !UPT ;  /* 0x0000002b3f057290 */ /* 0x000fe200087fe43f */
[----:B------:R-:W-:Y:S01]  /*19cf0*/  UMOV UR7, 0x14f00000 ;  /* 0x14f0000000077882 */ /* 0x000fe20000000000 */
[----:B------:R-:W-:-:S04]  /*19d00*/  UMOV UR10, URZ ;  /* 0x0000003f000a7c82 */ /* 0x000fc80008000000 */
[----:B------:R-:W-:Y:S01]  /*19d10*/  UIADD3 UR9, UR9, 0x2e870, URZ ;  /* 0x0002e87009097890 */ /* 0x000fe2000fffe03f */
[----:B---3--:R-:W-:-:S05]  /*19d20*/  IMAD R2, R5, 0x7000, R2 ;  /* 0x0000700005027824 */ /* 0x008fca00078e0202 */
[----:B------:R-:W-:-:S13]  /*19d30*/  R2UR UR8, R2 ;  /* 0x00000000020872ca */ /* 0x000fda00000e0000 */
[----:B------:R-:W-:-:S09]  /*19d40*/  UIADD3 UR8, UR8, 0xe400, URZ ;  /* 0x0000e40008087890 */ /* 0x000fd2000fffe03f */
[----:B------:R3:W-:Y:S01]  /*19d50*/  UTMALDG.4D [UR8], [UR4], desc[UR6] ;  /* 0x00000608040075b4 */ /* 0x0007e20008019000 */
[----:B------:R-:W4:Y:S02]  /*19d60*/  SYNCS.PHASECHK.TRANS64.TRYWAIT P3, [R4+URZ+0x2e840], R3 ;  /* 0x02e84003040075a7 */ /* 0x000f24000806017f */
[----:B---34-:R-:W-:Y:S05]  /*19d70*/  @!P3 BRA `(.L_x_832) ;  /* 0x0000002400b4b947 */ /* 0x018fea0003800000 */
.L_x_891:
[----:B------:R-:W-:Y:S05]  /*19d80*/  @P0 BRA `(.L_x_833) ;  /* 0x00000000001c0947 */ /* 0x000fea0003800000 */
[----:B------:R-:W4:Y:S01]  /*19d90*/  S2R R5, SR_TID.X ;  /* 0x0000000000057919 */ /* 0x000f220000002100 */
[----:B--23--:R-:W-:-:S04]  /*19da0*/  IMAD.MOV.U32 R3, RZ, RZ, 0x7000 ;  /* 0x00007000ff037424 */ /* 0x00cfc800078e00ff */
[----:B------:R2:W-:Y:S01]  /*19db0*/  SYNCS.ARRIVE.TRANS64 RZ, [R4+URZ+0x2e830], R3 ;  /* 0x02e8300304ff79a7 */ /* 0x0005e2000800003f */
[----:B----4-:R-:W-:-:S04]  /*19dc0*/  LOP3.LUT R5, R5, 0x1f, RZ, 0xc0, !PT ;  /* 0x0000001f05057812 */ /* 0x010fc800078ec0ff */
[----:B------:R-:W-:-:S13]  /*19dd0*/  ISETP.NE.AND P0, PT, R5, RZ, PT ;  /* 0x000000ff0500720c */ /* 0x000fda0003f05270 */
[----:B--2---:R-:W-:Y:S05]  /*19de0*/  @!P0 BRA `(.L_x_833) ;  /* 0x0000000000048947 */ /* 0x004fea0003800000 */
[----:B------:R-:W-:Y:S01]  /*19df0*/  BPT.TRAP 0x1 ;  /* 0x000000040000795c */ /* 0x000fe20000300000 */
.L_x_833:
        /* <DEDUP_REMOVED lines=13> */
[----:B----4-:R-:W-:Y:S01]  /*19ed0*/  NOP ;  /* 0x0000000000007918 */ /* 0x010fe20000000000 */
.L_x_828:
[----:B------:R-:W-:Y:S05]  /*19ee0*/  WARPSYNC.ALL ;  /* 0x0000000000007948 */ /* 0x000fea0003800000 */
[----:B------:R-:W-:Y:S01]  /*19ef0*/  BAR.SYNC.DEFER_BLOCKING 0x8, 0x120 ;  /* 0x0204800000007b1d */ /* 0x000fe20000010000 */
[----:B------:R-:W-:Y:S01]  /*19f00*/  ELECT P0, URZ, PT ;  /* 0x00000000003f782f */ /* 0x000fe20003800000 */
[----:B------:R-:W-:Y:S02]  /*19f10*/  UIADD3 UR4, UP0, UR42, 0x270, URZ ;  /* 0x000002702a047890 */ /* 0x000fe4000ff1e03f */
[----:B------:R-:W-:Y:S02]  /*19f20*/  UIADD3 UR8, UR40, 0x1c400, URZ ;  /* 0x0001c40028087890 */ /* 0x000fe4000fffe03f */
[----:B------:R-:W-:-:S02]  /*19f30*/  UIADD3 UR9, UR40, 0x2e800, URZ ;  /* 0x0002e80028097890 */ /* 0x000fc4000fffe03f */
[----:B------:R-:W-:Y:S01]  /*19f40*/  UIADD3.X UR5, URZ, UR43, URZ, UP0, !UPT ;  /* 0x0000002b3f057290 */ /* 0x000fe200087fe43f */
[----:B------:R-:W-:Y:S01]  /*19f50*/  UMOV UR6, 0x0 ;  /* 0x0000000000067882 */ /* 0x000fe20000000000 */
[----:B------:R-:W-:Y:S01]  /*19f60*/  UMOV UR7, 0x12f00000 ;  /* 0x12f0000000077882 */ /* 0x000fe20000000000 */
[----:B------:R-:W-:-:S03]  /*19f70*/  UMOV UR10, URZ ;  /* 0x0000003f000a7c82 */ /* 0x000fc60008000000 */
[----:B------:R-:W-:Y:S01]  /*19f80*/  @P0 IMAD.MOV.U32 R2, RZ, RZ, 0x4000 ;  /* 0x00004000ff020424 */ /* 0x000fe200078e00ff */
[----:B------:R-:W-:Y:S01]  /*19f90*/  UMOV UR11, UR37 ;  /* 0x00000025000b7c82 */ /* 0x000fe20008000000 */
[----:B------:R-:W-:Y:S01]  /*19fa0*/  UMOV UR12, UR38 ;  /* 0x00000026000c7c82 */ /* 0x000fe20008000000 */
[----:B------:R-:W-:Y:S01]  /*19fb0*/  UMOV UR13, UR39 ;  /* 0x00000027000d7c82 */ /* 0x000fe20008000000 */
[----:B------:R4:W-:Y:S01]  /*19fc0*/  @P0 SYNCS.ARRIVE.TRANS64 RZ, [UR40+0x2e800], R2 ;  /* 0x02e80002ffff09a7 */ /* 0x0009e20008000028 */
[----:B------:R4:W-:Y:S01]  /*19fd0*/  UTMALDG.4D [UR8], [UR4], desc[UR6] ;  /* 0x00000608040075b4 */ /* 0x0009e20008019000 */
[----:B------:R-:W-:Y:S02]  /*19fe0*/  NOP ;  /* 0x0000000000007918 */ /* 0x000fe40000000000 */
.L_x_826:
[----:B--23--:R-:W2:Y:S01]  /*19ff0*/  LDL.LU R3, [R1+0x24] ;  /* 0x0000240001037983 */ /* 0x00cea20000300800 */
[----:B------:R-:W-:Y:S01]  /*1a000*/  BSSY B0, `(.L_x_834) ;  /* 0x0000009000007945 */ /* 0x000fe20003800000 */
[----:B--2---:R-:W-:-:S05]  /*1a010*/  VIADD R3, R3, 0x1 ;  /* 0x0000000103037836 */ /* 0x004fca0000000000 */
[----:B----4-:R-:W-:Y:S01]  /*1a020*/  LEA.HI R2, R3, R3, RZ, 0x1 ;  /* 0x0000000303027211 */ /* 0x010fe200078f08ff */
[----:B------:R2:W-:Y:S03]  /*1a030*/  STL [R1+0x24], R3 ;  /* 0x0000240301007387 */ /* 0x0005e60000100800 */
[----:B------:R-:W-:-:S05]  /*1a040*/  LOP3.LUT R2, R2, 0xfffffffe, RZ, 0xc0, !PT ;  /* 0xfffffffe02027812 */ /* 0x000fca00078ec0ff */
[----:B------:R-:W-:-:S05]  /*1a050*/  IMAD.IADD R2, R3, 0x1, -R2 ;  /* 0x0000000103027824 */ /* 0x000fca00078e0a02 */
[----:B------:R-:W-:-:S04]  /*1a060*/  SHF.L.U32 R2, R2, 0x1f, RZ ;  /* 0x0000001f02027819 */ /* 0x000fc800000006ff */
[----:B------:R-:W3:Y:S02]  /*1a070*/  SYNCS.PHASECHK.TRANS64.TRYWAIT P0, [UR40+0x2e820], R2 ;  /* 0x02e82002ff0075a7 */ /* 0x000ee40008000168 */
[----:B--23--:R-:W-:Y:S05]  /*1a080*/  @!P0 BRA `(.L_x_835) ;  /* 0x0000002400048947 */ /* 0x00cfea0003800000 */
.L_x_892:
[----:B------:R-:W-:Y:S05]  /*1a090*/  BSYNC B0 ;  /* 0x0000000000007941 */ /* 0x000fea0003800000 */
.L_x_834:
[----:B--2---:R-:W2:Y:S01]  /*1a0a0*/  LDL R3, [R1+0xc] ;  /* 0x00000c0001037983 */ /* 0x004ea20000100800 */
[----:B------:R-:W-:-:S05]  /*1a0b0*/  VIADD R18, R17, 0xfffffffe ;  /* 0xfffffffe11127836 */ /* 0x000fca0000000000 */
[----:B--2---:R-:W-:-:S13]  /*1a0c0*/  ISETP.GE.AND P0, PT, R18, R3, PT ;  /* 0x000000031200720c */ /* 0x004fda0003f06270 */
[----:B------:R-:W-:Y:S05]  /*1a0d0*/  @!P0 BRA `(.L_x_836) ;  /* 0x0000000c00cc8947 */ /* 0x000fea0003800000 */
[----:B------:R2:W5:Y:S04]  /*1a0e0*/  LDL.LU R6, [R1] ;  /* 0x0000000001067983 */ /* 0x0005680000300800 */
[----:B------:R2:W5:Y:S02]  /*1a0f0*/  LDL.LU R7, [R1+0x4] ;  /* 0x0000040001077983 */ /* 0x0005640000300800 */
.L_x_856:
[----:B-----5:R-:W-:Y:S01]  /*1a100*/  VIADD R3, R6, 0x1 ;  /* 0x0000000106037836 */ /* 0x020fe20000000000 */
[----:B------:R-:W-:Y:S05]  /*1a110*/  YIELD ;  /* 0x0000000000007946 */ /* 0x000fea0003800000 */
[----:B------:R-:W-:Y:S01]  /*1a120*/  ISETP.NE.AND P0, PT, R3, 0x2, PT ;  /* 0x000000020300780c */ /* 0x000fe20003f05270 */
[----:B------:R-:W-:Y:S03]  /*1a130*/  BSSY B0, `(.L_x_837) ;  /* 0x0000068000007945 */ /* 0x000fe60003800000 */
[----:B------:R-:W-:-:S02]  /*1a140*/  SEL R2, RZ, 0x1, P0 ;  /* 0x00000001ff027807 */ /* 0x000fc40000000000 */
[----:B------:R-:W-:Y:S02]  /*1a150*/  SEL R10, R3, RZ, P0 ;  /* 0x000000ff030a7207 */ /* 0x000fe40000000000 */
[----:B------:R-:W-:-:S05]  /*1a160*/  LOP3.LUT R9, R7, R2, RZ, 0x3c, !PT ;  /* 0x0000000207097212 */ /* 0x000fca00078e3cff */
[----:B------:R3:W-:Y:S04]  /*1a170*/  STL [R1+0x4], R9 ;  /* 0x0000040901007387 */ /* 0x0007e80000100800 */
[----:B------:R3:W-:Y:S01]  /*1a180*/  STL [R1], R10 ;  /* 0x0000000a01007387 */ /* 0x0007e20000100800 */
[----:B------:R-:W-:Y:S05]  /*1a190*/  @!P6 BRA `(.L_x_838) ;  /* 0x000000040084e947 */ /* 0x000fea0003800000 */
[----:B------:R-:W-:Y:S01]  /*1a1a0*/  IMAD.MOV.U32 R8, RZ, RZ, R18 ;  /* 0x000000ffff087224 */ /* 0x000fe200078e0012 */
[----:B------:R-:W-:Y:S06]  /*1a1b0*/  @!P1 BRA `(.L_x_839) ;  /* 0x00000000004c9947 */ /* 0x000fec0003800000 */
[----:B------:R-:W4:Y:S01]  /*1a1c0*/  LDL R4, [R1+0x8] ;  /* 0x0000080001047983 */ /* 0x000f220000100800 */
        /* <DEDUP_REMOVED lines=10> */
[----:B------:R-:W-:-:S04]  /*1a270*/  IMAD.WIDE.U32 R2, R20, UR4, R2 ;  /* 0x0000000414027c25 */ /* 0x000fc8000f8e0002 */
[----:B----4-:R-:W-:-:S04]  /*1a280*/  IMAD R0, R4, UR4, RZ ;  /* 0x0000000404007c24 */ /* 0x010fc8000f8e02ff */
[----:B------:R-:W-:Y:S01]  /*1a290*/  IMAD R0, R20, UR5, R0 ;  /* 0x0000000514007c24 */ /* 0x000fe2000f8e0200 */
[----:B------:R-:W-:Y:S02]  /*1a2a0*/  ULDC.64 UR4, c[0x0][0x3f8] ;  /* 0x0000fe0000047ab9 */ /* 0x000fe40000000a00 */
[----:B------:R-:W-:Y:S01]  /*1a2b0*/  LEA R4, P0, R2, UR4, 0x2 ;  /* 0x0000000402047c11 */ /* 0x000fe2000f8010ff */
[----:B------:R-:W-:-:S05]  /*1a2c0*/  IMAD.IADD R0, R0, 0x1, R3 ;  /* 0x0000000100007824 */ /* 0x000fca00078e0203 */
[----:B------:R-:W-:-:S05]  /*1a2d0*/  LEA.HI.X R5, R2, UR5, R0, 0x2, P0 ;  /* 0x0000000502057c11 */ /* 0x000fca00080f1400 */
[----:B------:R4:W5:Y:S02]  /*1a2e0*/  LDG.E R0, desc[UR46][R4.64] ;  /* 0x0000002e04007981 */ /* 0x000964000c1e1900 */
.L_x_839:
[----:B----4-:R-:W-:Y:S01]  /*1a2f0*/  LEA R4, R10, UR40, 0x3 ;  /* 0x000000280a047c11 */ /* 0x010fe2000f8e18ff */
[----:B------:R-:W4:Y:S01]  /*1a300*/  S2R R2, SR_TID.X ;  /* 0x0000000000027919 */ /* 0x000f220000002100 */
[----:B------:R-:W-:Y:S01]  /*1a310*/  SHF.L.U32 R3, R9, 0x1f, RZ ;  /* 0x0000001f09037819 */ /* 0x000fe200000006ff */
[----:B------:R-:W-:Y:S03]  /*1a320*/  BSSY B1, `(.L_x_840) ;  /* 0x0000005000017945 */ /* 0x000fe60003800000 */
[----:B------:R-:W1:Y:S01]  /*1a330*/  SYNCS.PHASECHK.TRANS64.TRYWAIT P0, [R4+URZ+0x2e880], R3 ;  /* 0x02e88003040075a7 */ /* 0x000e62000800017f */
[----:B----4-:R-:W-:-:S04]  /*1a340*/  LOP3.LUT R2, R2, 0x7f, RZ, 0xc0, !PT ;  /* 0x0000007f02027812 */ /* 0x010fc800078ec0ff */
[----:B------:R-:W-:Y:S01]  /*1a350*/  ISETP.NE.AND P3, PT, R2, RZ, PT ;  /* 0x000000ff0200720c */ /* 0x000fe20003f65270 */
[----:B-1----:R-:W-:-:S12]  /*1a360*/  @!P0 BRA `(.L_x_841) ;  /* 0x0000002000648947 */ /* 0x002fd80003800000 */
.L_x_893:
[----:B------:R-:W-:Y:S05]  /*1a370*/  BSYNC B1 ;  /* 0x0000000000017941 */ /* 0x000fea0003800000 */
.L_x_840:
[----:B------:R-:W-:Y:S04]  /*1a380*/  BSSY B1, `(.L_x_842) ;  /* 0x0000009000017945 */ /* 0x000fe80003800000 */
[----:B------:R-:W-:Y:S05]  /*1a390*/  @P3 BRA `(.L_x_843) ;  /* 0x00000000001c3947 */ /* 0x000fea0003800000 */
[----:B------:R-:W4:Y:S02]  /*1a3a0*/  S2R R2, SR_TID.X ;  /* 0x0000000000027919 */ /* 0x000f240000002100 */
[----:B----4-:R-:W-:Y:S01]  /*1a3b0*/  LOP3.LUT R5, R2, 0x1f, RZ, 0xc0, !PT ;  /* 0x0000001f02057812 */ /* 0x010fe200078ec0ff */
[----:B------:R-:W-:-:S03]  /*1a3c0*/  IMAD.MOV.U32 R2, RZ, RZ, 0x7000 ;  /* 0x00007000ff027424 */ /* 0x000fc600078e00ff */
[----:B------:R-:W-:Y:S01]  /*1a3d0*/  ISETP.NE.AND P0, PT, R5, RZ, PT ;  /* 0x000000ff0500720c */ /* 0x000fe20003f05270 */
[----:B------:R4:W-:-:S12]  /*1a3e0*/  SYNCS.ARRIVE.TRANS64 RZ, [R4+URZ+0x2e870], R2 ;  /* 0x02e8700204ff79a7 */ /* 0x0009d8000800003f */
[----:B----4-:R-:W-:Y:S05]  /*1a3f0*/  @!P0 BRA `(.L_x_843) ;  /* 0x0000000000048947 */ /* 0x010fea0003800000 */
[----:B------:R-:W-:Y:S01]  /*1a400*/  BPT.TRAP 0x1 ;  /* 0x000000040000795c */ /* 0x000fe20000300000 */
.L_x_843:
[----:B------:R-:W-:Y:S05]  /*1a410*/  BSYNC B1 ;  /* 0x0000000000017941 */ /* 0x000fea0003800000 */
.L_x_842:
[----:B------:R-:W4:Y:S01]  /*1a420*/  LDL R5, [R1] ;  /* 0x0000000001057983 */ /* 0x000f220000100800 */
[----:B---3--:R-:W-:Y:S01]  /*1a430*/  IMAD.MOV.U32 R10, RZ, RZ, RZ ;  /* 0x000000ffff0a7224 */ /* 0x008fe200078e00ff */
[----:B------:R-:W-:Y:S01]  /*1a440*/  R2UR UR12, R21 ;  /* 0x00000000150c72ca */ /* 0x000fe200000e0000 */
[----:B------:R-:W-:Y:S01]  /*1a450*/  IMAD.U32 R2, RZ, RZ, UR40 ;  /* 0x00000028ff027e24 */ /* 0x000fe2000f8e00ff */
[----:B------:R-:W-:Y:S01]  /*1a460*/  UIADD3 UR4, UP0, UR42, 0x470, URZ ;  /* 0x000004702a047890 */ /* 0x000fe2000ff1e03f */
[----:B------:R-:W-:Y:S01]  /*1a470*/  PLOP3.LUT P0, PT, PT, PT, PT, 0x80, 0x0 ;  /* 0x000000000000781c */ /* 0x000fe20003f0f070 */
[----:B------:R-:W-:Y:S01]  /*1a480*/  UMOV UR6, 0x0 ;  /* 0x0000000000067882 */ /* 0x000fe20000000000 */
[----:B------:R-:W-:Y:S01]  /*1a490*/  R2UR UR10, R10 ;  /* 0x000000000a0a72ca */ /* 0x000fe200000e0000 */
[----:B------:R-:W-:Y:S01]  /*1a4a0*/  UIADD3.X UR5, URZ, UR43, URZ, UP0, !UPT ;  /* 0x0000002b3f057290 */ /* 0x000fe200087fe43f */
[----:B------:R-:W-:Y:S01]  /*1a4b0*/  UMOV UR7, 0x14f00000 ;  /* 0x14f0000000077882 */ /* 0x000fe20000000000 */
[----:B----4-:R-:W-:-:S02]  /*1a4c0*/  IMAD R2, R5, 0x7000, R2 ;  /* 0x0000700005027824 */ /* 0x010fc400078e0202 */
[----:B------:R-:W-:Y:S02]  /*1a4d0*/  IMAD R5, R8, 0xe0, RZ ;  /* 0x000000e008057824 */ /* 0x000fe400078e02ff */
[----:B------:R-:W-:Y:S02]  /*1a4e0*/  VIADD R8, R4, 0x2e870 ;  /* 0x0002e87004087836 */ /* 0x000fe40000000000 */
[----:B------:R-:W-:-:S07]  /*1a4f0*/  VIADD R9, R2, 0xe400 ;  /* 0x0000e40002097836 */ /* 0x000fce0000000000 */
.L_x_844:
        /* <DEDUP_REMOVED lines=8> */
[----:B---3--:R-:W-:Y:S05]  /*1a580*/  @P0 BRA.U.ANY `(.L_x_844) ;  /* 0xfffffffd00dc0947 */ /* 0x008fea000393ffff */
[----:B------:R-:W3:Y:S01]  /*1a590*/  SYNCS.PHASECHK.TRANS64.TRYWAIT P0, [R4+URZ+0x2e840], R3 ;  /* 0x02e84003040075a7 */ /* 0x000ee2000800017f */
[----:B------:R-:W-:Y:S04]  /*1a5a0*/  BSSY B1, `(.L_x_845) ;  /* 0x0000002000017945 */ /* 0x000fe80003800000 */
[----:B---3--:R-:W-:Y:S05]  /*1a5b0*/  @!P0 BRA `(.L_x_846) ;  /* 0x0000001c00e48947 */ /* 0x008fea0003800000 */
.L_x_894:
[----:B------:R-:W-:Y:S05]  /*1a5c0*/  BSYNC B1 ;  /* 0x0000000000017941 */ /* 0x000fea0003800000 */
.L_x_845:
[----:B------:R-:W-:Y:S01]  /*1a5d0*/  BSSY B1, `(.L_x_847) ;  /* 0x000000b000017945 */ /* 0x000fe20003800000 */
[----:B------:R-:W-:Y:S02]  /*1a5e0*/  IMAD.MOV.U32 R8, RZ, RZ, 0x0 ;  /* 0x00000000ff087424 */ /* 0x000fe400078e00ff */
[----:B------:R-:W-:Y:S01]  /*1a5f0*/  IMAD.MOV.U32 R9, RZ, RZ, 0x14f00000 ;  /* 0x14f00000ff097424 */ /* 0x000fe200078e00ff */
[----:B------:R-:W-:Y:S06]  /*1a600*/  @P3 BRA `(.L_x_848) ;  /* 0x00000000001c3947 */ /* 0x000fec0003800000 */
[----:B------:R-:W4:Y:S01]  /*1a610*/  S2R R11, SR_TID.X ;  /* 0x00000000000b7919 */ /* 0x000f220000002100 */
[----:B-1-3--:R-:W-:-:S04]  /*1a620*/  IMAD.MOV.U32 R3, RZ, RZ, 0x7000 ;  /* 0x00007000ff037424 */ /* 0x00afc800078e00ff */
[----:B------:R1:W-:Y:S01]  /*1a630*/  SYNCS.ARRIVE.TRANS64 RZ, [R4+URZ+0x2e830], R3 ;  /* 0x02e8300304ff79a7 */ /* 0x0003e2000800003f */
[----:B----4-:R-:W-:-:S04]  /*1a640*/  LOP3.LUT R11, R11, 0x1f, RZ, 0xc0, !PT ;  /* 0x0000001f0b0b7812 */ /* 0x010fc800078ec0ff */
[----:B------:R-:W-:-:S13]  /*1a650*/  ISETP.NE.AND P0, PT, R11, RZ, PT ;  /* 0x000000ff0b00720c */ /* 0x000fda0003f05270 */
[----:B-1----:R-:W-:Y:S05]  /*1a660*/  @!P0 BRA `(.L_x_848) ;  /* 0x0000000000048947 */ /* 0x002fea0003800000 */
[----:B------:R-:W-:Y:S01]  /*1a670*/  BPT.TRAP 0x1 ;  /* 0x000000040000795c */ /* 0x000fe20000300000 */
.L_x_848:
[----:B------:R-:W-:Y:S05]  /*1a680*/  BSYNC B1 ;  /* 0x0000000000017941 */ /* 0x000fea0003800000 */
.L_x_847:
[----:B------:R-:W-:Y:S01]  /*1a690*/  R2UR UR10, R10 ;  /* 0x000000000a0a72ca */ /* 0x000fe200000e0000 */
[----:B------:R-:W-:Y:S01]  /*1a6a0*/  UIADD3 UR4, UP0, UR42, 0x370, URZ ;  /* 0x000003702a047890 */ /* 0x000fe2000ff1e03f */
[----:B------:R-:W-:Y:S01]  /*1a6b0*/  R2UR UR6, R8 ;  /* 0x00000000080672ca */ /* 0x000fe200000e0000 */
[----:B------:R-:W-:Y:S01]  /*1a6c0*/  VIADD R2, R2, 0x20400 ;  /* 0x0002040002027836 */ /* 0x000fe20000000000 */
[----:B------:R-:W-:Y:S01]  /*1a6d0*/  R2UR UR7, R9 ;  /* 0x00000000090772ca */ /* 0x000fe200000e0000 */
[----:B-1-3--:R-:W-:Y:S01]  /*1a6e0*/  VIADD R4, R4, 0x2e830 ;  /* 0x0002e83004047836 */ /* 0x00afe20000000000 */
[----:B------:R-:W-:Y:S01]  /*1a6f0*/  R2UR UR12, R21 ;  /* 0x00000000150c72ca */ /* 0x000fe200000e0000 */
[----:B------:R-:W-:Y:S01]  /*1a700*/  UIADD3.X UR5, URZ, UR43, URZ, UP0, !UPT ;  /* 0x0000002b3f057290 */ /* 0x000fe200087fe43f */
[----:B------:R-:W-:-:S13]  /*1a710*/  PLOP3.LUT P0, PT, PT, PT, PT, 0x80, 0x0 ;  /* 0x000000000000781c */ /* 0x000fda0003f0f070 */
.L_x_849:
        /* <DEDUP_REMOVED lines=9> */
.L_x_838:
[----:B------:R-:W-:Y:S05]  /*1a7b0*/  BSYNC B0 ;  /* 0x0000000000007941 */ /* 0x000fea0003800000 */
.L_x_837:
[----:B------:R-:W4:Y:S02]  /*1a7c0*/  LDL R3, [R1+0x28] ;  /* 0x0000280001037983 */ /* 0x000f240000100800 */
[----:B----4-:R-:W-:-:S13]  /*1a7d0*/  ISETP.NE.AND P0, PT, R3, 0x3, PT ;  /* 0x000000030300780c */ /* 0x010fda0003f05270 */
[----:B------:R-:W-:Y:S05]  /*1a7e0*/  @!P0 BRA `(.L_x_850) ;  /* 0x0000000000048947 */ /* 0x000fea0003800000 */
[----:B------:R-:W-:Y:S01]  /*1a7f0*/  BPT.TRAP 0x1 ;  /* 0x000000040000795c */ /* 0x000fe20000300000 */
.L_x_850:
[----:B------:R-:W4:Y:S01]  /*1a800*/  LDL R3, [R1+0x1c] ;  /* 0x00001c0001037983 */ /* 0x000f220000100800 */
[----:B------:R-:W-:Y:S01]  /*1a810*/  LOP3.LUT R2, R7, 0x1, RZ, 0x3c, !PT ;  /* 0x0000000107027812 */ /* 0x000fe200078e3cff */
[----:B------:R-:W-:Y:S01]  /*1a820*/  BSSY B0, `(.L_x_851) ;  /* 0x0000006000007945 */ /* 0x000fe20003800000 */
[----:B-1----:R-:W-:Y:S02]  /*1a830*/  LEA R19, R6, UR40, 0x3 ;  /* 0x0000002806137c11 */ /* 0x002fe4000f8e18ff */
[----:B------:R-:W-:-:S04]  /*1a840*/  SHF.L.U32 R2, R2, 0x1f, RZ ;  /* 0x0000001f02027819 */ /* 0x000fc800000006ff */
[----:B------:R-:W1:Y:S01]  /*1a850*/  SYNCS.PHASECHK.TRANS64.TRYWAIT P3, [R19+URZ+0x2e870], R2 ;  /* 0x02e87002130075a7 */ /* 0x000e62000806017f */
[----:B----4-:R-:W-:Y:S01]  /*1a860*/  ISETP.NE.AND P0, PT, R3, 0x3, PT ;  /* 0x000000030300780c */ /* 0x010fe20003f05270 */
[----:B-1----:R-:W-:-:S12]  /*1a870*/  @!P3 BRA `(.L_x_852) ;  /* 0x0000001c0048b947 */ /* 0x002fd80003800000 */
.L_x_895:
[----:B------:R-:W-:Y:S05]  /*1a880*/  BSYNC B0 ;  /* 0x0000000000007941 */ /* 0x000fea0003800000 */
.L_x_851:
[----:B------:R-:W-:Y:S05]  /*1a890*/  @!P0 BRA `(.L_x_853) ;  /* 0x0000000000048947 */ /* 0x000fea0003800000 */
[----:B------:R-:W-:Y:S01]  /*1a8a0*/  BPT.TRAP 0x1 ;  /* 0x000000040000795c */ /* 0x000fe20000300000 */
.L_x_853:
[----:B------:R-:W-:Y:S01]  /*1a8b0*/  SHF.L.U32 R3, R7, 0x1f, RZ ;  /* 0x0000001f07037819 */ /* 0x000fe200000006ff */
[----:B-1----:R-:W-:-:S03]  /*1a8c0*/  IMAD R2, R6, 0x7000, RZ ;  /* 0x0000700006027824 */ /* 0x002fc600078e02ff */
[----:B------:R-:W1:Y:S02]  /*1a8d0*/  SYNCS.PHASECHK.TRANS64.TRYWAIT P3, [R19+URZ+0x2e860], R3 ;  /* 0x02e86003130075a7 */ /* 0x000e64000806017f */
[----:B-1----:R-:W-:Y:S05]  /*1a8e0*/  @!P3 BRA `(.L_x_854) ;  /* 0x0000001c0040b947 */ /* 0x002fea0003800000 */
.L_x_896:
[----:B------:R-:W1:Y:S04]  /*1a8f0*/  LDL R4, [R1+0x14] ;  /* 0x0000140001047983 */ /* 0x000e680000100800 */
[----:B------:R-:W4:Y:S01]  /*1a900*/  LDL R12, [R1+0x10] ;  /* 0x00001000010c7983 */ /* 0x000f220000100800 */
[----:B------:R-:W-:Y:S05]  /*1a910*/  WARPSYNC.ALL ;  /* 0x0000000000007948 */ /* 0x000fea0003800000 */
[----:B------:R-:W5:Y:S01]  /*1a920*/  S2R R8, SR_TID.X ;  /* 0x0000000000087919 */ /* 0x000f620000002100 */
[----:B---3--:R-:W-:Y:S01]  /*1a930*/  IMAD.MOV.U32 R10, RZ, RZ, 0x40 ;  /* 0x00000040ff0a7424 */ /* 0x008fe200078e00ff */
[----:B-----5:R-:W-:-:S04]  /*1a940*/  LOP3.LUT P3, RZ, R8, 0x4, RZ, 0xc0, !PT ;  /* 0x0000000408ff7812 */ /* 0x020fc8000786c0ff */
[----:B------:R-:W-:Y:S02]  /*1a950*/  SEL R10, R10, 0xffffffc0, !P3 ;  /* 0xffffffc00a0a7807 */ /* 0x000fe40005800000 */
[C---:B-1----:R-:W-:Y:S02]  /*1a960*/  LOP3.LUT R3, R2.reuse, R4, RZ, 0xfc, !PT ;  /* 0x0000000402037212 */ /* 0x042fe400078efcff */
[----:B----4-:R-:W-:-:S03]  /*1a970*/  IADD3 R2, R2, UR40, R12 ;  /* 0x0000002802027c10 */ /* 0x010fc6000fffe00c */
[----:B------:R-:W1:Y:S01]  /*1a980*/  LDSM.16.MT88.4 R4, [R3+UR40+0xe400] ;  /* 0x00e400280304783b */ /* 0x000e620008004200 */
[----:B------:R-:W-:-:S04]  /*1a990*/  VIADD R17, R3, UR40 ;  /* 0x0000002803117c36 */ /* 0x000fc80008000000 */
        /* <DEDUP_REMOVED lines=92> */
.L_x_855:
[----:B---3--:R-:W3:Y:S01]  /*1af60*/  LDL R2, [R1+0xc] ;  /* 0x00000c0001027983 */ /* 0x008ee20000100800 */
[----:B-1----:R1:W-:Y:S03]  /*1af70*/  SYNCS.ARRIVE.TRANS64.A1T0 RZ, [R19+URZ+0x2e850], RZ ;  /* 0x02e850ff13ff79a7 */ /* 0x0023e6000810003f */
[----:B------:R4:W5:Y:S04]  /*1af80*/  LDL R6, [R1] ;  /* 0x0000000001067983 */ /* 0x0009680000100800 */
[----:B------:R4:W5:Y:S01]  /*1af90*/  LDL R7, [R1+0x4] ;  /* 0x0000040001077983 */ /* 0x0009620000100800 */
[----:B-1----:R-:W-:-:S05]  /*1afa0*/  @!P2 VIADD R19, R19, 0x2e880 ;  /* 0x0002e8801313a836 */ /* 0x002fca0000000000 */
[----:B------:R-:W-:Y:S01]  /*1afb0*/  @!P2 PRMT R19, RZ, 0x654, R19 ;  /* 0x00000654ff13a816 */ /* 0x000fe20000000013 */
[----:B------:R-:W-:Y:S06]  /*1afc0*/  BAR.SYNC.DEFER_BLOCKING 0x2, 0x80 ;  /* 0x0082000000007b1d */ /* 0x000fec0000010000 */
[----:B------:R4:W-:Y:S01]  /*1afd0*/  @!P2 SYNCS.ARRIVE.TRANS64.RED.A1T0 RZ, [R19+URZ], RZ ;  /* 0x000000ff13ffa9a7 */ /* 0x0009e2000810043f */
[C---:B---3--:R-:W-:Y:S01]  /*1afe0*/  ISETP.GT.AND P0, PT, R18.reuse, R2, PT ;  /* 0x000000021200720c */ /* 0x048fe20003f04270 */
[----:B------:R-:W-:-:S12]  /*1aff0*/  VIADD R18, R18, 0xffffffff ;  /* 0xffffffff12127836 */ /* 0x000fd80000000000 */
[----:B----4-:R-:W-:Y:S05]  /*1b000*/  @P0 BRA `(.L_x_856) ;  /* 0xfffffff0003c0947 */ /* 0x010fea000383ffff */
.L_x_836:
[----:B------:R-:W3:Y:S01]  /*1b010*/  LDL R2, [R1+0x28] ;  /* 0x0000280001027983 */ /* 0x000ee20000100800 */
[----:B------:R-:W-:Y:S01]  /*1b020*/  BSSY B0, `(.L_x_857) ;  /* 0x0000010000007945 */ /* 0x000fe20003800000 */
[----:B---3--:R-:W-:-:S03]  /*1b030*/  ISETP.NE.AND P1, PT, R2, 0x3, PT ;  /* 0x000000030200780c */ /* 0x008fc60003f25270 */
[----:B------:R-:W-:Y:S10]  /*1b040*/  @P2 BRA `(.L_x_858) ;  /* 0x0000000000342947 */ /* 0x000ff40003800000 */
[----:B------:R-:W3:Y:S01]  /*1b050*/  S2R R5, SR_LANEID ;  /* 0x0000000000057919 */ /* 0x000ee20000000000 */
[----:B------:R-:W-:Y:S01]  /*1b060*/  VOTEU.ANY UR4, UPT, PT ;  /* 0x0000000000047886 */ /* 0x000fe200038e0100 */
[----:B------:R-:W4:Y:S01]  /*1b070*/  LDC.64 R2, c[0x0][0xdf0] ;  /* 0x00037c00ff027b82 */ /* 0x000f220000000a00 */
[----:B------:R-:W3:Y:S02]  /*1b080*/  FLO.U32 R0, UR4 ;  /* 0x0000000400007d00 */ /* 0x000ee400080e0000 */
[----:B---3--:R-:W-:-:S06]  /*1b090*/  ISETP.EQ.U32.AND P0, PT, R0, R5, PT ;  /* 0x000000050000720c */ /* 0x008fcc0003f02070 */
[----:B------:R-:W4:Y:S07]  /*1b0a0*/  POPC R5, UR4 ;  /* 0x0000000400057d09 */ /* 0x000f2e0008000000 */
[----:B----4-:R-:W3:Y:S01]  /*1b0b0*/  @P0 ATOMG.E.ADD.STRONG.GPU PT, R3, desc[UR46][R2.64], R5 ;  /* 0x00000005020309a8 */ /* 0x010ee200081ee1ee */
[----:B------:R-:W4:Y:S02]  /*1b0c0*/  S2R R4, SR_LTMASK ;  /* 0x0000000000047919 */ /* 0x000f240000003900 */
[----:B----4-:R-:W-:-:S04]  /*1b0d0*/  LOP3.LUT R4, R4, UR4, RZ, 0xc0, !PT ;  /* 0x0000000404047c12 */ /* 0x010fc8000f8ec0ff */
[----:B-----5:R-:W4:Y:S01]  /*1b0e0*/  POPC R7, R4 ;  /* 0x0000000400077309 */ /* 0x020f220000000000 */
[----:B---3--:R-:W4:Y:S02]  /*1b0f0*/  SHFL.IDX PT, R0, R3, R0, 0x1f ;  /* 0x00001f0003007589 */ /* 0x008f2400000e0000 */
[----:B----4-:R-:W-:-:S05]  /*1b100*/  IADD3 R0, R0, UR41, R7 ;  /* 0x0000002900007c10 */ /* 0x010fca000fffe007 */
[----:B------:R3:W-:Y:S02]  /*1b110*/  STL [R1+0x18], R0 ;  /* 0x0000180001007387 */ /* 0x0007e40000100800 */
.L_x_858:
[----:B------:R-:W-:Y:S05]  /*1b120*/  BSYNC B0 ;  /* 0x0000000000007941 */ /* 0x000fea0003800000 */
.L_x_857:
[----:B------:R-:W-:Y:S05]  /*1b130*/  @!P1 BRA `(.L_x_859) ;  /* 0x0000000000049947 */ /* 0x000fea0003800000 */
[----:B------:R-:W-:Y:S01]  /*1b140*/  BPT.TRAP 0x1 ;  /* 0x000000040000795c */ /* 0x000fe20000300000 */
.L_x_859:
[----:B---3--:R-:W3:Y:S04]  /*1b150*/  LDL R0, [R1+0x4] ;  /* 0x0000040001007983 */ /* 0x008ee80000100800 */
[----:B------:R-:W4:Y:S04]  /*1b160*/  LDL R3, [R1] ;  /* 0x0000000001037983 */ /* 0x000f280000100800 */
[----:B------:R-:W2:Y:S01]  /*1b170*/  LDL R2, [R1+0x1c] ;  /* 0x00001c0001027983 */ /* 0x000ea20000100800 */
[----:B------:R-:W-:Y:S01]  /*1b180*/  BSSY B0, `(.L_x_860) ;  /* 0x0000007000007945 */ /* 0x000fe20003800000 */
[----:B---3--:R-:W-:-:S04]  /*1b190*/  LOP3.LUT R0, R0, 0x1, RZ, 0x3c, !PT ;  /* 0x0000000100007812 */ /* 0x008fc800078e3cff */
[----:B------:R-:W-:Y:S02]  /*1b1a0*/  SHF.L.U32 R0, R0, 0x1f, RZ ;  /* 0x0000001f00007819 */ /* 0x000fe400000006ff */
[----:B----4-:R-:W-:Y:S02]  /*1b1b0*/  LEA R17, R3, UR40, 0x3 ;  /* 0x0000002803117c11 */ /* 0x010fe4000f8e18ff */
[----:B--2---:R-:W-:Y:S02]  /*1b1c0*/  ISETP.NE.AND P1, PT, R2, 0x3, PT ;  /* 0x000000030200780c */ /* 0x004fe40003f25270 */
[----:B------:R-:W2:Y:S02]  /*1b1d0*/  SYNCS.PHASECHK.TRANS64.TRYWAIT P0, [R17+URZ+0x2e870], R0 ;  /* 0x02e87000110075a7 */ /* 0x000ea4000800017f */
[----:B--2---:R-:W-:Y:S09]  /*1b1e0*/  @!P0 BRA `(.L_x_861) ;  /* 0x0000001400148947 */ /* 0x004ff20003800000 */
.L_x_897:
[----:B------:R-:W-:Y:S05]  /*1b1f0*/  BSYNC B0 ;  /* 0x0000000000007941 */ /* 0x000fea0003800000 */
.L_x_860:
[----:B------:R-:W-:Y:S05]  /*1b200*/  @!P1 BRA `(.L_x_862) ;  /* 0x0000000000049947 */ /* 0x000fea0003800000 */
[----:B------:R-:W-:Y:S01]  /*1b210*/  BPT.TRAP 0x1 ;  /* 0x000000040000795c */ /* 0x000fe20000300000 */
.L_x_862:
[----:B--2---:R-:W2:Y:S02]  /*1b220*/  LDL R0, [R1+0x4] ;  /* 0x0000040001007983 */ /* 0x004ea40000100800 */
[----:B--2---:R-:W-:-:S04]  /*1b230*/  SHF.L.U32 R0, R0, 0x1f, RZ ;  /* 0x0000001f00007819 */ /* 0x004fc800000006ff */
[----:B------:R-:W2:Y:S02]  /*1b240*/  SYNCS.PHASECHK.TRANS64.TRYWAIT P0, [R17+URZ+0x2e860], R0 ;  /* 0x02e86000110075a7 */ /* 0x000ea4000800017f */
[----:B--2---:R-:W-:Y:S05]  /*1b250*/  @!P0 BRA `(.L_x_863) ;  /* 0x00000014000c8947 */ /* 0x004fea0003800000 */
.L_x_898:
[----:B------:R-:W2:Y:S04]  /*1b260*/  LDL R18, [R1] ;  /* 0x0000000001127983 */ /* 0x000ea80000100800 */
[----:B------:R-:W3:Y:S04]  /*1b270*/  LDL R2, [R1+0x14] ;  /* 0x0000140001027983 */ /* 0x000ee80000100800 */
[----:B------:R-:W4:Y:S01]  /*1b280*/  LDL R12, [R1+0x10] ;  /* 0x00001000010c7983 */ /* 0x000f220000100800 */
[----:B------:R-:W1:Y:S01]  /*1b290*/  S2R R3, SR_TID.X ;  /* 0x0000000000037919 */ /* 0x000e620000002100 */
[----:B------:R-:W-:Y:S05]  /*1b2a0*/  WARPSYNC.ALL ;  /* 0x0000000000007948 */ /* 0x000fea0003800000 */
[----:B------:R-:W-:Y:S01]  /*1b2b0*/  IMAD.MOV.U32 R10, RZ, RZ, 0x40 ;  /* 0x00000040ff0a7424 */ /* 0x000fe200078e00ff */
[----:B-1----:R-:W-:-:S04]  /*1b2c0*/  LOP3.LUT P0, RZ, R3, 0x4, RZ, 0xc0, !PT ;  /* 0x0000000403ff7812 */ /* 0x002fc8000780c0ff */
[----:B------:R-:W-:Y:S01]  /*1b2d0*/  SEL R10, R10, 0xffffffc0, !P0 ;  /* 0xffffffc00a0a7807 */ /* 0x000fe20004000000 */
[----:B--2---:R-:W-:-:S05]  /*1b2e0*/  IMAD R0, R18, 0x7000, RZ ;  /* 0x0000700012007824 */ /* 0x004fca00078e02ff */
[----:B---3--:R-:W-:-:S05]  /*1b2f0*/  LOP3.LUT R2, R0, R2, RZ, 0xfc, !PT ;  /* 0x0000000200027212 */ /* 0x008fca00078efcff */
[----:B-----5:R-:W1:Y:S01]  /*1b300*/  LDSM.16.MT88.4 R4, [R2+UR40+0xe400] ;  /* 0x00e400280204783b */ /* 0x020e620008004200 */
[----:B------:R-:W-:-:S04]  /*1b310*/  VIADD R3, R2, UR40 ;  /* 0x0000002802037c36 */ /* 0x000fc80008000000 */
[----:B------:R-:W-:Y:S01]  /*1b320*/  IMAD.IADD R3, R10, 0x1, R3 ;  /* 0x000000010a037824 */ /* 0x000fe200078e0203 */
[C-C-:B-1----:R-:W-:Y:S02]  /*1b330*/  PRMT R8, R4.reuse, 0x6420, R5.reuse ;  /* 0x0000642004087816 */ /* 0x142fe40000000005 */
[----:B------:R-:W-:Y:S02]  /*1b340*/  PRMT R9, R4, 0x7531, R5 ;  /* 0x0000753104097816 */ /* 0x000fe40000000005 */
[C-C-:B------:R-:W-:Y:S02]  /*1b350*/  PRMT R10, R6.reuse, 0x6420, R7.reuse ;  /* 0x00006420060a7816 */ /* 0x140fe40000000007 */
[----:B------:R-:W-:Y:S02]  /*1b360*/  PRMT R11, R6, 0x7531, R7 ;  /* 0x00007531060b7816 */ /* 0x000fe40000000007 */
[----:B------:R-:W1:Y:S01]  /*1b370*/  LDSM.16.MT88.4 R4, [R3+0xe400] ;  /* 0x00e400000304783b */ /* 0x000e620000004200 */
[----:B----4-:R-:W-:-:S05]  /*1b380*/  IADD3 R0, R0, UR40, R12 ;  /* 0x0000002800007c10 */ /* 0x010fca000fffe00c */
[----:B------:R1:W-:Y:S02]  /*1b390*/  STSM.16.M88.4 [R0+0x400], R8 ;  /* 0x0004000800007844 */ /* 0x0003e40000000200 */
[C-C-:B-1----:R-:W-:Y:S02]  /*1b3a0*/  PRMT R8, R4.reuse, 0x6420, R5.reuse ;  /* 0x0000642004087816 */ /* 0x142fe40000000005 */
        /* <DEDUP_REMOVED lines=84> */
.L_x_864:
[----:B------:R-:W3:Y:S01]  /*1b8f0*/  LDL.LU R3, [R1+0x4] ;  /* 0x0000040001037983 */ /* 0x000ee20000300800 */
[----:B-1----:R-:W-:Y:S01]  /*1b900*/  SYNCS.ARRIVE.TRANS64.A1T0 RZ, [R17+URZ+0x2e850], RZ ;  /* 0x02e850ff11ff79a7 */ /* 0x002fe2000810003f */
[----:B--2---:R-:W-:-:S05]  /*1b910*/  @!P2 VIADD R0, R17, 0x2e880 ;  /* 0x0002e8801100a836 */ /* 0x004fca0000000000 */
[----:B------:R-:W-:Y:S01]  /*1b920*/  @!P2 PRMT R0, RZ, 0x654, R0 ;  /* 0x00000654ff00a816 */ /* 0x000fe20000000000 */
[----:B------:R-:W-:Y:S06]  /*1b930*/  BAR.SYNC.DEFER_BLOCKING 0x2, 0x80 ;  /* 0x0082000000007b1d */ /* 0x000fec0000010000 */
[----:B------:R1:W-:Y:S02]  /*1b940*/  @!P2 SYNCS.ARRIVE.TRANS64.RED.A1T0 RZ, [R0+URZ], RZ ;  /* 0x000000ff00ffa9a7 */ /* 0x0003e4000810043f */
[----:B-1----:R-:W-:-:S05]  /*1b950*/  VIADD R0, R18, 0x1 ;  /* 0x0000000112007836 */ /* 0x002fca0000000000 */
[----:B------:R-:W-:-:S04]  /*1b960*/  ISETP.NE.AND P0, PT, R0, 0x2, PT ;  /* 0x000000020000780c */ /* 0x000fc80003f05270 */
[----:B------:R-:W-:Y:S02]  /*1b970*/  SEL R2, RZ, 0x1, P0 ;  /* 0x00000001ff027807 */ /* 0x000fe40000000000 */
[----:B------:R-:W-:-:S05]  /*1b980*/  SEL R0, R0, RZ, P0 ;  /* 0x000000ff00007207 */ /* 0x000fca0000000000 */
[----:B------:R1:W-:Y:S01]  /*1b990*/  STL [R1], R0 ;  /* 0x0000000001007387 */ /* 0x0003e20000100800 */
[----:B---3--:R-:W-:-:S05]  /*1b9a0*/  LOP3.LUT R3, R3, R2, RZ, 0x3c, !PT ;  /* 0x0000000203037212 */ /* 0x008fca00078e3cff */
[----:B------:R1:W-:Y:S02]  /*1b9b0*/  STL [R1+0x4], R3 ;  /* 0x0000040301007387 */ /* 0x0003e40000100800 */
.L_x_820:
[----:B------:R-:W-:Y:S05]  /*1b9c0*/  BSYNC B6 ;  /* 0x0000000000067941 */ /* 0x000fea0003800000 */
.L_x_818:
[----:B------:R3:W5:Y:S01]  /*1b9d0*/  LDL R2, [R1+0x18] ;  /* 0x0000180001027983 */ /* 0x0007620000100800 */
[----:B------:R-:W-:-:S13]  /*1b9e0*/  LOP3.LUT P0, RZ, R16, 0x2, RZ, 0xc0, !PT ;  /* 0x0000000210ff7812 */ /* 0x000fda000780c0ff */
[----:B---3--:R-:W-:Y:S05]  /*1b9f0*/  @!P0 BRA `(.L_x_865) ;  /* 0x0000000000208947 */ /* 0x008fea0003800000 */
[----:B------:R-:W3:Y:S08]  /*1ba00*/  S2UR UR5, SR_CgaCtaId ;  /* 0x00000000000579c3 */ /* 0x000ef00000008800 */
[----:B------:R-:W-:Y:S06]  /*1ba10*/  BAR.SYNC.DEFER_BLOCKING 0x5, 0x180 ;  /* 0x0146000000007b1d */ /* 0x000fec0000010000 */
[----:B------:R-:W-:-:S02]  /*1ba20*/  UMOV UR4, 0x400 ;  /* 0x0000040000047882 */ /* 0x000fc40000000000 */
[----:B---3--:R-:W-:-:S09]  /*1ba30*/  ULEA UR4, UR5, UR4, 0x18 ;  /* 0x0000000405047291 */ /* 0x008fd2000f8ec03f */
[----:B-----5:R-:W3:Y:S04]  /*1ba40*/  LDS R2, [UR4+0x2e8d0] ;  /* 0x02e8d004ff027984 */ /* 0x020ee80008000800 */
[----:B---3--:R3:W-:Y:S01]  /*1ba50*/  STL [R1+0x18], R2 ;  /* 0x0000180201007387 */ /* 0x0087e20000100800 */
[----:B------:R-:W-:Y:S06]  /*1ba60*/  BAR.ARV 0x4, 0x180 ;  /* 0x0106000000007b1d */ /* 0x000fec0000002000 */
[----:B------:R-:W-:Y:S05]  /*1ba70*/  BRA `(.L_x_866) ;  /* 0x00000000002c7947 */ /* 0x000fea0003800000 */
.L_x_865:
[----:B-12---:R-:W1:Y:S01]  /*1ba80*/  S2R R0, SR_TID.X ;  /* 0x0000000000007919 */ /* 0x006e620000002100 */
[----:B------:R-:W-:Y:S01]  /*1ba90*/  BAR.SYNC.DEFER_BLOCKING 0x4, 0x180 ;  /* 0x0106000000007b1d */ /* 0x000fe20000010000 */
[----:B-1----:R-:W-:-:S04]  /*1baa0*/  LOP3.LUT R0, R0, 0x7f, RZ, 0xc0, !PT ;  /* 0x0000007f00007812 */ /* 0x002fc800078ec0ff */
[----:B------:R-:W-:-:S13]  /*1bab0*/  ISETP.NE.AND P0, PT, R0, RZ, PT ;  /* 0x000000ff0000720c */ /* 0x000fda0003f05270 */
[----:B------:R-:W1:Y:S01]  /*1bac0*/  @!P0 S2R R3, SR_CgaCtaId ;  /* 0x0000000000038919 */ /* 0x000e620000008800 */
[----:B------:R-:W-:-:S04]  /*1bad0*/  @!P0 MOV R0, 0x400 ;  /* 0x0000040000008802 */ /* 0x000fc80000000f00 */
[----:B-1----:R-:W-:Y:S02]  /*1bae0*/  @!P0 LEA R3, R3, R0, 0x18 ;  /* 0x0000000003038211 */ /* 0x002fe400078ec0ff */
[----:B-----5:R-:W1:Y:S04]  /*1baf0*/  SHFL.IDX PT, R0, R2, RZ, 0x1f ;  /* 0x00001fff02007589 */ /* 0x020e6800000e0000 */
[----:B------:R4:W-:Y:S04]  /*1bb00*/  @!P0 STS [R3+0x2e8d0], R2 ;  /* 0x02e8d00203008388 */ /* 0x0009e80000000800 */
[----:B-1----:R4:W-:Y:S01]  /*1bb10*/  STL [R1+0x18], R0 ;  /* 0x0000180001007387 */ /* 0x0029e20000100800 */
[----:B------:R-:W-:Y:S06]  /*1bb20*/  BAR.ARV 0x5, 0x180 ;  /* 0x0146000000007b1d */ /* 0x000fec0000002000 */
.L_x_866:
[----:B-12-4-:R-:W2:Y:S01]  /*1bb30*/  LDL R0, [R1+0x18] ;  /* 0x0000180001007983 */ /* 0x016ea20000100800 */
[----:B------:R-:W-:Y:S02]  /*1bb40*/  ULDC UR4, c[0x0][0xda8] ;  /* 0x00036a0000047ab9 */ /* 0x000fe40000000800 */
[----:B--2---:R-:W-:-:S13]  /*1bb50*/  ISETP.GE.AND P0, PT, R0, UR4, PT ;  /* 0x0000000400007c0c */ /* 0x004fda000bf06270 */
[----:B------:R-:W-:Y:S05]  /*1bb60*/  @!P0 BRA `(.L_x_867) ;  /* 0xffffffcc00988947 */ /* 0x000fea000383ffff */
.L_x_809:
[----:B---3--:R-:W2:Y:S01]  /*1bb70*/  LDL.LU R0, [R1+0x24] ;  /* 0x0000240001007983 */ /* 0x008ea20000300800 */
[----:B------:R-:W-:Y:S01]  /*1bb80*/  BSSY B0, `(.L_x_868) ;  /* 0x000000b000007945 */ /* 0x000fe20003800000 */
[----:B------:R-:W1:Y:S01]  /*1bb90*/  S2R R5, SR_CgaCtaId ;  /* 0x0000000000057919 */ /* 0x000e620000008800 */
[----:B--2---:R-:W-:-:S05]  /*1bba0*/  VIADD R0, R0, 0x1 ;  /* 0x0000000100007836 */ /* 0x004fca0000000000 */
[----:B------:R-:W-:-:S04]  /*1bbb0*/  LEA.HI R2, R0, R0, RZ, 0x1 ;  /* 0x0000000000027211 */ /* 0x000fc800078f08ff */
[----:B------:R-:W-:-:S05]  /*1bbc0*/  LOP3.LUT R3, R2, 0xfffffffe, RZ, 0xc0, !PT ;  /* 0xfffffffe02037812 */ /* 0x000fca00078ec0ff */
[----:B------:R-:W-:Y:S01]  /*1bbd0*/  IMAD.IADD R3, R0, 0x1, -R3 ;  /* 0x0000000100037824 */ /* 0x000fe200078e0a03 */
[----:B------:R-:W-:-:S04]  /*1bbe0*/  MOV R0, 0x400 ;  /* 0x0000040000007802 */ /* 0x000fc80000000f00 */
[----:B-1----:R-:W-:Y:S02]  /*1bbf0*/  LEA R0, R5, R0, 0x18 ;  /* 0x0000000005007211 */ /* 0x002fe400078ec0ff */
[----:B------:R-:W-:-:S04]  /*1bc00*/  SHF.L.U32 R3, R3, 0x1f, RZ ;  /* 0x0000001f03037819 */ /* 0x000fc800000006ff */
[----:B------:R-:W1:Y:S02]  /*1bc10*/  SYNCS.PHASECHK.TRANS64.TRYWAIT P0, [R0+URZ+0x2e820], R3 ;  /* 0x02e82003000075a7 */ /* 0x000e64000800017f */
[----:B-1----:R-:W-:Y:S05]  /*1bc20*/  @!P0 BRA `(.L_x_869) ;  /* 0x0000000800ac8947 */ /* 0x002fea0003800000 */
.L_x_899:
[----:B------:R-:W-:Y:S05]  /*1bc30*/  BSYNC B0 ;  /* 0x0000000000007941 */ /* 0x000fea0003800000 */
.L_x_868:
[----:B------:R-:W-:-:S03]  /*1bc40*/  UMOV UR4, 0xffffffff ;  /* 0xffffffff00047882 */ /* 0x000fc60000000000 */
[----:B------:R-:W-:Y:S05]  /*1bc50*/  BRA.DIV UR4, `(.L_x_870) ;  /* 0x0000000a04b47947 */ /* 0x000fea000b800000 */
[----:B------:R-:W2:Y:S02]  /*1bc60*/  S2R R2, SR_TID.X ;  /* 0x0000000000027919 */ /* 0x000ea40000002100 */
[----:B--2---:R-:W-:-:S04]  /*1bc70*/  SHF.R.U32.HI R2, RZ, 0x5, R2 ;  /* 0x00000005ff027819 */ /* 0x004fc80000011602 */
[----:B------:R-:W-:-:S05]  /*1bc80*/  LOP3.LUT R2, R2, 0x3, RZ, 0xc0, !PT ;  /* 0x0000000302027812 */ /* 0x000fca00078ec0ff */
[----:B------:R2:W3:Y:S02]  /*1bc90*/  SHFL.IDX PT, R14, R2, RZ, 0x1f ;  /* 0x00001fff020e7589 */ /* 0x0004e400000e0000 */
.L_x_902:
[----:B---3--:R-:W-:Y:S01]  /*1bca0*/  ISETP.NE.AND P0, PT, R14, RZ, PT ;  /* 0x000000ff0e00720c */ /* 0x008fe20003f05270 */
[----:B------:R-:W-:-:S12]  /*1bcb0*/  BSSY B0, `(.L_x_871) ;  /* 0x000002e000007945 */ /* 0x000fd80003800000 */
[----:B------:R-:W-:Y:S05]  /*1bcc0*/  @P0 BRA `(.L_x_872) ;  /* 0x0000000000b00947 */ /* 0x000fea0003800000 */
[----:B------:R-:W-:-:S03]  /*1bcd0*/  UMOV UR4, 0xffffffff ;  /* 0xffffffff00047882 */ /* 0x000fc60000000000 */
[----:B------:R-:W-:Y:S05]  /*1bce0*/  BRA.DIV UR4, `(.L_x_873) ;  /* 0x0000000a04c47947 */ /* 0x000fea000b800000 */
[----:B------:R-:W-:-:S13]  /*1bcf0*/  ELECT P6, URZ, PT ;  /* 0x00000000003f782f */ /* 0x000fda00038c0000 */
.L_x_905:
[----:B------:R-:W-:Y:S05]  /*1bd00*/  @!P6 BRA `(.L_x_872) ;  /* 0x0000000000a0e947 */ /* 0x000fea0003800000 */
[----:B--2---:R-:W2:Y:S02]  /*1bd10*/  LDL.LU R2, [R1+0x20] ;  /* 0x0000200001027983 */ /* 0x004ea40000300800 */
[----:B--2---:R-:W-:-:S04]  /*1bd20*/  LOP3.LUT R2, R2, 0x2, RZ, 0xfc, !PT ;  /* 0x0000000202027812 */ /* 0x004fc800078efcff */
[----:B------:R-:W-:-:S13]  /*1bd30*/  ISETP.NE.AND P0, PT, R2, 0x3, PT ;  /* 0x000000030200780c */ /* 0x000fda0003f05270 */
[----:B------:R-:W-:Y:S05]  /*1bd40*/  @!P0 BRA `(.L_x_874) ;  /* 0x0000000000048947 */ /* 0x000fea0003800000 */
[----:B------:R-:W-:Y:S01]  /*1bd50*/  BPT.TRAP 0x1 ;  /* 0x000000040000795c */ /* 0x000fe20000300000 */
.L_x_874:
[----:B-1----:R-:W2:Y:S04]  /*1bd60*/  LDL R3, [R1] ;  /* 0x0000000001037983 */ /* 0x002ea80000100800 */
[----:B------:R-:W3:Y:S01]  /*1bd70*/  LDL.LU R7, [R1+0x4] ;  /* 0x0000040001077983 */ /* 0x000ee20000300800 */
[----:B------:R-:W-:-:S04]  /*1bd80*/  VIADD R2, R0, 0x2e840 ;  /* 0x0002e84000027836 */ /* 0x000fc80000000000 */
[C---:B--2---:R-:W-:Y:S02]  /*1bd90*/  IMAD R6, R3.reuse, 0x8, R2 ;  /* 0x0000000803067824 */ /* 0x044fe400078e0202 */
[----:B------:R-:W-:Y:S01]  /*1bda0*/  VIADD R3, R3, 0x1 ;  /* 0x0000000103037836 */ /* 0x000fe20000000000 */
[----:B---3--:R-:W-:-:S04]  /*1bdb0*/  SHF.L.U32 R5, R7, 0x1f, RZ ;  /* 0x0000001f07057819 */ /* 0x008fc800000006ff */
[C---:B------:R-:W-:Y:S01]  /*1bdc0*/  ISETP.NE.AND P2, PT, R3.reuse, 0x2, PT ;  /* 0x000000020300780c */ /* 0x040fe20003f45270 */
[----:B------:R-:W1:Y:S03]  /*1bdd0*/  SYNCS.PHASECHK.TRANS64.TRYWAIT P1, [R6+URZ], R5 ;  /* 0x00000005060075a7 */ /* 0x000e66000802017f */
[----:B------:R-:W-:Y:S02]  /*1bde0*/  SEL R4, RZ, 0x1, P2 ;  /* 0x00000001ff047807 */ /* 0x000fe40001000000 */
[----:B------:R-:W-:Y:S02]  /*1bdf0*/  SEL R3, R3, RZ, P2 ;  /* 0x000000ff03037207 */ /* 0x000fe40001000000 */
[----:B------:R-:W-:-:S03]  /*1be00*/  LOP3.LUT R4, R7, R4, RZ, 0x3c, !PT ;  /* 0x0000000407047212 */ /* 0x000fc600078e3cff */
[----:B------:R-:W-:Y:S01]  /*1be10*/  IMAD R7, R3, 0x8, R2 ;  /* 0x0000000803077824 */ /* 0x000fe200078e0202 */
[----:B------:R-:W-:Y:S01]  /*1be20*/  SHF.L.U32 R2, R4, 0x1f, RZ ;  /* 0x0000001f04027819 */ /* 0x000fe200000006ff */
[----:B-1----:R-:W-:Y:S06]  /*1be30*/  @!P1 BRA `(.L_x_875) ;  /* 0x0000000800909947 */ /* 0x002fec0003800000 */
.L_x_906:
[----:B------:R-:W2:Y:S02]  /*1be40*/  SYNCS.PHASECHK.TRANS64.TRYWAIT P1, [R7+URZ], R2 ;  /* 0x00000002070075a7 */ /* 0x000ea4000802017f */
[----:B--2---:R-:W-:Y:S05]  /*1be50*/  @!P1 BRA `(.L_x_876) ;  /* 0x00000008009c9947 */ /* 0x004fea0003800000 */
.L_x_907:
[----:B------:R-:W-:Y:S05]  /*1be60*/  @!P0 BRA `(.L_x_877) ;  /* 0x0000000000048947 */ /* 0x000fea0003800000 */
[----:B------:R-:W-:Y:S01]  /*1be70*/  BPT.TRAP 0x1 ;  /* 0x000000040000795c */ /* 0x000fe20000300000 */
.L_x_877:
[----:B------:R-:W3:Y:S02]  /*1be80*/  LDL.LU R4, [R1] ;  /* 0x0000000001047983 */ /* 0x000ee40000300800 */
[----:B---3--:R-:W-:-:S04]  /*1be90*/  IMAD R4, R4, 0x8, R0 ;  /* 0x0000000804047824 */ /* 0x008fc800078e0200 */
[----:B------:R-:W3:Y:S02]  /*1bea0*/  SYNCS.PHASECHK.TRANS64.TRYWAIT P1, [R4+URZ+0x2e860], R5 ;  /* 0x02e86005040075a7 */ /* 0x000ee4000802017f */
[----:B---3--:R-:W-:Y:S05]  /*1beb0*/  @!P1 BRA `(.L_x_878) ;  /* 0x0000000800989947 */ /* 0x008fea0003800000 */
.L_x_908:
[----:B------:R-:W-:Y:S05]  /*1bec0*/  @!P0 BRA `(.L_x_879) ;  /* 0x0000000000048947 */ /* 0x000fea0003800000 */
[----:B------:R-:W-:Y:S01]  /*1bed0*/  BPT.TRAP 0x1 ;  /* 0x000000040000795c */ /* 0x000fe20000300000 */
.L_x_879:
[----:B------:R-:W-:-:S04]  /*1bee0*/  IMAD R3, R3, 0x8, R0 ;  /* 0x0000000803037824 */ /* 0x000fc800078e0200 */
[----:B------:R-:W4:Y:S02]  /*1bef0*/  SYNCS.PHASECHK.TRANS64.TRYWAIT P1, [R3+URZ+0x2e860], R2 ;  /* 0x02e86002030075a7 */ /* 0x000f24000802017f */
[----:B----4-:R-:W-:Y:S05]  /*1bf00*/  @!P1 BRA `(.L_x_880) ;  /* 0x0000000800989947 */ /* 0x010fea0003800000 */
.L_x_909:
[----:B------:R-:W-:Y:S05]  /*1bf10*/  @!P0 BRA `(.L_x_881) ;  /* 0x0000000000048947 */ /* 0x000fea0003800000 */
[----:B------:R-:W-:Y:S01]  /*1bf20*/  BPT.TRAP 0x1 ;  /* 0x000000040000795c */ /* 0x000fe20000300000 */
.L_x_881:
[----:B------:R-:W5:Y:S02]  /*1bf30*/  SYNCS.PHASECHK.TRANS64.TRYWAIT P0, [R4+URZ+0x2e880], R5 ;  /* 0x02e88005040075a7 */ /* 0x000f64000800017f */
[----:B-----5:R-:W-:Y:S05]  /*1bf40*/  @!P0 BRA `(.L_x_882) ;  /* 0x00000008009c8947 */ /* 0x020fea0003800000 */
.L_x_883:
[----:B------:R1:W1:Y:S02]  /*1bf50*/  SYNCS.PHASECHK.TRANS64.TRYWAIT P0, [R3+URZ+0x2e880], R2 ;  /* 0x02e88002030075a7 */ /* 0x000264000800017f */
[----:B-1----:R-:W-:Y:S05]  /*1bf60*/  @!P0 NANOSLEEP.SYNCS 0x989680 ;  /* 0x009896800000895d */ /* 0x002fea0003900000 */
[----:B------:R-:W1:Y:S02]  /*1bf70*/  @!P0 SYNCS.PHASECHK.TRANS64 P0, [R3+URZ+0x2e880], R2 ;  /* 0x02e88002030085a7 */ /* 0x000e64000800007f */
[----:B-1----:R-:W-:Y:S05]  /*1bf80*/  @!P0 BRA `(.L_x_883) ;  /* 0xfffffffc00f08947 */ /* 0x002fea000383ffff */
.L_x_872:
[----:B------:R-:W-:Y:S05]  /*1bf90*/  BSYNC B0 ;  /* 0x0000000000007941 */ /* 0x000fea0003800000 */
.L_x_871:
[----:B------:R-:W-:Y:S05]  /*1bfa0*/  EXIT ;  /* 0x000000000000794d */ /* 0x000fea0003800000 */
.L_x_722:
[----:B-1----:R-:W-:-:S04]  /*1bfb0*/  IMAD.U32 R3, RZ, RZ, UR37 ;  /* 0x00000025ff037e24 */ /* 0x002fc8000f8e00ff */
[----:B------:R1:W2:Y:S03]  /*1bfc0*/  SYNCS.PHASECHK.TRANS64.TRYWAIT P1, [R3+URZ+0x2e800], R0 ;  /* 0x02e80000030075a7 */ /* 0x0002a6000802017f */
[----:B--2---:R-:W-:Y:S05]  /*1bfd0*/  @!P1 NANOSLEEP.SYNCS 0x989680 ;  /* 0x009896800000995d */ /* 0x004fea0003900000 */
[----:B------:R-:W2:Y:S02]  /*1bfe0*/  @!P1 SYNCS.PHASECHK.TRANS64 P1, [R3+URZ+0x2e800], R0 ;  /* 0x02e80000030095a7 */ /* 0x000ea4000802007f */
[----:B--2---:R-:W-:Y:S05]  /*1bff0*/  @!P1 BRA `(.L_x_722) ;  /* 0xfffffffc00ec9947 */ /* 0x004fea000383ffff */
[----:B------:R-:W-:Y:S05]  /*1c000*/  BRA `(.L_x_884) ;  /* 0xfffffe5c00247947 */ /* 0x000fea000383ffff */
.L_x_726:
[----:B--2---:R2:W3:Y:S02]  /*1c010*/  SYNCS.PHASECHK.TRANS64.TRYWAIT P1, [R5+URZ+0x2e830], R0 ;  /* 0x02e83000050075a7 */ /* 0x0044e4000802017f */
[----:B---3--:R-:W-:Y:S05]  /*1c020*/  @!P1 NANOSLEEP.SYNCS 0x989680 ;  /* 0x009896800000995d */ /* 0x008fea0003900000 */
[----:B------:R-:W3:Y:S02]  /*1c030*/  @!P1 SYNCS.PHASECHK.TRANS64 P1, [R5+URZ+0x2e830], R0 ;  /* 0x02e83000050095a7 */ /* 0x000ee4000802007f */
[----:B---3--:R-:W-:Y:S05]  /*1c040*/  @!P1 BRA `(.L_x_726) ;  /* 0xfffffffc00f09947 */ /* 0x008fea000383ffff */
[----:B------:R-:W-:Y:S05]  /*1c050*/  BRA `(.L_x_725) ;  /* 0xfffffe5c003c7947 */ /* 0x000fea000383ffff */
.L_x_742:
[----:B--2---:R-:W-:-:S04]  /*1c060*/  IMAD.U32 R15, RZ, RZ, UR6 ;  /* 0x00000006ff0f7e24 */ /* 0x004fc8000f8e00ff */
[----:B------:R2:W3:Y:S03]  /*1c070*/  SYNCS.PHASECHK.TRANS64.TRYWAIT P1, [R15+URZ+0x2e830], R12 ;  /* 0x02e8300c0f0075a7 */ /* 0x0004e6000802017f */
[----:B---3--:R-:W-:Y:S05]  /*1c080*/  @!P1 NANOSLEEP.SYNCS 0x989680 ;  /* 0x009896800000995d */ /* 0x008fea0003900000 */
[----:B------:R-:W3:Y:S02]  /*1c090*/  @!P1 SYNCS.PHASECHK.TRANS64 P1, [R15+URZ+0x2e830], R12 ;  /* 0x02e8300c0f0095a7 */ /* 0x000ee4000802007f */
[----:B---3--:R-:W-:Y:S05]  /*1c0a0*/  @!P1 BRA `(.L_x_742) ;  /* 0xfffffffc00ec9947 */ /* 0x008fea000383ffff */
[----:B------:R-:W-:Y:S05]  /*1c0b0*/  BRA `(.L_x_739) ;  /* 0xfffffeb000587947 */ /* 0x000fea000383ffff */
.L_x_746:
[----:B--2---:R-:W-:-:S04]  /*1c0c0*/  IMAD.U32 R15, RZ, RZ, UR6 ;  /* 0x00000006ff0f7e24 */ /* 0x004fc8000f8e00ff */
[----:B------:R2:W3:Y:S03]  /*1c0d0*/  SYNCS.PHASECHK.TRANS64.TRYWAIT P1, [R15+URZ+0x2e850], R12 ;  /* 0x02e8500c0f0075a7 */ /* 0x0004e6000802017f */
[----:B---3--:R-:W-:Y:S05]  /*1c0e0*/  @!P1 NANOSLEEP.SYNCS 0x989680 ;  /* 0x009896800000995d */ /* 0x008fea0003900000 */
[----:B------:R-:W3:Y:S02]  /*1c0f0*/  @!P1 SYNCS.PHASECHK.TRANS64 P1, [R15+URZ+0x2e850], R12 ;  /* 0x02e8500c0f0095a7 */ /* 0x000ee4000802007f */
[----:B---3--:R-:W-:Y:S05]  /*1c100*/  @!P1 BRA `(.L_x_746) ;  /* 0xfffffffc00ec9947 */ /* 0x008fea000383ffff */
[----:B------:R-:W-:Y:S05]  /*1c110*/  BRA `(.L_x_743) ;  /* 0xfffffebc00447947 */ /* 0x000fea000383ffff */
.L_x_764:
[----:B--2---:R-:W-:-:S04]  /*1c120*/  IMAD.U32 R3, RZ, RZ, UR6 ;  /* 0x00000006ff037e24 */ /* 0x004fc8000f8e00ff */
[----:B------:R2:W3:Y:S03]  /*1c130*/  SYNCS.PHASECHK.TRANS64.TRYWAIT P1, [R3+URZ+0x2e830], R0 ;  /* 0x02e83000030075a7 */ /* 0x0004e6000802017f */
[----:B---3--:R-:W-:Y:S05]  /*1c140*/  @!P1 NANOSLEEP.SYNCS 0x989680 ;  /* 0x009896800000995d */ /* 0x008fea0003900000 */
[----:B------:R-:W3:Y:S02]  /*1c150*/  @!P1 SYNCS.PHASECHK.TRANS64 P1, [R3+URZ+0x2e830], R0 ;  /* 0x02e83000030095a7 */ /* 0x000ee4000802007f */
[----:B---3--:R-:W-:Y:S05]  /*1c160*/  @!P1 BRA `(.L_x_764) ;  /* 0xfffffffc00ec9947 */ /* 0x008fea000383ffff */
[----:B------:R-:W-:Y:S05]  /*1c170*/  BRA `(.L_x_761) ;  /* 0xffffff0c00ac7947 */ /* 0x000fea000383ffff */
.L_x_768:
[----:B--2---:R-:W-:-:S04]  /*1c180*/  IMAD.U32 R3, RZ, RZ, UR6 ;  /* 0x00000006ff037e24 */ /* 0x004fc8000f8e00ff */
[----:B------:R2:W3:Y:S03]  /*1c190*/  SYNCS.PHASECHK.TRANS64.TRYWAIT P1, [R3+URZ+0x2e850], R0 ;  /* 0x02e85000030075a7 */ /* 0x0004e6000802017f */
[----:B---3--:R-:W-:Y:S05]  /*1c1a0*/  @!P1 NANOSLEEP.SYNCS 0x989680 ;  /* 0x009896800000995d */ /* 0x008fea0003900000 */
[----:B------:R-:W3:Y:S02]  /*1c1b0*/  @!P1 SYNCS.PHASECHK.TRANS64 P1, [R3+URZ+0x2e850], R0 ;  /* 0x02e85000030095a7 */ /* 0x000ee4000802007f */
[----:B---3--:R-:W-:Y:S05]  /*1c1c0*/  @!P1 BRA `(.L_x_768) ;  /* 0xfffffffc00ec9947 */ /* 0x008fea000383ffff */
[----:B------:R-:W-:Y:S05]  /*1c1d0*/  BRA `(.L_x_765) ;  /* 0xffffff1800b07947 */ /* 0x000fea000383ffff */
.L_x_775:
[----:B--2---:R-:W-:-:S04]  /*1c1e0*/  IMAD.U32 R3, RZ, RZ, UR6 ;  /* 0x00000006ff037e24 */ /* 0x004fc8000f8e00ff */
[----:B------:R2:W3:Y:S03]  /*1c1f0*/  SYNCS.PHASECHK.TRANS64.TRYWAIT P1, [R3+URZ+0x2e830], R0 ;  /* 0x02e83000030075a7 */ /* 0x0004e6000802017f */
[----:B---3--:R-:W-:Y:S05]  /*1c200*/  @!P1 NANOSLEEP.SYNCS 0x989680 ;  /* 0x009896800000995d */ /* 0x008fea0003900000 */
[----:B------:R-:W3:Y:S02]  /*1c210*/  @!P1 SYNCS.PHASECHK.TRANS64 P1, [R3+URZ+0x2e830], R0 ;  /* 0x02e83000030095a7 */ /* 0x000ee4000802007f */
[----:B---3--:R-:W-:Y:S05]  /*1c220*/  @!P1 BRA `(.L_x_775) ;  /* 0xfffffffc00ec9947 */ /* 0x008fea000383ffff */
[----:B------:R-:W-:Y:S05]  /*1c230*/  BRA `(.L_x_772) ;  /* 0xffffff4400287947 */ /* 0x000fea000383ffff */
.L_x_779:
[----:B--2---:R-:W-:-:S04]  /*1c240*/  IMAD.U32 R3, RZ, RZ, UR6 ;  /* 0x00000006ff037e24 */ /* 0x004fc8000f8e00ff */
[----:B------:R2:W3:Y:S03]  /*1c250*/  SYNCS.PHASECHK.TRANS64.TRYWAIT P1, [R3+URZ+0x2e850], R0 ;  /* 0x02e85000030075a7 */ /* 0x0004e6000802017f */
[----:B---3--:R-:W-:Y:S05]  /*1c260*/  @!P1 NANOSLEEP.SYNCS 0x989680 ;  /* 0x009896800000995d */ /* 0x008fea0003900000 */
[----:B------:R-:W3:Y:S02]  /*1c270*/  @!P1 SYNCS.PHASECHK.TRANS64 P1, [R3+URZ+0x2e850], R0 ;  /* 0x02e85000030095a7 */ /* 0x000ee4000802007f */
[----:B---3--:R-:W-:Y:S05]  /*1c280*/  @!P1 BRA `(.L_x_779) ;  /* 0xfffffffc00ec9947 */ /* 0x008fea000383ffff */
[----:B------:R-:W-:Y:S05]  /*1c290*/  BRA `(.L_x_776) ;  /* 0xffffff5000207947 */ /* 0x000fea000383ffff */
.L_x_793:
[----:B--2---:R-:W-:-:S04]  /*1c2a0*/  IMAD.U32 R7, RZ, RZ, UR5 ;  /* 0x00000005ff077e24 */ /* 0x004fc8000f8e00ff */
[----:B------:R2:W3:Y:S03]  /*1c2b0*/  SYNCS.PHASECHK.TRANS64.TRYWAIT P1, [R7+URZ+0x2e850], R4 ;  /* 0x02e85004070075a7 */ /* 0x0004e6000802017f */
[----:B---3--:R-:W-:Y:S05]  /*1c2c0*/  @!P1 NANOSLEEP.SYNCS 0x989680 ;  /* 0x009896800000995d */ /* 0x008fea0003900000 */
[----:B------:R-:W3:Y:S02]  /*1c2d0*/  @!P1 SYNCS.PHASECHK.TRANS64 P1, [R7+URZ+0x2e850], R4 ;  /* 0x02e85004070095a7 */ /* 0x000ee4000802007f */
[----:B---3--:R-:W-:Y:S05]  /*1c2e0*/  @!P1 BRA `(.L_x_793) ;  /* 0xfffffffc00ec9947 */ /* 0x008fea000383ffff */
[----:B------:R-:W-:Y:S05]  /*1c2f0*/  BRA `(.L_x_792) ;  /* 0xffffff9c00dc7947 */ /* 0x000fea000383ffff */
.L_x_825:
[----:B------:R-:W-:Y:S02]  /*1c300*/  IMAD.MOV.U32 R13, RZ, RZ, R19 ;  /* 0x000000ffff0d7224 */ /* 0x000fe400078e0013 */
[----:B------:R-:W-:Y:S02]  /*1c310*/  IMAD.MOV.U32 R12, RZ, RZ, RZ ;  /* 0x000000ffff0c7224 */ /* 0x000fe400078e00ff */
[----:B------:R-:W-:Y:S02]  /*1c320*/  IMAD.MOV.U32 R11, RZ, RZ, 0x1f ;  /* 0x0000001fff0b7424 */ /* 0x000fe400078e00ff */
[----:B------:R-:W-:-:S07]  /*1c330*/  IMAD.MOV.U32 R15, RZ, RZ, -0x1 ;  /* 0xffffffffff0f7424 */ /* 0x000fce00078e00ff */
[----:B---3--:R-:W-:Y:S05]  /*1c340*/  WARPSYNC.COLLECTIVE R15, `(.L_x_885) ;  /* 0x000000000f087348 */ /* 0x008fea0003c00000 */
[----:B------:R1:W2:Y:S02]  /*1c350*/  SHFL.IDX P6, R14, R13, R12, R11 ;  /* 0x0000000c0d0e7389 */ /* 0x0002a400000c000b */
[----:B-123--:R-:W-:Y:S01]  /*1c360*/  ENDCOLLECTIVE ;  /* 0x000000000000791b */ /* 0x00efe20003800000 */
.L_x_885:
[----:B------:R-:W-:Y:S05]  /*1c370*/  BRA `(.L_x_886) ;  /* 0xffffffd400887947 */ /* 0x000fea000383ffff */
.L_x_827:
[----:B------:R-:W-:Y:S01]  /*1c380*/  BSSY B0, `(.L_x_887) ;  /* 0x0000006000007945 */ /* 0x000fe20003800000 */
[----:B------:R-:W-:-:S07]  /*1c390*/  IMAD.MOV.U32 R15, RZ, RZ, -0x1 ;  /* 0xffffffffff0f7424 */ /* 0x000fce00078e00ff */
[----:B-1----:R-:W-:Y:S05]  /*1c3a0*/  WARPSYNC.COLLECTIVE R15, `(.L_x_888) ;  /* 0x000000000f0c7348 */ /* 0x002fea0003c00000 */
[----:B------:R-:W-:Y:S02]  /*1c3b0*/  ELECT P6, UR62, PT ;  /* 0x00000000003e782f */ /* 0x000fe400038c0000 */
[----:B------:R-:W-:Y:S01]  /*1c3c0*/  MOV R14, UR62 ;  /* 0x0000003e000e7c02 */ /* 0x000fe20008000f00 */
[----:B-1----:R-:W-:Y:S10]  /*1c3d0*/  ENDCOLLECTIVE ;  /* 0x000000000000791b */ /* 0x002ff40003800000 */
.L_x_888:
[----:B------:R-:W-:Y:S05]  /*1c3e0*/  BSYNC B0 ;  /* 0x0000000000007941 */ /* 0x000fea0003800000 */
.L_x_887:
[----:B------:R-:W-:Y:S05]  /*1c3f0*/  BRA `(.L_x_889) ;  /* 0xffffffd400847947 */ /* 0x000fea000383ffff */
.L_x_830:
[----:B--2---:R2:W3:Y:S02]  /*1c400*/  SYNCS.PHASECHK.TRANS64.TRYWAIT P3, [R4+URZ+0x2e880], R3 ;  /* 0x02e88003040075a7 */ /* 0x0044e4000806017f */
[----:B---3--:R-:W-:Y:S05]  /*1c410*/  @!P3 NANOSLEEP.SYNCS 0x989680 ;  /* 0x009896800000b95d */ /* 0x008fea0003900000 */
[----:B------:R-:W3:Y:S02]  /*1c420*/  @!P3 SYNCS.PHASECHK.TRANS64 P3, [R4+URZ+0x2e880], R3 ;  /* 0x02e880030400b5a7 */ /* 0x000ee4000806007f */
[----:B---3--:R-:W-:Y:S05]  /*1c430*/  @!P3 BRA `(.L_x_830) ;  /* 0xfffffffc00f0b947 */ /* 0x008fea000383ffff */
[----:B------:R-:W-:Y:S05]  /*1c440*/  BRA `(.L_x_890) ;  /* 0xffffffd400e07947 */ /* 0x000fea000383ffff */
.L_x_832:
[----:B---3--:R3:W4:Y:S02]  /*1c450*/  SYNCS.PHASECHK.TRANS64.TRYWAIT P3, [R4+URZ+0x2e840], R3 ;  /* 0x02e84003040075a7 */ /* 0x008724000806017f */
[----:B----4-:R-:W-:Y:S05]  /*1c460*/  @!P3 NANOSLEEP.SYNCS 0x989680 ;  /* 0x009896800000b95d */ /* 0x010fea0003900000 */
[----:B------:R-:W4:Y:S02]  /*1c470*/  @!P3 SYNCS.PHASECHK.TRANS64 P3, [R4+URZ+0x2e840], R3 ;  /* 0x02e840030400b5a7 */ /* 0x000f24000806007f */
[----:B----4-:R-:W-:Y:S05]  /*1c480*/  @!P3 BRA `(.L_x_832) ;  /* 0xfffffffc00f0b947 */ /* 0x010fea000383ffff */
[----:B------:R-:W-:Y:S05]  /*1c490*/  BRA `(.L_x_891) ;  /* 0xffffffd800387947 */ /* 0x000fea000383ffff */
.L_x_835:
[----:B--2---:R-:W-:-:S04]  /*1c4a0*/  IMAD.U32 R3, RZ, RZ, UR40 ;  /* 0x00000028ff037e24 */ /* 0x004fc8000f8e00ff */
[----:B------:R2:W3:Y:S03]  /*1c4b0*/  SYNCS.PHASECHK.TRANS64.TRYWAIT P0, [R3+URZ+0x2e820], R2 ;  /* 0x02e82002030075a7 */ /* 0x0004e6000800017f */
[----:B---3--:R-:W-:Y:S05]  /*1c4c0*/  @!P0 NANOSLEEP.SYNCS 0x989680 ;  /* 0x009896800000895d */ /* 0x008fea0003900000 */
[----:B------:R-:W3:Y:S02]  /*1c4d0*/  @!P0 SYNCS.PHASECHK.TRANS64 P0, [R3+URZ+0x2e820], R2 ;  /* 0x02e82002030085a7 */ /* 0x000ee4000800007f */
[----:B---3--:R-:W-:Y:S05]  /*1c4e0*/  @!P0 BRA `(.L_x_835) ;  /* 0xfffffffc00ec8947 */ /* 0x008fea000383ffff */
[----:B------:R-:W-:Y:S05]  /*1c4f0*/  BRA `(.L_x_892) ;  /* 0xffffffd800e47947 */ /* 0x000fea000383ffff */
.L_x_841:
[----:B-1----:R1:W4:Y:S02]  /*1c500*/  SYNCS.PHASECHK.TRANS64.TRYWAIT P0, [R4+URZ+0x2e880], R3 ;  /* 0x02e88003040075a7 */ /* 0x002324000800017f */
[----:B----4-:R-:W-:Y:S05]  /*1c510*/  @!P0 NANOSLEEP.SYNCS 0x989680 ;  /* 0x009896800000895d */ /* 0x010fea0003900000 */
[----:B------:R-:W4:Y:S02]  /*1c520*/  @!P0 SYNCS.PHASECHK.TRANS64 P0, [R4+URZ+0x2e880], R3 ;  /* 0x02e88003040085a7 */ /* 0x000f24000800007f */
[----:B----4-:R-:W-:Y:S05]  /*1c530*/  @!P0 BRA `(.L_x_841) ;  /* 0xfffffffc00f08947 */ /* 0x010fea000383ffff */
[----:B------:R-:W-:Y:S05]  /*1c540*/  BRA `(.L_x_893) ;  /* 0xffffffdc00887947 */ /* 0x000fea000383ffff */
.L_x_846:
[----:B---3--:R3:W4:Y:S02]  /*1c550*/  SYNCS.PHASECHK.TRANS64.TRYWAIT P0, [R4+URZ+0x2e840], R3 ;  /* 0x02e84003040075a7 */ /* 0x008724000800017f */
[----:B----4-:R-:W-:Y:S05]  /*1c560*/  @!P0 NANOSLEEP.SYNCS 0x989680 ;  /* 0x009896800000895d */ /* 0x010fea0003900000 */
[----:B------:R-:W4:Y:S02]  /*1c570*/  @!P0 SYNCS.PHASECHK.TRANS64 P0, [R4+URZ+0x2e840], R3 ;  /* 0x02e84003040085a7 */ /* 0x000f24000800007f */
[----:B----4-:R-:W-:Y:S05]  /*1c580*/  @!P0 BRA `(.L_x_846) ;  /* 0xfffffffc00f08947 */ /* 0x010fea000383ffff */
[----:B------:R-:W-:Y:S05]  /*1c590*/  BRA `(.L_x_894) ;  /* 0xffffffe000087947 */ /* 0x000fea000383ffff */
.L_x_852:
[----:B-1----:R1:W4:Y:S02]  /*1c5a0*/  SYNCS.PHASECHK.TRANS64.TRYWAIT P3, [R19+URZ+0x2e870], R2 ;  /* 0x02e87002130075a7 */ /* 0x002324000806017f */
[----:B----4-:R-:W-:Y:S05]  /*1c5b0*/  @!P3 NANOSLEEP.SYNCS 0x989680 ;  /* 0x009896800000b95d */ /* 0x010fea0003900000 */
[----:B------:R-:W4:Y:S02]  /*1c5c0*/  @!P3 SYNCS.PHASECHK.TRANS64 P3, [R19+URZ+0x2e870], R2 ;  /* 0x02e870021300b5a7 */ /* 0x000f24000806007f */
[----:B----4-:R-:W-:Y:S05]  /*1c5d0*/  @!P3 BRA `(.L_x_852) ;  /* 0xfffffffc00f0b947 */ /* 0x010fea000383ffff */
[----:B------:R-:W-:Y:S05]  /*1c5e0*/  BRA `(.L_x_895) ;  /* 0xffffffe000a47947 */ /* 0x000fea000383ffff */
.L_x_854:
[----:B-1----:R1:W4:Y:S02]  /*1c5f0*/  SYNCS.PHASECHK.TRANS64.TRYWAIT P3, [R19+URZ+0x2e860], R3 ;  /* 0x02e86003130075a7 */ /* 0x002324000806017f */
[----:B----4-:R-:W-:Y:S05]  /*1c600*/  @!P3 NANOSLEEP.SYNCS 0x989680 ;  /* 0x009896800000b95d */ /* 0x010fea0003900000 */
[----:B------:R-:W4:Y:S02]  /*1c610*/  @!P3 SYNCS.PHASECHK.TRANS64 P3, [R19+URZ+0x2e860], R3 ;  /* 0x02e860031300b5a7 */ /* 0x000f24000806007f */
[----:B----4-:R-:W-:Y:S05]  /*1c620*/  @!P3 BRA `(.L_x_854) ;  /* 0xfffffffc00f0b947 */ /* 0x010fea000383ffff */
[----:B------:R-:W-:Y:S05]  /*1c630*/  BRA `(.L_x_896) ;  /* 0xffffffe000ac7947 */ /* 0x000fea000383ffff */
.L_x_861:
[----:B--2---:R2:W3:Y:S02]  /*1c640*/  SYNCS.PHASECHK.TRANS64.TRYWAIT P0, [R17+URZ+0x2e870], R0 ;  /* 0x02e87000110075a7 */ /* 0x0044e4000800017f */
[----:B---3--:R-:W-:Y:S05]  /*1c650*/  @!P0 NANOSLEEP.SYNCS 0x989680 ;  /* 0x009896800000895d */ /* 0x008fea0003900000 */
[----:B------:R-:W3:Y:S02]  /*1c660*/  @!P0 SYNCS.PHASECHK.TRANS64 P0, [R17+URZ+0x2e870], R0 ;  /* 0x02e87000110085a7 */ /* 0x000ee4000800007f */
[----:B---3--:R-:W-:Y:S05]  /*1c670*/  @!P0 BRA `(.L_x_861) ;  /* 0xfffffffc00f08947 */ /* 0x008fea000383ffff */
[----:B------:R-:W-:Y:S05]  /*1c680*/  BRA `(.L_x_897) ;  /* 0xffffffe800d87947 */ /* 0x000fea000383ffff */
.L_x_863:
[----:B--2---:R2:W3:Y:S02]  /*1c690*/  SYNCS.PHASECHK.TRANS64.TRYWAIT P0, [R17+URZ+0x2e860], R0 ;  /* 0x02e86000110075a7 */ /* 0x0044e4000800017f */
[----:B---3--:R-:W-:Y:S05]  /*1c6a0*/  @!P0 NANOSLEEP.SYNCS 0x989680 ;  /* 0x009896800000895d */ /* 0x008fea0003900000 */
[----:B------:R-:W3:Y:S02]  /*1c6b0*/  @!P0 SYNCS.PHASECHK.TRANS64 P0, [R17+URZ+0x2e860], R0 ;  /* 0x02e86000110085a7 */ /* 0x000ee4000800007f */
[----:B---3--:R-:W-:Y:S05]  /*1c6c0*/  @!P0 BRA `(.L_x_863) ;  /* 0xfffffffc00f08947 */ /* 0x008fea000383ffff */
[----:B------:R-:W-:Y:S05]  /*1c6d0*/  BRA `(.L_x_898) ;  /* 0xffffffe800e07947 */ /* 0x000fea000383ffff */
.L_x_869:
[----:B-1----:R1:W2:Y:S02]  /*1c6e0*/  SYNCS.PHASECHK.TRANS64.TRYWAIT P0, [R0+URZ+0x2e820], R3 ;  /* 0x02e82003000075a7 */ /* 0x0022a4000800017f */
[----:B--2---:R-:W-:Y:S05]  /*1c6f0*/  @!P0 NANOSLEEP.SYNCS 0x989680 ;  /* 0x009896800000895d */ /* 0x004fea0003900000 */
[----:B------:R-:W2:Y:S02]  /*1c700*/  @!P0 SYNCS.PHASECHK.TRANS64 P0, [R0+URZ+0x2e820], R3 ;  /* 0x02e82003000085a7 */ /* 0x000ea4000800007f */
[----:B--2---:R-:W-:Y:S05]  /*1c710*/  @!P0 BRA `(.L_x_869) ;  /* 0xfffffffc00f08947 */ /* 0x004fea000383ffff */
[----:B------:R-:W-:Y:S05]  /*1c720*/  BRA `(.L_x_899) ;  /* 0xfffffff400407947 */ /* 0x000fea000383ffff */
.L_x_870:
[----:B------:R-:W2:Y:S01]  /*1c730*/  S2R R2, SR_TID.X ;  /* 0x0000000000027919 */ /* 0x000ea20000002100 */
[----:B------:R-:W-:Y:S01]  /*1c740*/  BSSY B0, `(.L_x_900) ;  /* 0x000000a000007945 */ /* 0x000fe20003800000 */
[----:B------:R-:W-:Y:S02]  /*1c750*/  IMAD.MOV.U32 R12, RZ, RZ, RZ ;  /* 0x000000ffff0c7224 */ /* 0x000fe400078e00ff */
[----:B------:R-:W-:Y:S02]  /*1c760*/  IMAD.MOV.U32 R11, RZ, RZ, 0x1f ;  /* 0x0000001fff0b7424 */ /* 0x000fe400078e00ff */
[----:B------:R-:W-:Y:S01]  /*1c770*/  IMAD.MOV.U32 R15, RZ, RZ, -0x1 ;  /* 0xffffffffff0f7424 */ /* 0x000fe200078e00ff */
[----:B--2---:R-:W-:-:S04]  /*1c780*/  SHF.R.U32.HI R2, RZ, 0x5, R2 ;  /* 0x00000005ff027819 */ /* 0x004fc80000011602 */
[----:B------:R-:W-:-:S05]  /*1c790*/  LOP3.LUT R2, R2, 0x3, RZ, 0xc0, !PT ;  /* 0x0000000302027812 */ /* 0x000fca00078ec0ff */
[----:B------:R-:W-:-:S07]  /*1c7a0*/  IMAD.MOV.U32 R13, RZ, RZ, R2 ;  /* 0x000000ffff0d7224 */ /* 0x000fce00078e0002 */
[----:B-1----:R-:W-:Y:S05]  /*1c7b0*/  WARPSYNC.COLLECTIVE R15, `(.L_x_901) ;  /* 0x000000000f087348 */ /* 0x002fea0003c00000 */
[----:B------:R2:W3:Y:S02]  /*1c7c0*/  SHFL.IDX P6, R14, R13, R12, R11 ;  /* 0x0000000c0d0e7389 */ /* 0x0004e400000c000b */
[----:B-123--:R-:W-:Y:S01]  /*1c7d0*/  ENDCOLLECTIVE ;  /* 0x000000000000791b */ /* 0x00efe20003800000 */
.L_x_901:
[----:B------:R-:W-:Y:S05]  /*1c7e0*/  BSYNC B0 ;  /* 0x0000000000007941 */ /* 0x000fea0003800000 */
.L_x_900:
[----:B------:R-:W-:Y:S05]  /*1c7f0*/  BRA `(.L_x_902) ;  /* 0xfffffff400287947 */ /* 0x000fea000383ffff */
.L_x_873:
[----:B------:R-:W-:Y:S01]  /*1c800*/  BSSY B1, `(.L_x_903) ;  /* 0x0000006000017945 */ /* 0x000fe20003800000 */
[----:B------:R-:W-:-:S07]  /*1c810*/  IMAD.MOV.U32 R15, RZ, RZ, -0x1 ;  /* 0xffffffffff0f7424 */ /* 0x000fce00078e00ff */
[----:B-12---:R-:W-:Y:S05]  /*1c820*/  WARPSYNC.COLLECTIVE R15, `(.L_x_904) ;  /* 0x000000000f0c7348 */ /* 0x006fea0003c00000 */
[----:B------:R-:W-:Y:S02]  /*1c830*/  ELECT P6, UR62, PT ;  /* 0x00000000003e782f */ /* 0x000fe400038c0000 */
[----:B------:R-:W-:Y:S01]  /*1c840*/  MOV R14, UR62 ;  /* 0x0000003e000e7c02 */ /* 0x000fe20008000f00 */
[----:B-12---:R-:W-:Y:S10]  /*1c850*/  ENDCOLLECTIVE ;  /* 0x000000000000791b */ /* 0x006ff40003800000 */
.L_x_904:
[----:B------:R-:W-:Y:S05]  /*1c860*/  BSYNC B1 ;  /* 0x0000000000017941 */ /* 0x000fea0003800000 */
.L_x_903:
[----:B------:R-:W-:Y:S05]  /*1c870*/  BRA `(.L_x_905) ;  /* 0xfffffff400207947 */ /* 0x000fea000383ffff */
.L_x_875:
[----:B-1----:R1:W2:Y:S02]  /*1c880*/  SYNCS.PHASECHK.TRANS64.TRYWAIT P1, [R6+URZ], R5 ;  /* 0x00000005060075a7 */ /* 0x0022a4000802017f */
[----:B--2---:R-:W-:Y:S05]  /*1c890*/  @!P1 NANOSLEEP.SYNCS 0x989680 ;  /* 0x009896800000995d */ /* 0x004fea0003900000 */
[----:B------:R-:W2:Y:S02]  /*1c8a0*/  @!P1 SYNCS.PHASECHK.TRANS64 P1, [R6+URZ], R5 ;  /* 0x00000005060095a7 */ /* 0x000ea4000802007f */
[----:B--2---:R-:W-:Y:S05]  /*1c8b0*/  @!P1 BRA `(.L_x_875) ;  /* 0xfffffffc00f09947 */ /* 0x004fea000383ffff */
[----:B------:R-:W-:Y:S05]  /*1c8c0*/  BRA `(.L_x_906) ;  /* 0xfffffff4005c7947 */ /* 0x000fea000383ffff */
.L_x_876:
[----:B--2---:R2:W3:Y:S02]  /*1c8d0*/  SYNCS.PHASECHK.TRANS64.TRYWAIT P1, [R7+URZ], R2 ;  /* 0x00000002070075a7 */ /* 0x0044e4000802017f */
[----:B---3--:R-:W-:Y:S05]  /*1c8e0*/  @!P1 NANOSLEEP.SYNCS 0x989680 ;  /* 0x009896800000995d */ /* 0x008fea0003900000 */
[----:B------:R-:W3:Y:S02]  /*1c8f0*/  @!P1 SYNCS.PHASECHK.TRANS64 P1, [R7+URZ], R2 ;  /* 0x00000002070095a7 */ /* 0x000ee4000802007f */
[----:B---3--:R-:W-:Y:S05]  /*1c900*/  @!P1 BRA `(.L_x_876) ;  /* 0xfffffffc00f09947 */ /* 0x008fea000383ffff */
[----:B------:R-:W-:Y:S05]  /*1c910*/  BRA `(.L_x_907) ;  /* 0xfffffff400507947 */ /* 0x000fea000383ffff */
.L_x_878:
[----:B---3--:R3:W4:Y:S02]  /*1c920*/  SYNCS.PHASECHK.TRANS64.TRYWAIT P1, [R4+URZ+0x2e860], R5 ;  /* 0x02e86005040075a7 */ /* 0x008724000802017f */
[----:B----4-:R-:W-:Y:S05]  /*1c930*/  @!P1 NANOSLEEP.SYNCS 0x989680 ;  /* 0x009896800000995d */ /* 0x010fea0003900000 */
[----:B------:R-:W4:Y:S02]  /*1c940*/  @!P1 SYNCS.PHASECHK.TRANS64 P1, [R4+URZ+0x2e860], R5 ;  /* 0x02e86005040095a7 */ /* 0x000f24000802007f */
[----:B----4-:R-:W-:Y:S05]  /*1c950*/  @!P1 BRA `(.L_x_878) ;  /* 0xfffffffc00f09947 */ /* 0x010fea000383ffff */
[----:B------:R-:W-:Y:S05]  /*1c960*/  BRA `(.L_x_908) ;  /* 0xfffffff400547947 */ /* 0x000fea000383ffff */
.L_x_880:
[----:B----4-:R4:W1:Y:S02]  /*1c970*/  SYNCS.PHASECHK.TRANS64.TRYWAIT P1, [R3+URZ+0x2e860], R2 ;  /* 0x02e86002030075a7 */ /* 0x010864000802017f */
[----:B-1----:R-:W-:Y:S05]  /*1c980*/  @!P1 NANOSLEEP.SYNCS 0x989680 ;  /* 0x009896800000995d */ /* 0x002fea0003900000 */
[----:B------:R-:W1:Y:S02]  /*1c990*/  @!P1 SYNCS.PHASECHK.TRANS64 P1, [R3+URZ+0x2e860], R2 ;  /* 0x02e86002030095a7 */ /* 0x000e64000802007f */
[----:B-1----:R-:W-:Y:S05]  /*1c9a0*/  @!P1 BRA `(.L_x_880) ;  /* 0xfffffffc00f09947 */ /* 0x002fea000383ffff */
[----:B------:R-:W-:Y:S05]  /*1c9b0*/  BRA `(.L_x_909) ;  /* 0xfffffff400547947 */ /* 0x000fea000383ffff */
.L_x_882:
[----:B------:R1:W1:Y:S02]  /*1c9c0*/  SYNCS.PHASECHK.TRANS64.TRYWAIT P0, [R4+URZ+0x2e880], R5 ;  /* 0x02e88005040075a7 */ /* 0x000264000800017f */
[----:B-1----:R-:W-:Y:S05]  /*1c9d0*/  @!P0 NANOSLEEP.SYNCS 0x989680 ;  /* 0x009896800000895d */ /* 0x002fea0003900000 */
[----:B------:R-:W1:Y:S02]  /*1c9e0*/  @!P0 SYNCS.PHASECHK.TRANS64 P0, [R4+URZ+0x2e880], R5 ;  /* 0x02e88005040085a7 */ /* 0x000e64000800007f */
[----:B-1----:R-:W-:Y:S05]  /*1c9f0*/  @!P0 BRA `(.L_x_882) ;  /* 0xfffffffc00f08947 */ /* 0x002fea000383ffff */
[----:B------:R-:W-:Y:S05]  /*1ca00*/  BRA `(.L_x_883) ;  /* 0xfffffff400507947 */ /* 0x000fea000383ffff */
.L_x_910:
        /* <DEDUP_REMOVED lines=15> */
.L_x_2508:


//--------------------- .text._ZN7cutlass13device_kernelIN5flash11enable_sm90INS1_16FlashAttnFwdSm90INS1_25CollectiveMainloopFwdSm90ILi2EN4cute5tupleIJNS5_1CILi1EEES8_S8_EEENS6_IJNS7_ILi128EEENS7_ILi224EEESA_EEELi128ENS_12float_e4m3_tEfNS_4arch4Sm90ELb0ELb1ELb0ELb1ELb0ELb0ELb0ELb1ELb1ELb0ELb0ELb0EEENS1_21CollectiveEpilogueFwdINS6_IJSA_SA_SB_EEES9_NS_10bfloat16_tESF_Li256ELb1ELb0ELb0ELb1EEENS1_36VarlenDynamicPersistentTileSchedulerILi128ELi224ELi256ELi128ELb0ELb0ELb1ELb1ELb0ELb1EEEEEEEEEvNT_6ParamsE --------------------------
	.section	.text._ZN7cutlass13device_kernelIN5flash11enable_sm90INS1_16FlashAttnFwdSm90INS1_25CollectiveMainloopFwdSm90ILi2EN4cute5tupleIJNS5_1CILi1EEES8_S8_EEENS6_IJNS7_ILi128EEENS7_ILi224EEESA_EEELi128ENS_12float_e4m3_tEfNS_4arch4Sm90ELb0ELb1ELb0ELb1ELb0ELb0ELb0ELb1ELb1ELb0ELb0ELb0EEENS1_21CollectiveEpilogueFwdINS6_IJSA_SA_SB_EEES9_NS_10bfloat16_tESF_Li256ELb1ELb0ELb0ELb1EEENS1_36VarlenDynamicPersistentTileSchedulerILi128ELi224ELi256ELi128ELb0ELb0ELb1ELb1ELb0ELb1EEEEEEEEEvNT_6ParamsE,"ax",@progbits
	.align	128
.text._ZN7cutlass13device_kernelIN5flash11enable_sm90INS1_16FlashAttnFwdSm90INS1_25CollectiveMainloopFwdSm90ILi2EN4cute5tupleIJNS5_1CILi1EEES8_S8_EEENS6_IJNS7_ILi128EEENS7_ILi224EEESA_EEELi128ENS_12float_e4m3_tEfNS_4arch4Sm90ELb0ELb1ELb0ELb1ELb0ELb0ELb0ELb1ELb1ELb0ELb0ELb0EEENS1_21CollectiveEpilogueFwdINS6_IJSA_SA_SB_EEES9_NS_10bfloat16_tESF_Li256ELb1ELb0ELb0ELb1EEENS1_36VarlenDynamicPersistentTileSchedulerILi128ELi224ELi256ELi128ELb0ELb0ELb1ELb1ELb0ELb1EEEEEEEEEvNT_6ParamsE:
        .type           _ZN7cutlass13device_kernelIN5flash11enable_sm90INS1_16FlashAttnFwdSm90INS1_25CollectiveMainloopFwdSm90ILi2EN4cute5tupleIJNS5_1CILi1EEES8_S8_EEENS6_IJNS7_ILi128EEENS7_ILi224EEESA_EEELi128ENS_12float_e4m3_tEfNS_4arch4Sm90ELb0ELb1ELb0ELb1ELb0ELb0ELb0ELb1ELb1ELb0ELb0ELb0EEENS1_21CollectiveEpilogueFwdINS6_IJSA_SA_SB_EEES9_NS_10bfloat16_tESF_Li256ELb1ELb0ELb0ELb1EEENS1_36VarlenDynamicPersistentTileSchedulerILi128ELi224ELi256ELi128ELb0ELb0ELb1ELb1ELb0ELb1EEEEEEEEEvNT_6ParamsE,@function
        .size           _ZN7cutlass13device_kernelIN5flash11enable_sm90INS1_16FlashAttnFwdSm90INS1_25CollectiveMainloopFwdSm90ILi2EN4cute5tupleIJNS5_1CILi1EEES8_S8_EEENS6_IJNS7_ILi128EEENS7_ILi224EEESA_EEELi128ENS_12float_e4m3_tEfNS_4arch4Sm90ELb0ELb1ELb0ELb1ELb0ELb0ELb0ELb1ELb1ELb0ELb0ELb0EEENS1_21CollectiveEpilogueFwdINS6_IJSA_SA_SB_EEES9_NS_10bfloat16_tESF_Li256ELb1ELb0ELb0ELb1EEENS1_36VarlenDynamicPersistentTileSchedulerILi128ELi224ELi256ELi128ELb0ELb0ELb1ELb1ELb0ELb1EEEEEEEEEvNT_6ParamsE,(.L_x_2509 - _ZN7cutlass13device_kernelIN5flash11enable_sm90INS1_16FlashAttnFwdSm90INS1_25CollectiveMainloopFwdSm90ILi2EN4cute5tupleIJNS5_1CILi1EEES8_S8_EEENS6_IJNS7_ILi128EEENS7_ILi224EEESA_EEELi128ENS_12float_e4m3_tEfNS_4arch4Sm90ELb0ELb1ELb0ELb1ELb0ELb0ELb0ELb1ELb1ELb0ELb0ELb0EEENS1_21CollectiveEpilogueFwdINS6_IJSA_SA_SB_EEES9_NS_10bfloat16_tESF_Li256ELb1ELb0ELb0ELb1EEENS1_36VarlenDynamicPersistentTileSchedulerILi128ELi224ELi256ELi128ELb0ELb0ELb1ELb1ELb0ELb1EEEEEEEEEvNT_6ParamsE)
        .other          _ZN7cutlass13device_kernelIN5flash11enable_sm90INS1_16FlashAttnFwdSm90INS1_25CollectiveMainloopFwdSm90ILi2EN4cute5tupleIJNS5_1CILi1EEES8_S8_EEENS6_IJNS7_ILi128EEENS7_ILi224EEESA_EEELi128ENS_12float_e4m3_tEfNS_4arch4Sm90ELb0ELb1ELb0ELb1ELb0ELb0ELb0ELb1ELb1ELb0ELb0ELb0EEENS1_21CollectiveEpilogueFwdINS6_IJSA_SA_SB_EEES9_NS_10bfloat16_tESF_Li256ELb1ELb0ELb0ELb1EEENS1_36VarlenDynamicPersistentTileSchedulerILi128ELi224ELi256ELi128ELb0ELb0ELb1ELb1ELb0ELb1EEEEEEEEEvNT_6ParamsE,@"STO_CUDA_ENTRY STV_DEFAULT"
_ZN7cutlass13device_kernelIN5flash11enable_sm90INS1_16FlashAttnFwdSm90INS1_25CollectiveMainloopFwdSm90ILi2EN4cute5tupleIJNS5_1CILi1EEES8_S8_EEENS6_IJNS7_ILi128EEENS7_ILi224EEESA_EEELi128ENS_12float_e4m3_tEfNS_4arch4Sm90ELb0ELb1ELb0ELb1ELb0ELb0ELb0ELb1ELb1ELb0ELb0ELb0EEENS1_21CollectiveEpilogueFwdINS6_IJSA_SA_SB_EEES9_NS_10bfloat16_tESF_Li256ELb1ELb0ELb0ELb1EEENS1_36VarlenDynamicPersistentTileSchedulerILi128ELi224ELi256ELi128ELb0ELb0ELb1ELb1ELb0ELb1EEEEEEEEEvNT_6ParamsE:
        /* <DEDUP_REMOVED lines=21> */
.L_x_912:
[----:B------:R-:W-:Y:S05]  /*0150*/  BSYNC B0 ;  /* 0x0000000000007941 */ /* 0x000fea0003800000 */
.L_x_911:
        /* <DEDUP_REMOVED lines=41> */
.L_x_913:
        /* <DEDUP_REMOVED lines=22> */
.L_x_914:
        /* <DEDUP_REMOVED lines=18> */
.L_x_915:
        /* <DEDUP_REMOVED lines=22> */
.L_x_916:
        /* <DEDUP_REMOVED lines=22> */
.L_x_917:
[----:B------:R-:W-:Y:S01]  /*0930*/  PLOP3.LUT P0, PT, PT, PT, UP0, 0x80, 0x0 ;  /* 0x000000000000781c */ /* 0x000fe20003f0f008 */
[----:B------:R-:W-:Y:S01]  /*0940*/  UMOV UR40, 0x1 ;  /* 0x0000000100287882 */ /* 0x000fe20000000000 */
[----:B------:R-:W-:Y:S01]  /*0950*/  NOP ;  /* 0x0000000000007918 */ /* 0x000fe20000000000 */
[----:B------:R-:W-:Y:S01]  /*0960*/  USEL UR40, UR40, 0x2, !UP0 ;  /* 0x0000000228287887 */ /* 0x000fe2000c000000 */
[----:B------:R-:W-:Y:S01]  /*0970*/  ULDC.64 UR50, c[0x0][0x208] ;  /* 0x0000820000327ab9 */ /* 0x000fe20000000a00 */
[----:B012-4-:R-:W-:Y:S08]  /*0980*/  BAR.SYNC.DEFER_BLOCKING 0x0 ;  /* 0x0000000000007b1d */ /* 0x017ff00000010000 */
[----:B------:R-:W-:Y:S05]  /*0990*/  @!P0 BRA `(.L_x_918) ;  /* 0x0000018800f48947 */ /* 0x000fea0003800000 */
.L_x_919:
        /* <DEDUP_REMOVED lines=21> */
[----:B------:R-:W-:Y:S01]  /*0af0*/  R2UR UR49, R143 ;  /* 0x000000008f3172ca */ /* 0x000fe200000e0000 */
[----:B------:R-:W-:Y:S01]  /*0b00*/  UMOV UR47, URZ ;  /* 0x0000003f002f7c82 */ /* 0x000fe20008000000 */
[----:B------:R-:W-:Y:S01]  /*0b10*/  SHF.R.S32.HI R3, RZ, 0x1f, R0 ;  /* 0x0000001fff037819 */ /* 0x000fe20000011400 */
[----:B------:R-:W-:Y:S01]  /*0b20*/  UMOV UR46, URZ ;  /* 0x0000003f002e7c82 */ /* 0x000fe20008000000 */
[----:B------:R-:W-:Y:S02]  /*0b30*/  UMOV UR45, URZ ;  /* 0x0000003f002d7c82 */ /* 0x000fe40008000000 */
[CC--:B------:R-:W-:Y:S02]  /*0b40*/  LEA.HI R2, R3.reuse, R0.reuse, RZ, 0x7 ;  /* 0x0000000003027211 */ /* 0x0c0fe400078f38ff */
[----:B------:R-:W-:-:S02]  /*0b50*/  LEA.HI R4, R3, R0, RZ, 0x4 ;  /* 0x0000000003047211 */ /* 0x000fc400078f20ff */
[----:B------:R-:W-:-:S05]  /*0b60*/  LOP3.LUT R5, R2, 0xffffff80, RZ, 0xc0, !PT ;  /* 0xffffff8002057812 */ /* 0x000fca00078ec0ff */
[----:B------:R-:W-:Y:S01]  /*0b70*/  IMAD.IADD R17, R0, 0x1, -R5 ;  /* 0x0000000100117824 */ /* 0x000fe200078e0a05 */
[----:B------:R-:W-:Y:S02]  /*0b80*/  LEA.HI R5, R3, R0, RZ, 0x5 ;  /* 0x0000000003057211 */ /* 0x000fe400078f28ff */
[----:B------:R-:W-:Y:S02]  /*0b90*/  LOP3.LUT R3, R4, 0x3fffff0, RZ, 0xc0, !PT ;  /* 0x03fffff004037812 */ /* 0x000fe400078ec0ff */
[----:B------:R-:W-:Y:S01]  /*0ba0*/  SHF.R.S32.HI R6, RZ, 0x1f, R17 ;  /* 0x0000001fff067819 */ /* 0x000fe20000011411 */
[----:B------:R-:W-:Y:S02]  /*0bb0*/  IMAD.SHL.U32 R5, R5, 0x20, RZ ;  /* 0x0000002005057824 */ /* 0x000fe400078e00ff */
[----:B------:R-:W-:Y:S01]  /*0bc0*/  IMAD.IADD R0, R0, 0x1, -R3 ;  /* 0x0000000100007824 */ /* 0x000fe200078e0a03 */
[----:B------:R-:W-:Y:S02]  /*0bd0*/  LEA.HI R8, R6, R17, RZ, 0x2 ;  /* 0x0000001106087211 */ /* 0x000fe400078f10ff */
[----:B------:R-:W-:-:S02]  /*0be0*/  LOP3.LUT R7, R5, 0xfffffc00, RZ, 0xc0, !PT ;  /* 0xfffffc0005077812 */ /* 0x000fc400078ec0ff */
[--C-:B------:R-:W-:Y:S02]  /*0bf0*/  SHF.R.S32.HI R9, RZ, 0x2, R8.reuse ;  /* 0x00000002ff097819 */ /* 0x100fe40000011408 */
[----:B------:R-:W-:Y:S01]  /*0c00*/  SHF.R.S32.HI R10, RZ, 0x1f, R8 ;  /* 0x0000001fff0a7819 */ /* 0x000fe20000011408 */
[----:B------:R-:W-:Y:S01]  /*0c10*/  IMAD R7, R0, 0x40, R7 ;  /* 0x0000004000077824 */ /* 0x000fe200078e0207 */
[----:B------:R-:W-:Y:S02]  /*0c20*/  SHF.R.S32.HI R5, RZ, 0x4, R4 ;  /* 0x00000004ff057819 */ /* 0x000fe40000011404 */
[----:B------:R-:W-:Y:S02]  /*0c30*/  SHF.R.S32.HI R3, RZ, 0x7, R2 ;  /* 0x00000007ff037819 */ /* 0x000fe40000011402 */
[----:B------:R-:W-:Y:S02]  /*0c40*/  LEA.HI R10, R10, R9, RZ, 0x3 ;  /* 0x000000090a0a7211 */ /* 0x000fe400078f18ff */
[----:B------:R-:W-:-:S02]  /*0c50*/  LEA.HI R4, R4, R5, RZ, 0x1 ;  /* 0x0000000504047211 */ /* 0x000fc400078f08ff */
[----:B------:R-:W-:Y:S02]  /*0c60*/  LEA.HI R2, R2, R3, RZ, 0x1 ;  /* 0x0000000302027211 */ /* 0x000fe400078f08ff */
[----:B------:R-:W-:Y:S02]  /*0c70*/  LOP3.LUT R10, R10, 0xfffffff8, RZ, 0xc0, !PT ;  /* 0xfffffff80a0a7812 */ /* 0x000fe400078ec0ff */
[----:B------:R-:W-:Y:S02]  /*0c80*/  LEA.HI R6, R6, R17, RZ, 0x5 ;  /* 0x0000001106067211 */ /* 0x000fe400078f28ff */
[----:B------:R-:W-:Y:S01]  /*0c90*/  LOP3.LUT R4, R4, 0x1ffffffe, RZ, 0xc0, !PT ;  /* 0x1ffffffe04047812 */ /* 0x000fe200078ec0ff */
[----:B------:R-:W-:Y:S01]  /*0ca0*/  IMAD.IADD R9, R9, 0x1, -R10 ;  /* 0x0000000109097824 */ /* 0x000fe200078e0a0a */
[----:B------:R-:W-:Y:S02]  /*0cb0*/  LOP3.LUT R2, R2, 0x3fffffe, RZ, 0xc0, !PT ;  /* 0x03fffffe02027812 */ /* 0x000fe400078ec0ff */
[----:B------:R-:W-:Y:S01]  /*0cc0*/  SHF.R.S32.HI R6, RZ, 0x5, R6 ;  /* 0x00000005ff067819 */ /* 0x000fe20000011406 */
[----:B------:R-:W-:Y:S01]  /*0cd0*/  IMAD.IADD R4, R5, 0x1, -R4 ;  /* 0x0000000105047824 */ /* 0x000fe200078e0a04 */
[----:B------:R-:W-:Y:S01]  /*0ce0*/  LOP3.LUT R8, R8, 0x7ffffffc, RZ, 0xc0, !PT ;  /* 0x7ffffffc08087812 */ /* 0x000fe200078ec0ff */
[----:B------:R-:W-:-:S02]  /*0cf0*/  IMAD.IADD R2, R3, 0x1, -R2 ;  /* 0x0000000103027824 */ /* 0x000fc400078e0a02 */
[----:B------:R-:W-:Y:S02]  /*0d00*/  IMAD R9, R6, 0x10, R9 ;  /* 0x0000001006097824 */ /* 0x000fe400078e0209 */
[----:B------:R-:W-:Y:S02]  /*0d10*/  IMAD R229, R4, 0x8, R7 ;  /* 0x0000000804e57824 */ /* 0x000fe400078e0207 */
[----:B------:R-:W-:Y:S02]  /*0d20*/  IMAD.IADD R17, R17, 0x1, -R8 ;  /* 0x0000000111117824 */ /* 0x000fe400078e0a08 */
[----:B------:R-:W-:-:S07]  /*0d30*/  IMAD R228, R2, 0x40, R9 ;  /* 0x0000004002e47824 */ /* 0x000fce00078e0209 */
.L_x_1023:
[----:B------:R-:W-:Y:S01]  /*0d40*/  ULDC.64 UR4, c[0x0][0xa28] ;  /* 0x00028a0000047ab9 */ /* 0x000fe20000000a00 */
[----:B0-----:R-:W0:Y:S01]  /*0d50*/  LDC R19, c[0x0][0x288] ;  /* 0x0000a200ff137b82 */ /* 0x001e220000000800 */
[----:B------:R-:W-:Y:S01]  /*0d60*/  UISETP.NE.U32.AND UP0, UPT, UR4, URZ, UPT ;  /* 0x0000003f0400728c */ /* 0x000fe2000bf05070 */
[----:B------:R-:W-:-:S03]  /*0d70*/  IMAD.MOV.U32 R3, RZ, RZ, RZ ;  /* 0x000000ffff037224 */ /* 0x000fc600078e00ff */
[----:B------:R-:W-:-:S03]  /*0d80*/  UISETP.NE.AND.EX UP0, UPT, UR5, URZ, UPT, UP0 ;  /* 0x0000003f0500728c */ /* 0x000fc6000bf05300 */
[----:B------:R-:W-:Y:S01]  /*0d90*/  ULDC.64 UR4, c[0x0][0xa18] ;  /* 0x0002860000047ab9 */ /* 0x000fe20000000a00 */
[----:B-1--45:R-:W1:Y:S01]  /*0da0*/  LDC.64 R8, c[0x0][0x3f8] ;  /* 0x0000fe00ff087b82 */ /* 0x032e620000000a00 */
[----:B------:R-:W-:Y:S01]  /*0db0*/  UISETP.NE.U32.AND UP1, UPT, UR4, URZ, UPT ;  /* 0x0000003f0400728c */ /* 0x000fe2000bf25070 */
[----:B------:R-:W-:-:S03]  /*0dc0*/  PLOP3.LUT P0, PT, PT, PT, UP0, 0x80, 0x0 ;  /* 0x000000000000781c */ /* 0x000fc60003f0f008 */
[----:B------:R-:W-:-:S03]  /*0dd0*/  UISETP.NE.AND.EX UP1, UPT, UR5, URZ, UPT, UP1 ;  /* 0x0000003f0500728c */ /* 0x000fc6000bf25310 */
[----:B------:R-:W-:Y:S01]  /*0de0*/  @UP0 ULDC.64 UR4, c[0x0][0xa28] ;  /* 0x00028a0000040ab9 */ /* 0x000fe20000000a00 */
[----:B--2---:R-:W2:Y:S01]  /*0df0*/  LDC R0, c[0x0][0x404] ;  /* 0x00010100ff007b82 */ /* 0x004ea20000000800 */
[----:B------:R-:W-:Y:S01]  /*0e00*/  @UP0 UIMAD.WIDE UR4, UR49, 0x4, UR4 ;  /* 0x00000004310408a5 */ /* 0x000fe2000f8e0204 */
[----:B------:R-:W-:-:S05]  /*0e10*/  PLOP3.LUT P2, PT, PT, PT, UP1, 0x80, 0x0 ;  /* 0x000000000000781c */ /* 0x000fca0003f4f018 */
[----:B------:R-:W-:Y:S01]  /*0e20*/  @UP1 ULDC.64 UR6, c[0x0][0xa18] ;  /* 0x0002860000061ab9 */ /* 0x000fe20000000a00 */
[----:B------:R-:W-:Y:S01]  /*0e30*/  IMAD.U32 R4, RZ, RZ, UR4 ;  /* 0x00000004ff047e24 */ /* 0x000fe2000f8e00ff */
[----:B---3--:R-:W3:Y:S01]  /*0e40*/  LDC R11, c[0x0][0x2e0] ;  /* 0x0000b800ff0b7b82 */ /* 0x008ee20000000800 */
[----:B------:R-:W-:Y:S01]  /*0e50*/  IMAD.U32 R5, RZ, RZ, UR5 ;  /* 0x00000005ff057e24 */ /* 0x000fe2000f8e00ff */
[----:B------:R-:W-:-:S04]  /*0e60*/  @UP1 UIMAD.WIDE UR4, UR49, 0x4, UR6 ;  /* 0x00000004310418a5 */ /* 0x000fc8000f8e0206 */
[----:B------:R4:W5:Y:S02]  /*0e70*/  @P0 LDG.E R3, desc[UR50][R4.64] ;  /* 0x0000003204030981 */ /* 0x000964000c1e1900 */
[----:B------:R-:W-:Y:S02]  /*0e80*/  IMAD.U32 R6, RZ, RZ, UR4 ;  /* 0x00000004ff067e24 */ /* 0x000fe4000f8e00ff */
[----:B------:R-:W-:Y:S01]  /*0e90*/  IMAD.U32 R7, RZ, RZ, UR5 ;  /* 0x00000005ff077e24 */ /* 0x000fe2000f8e00ff */
[----:B------:R-:W-:-:S04]  /*0ea0*/  ULDC.64 UR4, c[0x0][0xa20] ;  /* 0x0002880000047ab9 */ /* 0x000fc80000000a00 */
[----:B0-----:R4:W5:Y:S01]  /*0eb0*/  @P2 LDG.E R19, desc[UR50][R6.64] ;  /* 0x0000003206132981 */ /* 0x001962000c1e1900 */
[----:B-1----:R-:W-:Y:S02]  /*0ec0*/  ISETP.NE.U32.AND P0, PT, R8, RZ, PT ;  /* 0x000000ff0800720c */ /* 0x002fe40003f05070 */
[----:B------:R-:W-:Y:S02]  /*0ed0*/  ISETP.NE.U32.AND P1, PT, RZ, UR4, PT ;  /* 0x00000004ff007c0c */ /* 0x000fe4000bf25070 */
[----:B------:R-:W-:Y:S02]  /*0ee0*/  ISETP.NE.AND.EX P0, PT, R9, RZ, PT, P0 ;  /* 0x000000ff0900720c */ /* 0x000fe40003f05300 */
[----:B------:R-:W-:Y:S02]  /*0ef0*/  ISETP.NE.AND.EX P1, PT, RZ, UR5, PT, P1 ;  /* 0x00000005ff007c0c */ /* 0x000fe4000bf25310 */
[----:B--2---:R-:W-:Y:S01]  /*0f00*/  SEL R0, R0, 0x1, P0 ;  /* 0x0000000100007807 */ /* 0x004fe20000000000 */
[----:B----4-:R-:W-:Y:S10]  /*0f10*/  @P2 BRA `(.L_x_920) ;  /* 0x00000000002c2947 */ /* 0x010ff40003800000 */
        /* <DEDUP_REMOVED lines=8> */
[----:B-----5:R-:W2:Y:S04]  /*0fa0*/  LDG.E R19, desc[UR50][R4.64] ;  /* 0x0000003204137981 */ /* 0x020ea8000c1e1900 */
[----:B------:R-:W2:Y:S02]  /*0fb0*/  LDG.E R6, desc[UR50][R4.64+0x4] ;  /* 0x0000043204067981 */ /* 0x000ea4000c1e1900 */
[----:B--2---:R-:W-:-:S07]  /*0fc0*/  IMAD.IADD R19, R6, 0x1, -R19 ;  /* 0x0000000106137824 */ /* 0x004fce00078e0a13 */
.L_x_920:
[----:B------:R-:W-:Y:S01]  /*0fd0*/  UMOV UR42, UR44 ;  /* 0x0000002c002a7c82 */ /* 0x000fe20008000000 */
[----:B------:R-:W-:Y:S01]  /*0fe0*/  UMOV UR36, UR49 ;  /* 0x0000003100247c82 */ /* 0x000fe20008000000 */
[----:B---3--:R-:W-:Y:S02]  /*0ff0*/  IMAD R18, R0, R11, RZ ;  /* 0x0000000b00127224 */ /* 0x008fe400078e02ff */
[----:B------:R-:W-:Y:S01]  /*1000*/  IMAD.MOV.U32 R23, RZ, RZ, R141 ;  /* 0x000000ffff177224 */ /* 0x000fe200078e008d */
[----:B------:R-:W-:Y:S06]  /*1010*/  @!P1 BRA `(.L_x_921) ;  /* 0x0000000000189947 */ /* 0x000fec0003800000 */
[----:B------:R-:W-:Y:S02]  /*1020*/  ULDC.64 UR4, c[0x0][0xa20] ;  /* 0x0002880000047ab9 */ /* 0x000fe40000000a00 */
[----:B------:R-:W-:-:S06]  /*1030*/  UIMAD.WIDE UR4, UR49, 0x4, UR4 ;  /* 0x00000004310478a5 */ /* 0x000fcc000f8e0204 */
[----:B------:R-:W-:Y:S02]  /*1040*/  IMAD.U32 R4, RZ, RZ, UR4 ;  /* 0x00000004ff047e24 */ /* 0x000fe4000f8e00ff */
[----:B------:R-:W-:-:S05]  /*1050*/  IMAD.U32 R5, RZ, RZ, UR5 ;  /* 0x00000005ff057e24 */ /* 0x000fca000f8e00ff */
[----:B------:R0:W5:Y:S01]  /*1060*/  LDG.E R18, desc[UR50][R4.64] ;  /* 0x0000003204127981 */ /* 0x000162000c1e1900 */
[----:B------:R-:W-:Y:S05]  /*1070*/  BRA `(.L_x_922) ;  /* 0x00000000002c7947 */ /* 0x000fea0003800000 */
.L_x_921:
        /* <DEDUP_REMOVED lines=9> */
[----:B------:R-:W2:Y:S02]  /*1110*/  LDG.E R7, desc[UR50][R4.64+0x4] ;  /* 0x0000043204077981 */ /* 0x000ea4000c1e1900 */
[----:B--2---:R-:W-:-:S07]  /*1120*/  IMAD.IADD R18, R7, 0x1, -R18 ;  /* 0x0000000107127824 */ /* 0x004fce00078e0a12 */
.L_x_922:
[----:B------:R-:W-:Y:S01]  /*1130*/  ULDC.64 UR6, c[0x0][0x990] ;  /* 0x0002640000067ab9 */ /* 0x000fe20000000a00 */
[----:B------:R-:W-:Y:S01]  /*1140*/  ULDC.64 UR4, c[0x0][0x998] ;  /* 0x0002660000047ab9 */ /* 0x000fe20000000a00 */
[----:B------:R-:W-:Y:S01]  /*1150*/  UISETP.NE.U32.AND UP0, UPT, UR6, URZ, UPT ;  /* 0x0000003f0600728c */ /* 0x000fe2000bf05070 */
[----:B------:R-:W-:Y:S01]  /*1160*/  IMAD.MOV.U32 R9, RZ, RZ, 0x3f800000 ;  /* 0x3f800000ff097424 */ /* 0x000fe200078e00ff */
[----:B------:R-:W-:Y:S01]  /*1170*/  UISETP.NE.U32.AND UP1, UPT, UR4, URZ, UPT ;  /* 0x0000003f0400728c */ /* 0x000fe2000bf25070 */
[----:B------:R-:W-:Y:S01]  /*1180*/  IMAD.MOV.U32 R0, RZ, RZ, 0x3f800000 ;  /* 0x3f800000ff007424 */ /* 0x000fe200078e00ff */
[----:B------:R-:W-:Y:S01]  /*1190*/  UISETP.NE.AND.EX UP0, UPT, UR7, URZ, UPT, UP0 ;  /* 0x0000003f0700728c */ /* 0x000fe2000bf05300 */
[----:B------:R-:W1:Y:S01]  /*11a0*/  LDC.64 R10, c[0x0][0x9e0] ;  /* 0x00027800ff0a7b82 */ /* 0x000e620000000a00 */
[----:B------:R-:W-:Y:S01]  /*11b0*/  UISETP.NE.AND.EX UP1, UPT, UR5, URZ, UPT, UP1 ;  /* 0x0000003f0500728c */ /* 0x000fe2000bf25310 */
[----:B------:R-:W-:Y:S02]  /*11c0*/  ULDC UR8, c[0x0][0x428] ;  /* 0x00010a0000087ab9 */ /* 0x000fe40000000800 */
[----:B------:R-:W-:Y:S01]  /*11d0*/  UISETP.NE.AND UP2, UPT, UR8, 0x1, UPT ;  /* 0x000000010800788c */ /* 0x000fe2000bf45270 */
[----:B------:R-:W-:-:S02]  /*11e0*/  PLOP3.LUT P0, PT, PT, PT, UP0, 0x80, 0x0 ;  /* 0x000000000000781c */ /* 0x000fc40003f0f008 */
[----:B------:R-:W-:-:S03]  /*11f0*/  PLOP3.LUT P1, PT, PT, PT, UP1, 0x80, 0x0 ;  /* 0x000000000000781c */ /* 0x000fc60003f2f018 */
[----:B------:R-:W-:Y:S01]  /*1200*/  @UP0 USHF.R.S32.HI UR8, URZ, 0x1f, UR49 ;  /* 0x0000001f3f080899 */ /* 0x000fe20008011431 */
[----:B------:R-:W-:Y:S01]  /*1210*/  @UP0 ULDC.64 UR14, c[0x0][0x9a8] ;  /* 0x00026a00000e0ab9 */ /* 0x000fe20000000a00 */
[----:B------:R-:W-:Y:S02]  /*1220*/  @UP1 ULDC.64 UR16, c[0x0][0x9b8] ;  /* 0x00026e0000101ab9 */ /* 0x000fe40000000a00 */
[----:B------:R-:W-:Y:S02]  /*1230*/  @UP0 UIMAD UR10, UR8, UR14, URZ ;  /* 0x0000000e080a02a4 */ /* 0x000fe4000f8e023f */
[----:B------:R-:W-:Y:S02]  /*1240*/  @UP0 UIMAD.WIDE.U32 UR8, UR49, UR14, URZ ;  /* 0x0000000e310802a5 */ /* 0x000fe4000f8e003f */
[----:B------:R-:W-:Y:S01]  /*1250*/  @UP1 USHF.R.S32.HI UR14, URZ, 0x1f, UR49 ;  /* 0x0000001f3f0e1899 */ /* 0x000fe20008011431 */
[----:B------:R-:W-:Y:S01]  /*1260*/  @UP2 ULDC UR12, c[0x0][0x42c] ;  /* 0x00010b00000c2ab9 */ /* 0x000fe20000000800 */
[----:B------:R-:W-:-:S02]  /*1270*/  @UP0 UIMAD UR15, UR49, UR15, UR10 ;  /* 0x0000000f310f02a4 */ /* 0x000fc4000f8e020a */
[----:B------:R-:W-:Y:S02]  /*1280*/  @UP1 UIMAD UR14, UR14, UR16, URZ ;  /* 0x000000100e0e12a4 */ /* 0x000fe4000f8e023f */
[----:B------:R-:W-:Y:S02]  /*1290*/  UIMAD.WIDE.U32 UR12, UR44, UR12, URZ ;  /* 0x0000000c2c0c72a5 */ /* 0x000fe4000f8e003f */
[----:B------:R-:W-:Y:S02]  /*12a0*/  @UP1 UIMAD.WIDE.U32 UR10, UR49, UR16, URZ ;  /* 0x00000010310a12a5 */ /* 0x000fe4000f8e003f */
[----:B------:R-:W-:Y:S01]  /*12b0*/  @UP1 UIMAD UR16, UR49, UR17, UR14 ;  /* 0x00000011311012a4 */ /* 0x000fe2000f8e020e */
[----:B------:R-:W-:Y:S02]  /*12c0*/  @UP0 ULDC.64 UR18, c[0x0][0x9b0] ;  /* 0x00026c0000120ab9 */ /* 0x000fe40000000a00 */
[----:B------:R-:W-:Y:S01]  /*12d0*/  @UP2 ULDC UR17, c[0x0][0x430] ;  /* 0x00010c0000112ab9 */ /* 0x000fe20000000800 */
[----:B------:R-:W-:Y:S01]  /*12e0*/  UMOV UR14, UR44 ;  /* 0x0000002c000e7c82 */ /* 0x000fe20008000000 */
[----:B------:R-:W-:Y:S01]  /*12f0*/  @UP2 USHF.R.U32.HI UR14, URZ, UR17, UR13 ;  /* 0x000000113f0e2299 */ /* 0x000fe2000801160d */
[----:B------:R-:W-:Y:S01]  /*1300*/  @UP1 ULDC.64 UR20, c[0x0][0x9c0] ;  /* 0x0002700000141ab9 */ /* 0x000fe20000000a00 */
[----:B------:R-:W-:-:S02]  /*1310*/  @UP0 UIADD3 UR9, UR9, UR15, URZ ;  /* 0x0000000f09090290 */ /* 0x000fc4000fffe03f */
[----:B------:R-:W-:Y:S02]  /*1320*/  @UP0 USHF.R.S32.HI UR12, URZ, 0x1f, UR14 ;  /* 0x0000001f3f0c0899 */ /* 0x000fe4000801140e */
[----:B------:R-:W-:Y:S02]  /*1330*/  @UP1 USHF.R.S32.HI UR13, URZ, 0x1f, UR14 ;  /* 0x0000001f3f0d1899 */ /* 0x000fe4000801140e */
[----:B------:R-:W-:Y:S02]  /*1340*/  @UP0 UIMAD UR12, UR12, UR18, URZ ;  /* 0x000000120c0c02a4 */ /* 0x000fe4000f8e023f */
[----:B------:R-:W-:Y:S02]  /*1350*/  @UP1 UIADD3 UR11, UR11, UR16, URZ ;  /* 0x000000100b0b1290 */ /* 0x000fe4000fffe03f */
[----:B------:R-:W-:Y:S02]  /*1360*/  @UP1 UIMAD UR13, UR13, UR20, URZ ;  /* 0x000000140d0d12a4 */ /* 0x000fe4000f8e023f */
[----:B------:R-:W-:-:S02]  /*1370*/  @UP0 UIMAD.WIDE.U32 UR8, UR14, UR18, UR8 ;  /* 0x000000120e0802a5 */ /* 0x000fc4000f8e0008 */
[----:B------:R-:W-:Y:S02]  /*1380*/  @UP0 UIMAD UR12, UR14, UR19, UR12 ;  /* 0x000000130e0c02a4 */ /* 0x000fe4000f8e020c */
[----:B------:R-:W-:Y:S02]  /*1390*/  @UP1 UIMAD.WIDE.U32 UR10, UR14, UR20, UR10 ;  /* 0x000000140e0a12a5 */ /* 0x000fe4000f8e000a */
[----:B------:R-:W-:Y:S02]  /*13a0*/  @UP1 UIMAD UR13, UR14, UR21, UR13 ;  /* 0x000000150e0d12a4 */ /* 0x000fe4000f8e020d */
[----:B------:R-:W-:Y:S02]  /*13b0*/  @UP0 UIADD3 UR12, UR9, UR12, URZ ;  /* 0x0000000c090c0290 */ /* 0x000fe4000fffe03f */
[----:B------:R-:W-:Y:S02]  /*13c0*/  @UP0 ULEA UR6, UP3, UR8, UR6, 0x2 ;  /* 0x0000000608060291 */ /* 0x000fe4000f86103f */
[----:B------:R-:W-:-:S02]  /*13d0*/  @UP1 UIADD3 UR9, UR11, UR13, URZ ;  /* 0x0000000d0b091290 */ /* 0x000fc4000fffe03f */
[----:B------:R-:W-:Y:S02]  /*13e0*/  @UP1 ULEA UR4, UP4, UR10, UR4, 0x2 ;  /* 0x000000040a041291 */ /* 0x000fe4000f88103f */
[----:B------:R-:W-:Y:S01]  /*13f0*/  @UP0 ULEA.HI.X UR7, UR8, UR7, UR12, 0x2, UP3 ;  /* 0x0000000708070291 */ /* 0x000fe200098f140c */
[----:B0-----:R-:W-:Y:S01]  /*1400*/  IMAD.U32 R4, RZ, RZ, UR6 ;  /* 0x00000006ff047e24 */ /* 0x001fe2000f8e00ff */
[----:B------:R-:W-:Y:S02]  /*1410*/  @UP1 ULEA.HI.X UR5, UR10, UR5, UR9, 0x2, UP4 ;  /* 0x000000050a051291 */ /* 0x000fe4000a0f1409 */
[----:B------:R-:W-:Y:S01]  /*1420*/  IMAD.U32 R6, RZ, RZ, UR4 ;  /* 0x00000004ff067e24 */ /* 0x000fe2000f8e00ff */
[----:B------:R-:W-:Y:S01]  /*1430*/  ULDC UR4, c[0x0][0x988] ;  /* 0x0002620000047ab9 */ /* 0x000fe20000000800 */
[----:B------:R-:W-:Y:S01]  /*1440*/  IMAD.U32 R5, RZ, RZ, UR7 ;  /* 0x00000007ff057e24 */ /* 0x000fe2000f8e00ff */
[----:B------:R-:W-:Y:S01]  /*1450*/  @UP2 ULDC UR6, c[0x0][0x430] ;  /* 0x00010c0000062ab9 */ /* 0x000fe20000000800 */
[----:B------:R-:W-:-:S03]  /*1460*/  IMAD.U32 R7, RZ, RZ, UR5 ;  /* 0x00000005ff077e24 */ /* 0x000fc6000f8e00ff */
[----:B------:R-:W2:Y:S04]  /*1470*/  @P0 LDG.E R9, desc[UR50][R4.64] ;  /* 0x0000003204090981 */ /* 0x000ea8000c1e1900 */
[----:B------:R0:W2:Y:S01]  /*1480*/  @P1 LDG.E R0, desc[UR50][R6.64] ;  /* 0x0000003206001981 */ /* 0x0000a2000c1e1900 */
[----:B-1----:R-:W-:Y:S01]  /*1490*/  ISETP.GE.AND P1, PT, R11, 0x1, PT ;  /* 0x000000010b00780c */ /* 0x002fe20003f26270 */
[----:B-----5:R-:W-:-:S05]  /*14a0*/  IMAD.IADD R18, R18, 0x1, -R3 ;  /* 0x0000000112127824 */ /* 0x020fca00078e0a03 */
[----:B------:R-:W-:-:S05]  /*14b0*/  IADD3 R22, R18, 0x80, -R19 ;  /* 0x0000008012167810 */ /* 0x000fca0007ffe813 */
[----:B------:R-:W-:-:S04]  /*14c0*/  IMAD R22, R141, 0x80, R22 ;  /* 0x000000808d167824 */ /* 0x000fc800078e0216 */
[----:B0-----:R-:W-:Y:S02]  /*14d0*/  IMAD.IADD R6, R22, 0x1, R10 ;  /* 0x0000000116067824 */ /* 0x001fe400078e020a */
[----:B--2---:R-:W-:-:S04]  /*14e0*/  FMUL.FTZ R0, R9, R0 ;  /* 0x0000000009007220 */ /* 0x004fc80000410000 */
[----:B------:R-:W-:Y:S01]  /*14f0*/  FMUL.FTZ R0, R0, UR4 ;  /* 0x0000000400007c20 */ /* 0x000fe20008410000 */
[----:B------:R-:W-:Y:S02]  /*1500*/  @UP2 ULDC UR4, c[0x0][0x42c] ;  /* 0x00010b0000042ab9 */ /* 0x000fe40000000800 */
[----:B------:R-:W-:Y:S02]  /*1510*/  UIMAD.WIDE.U32 UR4, UR44, UR4, URZ ;  /* 0x000000042c0472a5 */ /* 0x000fe4000f8e003f */
[----:B------:R-:W-:Y:S02]  /*1520*/  R2UR UR37, R0 ;  /* 0x00000000002572ca */ /* 0x000fe400000e0000 */
[----:B------:R-:W-:Y:S01]  /*1530*/  @UP2 USHF.R.U32.HI UR44, URZ, UR6, UR5 ;  /* 0x000000063f2c2299 */ /* 0x000fe20008011605 */
[----:B------:R-:W-:-:S12]  /*1540*/  @!P1 BRA `(.L_x_923) ;  /* 0x0000000000409947 */ /* 0x000fd80003800000 */
[C---:B------:R-:W-:Y:S01]  /*1550*/  ISETP.GT.AND P0, PT, R22.reuse, RZ, PT ;  /* 0x000000ff1600720c */ /* 0x040fe20003f04270 */
[----:B------:R-:W-:-:S12]  /*1560*/  VIADD R0, R22, 0xffffffff ;  /* 0xffffffff16007836 */ /* 0x000fd80000000000 */
[----:B------:R-:W-:Y:S05]  /*1570*/  @P0 BRA `(.L_x_924) ;  /* 0x00000000001c0947 */ /* 0x000fea0003800000 */
[----:B------:R-:W-:Y:S01]  /*1580*/  ISETP.NE.AND P0, PT, R11, 0x1, PT ;  /* 0x000000010b00780c */ /* 0x000fe20003f05270 */
[----:B------:R-:W-:-:S12]  /*1590*/  IMAD.MOV R3, RZ, RZ, -R22 ;  /* 0x000000ffff037224 */ /* 0x000fd800078e0a16 */
[----:B------:R-:W0:Y:S02]  /*15a0*/  @P0 LDC.64 R4, c[0x0][0x9e8] ;  /* 0x00027a00ff040b82 */ /* 0x000e240000000a00 */
[----:B0-----:R-:W-:-:S05]  /*15b0*/  @P0 IMAD.HI.U32 R0, R3, R4, RZ ;  /* 0x0000000403000227 */ /* 0x001fca00078e00ff */
[----:B------:R-:W-:-:S04]  /*15c0*/  @P0 SHF.R.U32.HI R3, RZ, R5, R0 ;  /* 0x00000005ff030219 */ /* 0x000fc80000011600 */
[----:B------:R-:W-:Y:S01]  /*15d0*/  LOP3.LUT R0, RZ, R3, RZ, 0x33, !PT ;  /* 0x00000003ff007212 */ /* 0x000fe200078e33ff */
[----:B------:R-:W-:Y:S06]  /*15e0*/  BRA `(.L_x_925) ;  /* 0x0000000000107947 */ /* 0x000fec0003800000 */
.L_x_924:
[----:B------:R-:W-:-:S13]  /*15f0*/  ISETP.NE.AND P0, PT, R11, 0x1, PT ;  /* 0x000000010b00780c */ /* 0x000fda0003f05270 */
[----:B------:R-:W0:Y:S02]  /*1600*/  @P0 LDC.64 R4, c[0x0][0x9e8] ;  /* 0x00027a00ff040b82 */ /* 0x000e240000000a00 */
[----:B0-----:R-:W-:-:S05]  /*1610*/  @P0 IMAD.HI.U32 R4, R0, R4, RZ ;  /* 0x0000000400040227 */ /* 0x001fca00078e00ff */
[----:B------:R-:W-:-:S07]  /*1620*/  @P0 SHF.R.U32.HI R0, RZ, R5, R4 ;  /* 0x00000005ff000219 */ /* 0x000fce0000011604 */
.L_x_925:
[----:B------:R-:W-:-:S05]  /*1630*/  IMAD R3, R0, R11, R11 ;  /* 0x0000000b00037224 */ /* 0x000fca00078e020b */
[----:B------:R-:W-:-:S07]  /*1640*/  VIMNMX R6, R6, R3, PT ;  /* 0x0000000306067248 */ /* 0x000fce0003fe0100 */
.L_x_923:
[----:B------:R-:W-:Y:S01]  /*1650*/  VIADD R7, R6, 0xdf ;  /* 0x000000df06077836 */ /* 0x000fe20000000000 */
[----:B------:R-:W-:Y:S01]  /*1660*/  ULDC UR4, c[0x0][0x9dc] ;  /* 0x0002770000047ab9 */ /* 0x000fe20000000800 */
[C---:B------:R-:W-:Y:S02]  /*1670*/  VIADD R5, R18.reuse, 0xdf ;  /* 0x000000df12057836 */ /* 0x040fe40000000000 */
[----:B------:R-:W-:Y:S02]  /*1680*/  IMAD.MOV.U32 R6, RZ, RZ, RZ ;  /* 0x000000ffff067224 */ /* 0x000fe400078e00ff */
[----:B------:R-:W-:Y:S02]  /*1690*/  IMAD.MOV.U32 R4, RZ, RZ, RZ ;  /* 0x000000ffff047224 */ /* 0x000fe400078e00ff */
[----:B------:R-:W-:Y:S02]  /*16a0*/  IMAD.IADD R0, R18, 0x1, -R19 ;  /* 0x0000000112007824 */ /* 0x000fe400078e0a13 */
[----:B------:R-:W-:-:S04]  /*16b0*/  IMAD.HI R6, R7, -0x6db6db6d, R6 ;  /* 0x9249249307067827 */ /* 0x000fc800078e0206 */
[----:B------:R-:W-:Y:S01]  /*16c0*/  IMAD.HI R4, R5, -0x6db6db6d, R4 ;  /* 0x9249249305047827 */ /* 0x000fe200078e0204 */
[----:B------:R-:W-:-:S03]  /*16d0*/  SHF.R.U32.HI R5, RZ, 0x1f, R6 ;  /* 0x0000001fff057819 */ /* 0x000fc60000011606 */
[----:B------:R-:W-:Y:S01]  /*16e0*/  IMAD R137, R141, 0x80, R0 ;  /* 0x000000808d897824 */ /* 0x000fe200078e0200 */
[----:B------:R-:W-:Y:S02]  /*16f0*/  SHF.R.U32.HI R3, RZ, 0x1f, R4 ;  /* 0x0000001fff037819 */ /* 0x000fe40000011604 */
[----:B------:R-:W-:Y:S01]  /*1700*/  LEA.HI.SX32 R136, R6, R5, 0x19 ;  /* 0x0000000506887211 */ /* 0x000fe200078fcaff */
[----:B------:R-:W-:Y:S01]  /*1710*/  VIADD R0, R137, -UR4 ;  /* 0x8000000489007c36 */ /* 0x000fe20008000000 */
[----:B------:R-:W-:-:S04]  /*1720*/  LEA.HI.SX32 R3, R4, R3, 0x19 ;  /* 0x0000000304037211 */ /* 0x000fc800078fcaff */
[----:B------:R-:W-:Y:S02]  /*1730*/  R2UR UR5, R0 ;  /* 0x00000000000572ca */ /* 0x000fe400000e0000 */
[----:B------:R-:W-:Y:S01]  /*1740*/  VIMNMX R136, R3, R136, PT ;  /* 0x0000008803887248 */ /* 0x000fe20003fe0100 */
[----:B------:R-:W-:-:S12]  /*1750*/  @!P1 BRA `(.L_x_926) ;  /* 0x0000000000489947 */ /* 0x000fd80003800000 */
[----:B------:R-:W-:-:S13]  /*1760*/  ISETP.GT.AND P0, PT, R137, -0x1, PT ;  /* 0xffffffff8900780c */ /* 0x000fda0003f04270 */
[----:B------:R-:W-:Y:S05]  /*1770*/  @P0 BRA `(.L_x_927) ;  /* 0x00000000001c0947 */ /* 0x000fea0003800000 */
[----:B------:R-:W-:Y:S02]  /*1780*/  ISETP.NE.AND P0, PT, R11, 0x1, PT ;  /* 0x000000010b00780c */ /* 0x000fe40003f05270 */
[----:B------:R-:W-:-:S11]  /*1790*/  LOP3.LUT R3, RZ, R137, RZ, 0x33, !PT ;  /* 0x00000089ff037212 */ /* 0x000fd600078e33ff */
[----:B------:R-:W0:Y:S02]  /*17a0*/  @P0 LDC.64 R4, c[0x0][0x9e8] ;  /* 0x00027a00ff040b82 */ /* 0x000e240000000a00 */
[----:B0-----:R-:W-:-:S05]  /*17b0*/  @P0 IMAD.HI.U32 R0, R3, R4, RZ ;  /* 0x0000000403000227 */ /* 0x001fca00078e00ff */
[----:B------:R-:W-:-:S04]  /*17c0*/  @P0 SHF.R.U32.HI R3, RZ, R5, R0 ;  /* 0x00000005ff030219 */ /* 0x000fc80000011600 */
[----:B------:R-:W-:Y:S01]  /*17d0*/  LOP3.LUT R0, RZ, R3, RZ, 0x33, !PT ;  /* 0x00000003ff007212 */ /* 0x000fe200078e33ff */
[----:B------:R-:W-:Y:S06]  /*17e0*/  BRA `(.L_x_928) ;  /* 0x0000000000147947 */ /* 0x000fec0003800000 */
.L_x_927:
[----:B------:R-:W-:Y:S01]  /*17f0*/  ISETP.NE.AND P0, PT, R11, 0x1, PT ;  /* 0x000000010b00780c */ /* 0x000fe20003f05270 */
[----:B------:R-:W-:-:S12]  /*1800*/  IMAD.MOV.U32 R0, RZ, RZ, R137 ;  /* 0x000000ffff007224 */ /* 0x000fd800078e0089 */
[----:B------:R-:W0:Y:S02]  /*1810*/  @P0 LDC.64 R4, c[0x0][0x9e8] ;  /* 0x00027a00ff040b82 */ /* 0x000e240000000a00 */
[----:B0-----:R-:W-:-:S05]  /*1820*/  @P0 IMAD.HI.U32 R4, R137, R4, RZ ;  /* 0x0000000489040227 */ /* 0x001fca00078e00ff */
[----:B------:R-:W-:-:S07]  /*1830*/  @P0 SHF.R.U32.HI R0, RZ, R5, R4 ;  /* 0x00000005ff000219 */ /* 0x000fce0000011604 */
.L_x_928:
[----:B------:R-:W-:-:S05]  /*1840*/  IMAD R0, R0, R11, RZ ;  /* 0x0000000b00007224 */ /* 0x000fca00078e02ff */
[----:B------:R-:W-:-:S13]  /*1850*/  R2UR UR4, R0 ;  /* 0x00000000000472ca */ /* 0x000fda00000e0000 */
[----:B------:R-:W-:-:S04]  /*1860*/  UISETP.LT.AND UP0, UPT, UR5, UR4, UPT ;  /* 0x000000040500728c */ /* 0x000fc8000bf01270 */
[----:B------:R-:W-:-:S12]  /*1870*/  USEL UR5, UR5, UR4, !UP0 ;  /* 0x0000000405057287 */ /* 0x000fd8000c000000 */
.L_x_926:
[----:B------:R-:W-:Y:S01]  /*1880*/  UMOV UR4, URZ ;  /* 0x0000003f00047c82 */ /* 0x000fe20008000000 */
[----:B------:R-:W-:Y:S01]  /*1890*/  PLOP3.LUT P0, PT, PT, PT, PT, 0x80, 0x0 ;  /* 0x000000000000781c */ /* 0x000fe20003f0f070 */
[----:B------:R-:W-:Y:S01]  /*18a0*/  UIMAD.WIDE UR4, UR5, -0x6db6db6d, UR4 ;  /* 0x92492493050478a5 */ /* 0x000fe2000f8e0204 */
[----:B------:R-:W-:Y:S01]  /*18b0*/  IMAD.MOV.U32 R5, RZ, RZ, RZ ;  /* 0x000000ffff057224 */ /* 0x000fe200078e00ff */
[----:B------:R-:W-:Y:S01]  /*18c0*/  CS2R R86, SRZ ;  /* 0x0000000000567805 */ /* 0x000fe2000001ff00 */
[----:B------:R-:W-:Y:S01]  /*18d0*/  IMAD.MOV.U32 R6, RZ, RZ, RZ ;  /* 0x000000ffff067224 */ /* 0x000fe200078e00ff */
[----:B------:R-:W-:Y:S01]  /*18e0*/  USHF.R.U32.HI UR4, URZ, 0x1f, UR5 ;  /* 0x0000001f3f047899 */ /* 0x000fe20008011605 */
[----:B------:R-:W-:Y:S02]  /*18f0*/  CS2R R12, SRZ ;  /* 0x00000000000c7805 */ /* 0x000fe4000001ff00 */
[----:B------:R-:W-:Y:S02]  /*1900*/  CS2R R84, SRZ ;  /* 0x0000000000547805 */ /* 0x000fe4000001ff00 */
[----:B------:R-:W-:Y:S01]  /*1910*/  CS2R R14, SRZ ;  /* 0x00000000000e7805 */ /* 0x000fe2000001ff00 */
[----:B------:R-:W-:Y:S01]  /*1920*/  ULEA.HI.SX32 UR4, UR5, UR4, 0x19 ;  /* 0x0000000405047291 */ /* 0x000fe2000f8fca3f */
[----:B------:R-:W-:Y:S01]  /*1930*/  IMAD.MOV.U32 R9, RZ, RZ, RZ ;  /* 0x000000ffff097224 */ /* 0x000fe200078e00ff */
[----:B------:R-:W-:-:S02]  /*1940*/  CS2R R78, SRZ ;  /* 0x00000000004e7805 */ /* 0x000fc4000001ff00 */
[----:B------:R-:W-:Y:S01]  /*1950*/  CS2R R20, SRZ ;  /* 0x0000000000147805 */ /* 0x000fe2000001ff00 */
[----:B------:R-:W-:Y:S01]  /*1960*/  UISETP.LT.AND UP0, UPT, URZ, UR4, UPT ;  /* 0x000000043f00728c */ /* 0x000fe2000bf01270 */
[----:B------:R-:W-:Y:S02]  /*1970*/  CS2R R76, SRZ ;  /* 0x00000000004c7805 */ /* 0x000fe4000001ff00 */
[----:B------:R-:W-:Y:S02]  /*1980*/  CS2R R24, SRZ ;  /* 0x0000000000187805 */ /* 0x000fe4000001ff00 */
[----:B------:R-:W-:Y:S01]  /*1990*/  CS2R R70, SRZ ;  /* 0x0000000000467805 */ /* 0x000fe2000001ff00 */
[----:B------:R-:W-:Y:S01]  /*19a0*/  USEL UR38, URZ, UR4, !UP0 ;  /* 0x000000043f267287 */ /* 0x000fe2000c000000 */
[----:B------:R-:W-:Y:S02]  /*19b0*/  CS2R R26, SRZ ;  /* 0x00000000001a7805 */ /* 0x000fe4000001ff00 */
[----:B------:R-:W-:-:S02]  /*19c0*/  CS2R R68, SRZ ;  /* 0x0000000000447805 */ /* 0x000fc4000001ff00 */
[----:B------:R-:W-:Y:S02]  /*19d0*/  CS2R R28, SRZ ;  /* 0x00000000001c7805 */ /* 0x000fe4000001ff00 */
[----:B------:R-:W-:Y:S02]  /*19e0*/  CS2R R62, SRZ ;  /* 0x00000000003e7805 */ /* 0x000fe4000001ff00 */
[----:B------:R-:W-:Y:S02]  /*19f0*/  CS2R R30, SRZ ;  /* 0x00000000001e7805 */ /* 0x000fe4000001ff00 */
[----:B------:R-:W-:Y:S02]  /*1a00*/  ISETP.GT.AND P1, PT, R136, UR38, PT ;  /* 0x0000002688007c0c */ /* 0x000fe4000bf24270 */
        /* <DEDUP_REMOVED lines=16> */
[----:B------:R-:W-:Y:S01]  /*1b10*/  CS2R R94, SRZ ;  /* 0x00000000005e7805 */ /* 0x000fe2000001ff00 */
[----:B------:R-:W-:Y:S02]  /*1b20*/  IMAD.MOV.U32 R72, RZ, RZ, RZ ;  /* 0x000000ffff487224 */ /* 0x000fe400078e00ff */
[----:B------:R-:W-:Y:S01]  /*1b30*/  IMAD.MOV.U32 R97, RZ, RZ, RZ ;  /* 0x000000ffff617224 */ /* 0x000fe200078e00ff */
[----:B------:R-:W-:Y:S06]  /*1b40*/  @!P1 BRA `(.L_x_929) ;  /* 0x0000015000ec9947 */ /* 0x000fec0003800000 */
[----:B------:R-:W0:Y:S01]  /*1b50*/  S2R R0, SR_TID.X ;  /* 0x0000000000007919 */ /* 0x000e220000002100 */
[----:B------:R-:W1:Y:S01]  /*1b60*/  S2UR UR39, SR_CgaCtaId ;  /* 0x00000000002779c3 */ /* 0x000e620000008800 */
[----:B------:R-:W-:Y:S02]  /*1b70*/  UMOV UR41, 0x400 ;  /* 0x0000040000297882 */ /* 0x000fe40000000000 */
[----:B-1----:R-:W-:-:S04]  /*1b80*/  ULEA UR41, UR39, UR41, 0x18 ;  /* 0x0000002927297291 */ /* 0x002fc8000f8ec03f */
[----:B------:R-:W-:Y:S01]  /*1b90*/  UIADD3 UR5, UR41, 0x1c400, URZ ;  /* 0x0001c40029057890 */ /* 0x000fe2000fffe03f */
[----:B0-----:R-:W-:-:S03]  /*1ba0*/  VIADD R0, R0, 0xffffff80 ;  /* 0xffffff8000007836 */ /* 0x001fc60000000000 */
[----:B------:R-:W-:Y:S02]  /*1bb0*/  ULOP3.LUT UP0, URZ, UR5, 0x9f, URZ, 0xc0, !UPT ;  /* 0x0000009f053f7892 */ /* 0x000fe4000f80c03f */
[----:B------:R-:W-:-:S04]  /*1bc0*/  SHF.R.S32.HI R3, RZ, 0x1f, R0 ;  /* 0x0000001fff037819 */ /* 0x000fc80000011400 */
[----:B------:R-:W-:Y:S02]  /*1bd0*/  PLOP3.LUT P0, PT, PT, PT, UP0, 0x80, 0x0 ;  /* 0x000000000000781c */ /* 0x000fe40003f0f008 */
[----:B------:R-:W-:-:S04]  /*1be0*/  LEA.HI R3, R3, R0, RZ, 0x7 ;  /* 0x0000000003037211 */ /* 0x000fc800078f38ff */
[----:B------:R-:W-:-:S06]  /*1bf0*/  SHF.R.S32.HI R3, RZ, 0x7, R3 ;  /* 0x00000007ff037819 */ /* 0x000fcc0000011403 */
[----:B------:R-:W0:Y:S02]  /*1c00*/  SHFL.IDX PT, R3, R3, RZ, 0x1f ;  /* 0x00001fff03037589 */ /* 0x000e2400000e0000 */
[----:B0-----:R-:W-:-:S13]  /*1c10*/  R2UR UR43, R3 ;  /* 0x00000000032b72ca */ /* 0x001fda00000e0000 */
        /* <DEDUP_REMOVED lines=23> */
.L_x_930:
[----:B------:R-:W-:Y:S01]  /*1d90*/  ULEA.HI UR4, UR47, UR47, URZ, 0x1 ;  /* 0x0000002f2f047291 */ /* 0x000fe2000f8f083f */
[----:B------:R-:W-:-:S03]  /*1da0*/  IMAD.U32 R3, RZ, RZ, UR48 ;  /* 0x00000030ff037e24 */ /* 0x000fc6000f8e00ff */
[----:B------:R-:W-:Y:S02]  /*1db0*/  ULOP3.LUT UR4, UR4, 0xfffffffe, URZ, 0xc0, !UPT ;  /* 0xfffffffe04047892 */ /* 0x000fe4000f8ec03f */
[----:B------:R-:W-:Y:S02]  /*1dc0*/  ISETP.NE.AND P0, PT, R3, 0x3, PT ;  /* 0x000000030300780c */ /* 0x000fe40003f05270 */
[----:B------:R-:W-:-:S06]  /*1dd0*/  UIADD3 UR4, UR47, -UR4, URZ ;  /* 0x800000042f047290 */ /* 0x000fcc000fffe03f */
[----:B------:R-:W-:-:S05]  /*1de0*/  IMAD.U32 R0, RZ, RZ, UR4 ;  /* 0x00000004ff007e24 */ /* 0x000fca000f8e00ff */
[----:B------:R-:W-:-:S04]  /*1df0*/  SHF.L.U32 R0, R0, 0x1f, RZ ;  /* 0x0000001f00007819 */ /* 0x000fc800000006ff */
[----:B------:R-:W0:Y:S02]  /*1e00*/  SYNCS.PHASECHK.TRANS64.TRYWAIT P1, [UR41+0x2e800], R0 ;  /* 0x02e80000ff0075a7 */ /* 0x000e240008020169 */
[----:B0-----:R-:W-:Y:S05]  /*1e10*/  @!P1 BRA `(.L_x_931) ;  /* 0x000001c800309947 */ /* 0x001fea0003800000 */
.L_x_1116:
[----:B------:R-:W-:Y:S05]  /*1e20*/  @!P0 BRA `(.L_x_932) ;  /* 0x0000000000048947 */ /* 0x000fea0003800000 */
[----:B------:R-:W-:Y:S01]  /*1e30*/  BPT.TRAP 0x1 ;  /* 0x000000040000795c */ /* 0x000fe20000300000 */
.L_x_932:
[----:B0-----:R-:W-:Y:S02]  /*1e40*/  IMAD.U32 R3, RZ, RZ, UR45 ;  /* 0x0000002dff037e24 */ /* 0x001fe4000f8e00ff */
[----:B------:R-:W-:-:S03]  /*1e50*/  IMAD.U32 R0, RZ, RZ, UR46 ;  /* 0x0000002eff007e24 */ /* 0x000fc6000f8e00ff */
[----:B------:R-:W-:Y:S02]  /*1e60*/  LEA R3, R3, UR41, 0x3 ;  /* 0x0000002903037c11 */ /* 0x000fe4000f8e18ff */
[----:B------:R-:W-:-:S04]  /*1e70*/  SHF.L.U32 R0, R0, 0x1f, RZ ;  /* 0x0000001f00007819 */ /* 0x000fc800000006ff */
[----:B------:R0:W1:Y:S01]  /*1e80*/  SYNCS.PHASECHK.TRANS64.TRYWAIT P1, [R3+URZ+0x2e830], R0 ;  /* 0x02e83000030075a7 */ /* 0x000062000802017f */
[----:B------:R-:W-:Y:S05]  /*1e90*/  @!P0 BRA `(.L_x_933) ;  /* 0x0000000000048947 */ /* 0x000fea0003800000 */
[----:B------:R-:W-:Y:S01]  /*1ea0*/  BPT.TRAP 0x1 ;  /* 0x000000040000795c */ /* 0x000fe20000300000 */
.L_x_933:
[----:B-1----:R-:W-:Y:S05]  /*1eb0*/  @P1 BRA `(.L_x_934) ;  /* 0x0000000000081947 */ /* 0x002fea0003800000 */
[----:B------:R-:W1:Y:S02]  /*1ec0*/  SYNCS.PHASECHK.TRANS64.TRYWAIT P1, [R3+URZ+0x2e830], R0 ;  /* 0x02e83000030075a7 */ /* 0x000e64000802017f */
[----:B-1----:R-:W-:Y:S05]  /*1ed0*/  @!P1 BRA `(.L_x_935) ;  /* 0x000001c800189947 */ /* 0x002fea0003800000 */
.L_x_934:
[----:B------:R-:W2:Y:S01]  /*1ee0*/  S2R R4, SR_TID.X ;  /* 0x0000000000047919 */ /* 0x000ea20000002100 */
[----:B------:R-:W-:Y:S01]  /*1ef0*/  UIADD3 UR4, UR41, 0x20400, URZ ;  /* 0x0002040029047890 */ /* 0x000fe2000fffe03f */
[----:B------:R-:W-:-:S03]  /*1f00*/  LOP3.LUT R2, R2, 0xfff7ffff, RZ, 0xc0, !PT ;  /* 0xfff7ffff02027812 */ /* 0x000fc600078ec0ff */
[----:B------:R-:W-:-:S04]  /*1f10*/  USHF.R.U32.HI UR4, URZ, 0x4, UR4 ;  /* 0x000000043f047899 */ /* 0x000fc80008011604 */
[----:B------:R-:W-:-:S06]  /*1f20*/  ULOP3.LUT UR4, UR4, 0x3fff, URZ, 0xc0, !UPT ;  /* 0x00003fff04047892 */ /* 0x000fcc000f8ec03f */
[----:B------:R-:W-:Y:S01]  /*1f30*/  IMAD.U32 R8, RZ, RZ, UR4 ;  /* 0x00000004ff087e24 */ /* 0x000fe2000f8e00ff */
[----:B------:R-:W-:Y:S05]  /*1f40*/  WARPSYNC.ALL ;  /* 0x0000000000007948 */ /* 0x000fea0003800000 */
[----:B------:R-:W-:Y:S02]  /*1f50*/  LOP3.LUT R8, R8, 0x10000, RZ, 0xfc, !PT ;  /* 0x0001000008087812 */ /* 0x000fe400078efcff */
[----:B--2---:R-:W-:-:S13]  /*1f60*/  LOP3.LUT P1, RZ, R4, 0x7f, RZ, 0xc0, !PT ;  /* 0x0000007f04ff7812 */ /* 0x004fda000782c0ff */
[----:B------:R-:W-:Y:S02]  /*1f70*/  @P1 LOP3.LUT R2, R2, 0x80000, RZ, 0xfc, !PT ;  /* 0x0008000002021812 */ /* 0x000fe400078efcff */
[----:B------:R-:W-:Y:S01]  /*1f80*/  R2UR UR20, R8 ;  /* 0x00000000081472ca */ /* 0x000fe200000e0000 */
[----:B------:R-:W-:Y:S01]  /*1f90*/  ULOP3.LUT UR12, UR52, 0x10000, URZ, 0xfc, !UPT ;  /* 0x00010000340c7892 */ /* 0x000fe2000f8efc3f */
[----:B------:R-:W-:Y:S01]  /*1fa0*/  WARPGROUP.ARRIVE ;  /* 0x00000000000079c5 */ /* 0x000fe20000000000 */
[----:B------:R-:W-:Y:S01]  /*1fb0*/  UMOV UR17, 0x40000040 ;  /* 0x4000004000117882 */ /* 0x000fe20000000000 */
[----:B------:R-:W-:Y:S01]  /*1fc0*/  UMOV UR19, 0x40000040 ;  /* 0x4000004000137882 */ /* 0x000fe20000000000 */
[----:B------:R-:W-:Y:S01]  /*1fd0*/  UMOV UR7, 0x40000040 ;  /* 0x4000004000077882 */ /* 0x000fe20000000000 */
[----:B------:R-:W-:Y:S01]  /*1fe0*/  UMOV UR11, 0x40000040 ;  /* 0x40000040000b7882 */ /* 0x000fe20000000000 */
[----:B------:R-:W-:Y:S01]  /*1ff0*/  UMOV UR15, 0x40000040 ;  /* 0x40000040000f7882 */ /* 0x000fe20000000000 */
[----:B------:R-:W-:Y:S01]  /*2000*/  UMOV UR16, UR12 ;  /* 0x0000000c00107c82 */ /* 0x000fe20008000000 */
[----:B------:R-:W-:Y:S01]  /*2010*/  IMAD.MOV.U32 R5, RZ, RZ, -0xe0 ;  /* 0xffffff20ff057424 */ /* 0x000fe200078e00ff */
[----:B------:R-:W-:Y:S01]  /*2020*/  ULDC UR53, c[0x0][0x9dc] ;  /* 0x0002770000357ab9 */ /* 0x000fe20000000800 */
[----:B01----:R-:W-:-:S02]  /*2030*/  @!P1 VIADD R3, R3, 0x2e840 ;  /* 0x0002e84003039836 */ /* 0x003fc40000000000 */
[----:B------:R-:W-:Y:S01]  /*2040*/  UIMAD UR20, UR45, 0x700, UR20 ;  /* 0x000007002d1478a4 */ /* 0x000fe2000f8e0214 */
[----:B------:R-:W-:Y:S02]  /*2050*/  IMAD R0, R136, R5, 0xe0 ;  /* 0x000000e088007424 */ /* 0x000fe400078e0205 */
[----:B------:R-:W-:Y:S01]  /*2060*/  @!P1 PRMT R3, RZ, 0x654, R3 ;  /* 0x00000654ff039816 */ /* 0x000fe20000000003 */
[----:B------:R-:W-:Y:S01]  /*2070*/  UIADD3 UR4, UR20, 0x100, URZ ;  /* 0x0000010014047890 */ /* 0x000fe2000fffe03f */
[----:B------:R-:W-:Y:S01]  /*2080*/  IMAD.IADD R4, R18, 0x1, R0 ;  /* 0x0000000112047824 */ /* 0x000fe200078e0200 */
[----:B------:R-:W-:Y:S01]  /*2090*/  UIADD3 UR5, UR20, 0x200, URZ ;  /* 0x0000020014057890 */ /* 0x000fe2000fffe03f */
[----:B------:R-:W-:Y:S01]  /*20a0*/  IMAD R5, R141, 0x80, R228 ;  /* 0x000000808d057824 */ /* 0x000fe200078e02e4 */
[----:B------:R-:W-:Y:S01]  /*20b0*/  UMOV UR18, UR20 ;  /* 0x0000001400127c82 */ /* 0x000fe20008000000 */
[----:B------:R-:W-:Y:S01]  /*20c0*/  UIADD3 UR6, UR20, 0x300, URZ ;  /* 0x0000030014067890 */ /* 0x000fe2000fffe03f */
[----:B------:R-:W-:Y:S01]  /*20d0*/  QGMMA.64x32x32.F32.E4M3.E4M3 R120, gdesc[UR16], RZ, !UPT, gsb0 ;  /* 0x00600000107879f3 */ /* 0x000fe2000c0008ff */
[----:B------:R-:W-:Y:S01]  /*20e0*/  UMOV UR18, UR4 ;  /* 0x0000000400127c82 */ /* 0x000fe20008000000 */
[----:B------:R-:W-:Y:S01]  /*20f0*/  UMOV UR19, 0x40000040 ;  /* 0x4000004000137882 */ /* 0x000fe20000000000 */
[----:B------:R-:W-:Y:S01]  /*2100*/  UIADD3 UR4, UR20, 0x400, URZ ;  /* 0x0000040014047890 */ /* 0x000fe2000fffe03f */
[--C-:B------:R-:W-:Y:S01]  /*2110*/  IADD3 R6, -R19, 0x1, R4.reuse ;  /* 0x0000000113067810 */ /* 0x100fe20007ffe104 */
[----:B------:R-:W-:Y:S01]  /*2120*/  UIADD3 UR8, UR20, 0x102, URZ ;  /* 0x0000010214087890 */ /* 0x000fe2000fffe03f */
[----:B------:R-:W-:Y:S01]  /*2130*/  IMAD R7, R17, -0x2, R4 ;  /* 0xfffffffe11077824 */ /* 0x000fe200078e0204 */
[----:B------:R-:W-:-:S02]  /*2140*/  UIADD3 UR9, UR20, 0x202, URZ ;  /* 0x0000020214097890 */ /* 0x000fc4000fffe03f */
[----:B------:R-:W-:Y:S02]  /*2150*/  UIADD3 UR10, UR20, 0x302, URZ ;  /* 0x00000302140a7890 */ /* 0x000fe4000fffe03f */
[----:B------:R-:W-:Y:S02]  /*2160*/  UIADD3 UR13, UR20, 0x304, URZ ;  /* 0x00000304140d7890 */ /* 0x000fe4000fffe03f */
[----:B------:R-:W-:Y:S01]  /*2170*/  UIADD3 UR14, UR20, 0x6, URZ ;  /* 0x00000006140e7890 */ /* 0x000fe2000fffe03f */
        /* <DEDUP_REMOVED lines=144> */
[----:B------:R-:W-:Y:S02]  /*2a80*/  ULDC.64 UR6, c[0x0][0x9e0] ;  /* 0x0002780000067ab9 */ /* 0x000fe40000000a00 */
[----:B------:R-:W-:Y:S01]  /*2a90*/  UISETP.GE.AND UP0, UPT, UR7, 0x1, UPT ;  /* 0x000000010700788c */ /* 0x000fe2000bf06270 */
        /* <DEDUP_REMOVED lines=10> */
[----:B------:R-:W-:Y:S01]  /*2b40*/  PLOP3.LUT P1, PT, PT, PT, UP0, 0x40, 0x0 ;  /* 0x000000000000781c */ /* 0x000fe20003f2e808 */
[----:B0-----:R-:W-:-:S04]  /*2b50*/  IMAD R3, R17, -0x2, R6 ;  /* 0xfffffffe11037824 */ /* 0x001fc800078e0206 */
[C---:B------:R-:W-:Y:S02]  /*2b60*/  VIADD R6, R3.reuse, UR6 ;  /* 0x0000000603067c36 */ /* 0x040fe40008000000 */
[----:B------:R-:W-:Y:S02]  /*2b70*/  VIADD R4, R3, UR10 ;  /* 0x0000000a03047c36 */ /* 0x000fe40008000000 */
[----:B------:R-:W-:Y:S01]  /*2b80*/  IMAD R3, R17, -0x2, R0 ;  /* 0xfffffffe11037824 */ /* 0x000fe200078e0200 */
[----:B------:R-:W-:Y:S01]  /*2b90*/  VIADDMNMX R21, R5, R6, R7, PT ;  /* 0x0000000605157246 */ /* 0x000fe20003800107 */
[----:B------:R-:W-:Y:S02]  /*2ba0*/  IMAD.IADD R20, R4, 0x1, R5 ;  /* 0x0000000104147824 */ /* 0x000fe400078e0205 */
[----:B------:R-:W-:Y:S05]  /*2bb0*/  @P1 BRA `(.L_x_936) ;  /* 0x0000000000541947 */ /* 0x000fea0003800000 */
[----:B------:R-:W-:Y:S01]  /*2bc0*/  IADD3 R10, -R19, R18, R5 ;  /* 0x00000012130a7210 */ /* 0x000fe20007ffe105 */
[----:B------:R-:W-:Y:S03]  /*2bd0*/  BSSY B0, `(.L_x_937) ;  /* 0x0000010000007945 */ /* 0x000fe60003800000 */
[----:B------:R-:W-:-:S13]  /*2be0*/  ISETP.GT.AND P1, PT, R10, -0x1, PT ;  /* 0xffffffff0a00780c */ /* 0x000fda0003f24270 */
[----:B------:R-:W-:Y:S05]  /*2bf0*/  @P1 BRA `(.L_x_938) ;  /* 0x0000000000201947 */ /* 0x000fea0003800000 */
[----:B------:R-:W-:Y:S01]  /*2c00*/  UISETP.NE.AND UP1, UPT, UR7, 0x1, UPT ;  /* 0x000000010700788c */ /* 0x000fe2000bf25270 */
[----:B------:R-:W-:-:S05]  /*2c10*/  LOP3.LUT R10, RZ, R10, RZ, 0x33, !PT ;  /* 0x0000000aff0a7212 */ /* 0x000fca00078e33ff */
[----:B------:R-:W-:-:S05]  /*2c20*/  PLOP3.LUT P1, PT, PT, PT, UP1, 0x80, 0x0 ;  /* 0x000000000000781c */ /* 0x000fca0003f2f018 */
[----:B------:R-:W-:-:S08]  /*2c30*/  @UP1 ULDC.64 UR10, c[0x0][0x9e8] ;  /* 0x00027a00000a1ab9 */ /* 0x000fd00000000a00 */
[----:B------:R-:W-:-:S05]  /*2c40*/  @P1 IMAD.HI.U32 R9, R10, UR10, RZ ;  /* 0x0000000a0a091c27 */ /* 0x000fca000f8e00ff */
[----:B------:R-:W-:-:S04]  /*2c50*/  @P1 SHF.R.U32.HI R10, RZ, UR11, R9 ;  /* 0x0000000bff0a1c19 */ /* 0x000fc80008011609 */
[----:B------:R-:W-:Y:S01]  /*2c60*/  LOP3.LUT R10, RZ, R10, RZ, 0x33, !PT ;  /* 0x0000000aff0a7212 */ /* 0x000fe200078e33ff */
[----:B------:R-:W-:Y:S06]  /*2c70*/  BRA `(.L_x_939) ;  /* 0x0000000000147947 */ /* 0x000fec0003800000 */
.L_x_938:
[----:B------:R-:W-:-:S06]  /*2c80*/  UISETP.NE.AND UP1, UPT, UR7, 0x1, UPT ;  /* 0x000000010700788c */ /* 0x000fcc000bf25270 */
[----:B------:R-:W-:-:S05]  /*2c90*/  PLOP3.LUT P1, PT, PT, PT, UP1, 0x80, 0x0 ;  /* 0x000000000000781c */ /* 0x000fca0003f2f018 */
[----:B------:R-:W-:-:S08]  /*2ca0*/  @UP1 ULDC.64 UR10, c[0x0][0x9e8] ;  /* 0x00027a00000a1ab9 */ /* 0x000fd00000000a00 */
[----:B------:R-:W-:-:S05]  /*2cb0*/  @P1 IMAD.HI.U32 R9, R10, UR10, RZ ;  /* 0x0000000a0a091c27 */ /* 0x000fca000f8e00ff */
[----:B------:R-:W-:-:S07]  /*2cc0*/  @P1 SHF.R.U32.HI R10, RZ, UR11, R9 ;  /* 0x0000000bff0a1c19 */ /* 0x000fce0008011609 */
.L_x_939:
[----:B------:R-:W-:Y:S05]  /*2cd0*/  BSYNC B0 ;  /* 0x0000000000007941 */ /* 0x000fea0003800000 */
.L_x_937:
[----:B------:R-:W-:-:S05]  /*2ce0*/  IMAD R10, R10, UR7, R3 ;  /* 0x000000070a0a7c24 */ /* 0x000fca000f8e0203 */
[----:B------:R-:W-:Y:S02]  /*2cf0*/  VIMNMX R20, R20, R10, !PT ;  /* 0x0000000a14147248 */ /* 0x000fe40007fe0100 */
[----:B------:R-:W-:-:S07]  /*2d00*/  VIADDMNMX R21, R10, UR7, R21, PT ;  /* 0x000000070a157c46 */ /* 0x000fce000b800115 */
.L_x_936:
[C---:B------:R-:W-:Y:S02]  /*2d10*/  ISETP.GE.AND P1, PT, R0.reuse, 0x2, PT ;  /* 0x000000020000780c */ /* 0x040fe40003f26270 */
[----:B------:R-:W-:Y:S02]  /*2d20*/  ISETP.GE.AND P3, PT, R0, 0xa, PT ;  /* 0x0000000a0000780c */ /* 0x000fe40003f66270 */
[----:B------:R-:W-:Y:S02]  /*2d30*/  P2R R11, PR, RZ, 0x2 ;  /* 0x00000002ff0b7803 */ /* 0x000fe40000000000 */
[----:B------:R-:W-:Y:S02]  /*2d40*/  ISETP.GT.AND P1, PT, R20, 0x1, !P1 ;  /* 0x000000011400780c */ /* 0x000fe40004f24270 */
[----:B------:R-:W-:Y:S02]  /*2d50*/  ISETP.GE.AND P2, PT, R0, 0x9, PT ;  /* 0x000000090000780c */ /* 0x000fe40003f46270 */
[----:B------:R-:W-:-:S02]  /*2d60*/  ISETP.LT.OR P1, PT, R21, 0x2, P1 ;  /* 0x000000021500780c */ /* 0x000fc40000f21670 */
[----:B------:R-:W-:Y:S02]  /*2d70*/  P2R R10, PR, RZ, 0x4 ;  /* 0x00000004ff0a7803 */ /* 0x000fe40000000000 */
[----:B------:R-:W-:Y:S02]  /*2d80*/  FSEL R121, R121, -INF , !P1 ;  /* 0xff80000079797808 */ /* 0x000fe40004800000 */
[C---:B------:R-:W-:Y:S02]  /*2d90*/  ISETP.GT.AND P1, PT, R20.reuse, 0x9, !P3 ;  /* 0x000000091400780c */ /* 0x040fe40005f24270 */
[----:B------:R-:W-:Y:S02]  /*2da0*/  P2R R9, PR, RZ, 0x8 ;  /* 0x00000008ff097803 */ /* 0x000fe40000000000 */
[----:B------:R-:W-:Y:S02]  /*2db0*/  ISETP.LT.OR P1, PT, R21, 0xa, P1 ;  /* 0x0000000a1500780c */ /* 0x000fe40000f21670 */
[----:B------:R-:W-:-:S02]  /*2dc0*/  ISETP.GT.AND P2, PT, R20, 0x8, !P2 ;  /* 0x000000081400780c */ /* 0x000fc40005744270 */
[----:B------:R-:W-:Y:S02]  /*2dd0*/  ISETP.GE.AND P3, PT, R0, 0x11, PT ;  /* 0x000000110000780c */ /* 0x000fe40003f66270 */
[----:B------:R-:W-:Y:S02]  /*2de0*/  FSEL R125, R125, -INF , !P1 ;  /* 0xff8000007d7d7808 */ /* 0x000fe40004800000 */
[C---:B------:R-:W-:Y:S02]  /*2df0*/  ISETP.LT.OR P2, PT, R21.reuse, 0x9, P2 ;  /* 0x000000091500780c */ /* 0x040fe40001741670 */
[----:B------:R-:W-:Y:S02]  /*2e00*/  ISETP.GT.AND P1, PT, R20, 0x10, !P3 ;  /* 0x000000101400780c */ /* 0x000fe40005f24270 */
[----:B------:R-:W-:Y:S02]  /*2e10*/  FSEL R124, R124, -INF , !P2 ;  /* 0xff8000007c7c7808 */ /* 0x000fe40005000000 */
        /* <DEDUP_REMOVED lines=22> */
[----:B------:R-:W-:Y:S02]  /*2f80*/  ISETP.LT.OR P2, PT, R21, 0x21, P2 ;  /* 0x000000211500780c */ /* 0x000fe40001741670 */
[----:B------:R-:W-:Y:S02]  /*2f90*/  ISETP.GE.AND P4, PT, R0, 0x31, PT ;  /* 0x000000310000780c */ /* 0x000fe40003f86270 */
[----:B------:R-:W-:-:S02]  /*2fa0*/  FSEL R104, R104, -INF , !P2 ;  /* 0xff80000068687808 */ /* 0x000fc40005000000 */
[----:B------:R-:W-:Y:S02]  /*2fb0*/  ISETP.GT.AND P2, PT, R20, 0x21, !P3 ;  /* 0x000000211400780c */ /* 0x000fe40005f44270 */
[----:B------:R-:W-:Y:S02]  /*2fc0*/  ISETP.GE.AND P3, PT, R0, 0x29, PT ;  /* 0x000000290000780c */ /* 0x000fe40003f66270 */
[----:B------:R-:W-:Y:S02]  /*2fd0*/  ISETP.LT.OR P2, PT, R21, 0x22, P2 ;  /* 0x000000221500780c */ /* 0x000fe40001741670 */
[----:B------:R-:W-:Y:S02]  /*2fe0*/  P2R R150, PR, RZ, 0x8 ;  /* 0x00000008ff967803 */ /* 0x000fe40000000000 */
[----:B------:R-:W-:Y:S02]  /*2ff0*/  FSEL R105, R105, -INF , !P2 ;  /* 0xff80000069697808 */ /* 0x000fe40005000000 */
[----:B------:R-:W-:-:S02]  /*3000*/  ISETP.GT.AND P2, PT, R20, 0x28, !P3 ;  /* 0x000000281400780c */ /* 0x000fc40005f44270 */
[----:B------:R-:W-:Y:S02]  /*3010*/  P2R R172, PR, RZ, 0x10 ;  /* 0x00000010ffac7803 */ /* 0x000fe40000000000 */
[----:B------:R-:W-:Y:S02]  /*3020*/  ISETP.LT.OR P2, PT, R21, 0x29, P2 ;  /* 0x000000291500780c */ /* 0x000fe40001741670 */
[----:B------:R-:W-:Y:S02]  /*3030*/  IADD3 R4, R4, 0x8, R5 ;  /* 0x0000000804047810 */ /* 0x000fe40007ffe005 */
        /* <DEDUP_REMOVED lines=10> */
[----:B------:R-:W-:Y:S02]  /*30e0*/  ISETP.GT.AND P3, PT, R20, 0x31, !P4 ;  /* 0x000000311400780c */ /* 0x000fe40006764270 */
        /* <DEDUP_REMOVED lines=209> */
[----:B------:R-:W-:Y:S01]  /*3e00*/  ISETP.GE.AND P6, PT, R0, 0xda, PT ;  /* 0x000000da0000780c */ /* 0x000fe20003fc6270 */
[----:B------:R-:W-:-:S03]  /*3e10*/  VIADD R0, R5, 0x8 ;  /* 0x0000000805007836 */ /* 0x000fc60000000000 */
[----:B------:R-:W-:Y:S02]  /*3e20*/  P2R R140, PR, RZ, 0x40 ;  /* 0x00000040ff8c7803 */ /* 0x000fe40000000000 */
[----:B------:R-:W-:Y:S02]  /*3e30*/  ISETP.GT.AND P6, PT, R20, 0xd9, !P6 ;  /* 0x000000d91400780c */ /* 0x000fe400077c4270 */
[----:B------:R-:W-:Y:S02]  /*3e40*/  VIADDMNMX R0, R0, R6, R7, PT ;  /* 0x0000000600007246 */ /* 0x000fe40003800107 */
[----:B------:R-:W-:-:S04]  /*3e50*/  ISETP.LT.OR P6, PT, R21, 0xda, P6 ;  /* 0x000000da1500780c */ /* 0x000fc800037c1670 */
[----:B------:R-:W-:Y:S02]  /*3e60*/  FSEL R37, R37, -INF , !P6 ;  /* 0xff80000025257808 */ /* 0x000fe40007000000 */
[----:B------:R-:W-:-:S13]  /*3e70*/  PLOP3.LUT P6, PT, PT, PT, UP0, 0x40, 0x0 ;  /* 0x000000000000781c */ /* 0x000fda0003fce808 */
[----:B------:R-:W-:Y:S05]  /*3e80*/  @P6 BRA `(.L_x_940) ;  /* 0x0000000000606947 */ /* 0x000fea0003800000 */
[----:B------:R-:W-:Y:S01]  /*3e90*/  IADD3 R6, R18, 0x8, R5 ;  /* 0x0000000812067810 */ /* 0x000fe20007ffe005 */
[----:B------:R-:W-:Y:S04]  /*3ea0*/  BSSY B0, `(.L_x_941) ;  /* 0x0000013000007945 */ /* 0x000fe80003800000 */
[----:B------:R-:W-:-:S05]  /*3eb0*/  IMAD.IADD R6, R6, 0x1, -R19 ;  /* 0x0000000106067824 */ /* 0x000fca00078e0a13 */
[----:B------:R-:W-:-:S13]  /*3ec0*/  ISETP.GT.AND P6, PT, R6, -0x1, PT ;  /* 0xffffffff0600780c */ /* 0x000fda0003fc4270 */
[----:B------:R-:W-:Y:S05]  /*3ed0*/  @P6 BRA `(.L_x_942) ;  /* 0x0000000000246947 */ /* 0x000fea0003800000 */
[----:B------:R-:W-:Y:S01]  /*3ee0*/  UISETP.NE.AND UP1, UPT, UR7, 0x1, UPT ;  /* 0x000000010700788c */ /* 0x000fe2000bf25270 */
[----:B------:R-:W-:-:S05]  /*3ef0*/  LOP3.LUT R6, RZ, R6, RZ, 0x33, !PT ;  /* 0x00000006ff067212 */ /* 0x000fca00078e33ff */
[----:B------:R-:W-:-:S05]  /*3f00*/  PLOP3.LUT P6, PT, PT, PT, UP1, 0x80, 0x0 ;  /* 0x000000000000781c */ /* 0x000fca0003fcf018 */
[----:B------:R-:W-:-:S08]  /*3f10*/  @UP1 ULDC.64 UR10, c[0x0][0x9e8] ;  /* 0x00027a00000a1ab9 */ /* 0x000fd00000000a00 */
[----:B------:R-:W-:Y:S01]  /*3f20*/  @P6 IMAD.HI.U32 R7, R6, UR10, RZ ;  /* 0x0000000a06076c27 */ /* 0x000fe2000f8e00ff */
[----:B------:R-:W-:-:S13]  /*3f30*/  PLOP3.LUT P6, PT, PT, PT, UP1, 0x80, 0x0 ;  /* 0x000000000000781c */ /* 0x000fda0003fcf018 */
[----:B------:R-:W-:-:S04]  /*3f40*/  @P6 SHF.R.U32.HI R6, RZ, UR11, R7 ;  /* 0x0000000bff066c19 */ /* 0x000fc80008011607 */
[----:B------:R-:W-:Y:S01]  /*3f50*/  LOP3.LUT R6, RZ, R6, RZ, 0x33, !PT ;  /* 0x00000006ff067212 */ /* 0x000fe200078e33ff */
[----:B------:R-:W-:Y:S06]  /*3f60*/  BRA `(.L_x_943) ;  /* 0x0000000000187947 */ /* 0x000fec0003800000 */
.L_x_942:
[----:B------:R-:W-:-:S06]  /*3f70*/  UISETP.NE.AND UP1, UPT, UR7, 0x1, UPT ;  /* 0x000000010700788c */ /* 0x000fcc000bf25270 */
[----:B------:R-:W-:-:S05]  /*3f80*/  PLOP3.LUT P6, PT, PT, PT, UP1, 0x80, 0x0 ;  /* 0x000000000000781c */ /* 0x000fca0003fcf018 */
[----:B------:R-:W-:-:S08]  /*3f90*/  @UP1 ULDC.64 UR10, c[0x0][0x9e8] ;  /* 0x00027a00000a1ab9 */ /* 0x000fd00000000a00 */
[----:B------:R-:W-:Y:S01]  /*3fa0*/  @P6 IMAD.HI.U32 R7, R6, UR10, RZ ;  /* 0x0000000a06076c27 */ /* 0x000fe2000f8e00ff */
[----:B------:R-:W-:-:S13]  /*3fb0*/  PLOP3.LUT P6, PT, PT, PT, UP1, 0x80, 0x0 ;  /* 0x000000000000781c */ /* 0x000fda0003fcf018 */
[----:B------:R-:W-:-:S07]  /*3fc0*/  @P6 SHF.R.U32.HI R6, RZ, UR11, R7 ;  /* 0x0000000bff066c19 */ /* 0x000fce0008011607 */
.L_x_943:
[----:B------:R-:W-:Y:S05]  /*3fd0*/  BSYNC B0 ;  /* 0x0000000000007941 */ /* 0x000fea0003800000 */
.L_x_941:
[----:B------:R-:W-:-:S05]  /*3fe0*/  IMAD R3, R6, UR7, R3 ;  /* 0x0000000706037c24 */ /* 0x000fca000f8e0203 */
[----:B------:R-:W-:Y:S02]  /*3ff0*/  VIMNMX R4, R4, R3, !PT ;  /* 0x0000000304047248 */ /* 0x000fe40007fe0100 */
[----:B------:R-:W-:-:S07]  /*4000*/  VIADDMNMX R0, R3, UR7, R0, PT ;  /* 0x0000000703007c46 */ /* 0x000fce000b800100 */
.L_x_940:
[----:B------:R-:W-:Y:S02]  /*4010*/  ISETP.GT.AND P1, PT, R4, 0x20, !P1 ;  /* 0x000000200400780c */ /* 0x000fe40004f24270 */
[----:B------:R-:W-:Y:S02]  /*4020*/  ISETP.NE.AND P6, PT, R175, RZ, PT ;  /* 0x000000ffaf00720c */ /* 0x000fe40003fc5270 */
[----:B------:R-:W-:Y:S02]  /*4030*/  ISETP.LT.OR P1, PT, R0, 0x21, P1 ;  /* 0x000000210000780c */ /* 0x000fe40000f21670 */
[----:B------:R-:W-:Y:S02]  /*4040*/  ISETP.GT.AND P2, PT, R4, 0x29, !P2 ;  /* 0x000000290400780c */ /* 0x000fe40005744270 */
[----:B------:R-:W-:Y:S02]  /*4050*/  FSEL R106, R106, -INF , !P1 ;  /* 0xff8000006a6a7808 */ /* 0x000fe40004800000 */
[----:B------:R-:W-:-:S02]  /*4060*/  ISETP.NE.AND P1, PT, R151, RZ, PT ;  /* 0x000000ff9700720c */ /* 0x000fc40003f25270 */
[----:B------:R-:W-:Y:S02]  /*4070*/  ISETP.LT.OR P2, PT, R0, 0x2a, P2 ;  /* 0x0000002a0000780c */ /* 0x000fe40001741670 */
[----:B------:R-:W-:Y:S02]  /*4080*/  ISETP.GT.AND P1, PT, R4, 0x21, !P1 ;  /* 0x000000210400780c */ /* 0x000fe40004f24270 */
[----:B------:R-:W-:Y:S02]  /*4090*/  FSEL R111, R111, -INF , !P2 ;  /* 0xff8000006f6f7808 */ /* 0x000fe40005000000 */
[----:B------:R-:W-:Y:S02]  /*40a0*/  ISETP.LT.OR P1, PT, R0, 0x22, P1 ;  /* 0x000000220000780c */ /* 0x000fe40000f21670 */
[----:B------:R-:W-:Y:S02]  /*40b0*/  ISETP.NE.AND P2, PT, R176, RZ, PT ;  /* 0x000000ffb000720c */ /* 0x000fe40003f45270 */
        /* <DEDUP_REMOVED lines=137> */
[C---:B------:R-:W-:Y:S02]  /*4950*/  ISETP.GT.AND P1, PT, R4.reuse, 0x79, !P1 ;  /* 0x000000790400780c */ /* 0x040fe40004f24270 */
[----:B------:R-:W-:Y:S01]  /*4960*/  ISETP.GT.AND P3, PT, R4, 0xd0, !P3 ;  /* 0x000000d00400780c */ /* 0x000fe20005f64270 */
[----:B------:R-:W0:Y:S01]  /*4970*/  SHFL.BFLY PT, R3, R6, 0x2, 0x1f ;  /* 0x0c401f0006037f89 */ /* 0x000e2200000e0000 */
[----:B------:R-:W-:-:S02]  /*4980*/  ISETP.LT.OR P1, PT, R0, 0x7a, P1 ;  /* 0x0000007a0000780c */ /* 0x000fc40000f21670 */
[C---:B------:R-:W-:Y:S02]  /*4990*/  ISETP.GT.AND P4, PT, R4.reuse, 0xd1, !P4 ;  /* 0x000000d10400780c */ /* 0x040fe40006784270 */
        /* <DEDUP_REMOVED lines=9> */
[----:B------:R-:W-:Y:S02]  /*4a30*/  FSEL R34, R34, -INF , !P3 ;  /* 0xff80000022227808 */ /* 0x000fe40005800000 */
[----:B------:R-:W-:-:S02]  /*4a40*/  ISETP.GT.AND P1, PT, R4, 0x81, !P1 ;  /* 0x000000810400780c */ /* 0x000fc40004f24270 */
[----:B0-----:R-:W-:Y:S02]  /*4a50*/  FMNMX.FTZ R7, R6, R3, !PT ;  /* 0x0000000306077209 */ /* 0x001fe40007810000 */
[C---:B------:R-:W-:Y:S02]  /*4a60*/  ISETP.LT.OR P1, PT, R0.reuse, 0x82, P1 ;  /* 0x000000820000780c */ /* 0x040fe40000f21670 */
[----:B------:R-:W-:Y:S02]  /*4a70*/  ISETP.LT.OR P5, PT, R0, 0xd9, P5 ;  /* 0x000000d90000780c */ /* 0x000fe40002fa1670 */
[----:B------:R-:W-:Y:S02]  /*4a80*/  FSEL R59, R59, -INF , !P1 ;  /* 0xff8000003b3b7808 */ /* 0x000fe40004800000 */
[----:B------:R-:W-:Y:S02]  /*4a90*/  ISETP.GT.AND P1, PT, R4, 0x88, !P2 ;  /* 0x000000880400780c */ /* 0x000fe40005724270 */
[----:B------:R-:W-:-:S02]  /*4aa0*/  ISETP.NE.AND P2, PT, R180, RZ, PT ;  /* 0x000000ffb400720c */ /* 0x000fc40003f45270 */
[----:B------:R-:W-:Y:S02]  /*4ab0*/  ISETP.LT.OR P1, PT, R0, 0x89, P1 ;  /* 0x000000890000780c */ /* 0x000fe40000f21670 */
[----:B------:R-:W-:Y:S02]  /*4ac0*/  FSEL R35, R35, -INF , !P4 ;  /* 0xff80000023237808 */ /* 0x000fe40006000000 */
[----:B------:R-:W-:Y:S02]  /*4ad0*/  FSEL R62, R62, -INF , !P1 ;  /* 0xff8000003e3e7808 */ /* 0x000fe40004800000 */
[----:B------:R-:W-:Y:S02]  /*4ae0*/  ISETP.GT.AND P1, PT, R4, 0x89, !P6 ;  /* 0x000000890400780c */ /* 0x000fe40007724270 */
[----:B------:R-:W-:Y:S02]  /*4af0*/  ISETP.NE.AND P6, PT, R181, RZ, PT ;  /* 0x000000ffb500720c */ /* 0x000fe40003fc5270 */
[----:B------:R-:W-:-:S02]  /*4b00*/  ISETP.LT.OR P1, PT, R0, 0x8a, P1 ;  /* 0x0000008a0000780c */ /* 0x000fc40000f21670 */
[----:B------:R-:W-:Y:S02]  /*4b10*/  FSEL R38, R38, -INF , !P5 ;  /* 0xff80000026267808 */ /* 0x000fe40006800000 */
[----:B------:R-:W-:Y:S02]  /*4b20*/  FSEL R63, R63, -INF , !P1 ;  /* 0xff8000003f3f7808 */ /* 0x000fe40004800000 */
[----:B------:R-:W-:Y:S02]  /*4b30*/  ISETP.NE.AND P1, PT, R161, RZ, PT ;  /* 0x000000ffa100720c */ /* 0x000fe40003f25270 */
[----:B------:R-:W-:Y:S02]  /*4b40*/  R2UR UR10, R137 ;  /* 0x00000000890a72ca */ /* 0x000fe400000e0000 */
[----:B------:R-:W-:-:S04]  /*4b50*/  ISETP.GT.AND P1, PT, R4, 0x90, !P1 ;  /* 0x000000900400780c */ /* 0x000fc80004f24270 */
[----:B------:R-:W-:-:S04]  /*4b60*/  ISETP.LT.OR P1, PT, R0, 0x91, P1 ;  /* 0x000000910000780c */ /* 0x000fc80000f21670 */
[----:B------:R-:W-:Y:S02]  /*4b70*/  FSEL R66, R66, -INF , !P1 ;  /* 0xff80000042427808 */ /* 0x000fe40004800000 */
[----:B------:R-:W-:Y:S01]  /*4b80*/  ISETP.NE.AND P1, PT, R162, RZ, PT ;  /* 0x000000ffa200720c */ /* 0x000fe20003f25270 */
[----:B------:R-:W-:-:S03]  /*4b90*/  UIADD3 UR14, UR10, UR6, URZ ;  /* 0x000000060a0e7290 */ /* 0x000fc6000fffe03f */
        /* <DEDUP_REMOVED lines=47> */
[----:B------:R-:W-:Y:S02]  /*4e90*/  ISETP.NE.AND P1, PT, R10, RZ, PT ;  /* 0x000000ff0a00720c */ /* 0x000fe40003f25270 */
[----:B------:R-:W0:Y:S02]  /*4ea0*/  SHFL.BFLY PT, R10, R7, 0x1, 0x1f ;  /* 0x0c201f00070a7f89 */ /* 0x000e2400000e0000 */
        /* <DEDUP_REMOVED lines=8> */
[----:B0-----:R-:W-:Y:S02]  /*4f30*/  FMNMX.FTZ R3, R7, R10, !PT ;  /* 0x0000000a07037209 */ /* 0x001fe40007810000 */
        /* <DEDUP_REMOVED lines=20> */
[----:B------:R-:W-:Y:S02]  /*5080*/  ISETP.NE.AND P2, PT, R139, RZ, PT ;  /* 0x000000ff8b00720c */ /* 0x000fe40003f45270 */
[----:B------:R-:W-:-:S04]  /*5090*/  ISETP.LT.OR P1, PT, R0, 0xc1, P1 ;  /* 0x000000c10000780c */ /* 0x000fc80000f21670 */
[----:B------:R-:W-:Y:S02]  /*50a0*/  FSEL R26, R26, -INF , !P1 ;  /* 0xff8000001a1a7808 */ /* 0x000fe40004800000 */
[----:B------:R-:W-:Y:S02]  /*50b0*/  ISETP.GT.AND P1, PT, R4, 0xc1, !P6 ;  /* 0x000000c10400780c */ /* 0x000fe40007724270 */
[----:B------:R-:W-:Y:S01]  /*50c0*/  ISETP.NE.AND P6, PT, R138, RZ, PT ;  /* 0x000000ff8a00720c */ /* 0x000fe20003fc5270 */
[----:B------:R-:W-:Y:S01]  /*50d0*/  IMAD.U32 R138, RZ, RZ, UR37 ;  /* 0x00000025ff8a7e24 */ /* 0x000fe2000f8e00ff */
[----:B------:R-:W-:-:S03]  /*50e0*/  ISETP.LT.OR P1, PT, R0, 0xc2, P1 ;  /* 0x000000c20000780c */ /* 0x000fc60000f21670 */
[----:B------:R-:W-:Y:S01]  /*50f0*/  FFMA.FTZ R138, R3, R138, -8 ;  /* 0xc1000000038a7423 */ /* 0x000fe2000001008a */
[----:B------:R-:W-:Y:S02]  /*5100*/  FSEL R27, R27, -INF , !P1 ;  /* 0xff8000001b1b7808 */ /* 0x000fe40004800000 */
[----:B------:R-:W-:-:S04]  /*5110*/  FSETP.NEU.FTZ.AND P1, PT, R3, -INF , PT ;  /* 0xff8000000300780b */ /* 0x000fc80003f3d000 */
[----:B------:R-:W-:Y:S02]  /*5120*/  FSEL R138, R138, RZ, P1 ;  /* 0x000000ff8a8a7208 */ /* 0x000fe40000800000 */
[----:B------:R-:W-:Y:S02]  /*5130*/  ISETP.GT.AND P1, PT, R4, 0xc8, !P6 ;  /* 0x000000c80400780c */ /* 0x000fe40007724270 */
[----:B------:R-:W-:Y:S01]  /*5140*/  ISETP.NE.AND P6, PT, R140, RZ, PT ;  /* 0x000000ff8c00720c */ /* 0x000fe20003fc5270 */
        /* <DEDUP_REMOVED lines=13> */
[----:B------:R-:W-:Y:S01]  /*5220*/  ISETP.LT.OR P1, PT, R0, 0xc9, P1 ;  /* 0x000000c90000780c */ /* 0x000fe20000f21670 */
[----:B------:R-:W-:-:S01]  /*5230*/  FFMA.FTZ R7, R121, UR37, -R138 ;  /* 0x0000002579077c23 */ /* 0x000fc2000801088a */
[----:B------:R-:W-:Y:S01]  /*5240*/  FMNMX.FTZ R116, R130, R113, !PT ;  /* 0x0000007182747209 */ /* 0x000fe20007810000 */
[----:B------:R-:W-:-:S01]  /*5250*/  FFMA.FTZ R11, R124, UR37, -R138 ;  /* 0x000000257c0b7c23 */ /* 0x000fc2000801088a */
[----:B------:R-:W-:Y:S01]  /*5260*/  FSEL R30, R30, -INF , !P1 ;  /* 0xff8000001e1e7808 */ /* 0x000fe20004800000 */
[----:B------:R-:W-:Y:S01]  /*5270*/  MUFU.EX2 R6, R6 ;  /* 0x0000000600067308 */ /* 0x000fe20000000800 */
[----:B------:R-:W-:Y:S01]  /*5280*/  FMNMX.FTZ R113, R131, R116, !PT ;  /* 0x0000007483717209 */ /* 0x000fe20007810000 */
[--C-:B------:R-:W-:Y:S01]  /*5290*/  FFMA.FTZ R116, R93, UR37, -R138.reuse ;  /* 0x000000255d747c23 */ /* 0x100fe2000801088a */
[----:B------:R-:W-:Y:S01]  /*52a0*/  ISETP.GT.AND P1, PT, R4, 0xc9, !P2 ;  /* 0x000000c90400780c */ /* 0x000fe20005724270 */
[--C-:B------:R-:W-:Y:S01]  /*52b0*/  FFMA.FTZ R12, R125, UR37, -R138.reuse ;  /* 0x000000257d0c7c23 */ /* 0x100fe2000801088a */
[----:B------:R-:W-:Y:S01]  /*52c0*/  FMNMX.FTZ R92, R134, R113, !PT ;  /* 0x00000071865c7209 */ /* 0x000fe20007810000 */
[--C-:B------:R-:W-:Y:S01]  /*52d0*/  FFMA.FTZ R9, R128, UR37, -R138.reuse ;  /* 0x0000002580097c23 */ /* 0x100fe2000801088a */
[----:B------:R-:W-:Y:S01]  /*52e0*/  ISETP.LT.OR P1, PT, R0, 0xca, P1 ;  /* 0x000000ca0000780c */ /* 0x000fe20000f21670 */
[----:B------:R0:W-:Y:S01]  /*52f0*/  MUFU.EX2 R113, R120 ;  /* 0x0000007800717308 */ /* 0x0001e20000000800 */
[----:B------:R-:W-:Y:S01]  /*5300*/  FMNMX.FTZ R117, R135, R92, !PT ;  /* 0x0000005c87757209 */ /* 0x000fe20007810000 */
[--C-:B------:R-:W-:Y:S01]  /*5310*/  FFMA.FTZ R10, R129, UR37, -R138.reuse ;  /* 0x00000025810a7c23 */ /* 0x100fe2000801088a */
[----:B------:R-:W-:Y:S01]  /*5320*/  ISETP.GT.AND P2, PT, R4, 0xd9, !P6 ;  /* 0x000000d90400780c */ /* 0x000fe20007744270 */
[--C-:B------:R-:W-:Y:S01]  /*5330*/  FFMA.FTZ R4, R40, UR37, -R138.reuse ;  /* 0x0000002528047c23 */ /* 0x100fe2000801088a */
[----:B------:R-:W-:Y:S01]  /*5340*/  FMNMX.FTZ R92, R106, R117, !PT ;  /* 0x000000756a5c7209 */ /* 0x000fe20007810000 */
[--C-:B------:R-:W-:Y:S01]  /*5350*/  FFMA.FTZ R117, R97, UR37, -R138.reuse ;  /* 0x0000002561757c23 */ /* 0x100fe2000801088a */
[----:B------:R-:W-:Y:S01]  /*5360*/  FSEL R31, R31, -INF , !P1 ;  /* 0xff8000001f1f7808 */ /* 0x000fe20004800000 */
[----:B------:R-:W-:Y:S01]  /*5370*/  MUFU.EX2 R7, R7 ;  /* 0x0000000700077308 */ /* 0x000fe20000000800 */
[----:B------:R-:W-:Y:S01]  /*5380*/  FMNMX.FTZ R93, R107, R92, !PT ;  /* 0x0000005c6b5d7209 */ /* 0x000fe20007810000 */
[--C-:B------:R-:W-:Y:S01]  /*5390*/  FFMA.FTZ R92, R96, UR37, -R138.reuse ;  /* 0x00000025605c7c23 */ /* 0x100fe2000801088a */
[----:B0-----:R-:W-:-:S01]  /*53a0*/  FFMA.FTZ R120, R101, UR37, -R138 ;  /* 0x0000002565787c23 */ /* 0x001fc2000801088a */
        /* <DEDUP_REMOVED lines=13> */
[----:B------:R-:W0:Y:S01]  /*5480*/  MUFU.EX2 R12, R12 ;  /* 0x0000000c000c7308 */ /* 0x000e220000000800 */
        /* <DEDUP_REMOVED lines=18> */
[----:B0-----:R-:W-:Y:S01]  /*55b0*/  F2FP.SATFINITE.E4M3.F32.PACK_AB_MERGE_C R224, R12, R11, RZ ;  /* 0x0000000b0ce0723e */ /* 0x001fe200048070ff */
[--C-:B------:R-:W-:Y:S01]  /*55c0*/  FFMA.FTZ R69, R69, UR37, -R138.reuse ;  /* 0x0000002545457c23 */ /* 0x100fe2000801088a */
[----:B------:R-:W-:Y:S01]  /*55d0*/  FMNMX.FTZ R100, R94, R101, !PT ;  /* 0x000000655e647209 */ /* 0x000fe20007810000 */
[----:B------:R-:W-:Y:S01]  /*55e0*/  FFMA.FTZ R64, R64, UR37, -R138 ;  /* 0x0000002540407c23 */ /* 0x000fe2000801088a */
[----:B------:R-:W-:Y:S01]  /*55f0*/  F2FP.SATFINITE.E4M3.F32.PACK_AB_MERGE_C R224, R7, R6, R224 ;  /* 0x0000000607e0723e */ /* 0x000fe200048070e0 */
        /* <DEDUP_REMOVED lines=20> */
[----:B------:R-:W-:Y:S01]  /*5740*/  FFMA.FTZ R33, R33, UR37, -R138 ;  /* 0x0000002521217c23 */ /* 0x000fe2000801088a */
[----:B------:R-:W-:-:S03]  /*5750*/  FMNMX.FTZ R100, R74, R101, !PT ;  /* 0x000000654a647209 */ /* 0x000fc60007810000 */
[----:B------:R-:W-:Y:S01]  /*5760*/  MUFU.EX2 R93, R117 ;  /* 0x00000075005d7308 */ /* 0x000fe20000000800 */
[----:B------:R-:W-:-:S04]  /*5770*/  FMNMX.FTZ R101, R75, R100, !PT ;  /* 0x000000644b657209 */ /* 0x000fc80007810000 */
[----:B------:R-:W-:-:S03]  /*5780*/  FMNMX.FTZ R100, R78, R101, !PT ;  /* 0x000000654e647209 */ /* 0x000fc60007810000 */
[----:B------:R-:W-:Y:S01]  /*5790*/  MUFU.EX2 R13, R13 ;  /* 0x0000000d000d7308 */ /* 0x000fe20000000800 */
[----:B------:R-:W-:Y:S02]  /*57a0*/  FMNMX.FTZ R101, R79, R100, !PT ;  /* 0x000000644f657209 */ /* 0x000fe40007810000 */
[----:B0-----:R-:W-:Y:S02]  /*57b0*/  F2FP.SATFINITE.E4M3.F32.PACK_AB_MERGE_C R226, R20, R15, RZ ;  /* 0x0000000f14e2723e */ /* 0x001fe400048070ff */
[----:B------:R-:W-:Y:S02]  /*57c0*/  FMNMX.FTZ R100, R82, R101, !PT ;  /* 0x0000006552647209 */ /* 0x000fe40007810000 */
[----:B------:R-:W-:Y:S01]  /*57d0*/  F2FP.SATFINITE.E4M3.F32.PACK_AB_MERGE_C R226, R10, R9, R226 ;  /* 0x000000090ae2723e */ /* 0x000fe200048070e2 */
[----:B------:R-:W-:Y:S01]  /*57e0*/  MUFU.EX2 R14, R14 ;  /* 0x0000000e000e7308 */ /* 0x000fe20000000800 */
[----:B------:R-:W-:-:S04]  /*57f0*/  FMNMX.FTZ R101, R83, R100, !PT ;  /* 0x0000006453657209 */ /* 0x000fc80007810000 */
[----:B------:R-:W-:-:S03]  /*5800*/  FMNMX.FTZ R100, R86, R101, !PT ;  /* 0x0000006556647209 */ /* 0x000fc60007810000 */
[----:B------:R-:W-:Y:S01]  /*5810*/  MUFU.EX2 R105, R105 ;  /* 0x0000006900697308 */ /* 0x000fe20000000800 */
[----:B------:R-:W-:-:S04]  /*5820*/  FMNMX.FTZ R101, R87, R100, !PT ;  /* 0x0000006457657209 */ /* 0x000fc80007810000 */
[----:B------:R-:W-:-:S03]  /*5830*/  FMNMX.FTZ R100, R58, R101, !PT ;  /* 0x000000653a647209 */ /* 0x000fc60007810000 */
[----:B------:R-:W0:Y:S01]  /*5840*/  MUFU.EX2 R108, R108 ;  /* 0x0000006c006c7308 */ /* 0x000e220000000800 */
[----:B------:R-:W-:-:S04]  /*5850*/  FMNMX.FTZ R101, R59, R100, !PT ;  /* 0x000000643b657209 */ /* 0x000fc80007810000 */
        /* <DEDUP_REMOVED lines=23> */
[----:B------:R-:W0:Y:S01]  /*59d0*/  MUFU.EX2 R116, R116 ;  /* 0x0000007400747308 */ /* 0x000e220000000800 */
[----:B------:R-:W-:-:S04]  /*59e0*/  FMNMX.FTZ R101, R55, R100, !PT ;  /* 0x0000006437657209 */ /* 0x000fc80007810000 */
[----:B------:R-:W-:-:S03]  /*59f0*/  FMNMX.FTZ R100, R26, R101, !PT ;  /* 0x000000651a647209 */ /* 0x000fc60007810000 */
[----:B------:R-:W-:Y:S01]  /*5a00*/  MUFU.EX2 R92, R92 ;  /* 0x0000005c005c7308 */ /* 0x000fe20000000800 */
[----:B------:R-:W-:-:S04]  /*5a10*/  FMNMX.FTZ R101, R27, R100, !PT ;  /* 0x000000641b657209 */ /* 0x000fc80007810000 */
[----:B------:R-:W-:-:S03]  /*5a20*/  FMNMX.FTZ R40, R30, R101, !PT ;  /* 0x000000651e287209 */ /* 0x000fc60007810000 */
[----:B------:R-:W1:Y:S01]  /*5a30*/  MUFU.EX2 R96, R96 ;  /* 0x0000006000607308 */ /* 0x000e620000000800 */
[----:B------:R-:W-:Y:S02]  /*5a40*/  FMNMX.FTZ R101, R31, R40, !PT ;  /* 0x000000281f657209 */ /* 0x000fe40007810000 */
[----:B0-----:R-:W-:Y:S02]  /*5a50*/  F2FP.SATFINITE.E4M3.F32.PACK_AB_MERGE_C R216, R116, R113, RZ ;  /* 0x0000007174d8723e */ /* 0x001fe400048070ff */
[----:B------:R-:W-:Y:S02]  /*5a60*/  FMNMX.FTZ R40, R34, R101, !PT ;  /* 0x0000006522287209 */ /* 0x000fe40007810000 */
[----:B------:R-:W-:Y:S01]  /*5a70*/  F2FP.SATFINITE.E4M3.F32.PACK_AB_MERGE_C R216, R89, R88, R216 ;  /* 0x0000005859d8723e */ /* 0x000fe200048070d8 */
[----:B------:R-:W-:Y:S01]  /*5a80*/  MUFU.EX2 R72, R72 ;  /* 0x0000004800487308 */ /* 0x000fe20000000800 */
[----:B------:R-:W-:Y:S01]  /*5a90*/  FMNMX.FTZ R101, R35, R40, !PT ;  /* 0x0000002823657209 */ /* 0x000fe20007810000 */
[--C-:B------:R-:W-:Y:S01]  /*5aa0*/  FFMA.FTZ R40, R44, UR37, -R138.reuse ;  /* 0x000000252c287c23 */ /* 0x100fe2000801088a */
[----:B------:R-:W-:-:S01]  /*5ab0*/  FFMA.FTZ R44, R48, UR37, -R138 ;  /* 0x00000025302c7c23 */ /* 0x000fc2000801088a */
[----:B------:R-:W-:Y:S01]  /*5ac0*/  FFMA.FTZ R48, R52, UR37, -R138 ;  /* 0x0000002534307c23 */ /* 0x000fe2000801088a */
[----:B------:R-:W-:-:S03]  /*5ad0*/  FMNMX.FTZ R0, R38, R101, !PT ;  /* 0x0000006526007209 */ /* 0x000fc60007810000 */
[----:B------:R-:W-:Y:S01]  /*5ae0*/  MUFU.EX2 R73, R73 ;  /* 0x0000004900497308 */ /* 0x000fe20000000800 */
[----:B------:R-:W-:Y:S02]  /*5af0*/  FMNMX.FTZ R0, R39, R0, !PT ;  /* 0x0000000027007209 */ /* 0x000fe40007810000 */
[----:B-1----:R-:W-:-:S03]  /*5b00*/  F2FP.SATFINITE.E4M3.F32.PACK_AB_MERGE_C R218, R97, R96, RZ ;  /* 0x0000006061da723e */ /* 0x002fc600048070ff */
[----:B------:R-:W0:Y:S01]  /*5b10*/  SHFL.BFLY PT, R101, R0, 0x2, 0x1f ;  /* 0x0c401f0000657f89 */ /* 0x000e2200000e0000 */
[----:B------:R-:W-:Y:S01]  /*5b20*/  F2FP.SATFINITE.E4M3.F32.PACK_AB_MERGE_C R218, R93, R92, R218 ;  /* 0x0000005c5dda723e */ /* 0x000fe200048070da */
[----:B------:R-:W-:Y:S08]  /*5b30*/  MUFU.EX2 R76, R76 ;  /* 0x0000004c004c7308 */ /* 0x000ff00000000800 */
[----:B------:R-:W1:Y:S08]  /*5b40*/  MUFU.EX2 R77, R77 ;  /* 0x0000004d004d7308 */ /* 0x000e700000000800 */
[----:B------:R-:W-:Y:S01]  /*5b50*/  MUFU.EX2 R80, R80 ;  /* 0x0000005000507308 */ /* 0x000fe20000000800 */
[----:B0-----:R-:W-:-:S07]  /*5b60*/  FMNMX.FTZ R101, R0, R101, !PT ;  /* 0x0000006500657209 */ /* 0x001fce0007810000 */
[----:B------:R-:W-:Y:S01]  /*5b70*/  MUFU.EX2 R81, R81 ;  /* 0x0000005100517308 */ /* 0x000fe20000000800 */
[----:B-1----:R-:W-:Y:S01]  /*5b80*/  F2FP.SATFINITE.E4M3.F32.PACK_AB_MERGE_C R212, R77, R76, RZ ;  /* 0x0000004c4dd4723e */ /* 0x002fe200048070ff */
[----:B------:R-:W0:Y:S03]  /*5b90*/  SHFL.BFLY PT, R0, R101, 0x1, 0x1f ;  /* 0x0c201f0065007f89 */ /* 0x000e2600000e0000 */
[----:B------:R-:W-:-:S03]  /*5ba0*/  F2FP.SATFINITE.E4M3.F32.PACK_AB_MERGE_C R212, R73, R72, R212 ;  /* 0x0000004849d4723e */ /* 0x000fc600048070d4 */
[----:B------:R-:W-:Y:S08]  /*5bb0*/  MUFU.EX2 R84, R84 ;  /* 0x0000005400547308 */ /* 0x000ff00000000800 */
[----:B------:R-:W1:Y:S08]  /*5bc0*/  MUFU.EX2 R85, R85 ;  /* 0x0000005500557308 */ /* 0x000e700000000800 */
[----:B------:R-:W-:Y:S01]  /*5bd0*/  MUFU.EX2 R60, R60 ;  /* 0x0000003c003c7308 */ /* 0x000fe20000000800 */
[----:B0-----:R-:W-:Y:S01]  /*5be0*/  FMNMX.FTZ R0, R101, R0, !PT ;  /* 0x0000000065007209 */ /* 0x001fe20007810000 */
[----:B------:R-:W-:-:S03]  /*5bf0*/  IMAD.U32 R101, RZ, RZ, UR37 ;  /* 0x00000025ff657e24 */ /* 0x000fc6000f8e00ff */
[C---:B------:R-:W-:Y:S01]  /*5c00*/  FSETP.NEU.FTZ.AND P1, PT, R0.reuse, -INF , PT ;  /* 0xff8000000000780b */ /* 0x040fe20003f3d000 */
[----:B------:R-:W-:-:S02]  /*5c10*/  FFMA.FTZ R100, R0, R101, -8 ;  /* 0xc100000000647423 */ /* 0x000fc40000010065 */
[----:B------:R-:W-:Y:S01]  /*5c20*/  MUFU.EX2 R61, R61 ;  /* 0x0000003d003d7308 */ /* 0x000fe20000000800 */
[----:B-1----:R-:W-:Y:S02]  /*5c30*/  F2FP.SATFINITE.E4M3.F32.PACK_AB_MERGE_C R214, R85, R84, RZ ;  /* 0x0000005455d6723e */ /* 0x002fe400048070ff */
        /* <DEDUP_REMOVED lines=18> */
[----:B------:R-:W-:Y:S01]  /*5d60*/  FFMA.FTZ R95, R99, UR37, -R100 ;  /* 0x00000025635f7c23 */ /* 0x000fe20008010864 */
[----:B------:R-:W-:-:S01]  /*5d70*/  FADD.FTZ R82, R6, R7 ;  /* 0x0000000706527221 */ /* 0x000fc20000010000 */
[--C-:B------:R-:W-:Y:S01]  /*5d80*/  FFMA.FTZ R99, R103, UR37, -R100.reuse ;  /* 0x0000002567637c23 */ /* 0x100fe20008010864 */
[----:B------:R-:W-:-:S01]  /*5d90*/  FFMA.FTZ R103, R79, UR37, -R100 ;  /* 0x000000254f677c23 */ /* 0x000fc20008010864 */
[----:B------:R-:W-:Y:S01]  /*5da0*/  FFMA.FTZ R79, R83, UR37, -R100 ;  /* 0x00000025534f7c23 */ /* 0x000fe20008010864 */
[----:B------:R-:W-:Y:S01]  /*5db0*/  MUFU.EX2 R52, R52 ;  /* 0x0000003400347308 */ /* 0x000fe20000000800 */
[----:B------:R-:W-:-:S01]  /*5dc0*/  FADD.FTZ R83, R11, R82 ;  /* 0x000000520b537221 */ /* 0x000fc20000010000 */
[--C-:B------:R-:W-:Y:S01]  /*5dd0*/  FFMA.FTZ R121, R127, UR37, -R100.reuse ;  /* 0x000000257f797c23 */ /* 0x100fe20008010864 */
[----:B------:R-:W-:-:S01]  /*5de0*/  FFMA.FTZ R117, R130, UR37, -R100 ;  /* 0x0000002582757c23 */ /* 0x000fc20008010864 */
[----:B------:R-:W-:Y:S01]  /*5df0*/  FFMA.FTZ R122, R131, UR37, -R100 ;  /* 0x00000025837a7c23 */ /* 0x000fe20008010864 */
[----:B------:R-:W-:-:S01]  /*5e00*/  FADD.FTZ R128, R12, R83 ;  /* 0x000000530c807221 */ /* 0x000fc20000010000 */
[--C-:B------:R-:W-:Y:S01]  /*5e10*/  FFMA.FTZ R82, R86, UR37, -R100.reuse ;  /* 0x0000002556527c23 */ /* 0x100fe20008010864 */
[----:B------:R-:W-:-:S01]  /*5e20*/  FFMA.FTZ R123, R134, UR37, -R100 ;  /* 0x00000025867b7c23 */ /* 0x000fc20008010864 */
[----:B------:R-:W0:Y:S01]  /*5e30*/  MUFU.EX2 R101, R101 ;  /* 0x0000006500657308 */ /* 0x000e220000000800 */
[----:B------:R-:W-:-:S01]  /*5e40*/  FADD.FTZ R83, R9, R128 ;  /* 0x0000008009537221 */ /* 0x000fc20000010000 */
[--C-:B------:R-:W-:Y:S01]  /*5e50*/  FFMA.FTZ R124, R135, UR37, -R100.reuse ;  /* 0x00000025877c7c23 */ /* 0x100fe20008010864 */
[----:B------:R-:W-:-:S01]  /*5e60*/  FFMA.FTZ R106, R106, UR37, -R100 ;  /* 0x000000256a6a7c23 */ /* 0x000fc20008010864 */
[----:B------:R-:W-:Y:S01]  /*5e70*/  FFMA.FTZ R107, R107, UR37, -R100 ;  /* 0x000000256b6b7c23 */ /* 0x000fe20008010864 */
[----:B------:R-:W-:-:S01]  /*5e80*/  FADD.FTZ R86, R10, R83 ;  /* 0x000000530a567221 */ /* 0x000fc20000010000 */
        /* <DEDUP_REMOVED lines=19> */
[----:B-1----:R-:W-:-:S01]  /*5fc0*/  FADD.FTZ R86, R120, R87 ;  /* 0x0000005778567221 */ /* 0x002fc20000010000 */
[----:B------:R-:W-:Y:S01]  /*5fd0*/  FADD.FTZ R87, R13, R128 ;  /* 0x000000800d577221 */ /* 0x000fe20000010000 */
[----:B------:R-:W-:-:S01]  /*5fe0*/  FFMA.FTZ R46, R46, UR37, -R100 ;  /* 0x000000252e2e7c23 */ /* 0x000fc20008010864 */
[--C-:B------:R-:W-:Y:S01]  /*5ff0*/  FFMA.FTZ R47, R47, UR37, -R100.reuse ;  /* 0x000000252f2f7c23 */ /* 0x100fe20008010864 */
[----:B------:R-:W-:-:S01]  /*6000*/  FFMA.FTZ R50, R50, UR37, -R100 ;  /* 0x0000002532327c23 */ /* 0x000fc20008010864 */
[----:B------:R-:W-:Y:S01]  /*6010*/  FADD.FTZ R128, R14, R87 ;  /* 0x000000570e807221 */ /* 0x000fe20000010000 */
[----:B------:R-:W-:-:S01]  /*6020*/  FFMA.FTZ R51, R51, UR37, -R100 ;  /* 0x0000002533337c23 */ /* 0x000fc20008010864 */
[----:B------:R-:W1:Y:S01]  /*6030*/  MUFU.EX2 R122, R122 ;  /* 0x0000007a007a7308 */ /* 0x000e620000000800 */
[----:B--2---:R-:W-:-:S01]  /*6040*/  FADD.FTZ R86, R121, R86 ;  /* 0x0000005679567221 */ /* 0x004fc20000010000 */
[----:B------:R-:W-:Y:S01]  /*6050*/  FADD.FTZ R127, R105, R128 ;  /* 0x00000080697f7221 */ /* 0x000fe20000010000 */
[----:B------:R-:W-:-:S01]  /*6060*/  FFMA.FTZ R54, R54, UR37, -R100 ;  /* 0x0000002536367c23 */ /* 0x000fc20008010864 */
[--C-:B------:R-:W-:Y:S01]  /*6070*/  FFMA.FTZ R55, R55, UR37, -R100.reuse ;  /* 0x0000002537377c23 */ /* 0x100fe20008010864 */
[----:B------:R-:W-:-:S01]  /*6080*/  FFMA.FTZ R26, R26, UR37, -R100 ;  /* 0x000000251a1a7c23 */ /* 0x000fc20008010864 */
[----:B------:R-:W-:Y:S01]  /*6090*/  FADD.FTZ R128, R108, R127 ;  /* 0x0000007f6c807221 */ /* 0x000fe20000010000 */
[----:B------:R-:W-:-:S01]  /*60a0*/  FFMA.FTZ R27, R27, UR37, -R100 ;  /* 0x000000251b1b7c23 */ /* 0x000fc20008010864 */
[----:B------:R-:W2:Y:S01]  /*60b0*/  MUFU.EX2 R123, R123 ;  /* 0x0000007b007b7308 */ /* 0x000ea20000000800 */
[----:B0-----:R-:W-:-:S01]  /*60c0*/  FADD.FTZ R87, R117, R86 ;  /* 0x0000005675577221 */ /* 0x001fc20000010000 */
[----:B------:R-:W-:Y:S01]  /*60d0*/  FADD.FTZ R127, R21, R128 ;  /* 0x00000080157f7221 */ /* 0x000fe20000010000 */
[----:B------:R-:W-:-:S01]  /*60e0*/  FFMA.FTZ R30, R30, UR37, -R100 ;  /* 0x000000251e1e7c23 */ /* 0x000fc20008010864 */
[--C-:B------:R-:W-:Y:S01]  /*60f0*/  FFMA.FTZ R31, R31, UR37, -R100.reuse ;  /* 0x000000251f1f7c23 */ /* 0x100fe20008010864 */
[----:B------:R-:W-:-:S01]  /*6100*/  FFMA.FTZ R34, R34, UR37, -R100 ;  /* 0x0000002522227c23 */ /* 0x000fc20008010864 */
[----:B------:R-:W-:Y:S01]  /*6110*/  FADD.FTZ R128, R104, R127 ;  /* 0x0000007f68807221 */ /* 0x000fe20000010000 */
[----:B------:R-:W-:-:S01]  /*6120*/  FFMA.FTZ R35, R35, UR37, -R100 ;  /* 0x0000002523237c23 */ /* 0x000fc20008010864 */
[----:B------:R-:W0:Y:S01]  /*6130*/  MUFU.EX2 R124, R124 ;  /* 0x0000007c007c7308 */ /* 0x000e220000000800 */
[----:B-1----:R-:W-:-:S01]  /*6140*/  FADD.FTZ R86, R122, R87 ;  /* 0x000000577a567221 */ /* 0x002fc20000010000 */
[--C-:B------:R-:W-:Y:S01]  /*6150*/  FFMA.FTZ R38, R38, UR37, -R100.reuse ;  /* 0x0000002526267c23 */ /* 0x100fe20008010864 */
[----:B------:R-:W-:-:S01]  /*6160*/  FFMA.FTZ R39, R39, UR37, -R100 ;  /* 0x0000002527277c23 */ /* 0x000fc20008010864 */
[----:B------:R-:W-:-:S02]  /*6170*/  F2FP.SATFINITE.E4M3.F32.PACK_AB_MERGE_C R120, R121, R120, RZ ;  /* 0x000000787978723e */ /* 0x000fc400048070ff */
[----:B------:R-:W-:Y:S02]  /*6180*/  F2FP.SATFINITE.E4M3.F32.PACK_AB_MERGE_C R214, R81, R80, R214 ;  /* 0x0000005051d6723e */ /* 0x000fe400048070d6 */
[----:B------:R-:W1:Y:S01]  /*6190*/  MUFU.EX2 R106, R106 ;  /* 0x0000006a006a7308 */ /* 0x000e620000000800 */
[----:B--2---:R-:W-:-:S01]  /*61a0*/  FADD.FTZ R87, R123, R86 ;  /* 0x000000567b577221 */ /* 0x004fc20000010000 */
[----:B------:R-:W-:-:S06]  /*61b0*/  F2FP.SATFINITE.E4M3.F32.PACK_AB_MERGE_C R225, R101, R52, R120 ;  /* 0x0000003465e1723e */ /* 0x000fcc0004807078 */
[----:B------:R-:W2:Y:S01]  /*61c0*/  MUFU.EX2 R107, R107 ;  /* 0x0000006b006b7308 */ /* 0x000ea20000000800 */
[----:B0-----:R-:W-:-:S01]  /*61d0*/  FADD.FTZ R87, R124, R87 ;  /* 0x000000577c577221 */ /* 0x001fc20000010000 */
[----:B------:R-:W-:-:S04]  /*61e0*/  F2FP.SATFINITE.E4M3.F32.PACK_AB_MERGE_C R123, R124, R123, RZ ;  /* 0x0000007b7c7b723e */ /* 0x000fc800048070ff */
[----:B------:R-:W-:Y:S02]  /*61f0*/  F2FP.SATFINITE.E4M3.F32.PACK_AB_MERGE_C R227, R122, R117, R123 ;  /* 0x000000757ae3723e */ /* 0x000fe4000480707b */
[----:B------:R-:W0:Y:S01]  /*6200*/  MUFU.EX2 R125, R125 ;  /* 0x0000007d007d7308 */ /* 0x000e220000000800 */
[----:B-1----:R-:W-:-:S01]  /*6210*/  FADD.FTZ R86, R106, R87 ;  /* 0x000000576a567221 */ /* 0x002fc20000010000 */
[----:B------:R-:W-:-:S04]  /*6220*/  FADD.FTZ R87, R109, R128 ;  /* 0x000000806d577221 */ /* 0x000fc80000010000 */
[----:B------:R-:W-:Y:S02]  /*6230*/  FADD.FTZ R87, R112, R87 ;  /* 0x0000005770577221 */ /* 0x000fe40000010000 */
[----:B------:R-:W1:Y:S01]  /*6240*/  MUFU.EX2 R126, R126 ;  /* 0x0000007e007e7308 */ /* 0x000e620000000800 */
[----:B--2---:R-:W-:-:S01]  /*6250*/  FADD.FTZ R86, R107, R86 ;  /* 0x000000566b567221 */ /* 0x004fc20000010000 */
[----:B------:R-:W-:-:S04]  /*6260*/  FADD.FTZ R12, R88, R87 ;  /* 0x00000057580c7221 */ /* 0x000fc80000010000 */
[----:B------:R-:W-:Y:S01]  /*6270*/  FADD.FTZ R66, R89, R12 ;  /* 0x0000000c59427221 */ /* 0x000fe20000010000 */
[----:B------:R-:W-:-:S01]  /*6280*/  FFMA.FTZ R12, R67, UR37, -R100 ;  /* 0x00000025430c7c23 */ /* 0x000fc20008010864 */
[----:B------:R-:W2:Y:S01]  /*6290*/  MUFU.EX2 R110, R110 ;  /* 0x0000006e006e7308 */ /* 0x000ea20000000800 */
[----:B0-----:R-:W-:-:S01]  /*62a0*/  FADD.FTZ R15, R125, R86 ;  /* 0x000000567d0f7221 */ /* 0x001fc20000010000 */
[----:B------:R-:W-:-:S04]  /*62b0*/  FADD.FTZ R67, R113, R66 ;  /* 0x0000004271437221 */ /* 0x000fc80000010000 */
[----:B------:R-:W-:Y:S02]  /*62c0*/  FADD.FTZ R67, R116, R67 ;  /* 0x0000004374437221 */ /* 0x000fe40000010000 */
[----:B------:R-:W0:Y:S01]  /*62d0*/  MUFU.EX2 R111, R111 ;  /* 0x0000006f006f7308 */ /* 0x000e220000000800 */
[----:B-1----:R-:W-:-:S01]  /*62e0*/  FADD.FTZ R15, R126, R15 ;  /* 0x0000000f7e0f7221 */ /* 0x002fc20000010000 */
[----:B------:R-:W-:-:S04]  /*62f0*/  F2FP.SATFINITE.E4M3.F32.PACK_AB_MERGE_C R125, R126, R125, RZ ;  /* 0x0000007d7e7d723e */ /* 0x000fc800048070ff */
[----:B------:R-:W-:Y:S02]  /*6300*/  F2FP.SATFINITE.E4M3.F32.PACK_AB_MERGE_C R221, R107, R106, R125 ;  /* 0x0000006a6bdd723e */ /* 0x000fe4000480707d */
[----:B------:R-:W1:Y:S01]  /*6310*/  MUFU.EX2 R114, R114 ;  /* 0x0000007200727308 */ /* 0x000e620000000800 */
[----:B--2---:R-:W-:-:S07]  /*6320*/  FADD.FTZ R20, R110, R15 ;  /* 0x0000000f6e147221 */ /* 0x004fce0000010000 */
[----:B------:R-:W2:Y:S01]  /*6330*/  MUFU.EX2 R115, R115 ;  /* 0x0000007300737308 */ /* 0x000ea20000000800 */
[----:B0-----:R-:W-:-:S01]  /*6340*/  FADD.FTZ R15, R111, R20 ;  /* 0x000000146f0f7221 */ /* 0x001fc20000010000 */
[----:B------:R-:W-:-:S04]  /*6350*/  FADD.FTZ R20, R92, R67 ;  /* 0x000000435c147221 */ /* 0x000fc80000010000 */
[----:B------:R-:W-:Y:S02]  /*6360*/  FADD.FTZ R9, R93, R20 ;  /* 0x000000145d097221 */ /* 0x000fe40000010000 */
[----:B------:R-:W0:Y:S01]  /*6370*/  MUFU.EX2 R90, R90 ;  /* 0x0000005a005a7308 */ /* 0x000e220000000800 */
[----:B-1----:R-:W-:-:S01]  /*6380*/  FADD.FTZ R6, R114, R15 ;  /* 0x0000000f72067221 */ /* 0x002fc20000010000 */
[----:B------:R-:W-:-:S04]  /*6390*/  FADD.FTZ R10, R96, R9 ;  /* 0x00000009600a7221 */ /* 0x000fc80000010000 */
[----:B------:R-:W-:Y:S02]  /*63a0*/  FADD.FTZ R97, R97, R10 ;  /* 0x0000000a61617221 */ /* 0x000fe40000010000 */
[----:B------:R-:W1:Y:S01]  /*63b0*/  MUFU.EX2 R91, R91 ;  /* 0x0000005b005b7308 */ /* 0x000e620000000800 */
[----:B--2---:R-:W-:-:S01]  /*63c0*/  FADD.FTZ R7, R115, R6 ;  /* 0x0000000673077221 */ /* 0x004fc20000010000 */
[----:B------:R-:W-:Y:S01]  /*63d0*/  FADD.FTZ R14, R72, R97 ;  /* 0x00000061480e7221 */ /* 0x000fe20000010000 */
[----:B------:R-:W-:-:S03]  /*63e0*/  F2FP.SATFINITE.E4M3.F32.PACK_AB_MERGE_C R114, R115, R114, RZ ;  /* 0x000000727372723e */ /* 0x000fc600048070ff */
[----:B------:R-:W-:Y:S01]  /*63f0*/  FADD.FTZ R9, R73, R14 ;  /* 0x0000000e49097221 */ /* 0x000fe20000010000 */
[----:B------:R-:W-:Y:S01]  /*6400*/  F2FP.SATFINITE.E4M3.F32.PACK_AB_MERGE_C R223, R111, R110, R114 ;  /* 0x0000006e6fdf723e */ /* 0x000fe20004807072 */
[----:B------:R-:W2:Y:S01]  /*6410*/  MUFU.EX2 R118, R118 ;  /* 0x0000007600767308 */ /* 0x000ea20000000800 */
[----:B0-----:R-:W-:-:S01]  /*6420*/  FADD.FTZ R6, R90, R7 ;  /* 0x000000075a067221 */ /* 0x001fc20000010000 */
[----:B------:R-:W-:-:S04]  /*6430*/  FADD.FTZ R14, R76, R9 ;  /* 0x000000094c0e7221 */ /* 0x000fc80000010000 */
[----:B------:R-:W-:Y:S02]  /*6440*/  FADD.FTZ R77, R77, R14 ;  /* 0x0000000e4d4d7221 */ /* 0x000fe40000010000 */
[----:B------:R-:W0:Y:S01]  /*6450*/  MUFU.EX2 R119, R119 ;  /* 0x0000007700777308 */ /* 0x000e220000000800 */
[----:B-1----:R-:W-:-:S01]  /*6460*/  FADD.FTZ R7, R91, R6 ;  /* 0x000000065b077221 */ /* 0x002fc20000010000 */
[----:B------:R-:W-:Y:S01]  /*6470*/  FADD.FTZ R14, R80, R77 ;  /* 0x0000004d500e7221 */ /* 0x000fe20000010000 */
[----:B------:R-:W-:-:S03]  /*6480*/  FFMA.FTZ R6, R42, UR37, -R100 ;  /* 0x000000252a067c23 */ /* 0x000fc60008010864 */
[----:B------:R-:W-:Y:S02]  /*6490*/  FADD.FTZ R9, R81, R14 ;  /* 0x0000000e51097221 */ /* 0x000fe40000010000 */
[----:B------:R-:W1:Y:S01]  /*64a0*/  MUFU.EX2 R94, R94 ;  /* 0x0000005e005e7308 */ /* 0x000e620000000800 */
[----:B--2---:R-:W-:-:S01]  /*64b0*/  FADD.FTZ R10, R118, R7 ;  /* 0x00000007760a7221 */ /* 0x004fc20000010000 */
[----:B------:R-:W-:Y:S01]  /*64c0*/  FADD.FTZ R84, R84, R9 ;  /* 0x0000000954547221 */ /* 0x000fe20000010000 */
[----:B------:R-:W-:-:S03]  /*64d0*/  F2FP.SATFINITE.E4M3.F32.PACK_AB_MERGE_C R9, R61, R60, RZ ;  /* 0x0000003c3d09723e */ /* 0x000fc600048070ff */
[----:B------:R-:W-:Y:S02]  /*64e0*/  FADD.FTZ R85, R85, R84 ;  /* 0x0000005455557221 */ /* 0x000fe40000010000 */
[----:B------:R-:W2:Y:S01]  /*64f0*/  MUFU.EX2 R95, R95 ;  /* 0x0000005f005f7308 */ /* 0x000ea20000000800 */
[----:B0-----:R-:W-:-:S01]  /*6500*/  FADD.FTZ R7, R119, R10 ;  /* 0x0000000a77077221 */ /* 0x001fc20000010000 */
[----:B------:R-:W-:-:S04]  /*6510*/  F2FP.SATFINITE.E4M3.F32.PACK_AB_MERGE_C R118, R119, R118, RZ ;  /* 0x000000767776723e */ /* 0x000fc800048070ff */
[----:B------:R-:W-:Y:S02]  /*6520*/  F2FP.SATFINITE.E4M3.F32.PACK_AB_MERGE_C R217, R91, R90, R118 ;  /* 0x0000005a5bd9723e */ /* 0x000fe40004807076 */
        /* <DEDUP_REMOVED lines=8> */
[----:B------:R-:W-:-:S04]  /*65b0*/  F2FP.SATFINITE.E4M3.F32.PACK_AB_MERGE_C R98, R99, R98, RZ ;  /* 0x000000626362723e */ /* 0x000fc800048070ff */
        /* <DEDUP_REMOVED lines=9> */
[----:B------:R-:W-:-:S04]  /*6650*/  F2FP.SATFINITE.E4M3.F32.PACK_AB_MERGE_C R102, R103, R102, RZ ;  /* 0x000000666766723e */ /* 0x000fc800048070ff */
[----:B------:R-:W-:Y:S02]  /*6660*/  F2FP.SATFINITE.E4M3.F32.PACK_AB_MERGE_C R213, R75, R74, R102 ;  /* 0x0000004a4bd5723e */ /* 0x000fe40004807066 */
[----:B------:R-:W2:Y:S01]  /*6670*/  MUFU.EX2 R82, R82 ;  /* 0x0000005200527308 */ /* 0x000ea20000000800 */
[----:B0-----:R-:W-:-:S07]  /*6680*/  FADD.FTZ R10, R78, R7 ;  /* 0x000000074e0a7221 */ /* 0x001fce0000010000 */
[----:B------:R-:W0:Y:S01]  /*6690*/  MUFU.EX2 R57, R57 ;  /* 0x0000003900397308 */ /* 0x000e220000000800 */
[----:B-1----:R-:W-:-:S07]  /*66a0*/  FADD.FTZ R7, R79, R10 ;  /* 0x0000000a4f077221 */ /* 0x002fce0000010000 */
[----:B------:R-:W1:Y:S01]  /*66b0*/  MUFU.EX2 R83, R83 ;  /* 0x0000005300537308 */ /* 0x000e620000000800 */
[----:B--2---:R-:W-:-:S07]  /*66c0*/  FADD.FTZ R10, R82, R7 ;  /* 0x00000007520a7221 */ /* 0x004fce0000010000 */
[----:B------:R-:W2:Y:S01]  /*66d0*/  MUFU.EX2 R58, R58 ;  /* 0x0000003a003a7308 */ /* 0x000ea20000000800 */
[----:B0-----:R-:W-:Y:S01]  /*66e0*/  F2FP.SATFINITE.E4M3.F32.PACK_AB_MERGE_C R208, R57, R56, R9 ;  /* 0x0000003839d0723e */ /* 0x001fe20004807009 */
[----:B------:R-:W-:-:S04]  /*66f0*/  FADD.FTZ R56, R56, R85 ;  /* 0x0000005538387221 */ /* 0x000fc80000010000 */
[----:B------:R-:W-:Y:S02]  /*6700*/  FADD.FTZ R57, R57, R56 ;  /* 0x0000003839397221 */ /* 0x000fe40000010000 */
[----:B------:R-:W0:Y:S01]  /*6710*/  MUFU.EX2 R59, R59 ;  /* 0x0000003b003b7308 */ /* 0x000e220000000800 */
[----:B-1----:R-:W-:-:S01]  /*6720*/  FADD.FTZ R7, R83, R10 ;  /* 0x0000000a53077221 */ /* 0x002fc20000010000 */
[----:B------:R-:W-:Y:S01]  /*6730*/  FADD.FTZ R60, R60, R57 ;  /* 0x000000393c3c7221 */ /* 0x000fe20000010000 */
[----:B------:R-:W-:-:S03]  /*6740*/  F2FP.SATFINITE.E4M3.F32.PACK_AB_MERGE_C R82, R83, R82, RZ ;  /* 0x000000525352723e */ /* 0x000fc600048070ff */
[----:B------:R-:W-:Y:S01]  /*6750*/  FADD.FTZ R61, R61, R60 ;  /* 0x0000003c3d3d7221 */ /* 0x000fe20000010000 */
[----:B------:R-:W-:Y:S01]  /*6760*/  F2FP.SATFINITE.E4M3.F32.PACK_AB_MERGE_C R215, R79, R78, R82 ;  /* 0x0000004e4fd7723e */ /* 0x000fe20004807052 */
[----:B------:R-:W-:Y:S01]  /*6770*/  MUFU.EX2 R68, R68 ;  /* 0x0000004400447308 */ /* 0x000fe20000000800 */
[----:B--2---:R-:W-:-:S07]  /*6780*/  FADD.FTZ R10, R58, R7 ;  /* 0x000000073a0a7221 */ /* 0x004fce0000010000 */
[----:B------:R-:W1:Y:S01]  /*6790*/  MUFU.EX2 R69, R69 ;  /* 0x0000004500457308 */ /* 0x000e620000000800 */
[----:B0-----:R-:W-:-:S07]  /*67a0*/  FADD.FTZ R7, R59, R10 ;  /* 0x0000000a3b077221 */ /* 0x001fce0000010000 */
[----:B------:R-:W0:Y:S08]  /*67b0*/  MUFU.EX2 R62, R62 ;  /* 0x0000003e003e7308 */ /* 0x000e300000000800 */
[----:B------:R-:W-:Y:S01]  /*67c0*/  MUFU.EX2 R64, R64 ;  /* 0x0000004000407308 */ /* 0x000fe20000000800 */
[----:B-1----:R-:W-:-:S07]  /*67d0*/  F2FP.SATFINITE.E4M3.F32.PACK_AB_MERGE_C R9, R69, R68, RZ ;  /* 0x000000444509723e */ /* 0x002fce00048070ff */
[----:B------:R-:W1:Y:S01]  /*67e0*/  MUFU.EX2 R65, R65 ;  /* 0x0000004100417308 */ /* 0x000e620000000800 */
[----:B0-----:R-:W-:-:S07]  /*67f0*/  FADD.FTZ R10, R62, R7 ;  /* 0x000000073e0a7221 */ /* 0x001fce0000010000 */
[----:B------:R-:W0:Y:S08]  /*6800*/  MUFU.EX2 R63, R63 ;  /* 0x0000003f003f7308 */ /* 0x000e300000000800 */
[----:B------:R-:W2:Y:S01]  /*6810*/  MUFU.EX2 R11, R11 ;  /* 0x0000000b000b7308 */ /* 0x000ea20000000800 */
[----:B-1----:R-:W-:Y:S01]  /*6820*/  F2FP.SATFINITE.E4M3.F32.PACK_AB_MERGE_C R210, R65, R64, R9 ;  /* 0x0000004041d2723e */ /* 0x002fe20004807009 */
[----:B------:R-:W-:-:S04]  /*6830*/  FADD.FTZ R64, R64, R61 ;  /* 0x0000003d40407221 */ /* 0x000fc80000010000 */
[----:B------:R-:W-:Y:S02]  /*6840*/  FADD.FTZ R65, R65, R64 ;  /* 0x0000004041417221 */ /* 0x000fe40000010000 */
[----:B------:R-:W1:Y:S01]  /*6850*/  MUFU.EX2 R12, R12 ;  /* 0x0000000c000c7308 */ /* 0x000e620000000800 */
[----:B0-----:R-:W-:-:S01]  /*6860*/  FADD.FTZ R10, R63, R10 ;  /* 0x0000000a3f0a7221 */ /* 0x001fc20000010000 */
[----:B------:R-:W-:Y:S01]  /*6870*/  FADD.FTZ R68, R68, R65 ;  /* 0x0000004144447221 */ /* 0x000fe20000010000 */
[----:B------:R-:W-:-:S03]  /*6880*/  F2FP.SATFINITE.E4M3.F32.PACK_AB_MERGE_C R62, R63, R62, RZ ;  /* 0x0000003e3f3e723e */ /* 0x000fc600048070ff */
[----:B------:R-:W-:Y:S01]  /*6890*/  FADD.FTZ R69, R69, R68 ;  /* 0x0000004445457221 */ /* 0x000fe20000010000 */
[----:B------:R-:W-:Y:S01]  /*68a0*/  F2FP.SATFINITE.E4M3.F32.PACK_AB_MERGE_C R209, R59, R58, R62 ;  /* 0x0000003a3bd1723e */ /* 0x000fe2000480703e */
[----:B------:R-:W-:Y:S01]  /*68b0*/  MUFU.EX2 R40, R40 ;  /* 0x0000002800287308 */ /* 0x000fe20000000800 */
[----:B--2---:R-:W-:-:S07]  /*68c0*/  FADD.FTZ R7, R11, R10 ;  /* 0x0000000a0b077221 */ /* 0x004fce0000010000 */
[----:B------:R-:W0:Y:S01]  /*68d0*/  MUFU.EX2 R45, R45 ;  /* 0x0000002d002d7308 */ /* 0x000e220000000800 */
[----:B-1----:R-:W-:-:S07]  /*68e0*/  FADD.FTZ R7, R12, R7 ;  /* 0x000000070c077221 */ /* 0x002fce0000010000 */
[----:B------:R-:W1:Y:S08]  /*68f0*/  MUFU.EX2 R70, R70 ;  /* 0x0000004600467308 */ /* 0x000e700000000800 */
[----:B------:R-:W-:Y:S01]  /*6900*/  MUFU.EX2 R4, R4 ;  /* 0x0000000400047308 */ /* 0x000fe20000000800 */
[----:B0-----:R-:W-:-:S07]  /*6910*/  F2FP.SATFINITE.E4M3.F32.PACK_AB_MERGE_C R9, R45, R40, RZ ;  /* 0x000000282d09723e */ /* 0x001fce00048070ff */
[----:B------:R-:W0:Y:S01]  /*6920*/  MUFU.EX2 R41, R41 ;  /* 0x0000002900297308 */ /* 0x000e220000000800 */
[----:B-1----:R-:W-:-:S07]  /*6930*/  FADD.FTZ R10, R70, R7 ;  /* 0x00000007460a7221 */ /* 0x002fce0000010000 */
[----:B------:R-:W1:Y:S08]  /*6940*/  MUFU.EX2 R71, R71 ;  /* 0x0000004700477308 */ /* 0x000e700000000800 */
        /* <DEDUP_REMOVED lines=10> */
[----:B------:R-:W1:Y:S01]  /*69f0*/  MUFU.EX2 R46, R46 ;  /* 0x0000002e002e7308 */ /* 0x000e620000000800 */
[----:B--2---:R-:W-:-:S07]  /*6a00*/  FADD.FTZ R4, R6, R7 ;  /* 0x0000000706047221 */ /* 0x004fce0000010000 */
[----:B------:R-:W-:Y:S01]  /*6a10*/  MUFU.EX2 R48, R48 ;  /* 0x0000003000307308 */ /* 0x000fe20000000800 */
[----:B0-----:R-:W-:-:S07]  /*6a20*/  FADD.FTZ R7, R43, R4 ;  /* 0x000000042b077221 */ /* 0x001fce0000010000 */
[----:B------:R-:W0:Y:S01]  /*6a30*/  MUFU.EX2 R53, R53 ;  /* 0x0000003500357308 */ /* 0x000e220000000800 */
[----:B-1----:R-:W-:-:S07]  /*6a40*/  FADD.FTZ R4, R46, R7 ;  /* 0x000000072e047221 */ /* 0x002fce0000010000 */
[----:B------:R-:W1:Y:S08]  /*6a50*/  MUFU.EX2 R47, R47 ;  /* 0x0000002f002f7308 */ /* 0x000e700000000800 */
[----:B------:R-:W-:Y:S01]  /*6a60*/  MUFU.EX2 R44, R44 ;  /* 0x0000002c002c7308 */ /* 0x000fe20000000800 */
[----:B0-----:R-:W-:-:S07]  /*6a70*/  F2FP.SATFINITE.E4M3.F32.PACK_AB_MERGE_C R9, R53, R48, RZ ;  /* 0x000000303509723e */ /* 0x001fce00048070ff */
[----:B------:R-:W0:Y:S01]  /*6a80*/  MUFU.EX2 R49, R49 ;  /* 0x0000003100317308 */ /* 0x000e220000000800 */
[C---:B-1----:R-:W-:Y:S01]  /*6a90*/  F2FP.SATFINITE.E4M3.F32.PACK_AB_MERGE_C R46, R47.reuse, R46, RZ ;  /* 0x0000002e2f2e723e */ /* 0x042fe200048070ff */
[----:B------:R-:W-:-:S03]  /*6aa0*/  FADD.FTZ R47, R47, R4 ;  /* 0x000000042f2f7221 */ /* 0x000fc60000010000 */
[----:B------:R-:W-:-:S03]  /*6ab0*/  F2FP.SATFINITE.E4M3.F32.PACK_AB_MERGE_C R205, R43, R6, R46 ;  /* 0x000000062bcd723e */ /* 0x000fc6000480702e */
[----:B------:R-:W1:Y:S08]  /*6ac0*/  MUFU.EX2 R50, R50 ;  /* 0x0000003200327308 */ /* 0x000e700000000800 */
[----:B------:R-:W2:Y:S01]  /*6ad0*/  MUFU.EX2 R51, R51 ;  /* 0x0000003300337308 */ /* 0x000ea20000000800 */
[----:B0-----:R-:W-:Y:S01]  /*6ae0*/  F2FP.SATFINITE.E4M3.F32.PACK_AB_MERGE_C R206, R49, R44, R9 ;  /* 0x0000002c31ce723e */ /* 0x001fe20004807009 */
[----:B------:R-:W-:-:S04]  /*6af0*/  FADD.FTZ R44, R44, R45 ;  /* 0x0000002d2c2c7221 */ /* 0x000fc80000010000 */
[----:B------:R-:W-:Y:S02]  /*6b00*/  FADD.FTZ R49, R49, R44 ;  /* 0x0000002c31317221 */ /* 0x000fe40000010000 */
[----:B------:R-:W0:Y:S01]  /*6b10*/  MUFU.EX2 R54, R54 ;  /* 0x0000003600367308 */ /* 0x000e220000000800 */
[----:B-1----:R-:W-:-:S01]  /*6b20*/  FADD.FTZ R4, R50, R47 ;  /* 0x0000002f32047221 */ /* 0x002fc20000010000 */
[----:B------:R-:W-:-:S04]  /*6b30*/  FADD.FTZ R48, R48, R49 ;  /* 0x0000003130307221 */ /* 0x000fc80000010000 */
[----:B------:R-:W-:Y:S02]  /*6b40*/  FADD.FTZ R53, R53, R48 ;  /* 0x0000003035357221 */ /* 0x000fe40000010000 */
        /* <DEDUP_REMOVED lines=8> */
[C---:B0-----:R-:W-:Y:S01]  /*6bd0*/  F2FP.SATFINITE.E4M3.F32.PACK_AB_MERGE_C R54, R55.reuse, R54, RZ ;  /* 0x000000363736723e */ /* 0x041fe200048070ff */
[----:B------:R-:W-:-:S03]  /*6be0*/  FADD.FTZ R55, R55, R4 ;  /* 0x0000000437377221 */ /* 0x000fc60000010000 */
[----:B------:R-:W-:-:S03]  /*6bf0*/  F2FP.SATFINITE.E4M3.F32.PACK_AB_MERGE_C R207, R51, R50, R54 ;  /* 0x0000003233cf723e */ /* 0x000fc60004807036 */
[----:B------:R-:W0:Y:S08]  /*6c00*/  MUFU.EX2 R26, R26 ;  /* 0x0000001a001a7308 */ /* 0x000e300000000800 */
[----:B------:R-:W2:Y:S01]  /*6c10*/  MUFU.EX2 R27, R27 ;  /* 0x0000001b001b7308 */ /* 0x000ea20000000800 */
[----:B-1----:R-:W-:Y:S01]  /*6c20*/  F2FP.SATFINITE.E4M3.F32.PACK_AB_MERGE_C R200, R25, R24, R9 ;  /* 0x0000001819c8723e */ /* 0x002fe20004807009 */
[----:B------:R-:W-:-:S04]  /*6c30*/  FADD.FTZ R24, R24, R53 ;  /* 0x0000003518187221 */ /* 0x000fc80000010000 */
[----:B------:R-:W-:Y:S02]  /*6c40*/  FADD.FTZ R25, R25, R24 ;  /* 0x0000001819197221 */ /* 0x000fe40000010000 */
[----:B------:R-:W1:Y:S01]  /*6c50*/  MUFU.EX2 R30, R30 ;  /* 0x0000001e001e7308 */ /* 0x000e620000000800 */
[----:B0-----:R-:W-:-:S01]  /*6c60*/  FADD.FTZ R4, R26, R55 ;  /* 0x000000371a047221 */ /* 0x001fc20000010000 */
[----:B------:R-:W-:-:S04]  /*6c70*/  FADD.FTZ R28, R28, R25 ;  /* 0x000000191c1c7221 */ /* 0x000fc80000010000 */
[----:B------:R-:W-:Y:S02]  /*6c80*/  FADD.FTZ R29, R29, R28 ;  /* 0x0000001c1d1d7221 */ /* 0x000fe40000010000 */
        /* <DEDUP_REMOVED lines=18> */
[----:B------:R-:W-:-:S06]  /*6db0*/  FADD.FTZ R36, R36, R33 ;  /* 0x0000002124247221 */ /* 0x000fcc0000010000 */
[----:B------:R-:W1:Y:S01]  /*6dc0*/  MUFU.EX2 R39, R39 ;  /* 0x0000002700277308 */ /* 0x000e620000000800 */
[----:B--2---:R-:W-:-:S04]  /*6dd0*/  FADD.FTZ R7, R35, R4 ;  /* 0x0000000423077221 */ /* 0x004fc80000010000 */
[----:B0-----:R-:W-:Y:S01]  /*6de0*/  FADD.FTZ R6, R38, R7 ;  /* 0x0000000726067221 */ /* 0x001fe20000010000 */
[----:B------:R-:W-:-:S01]  /*6df0*/  FADD.FTZ R7, R37, R36 ;  /* 0x0000002425077221 */ /* 0x000fc20000010000 */
[C---:B-1----:R-:W-:Y:S02]  /*6e00*/  F2FP.SATFINITE.E4M3.F32.PACK_AB_MERGE_C R4, R39.reuse, R38, RZ ;  /* 0x000000262704723e */ /* 0x042fe400048070ff */
[----:B------:R-:W-:-:S02]  /*6e10*/  FADD.FTZ R6, R39, R6 ;  /* 0x0000000627067221 */ /* 0x000fc40000010000 */
[----:B------:R-:W-:Y:S01]  /*6e20*/  F2FP.SATFINITE.E4M3.F32.PACK_AB_MERGE_C R203, R35, R34, R4 ;  /* 0x0000002223cb723e */ /* 0x000fe20004807004 */
[----:B------:R-:W-:Y:S01]  /*6e30*/  VIADD R4, R136, 0xfffffffe ;  /* 0xfffffffe88047836 */ /* 0x000fe20000000000 */
[----:B------:R-:W-:Y:S06]  /*6e40*/  @P1 BRA `(.L_x_944) ;  /* 0x0000000000481947 */ /* 0x000fec0003800000 */
[C---:B------:R-:W-:Y:S01]  /*6e50*/  ISETP.GT.AND P1, PT, R137.reuse, RZ, PT ;  /* 0x000000ff8900720c */ /* 0x040fe20003f24270 */
[----:B------:R-:W-:-:S05]  /*6e60*/  VIADD R9, R137, 0xffffffff ;  /* 0xffffffff89097836 */ /* 0x000fca0000000000 */
[----:B------:R-:W-:-:S07]  /*6e70*/  R2UR UR6, R9 ;  /* 0x00000000090672ca */ /* 0x000fce00000e0000 */
[----:B------:R-:W-:Y:S08]  /*6e80*/  @P1 BRA `(.L_x_945) ;  /* 0x00000000001c1947 */ /* 0x000ff00003800000 */
[----:B------:R-:W-:Y:S02]  /*6e90*/  UISETP.NE.AND UP1, UPT, UR7, 0x1, UPT ;  /* 0x000000010700788c */ /* 0x000fe4000bf25270 */
[----:B------:R-:W-:-:S09]  /*6ea0*/  UIADD3 UR6, -UR10, URZ, URZ ;  /* 0x0000003f0a067290 */ /* 0x000fd2000fffe13f */
[----:B------:R-:W-:Y:S02]  /*6eb0*/  @UP1 ULDC.64 UR18, c[0x0][0x9e8] ;  /* 0x00027a0000121ab9 */ /* 0x000fe40000000a00 */
[----:B------:R-:W-:-:S04]  /*6ec0*/  UIMAD.WIDE.U32 UR10, UR6, UR18, URZ ;  /* 0x00000012060a72a5 */ /* 0x000fc8000f8e003f */
[----:B------:R-:W-:-:S04]  /*6ed0*/  @UP1 USHF.R.U32.HI UR6, URZ, UR19, UR11 ;  /* 0x000000133f061299 */ /* 0x000fc8000801160b */
[----:B------:R-:W-:Y:S01]  /*6ee0*/  ULOP3.LUT UR6, URZ, UR6, URZ, 0x33, !UPT ;  /* 0x000000063f067292 */ /* 0x000fe2000f8e333f */
[----:B------:R-:W-:Y:S11]  /*6ef0*/  BRA `(.L_x_946) ;  /* 0x0000000000107947 */ /* 0x000ff60003800000 */
.L_x_945:
[----:B------:R-:W-:-:S11]  /*6f00*/  UISETP.NE.AND UP1, UPT, UR7, 0x1, UPT ;  /* 0x000000010700788c */ /* 0x000fd6000bf25270 */
[----:B------:R-:W-:Y:S02]  /*6f10*/  @UP1 ULDC.64 UR18, c[0x0][0x9e8] ;  /* 0x00027a0000121ab9 */ /* 0x000fe40000000a00 */
[----:B------:R-:W-:-:S04]  /*6f20*/  UIMAD.WIDE.U32 UR10, UR6, UR18, URZ ;  /* 0x00000012060a72a5 */ /* 0x000fc8000f8e003f */
[----:B------:R-:W-:-:S12]  /*6f30*/  @UP1 USHF.R.U32.HI UR6, URZ, UR19, UR11 ;  /* 0x000000133f061299 */ /* 0x000fd8000801160b */
.L_x_946:
[----:B------:R-:W-:-:S04]  /*6f40*/  UIMAD UR6, UR6, UR7, UR7 ;  /* 0x00000007060672a4 */ /* 0x000fc8000f8e0207 */
[----:B------:R-:W-:-:S04]  /*6f50*/  UISETP.LT.AND UP1, UPT, UR14, UR6, UPT ;  /* 0x000000060e00728c */ /* 0x000fc8000bf21270 */
[----:B------:R-:W-:-:S12]  /*6f60*/  USEL UR14, UR14, UR6, UP1 ;  /* 0x000000060e0e7287 */ /* 0x000fd80008800000 */
.L_x_944:
[----:B------:R-:W-:Y:S01]  /*6f70*/  UMOV UR6, URZ ;  /* 0x0000003f00067c82 */ /* 0x000fe20008000000 */
[----:B------:R-:W-:Y:S01]  /*6f80*/  UMOV UR7, UR14 ;  /* 0x0000000e00077c82 */ /* 0x000fe20008000000 */
[----:B------:R-:W-:Y:S01]  /*6f90*/  CS2R R86, SRZ ;  /* 0x0000000000567805 */ /* 0x000fe2000001ff00 */
[----:B------:R-:W-:Y:S01]  /*6fa0*/  UIMAD.WIDE UR6, UR14, -0x6db6db6d, UR6 ;  /* 0x924924930e0678a5 */ /* 0x000fe2000f8e0206 */
[----:B------:R-:W-:Y:S02]  /*6fb0*/  CS2R R84, SRZ ;  /* 0x0000000000547805 */ /* 0x000fe4000001ff00 */
[----:B------:R-:W-:Y:S02]  /*6fc0*/  CS2R R82, SRZ ;  /* 0x0000000000527805 */ /* 0x000fe4000001ff00 */
[----:B------:R-:W-:Y:S01]  /*6fd0*/  CS2R R80, SRZ ;  /* 0x0000000000507805 */ /* 0x000fe2000001ff00 */
[----:B------:R-:W-:Y:S01]  /*6fe0*/  USHF.R.U32.HI UR6, URZ, 0x1f, UR7 ;  /* 0x0000001f3f067899 */ /* 0x000fe20008011607 */
[----:B------:R-:W-:-:S02]  /*6ff0*/  CS2R R78, SRZ ;  /* 0x00000000004e7805 */ /* 0x000fc4000001ff00 */
[----:B------:R-:W-:Y:S02]  /*7000*/  CS2R R76, SRZ ;  /* 0x00000000004c7805 */ /* 0x000fe4000001ff00 */
[----:B------:R-:W-:Y:S01]  /*7010*/  CS2R R74, SRZ ;  /* 0x00000000004a7805 */ /* 0x000fe2000001ff00 */
[----:B------:R-:W-:Y:S01]  /*7020*/  ULEA.HI.SX32 UR6, UR7, UR6, 0x19 ;  /* 0x0000000607067291 */ /* 0x000fe2000f8fca3f */
[----:B------:R-:W-:Y:S02]  /*7030*/  CS2R R72, SRZ ;  /* 0x0000000000487805 */ /* 0x000fe4000001ff00 */
[----:B------:R-:W-:Y:S02]  /*7040*/  CS2R R70, SRZ ;  /* 0x0000000000467805 */ /* 0x000fe4000001ff00 */
[----:B------:R-:W-:Y:S01]  /*7050*/  CS2R R68, SRZ ;  /* 0x0000000000447805 */ /* 0x000fe2000001ff00 */
[----:B------:R-:W-:Y:S01]  /*7060*/  UISETP.LT.AND UP1, UPT, UR38, UR6, UPT ;  /* 0x000000062600728c */ /* 0x000fe2000bf21270 */
[----:B------:R-:W-:-:S02]  /*7070*/  CS2R R66, SRZ ;  /* 0x0000000000427805 */ /* 0x000fc4000001ff00 */
[----:B------:R-:W-:Y:S02]  /*7080*/  CS2R R64, SRZ ;  /* 0x0000000000407805 */ /* 0x000fe4000001ff00 */
[----:B------:R-:W-:Y:S01]  /*7090*/  CS2R R62, SRZ ;  /* 0x00000000003e7805 */ /* 0x000fe2000001ff00 */
[----:B------:R-:W-:Y:S01]  /*70a0*/  USEL UR57, UR38, UR6, !UP1 ;  /* 0x0000000626397287 */ /* 0x000fe2000c800000 */
[----:B------:R-:W-:Y:S02]  /*70b0*/  CS2R R60, SRZ ;  /* 0x00000000003c7805 */ /* 0x000fe4000001ff00 */
[----:B------:R-:W-:Y:S02]  /*70c0*/  CS2R R58, SRZ ;  /* 0x00000000003a7805 */ /* 0x000fe4000001ff00 */
[----:B------:R-:W-:Y:S02]  /*70d0*/  CS2R R56, SRZ ;  /* 0x0000000000387805 */ /* 0x000fe4000001ff00 */
[----:B------:R-:W-:-:S02]  /*70e0*/  CS2R R54, SRZ ;  /* 0x0000000000367805 */ /* 0x000fc4000001ff00 */
[----:B------:R-:W-:Y:S02]  /*70f0*/  CS2R R52, SRZ ;  /* 0x0000000000347805 */ /* 0x000fe4000001ff00 */
[----:B------:R-:W-:Y:S02]  /*7100*/  ISETP.GE.AND P1, PT, R4, UR57, PT ;  /* 0x0000003904007c0c */ /* 0x000fe4000bf26270 */
        /* <DEDUP_REMOVED lines=13> */
[----:B------:R-:W-:Y:S01]  /*71e0*/  CS2R R24, SRZ ;  /* 0x0000000000187805 */ /* 0x000fe2000001ff00 */
[----:B------:R-:W-:Y:S06]  /*71f0*/  @!P1 BRA `(.L_x_947) ;  /* 0x0000005c002c9947 */ /* 0x000fec0003800000 */
[----:B------:R-:W-:Y:S01]  /*7200*/  IMAD.IADD R10, R18, 0x1, -R19 ;  /* 0x00000001120a7824 */ /* 0x000fe200078e0a13 */
[----:B------:R-:W-:Y:S01]  /*7210*/  ULDC UR52, c[0x0][0x9e4] ;  /* 0x0002790000347ab9 */ /* 0x000fe20000000800 */
[----:B------:R-:W-:Y:S01]  /*7220*/  IMAD.MOV.U32 R87, RZ, RZ, RZ ;  /* 0x000000ffff577224 */ /* 0x000fe200078e00ff */
[----:B------:R-:W-:Y:S01]  /*7230*/  ULDC UR53, c[0x0][0x9dc] ;  /* 0x0002770000357ab9 */ /* 0x000fe20000000800 */
[----:B------:R-:W-:Y:S01]  /*7240*/  IMAD.IADD R9, R5, 0x1, R10 ;  /* 0x0000000105097824 */ /* 0x000fe200078e020a */
[----:B------:R-:W-:-:S03]  /*7250*/  ULDC UR54, c[0x0][0x9e0] ;  /* 0x0002780000367ab9 */ /* 0x000fc60000000800 */
[----:B------:R-:W-:-:S05]  /*7260*/  VIADD R11, R9, 0x8 ;  /* 0x00000008090b7836 */ /* 0x000fca0000000000 */
[----:B------:R-:W-:-:S07]  /*7270*/  LOP3.LUT R13, RZ, R11, RZ, 0x33, !PT ;  /* 0x0000000bff0d7212 */ /* 0x000fce00078e33ff */
.L_x_965:
[----:B------:R-:W-:Y:S01]  /*7280*/  UIADD3 UR56, UR45, 0x1, URZ ;  /* 0x000000012d387890 */ /* 0x000fe2000fffe03f */
[----:B------:R-:W-:-:S03]  /*7290*/  ISETP.NE.AND P2, PT, RZ, UR43, PT ;  /* 0x0000002bff007c0c */ /* 0x000fc6000bf45270 */
[----:B------:R-:W-:-:S04]  /*72a0*/  UISETP.NE.AND UP1, UPT, UR56, 0x2, UPT ;  /* 0x000000023800788c */ /* 0x000fc8000bf25270 */
[----:B------:R-:W-:Y:S02]  /*72b0*/  USEL UR55, URZ, 0x1, UP1 ;  /* 0x000000013f377887 */ /* 0x000fe40008800000 */
[----:B------:R-:W-:Y:S02]  /*72c0*/  USEL UR56, UR56, URZ, UP1 ;  /* 0x0000003f38387287 */ /* 0x000fe40008800000 */
[----:B------:R-:W-:Y:S02]  /*72d0*/  ULOP3.LUT UR55, UR46, UR55, URZ, 0x3c, !UPT ;  /* 0x000000372e377292 */ /* 0x000fe4000f8e3c3f */
[----:B------:R-:W-:Y:S10]  /*72e0*/  @P2 BRA `(.L_x_948) ;  /* 0x00000000002c2947 */ /* 0x000ff40003800000 */
[----:B------:R-:W-:Y:S05]  /*72f0*/  @!P0 BRA `(.L_x_949) ;  /* 0x0000000000048947 */ /* 0x000fea0003800000 */
[----:B------:R-:W-:Y:S01]  /*7300*/  BPT.TRAP 0x1 ;  /* 0x000000040000795c */ /* 0x000fe20000300000 */
.L_x_949:
[----:B------:R-:W-:Y:S01]  /*7310*/  ULEA UR6, UR56, UR41, 0x3 ;  /* 0x0000002938067291 */ /* 0x000fe2000f8e183f */
[----:B------:R-:W-:-:S05]  /*7320*/  IMAD.U32 R12, RZ, RZ, UR55 ;  /* 0x00000037ff0c7e24 */ /* 0x000fca000f8e00ff */
[----:B------:R-:W-:-:S04]  /*7330*/  SHF.L.U32 R12, R12, 0x1f, RZ ;  /* 0x0000001f0c0c7819 */ /* 0x000fc800000006ff */
[----:B------:R0:W1:Y:S01]  /*7340*/  SYNCS.PHASECHK.TRANS64.TRYWAIT P1, [UR6+0x2e830], R12 ;  /* 0x02e8300cff0075a7 */ /* 0x0000620008020146 */
[----:B------:R-:W-:Y:S05]  /*7350*/  @!P0 BRA `(.L_x_950) ;  /* 0x0000000000048947 */ /* 0x000fea0003800000 */
[----:B------:R-:W-:Y:S01]  /*7360*/  BPT.TRAP 0x1 ;  /* 0x000000040000795c */ /* 0x000fe20000300000 */
.L_x_950:
[----:B-1----:R-:W-:Y:S05]  /*7370*/  @P1 BRA `(.L_x_948) ;  /* 0x0000000000081947 */ /* 0x002fea0003800000 */
[----:B------:R-:W1:Y:S02]  /*7380*/  SYNCS.PHASECHK.TRANS64.TRYWAIT P1, [UR6+0x2e830], R12 ;  /* 0x02e8300cff0075a7 */ /* 0x000e640008020146 */
[----:B-1----:R-:W-:Y:S05]  /*7390*/  @!P1 BRA `(.L_x_951) ;  /* 0x0000017000fc9947 */ /* 0x002fea0003800000 */
.L_x_948:
[----:B------:R-:W2:Y:S01]  /*73a0*/  S2R R14, SR_TID.X ;  /* 0x00000000000e7919 */ /* 0x000ea20000002100 */
        /* <DEDUP_REMOVED lines=24> */
[----:B--2---:R-:W-:Y:S01]  /*7530*/  SHF.R.U32.HI R14, RZ, 0x7, R14 ;  /* 0x00000007ff0e7819 */ /* 0x004fe2000001160e */
[----:B------:R-:W-:Y:S01]  /*7540*/  UIADD3 UR14, UR58, 0x6, URZ ;  /* 0x000000063a0e7890 */ /* 0x000fe2000fffe03f */
[----:B------:R-:W-:-:S03]  /*7550*/  UMOV UR15, 0x40000040 ;  /* 0x40000040000f7882 */ /* 0x000fc60000000000 */
[----:B01----:R-:W-:-:S05]  /*7560*/  VIADD R12, R14, 0x8 ;  /* 0x000000080e0c7836 */ /* 0x003fca0000000000 */
        /* <DEDUP_REMOVED lines=156> */
.L_x_953:
[----:B------:R-:W-:Y:S01]  /*7f30*/  ULEA UR6, UR45, UR41, 0x3 ;  /* 0x000000292d067291 */ /* 0x000fe2000f8e183f */
[----:B------:R-:W-:-:S05]  /*7f40*/  IMAD.U32 R12, RZ, RZ, UR46 ;  /* 0x0000002eff0c7e24 */ /* 0x000fca000f8e00ff */
[----:B------:R-:W-:-:S04]  /*7f50*/  SHF.L.U32 R12, R12, 0x1f, RZ ;  /* 0x0000001f0c0c7819 */ /* 0x000fc800000006ff */
[----:B------:R0:W1:Y:S01]  /*7f60*/  SYNCS.PHASECHK.TRANS64.TRYWAIT P1, [UR6+0x2e850], R12 ;  /* 0x02e8500cff0075a7 */ /* 0x0000620008020146 */
[----:B------:R-:W-:Y:S05]  /*7f70*/  @!P0 BRA `(.L_x_954) ;  /* 0x0000000000048947 */ /* 0x000fea0003800000 */
[----:B------:R-:W-:Y:S01]  /*7f80*/  BPT.TRAP 0x1 ;  /* 0x000000040000795c */ /* 0x000fe20000300000 */
.L_x_954:
[----:B-1----:R-:W-:Y:S05]  /*7f90*/  @P1 BRA `(.L_x_952) ;  /* 0x0000000000081947 */ /* 0x002fea0003800000 */
[----:B------:R-:W1:Y:S02]  /*7fa0*/  SYNCS.PHASECHK.TRANS64.TRYWAIT P1, [UR6+0x2e850], R12 ;  /* 0x02e8500cff0075a7 */ /* 0x000e640008020146 */
[----:B-1----:R-:W-:Y:S05]  /*7fb0*/  @!P1 BRA `(.L_x_955) ;  /* 0x00000168000c9947 */ /* 0x002fea0003800000 */
.L_x_952:
[----:B------:R-:W-:Y:S01]  /*7fc0*/  UIADD3 UR6, UR41, 0x400, URZ ;  /* 0x0000040029067890 */ /* 0x000fe2000fffe03f */
[----:B------:R-:W-:Y:S01]  /*7fd0*/  WARPGROUP.ARRIVE ;  /* 0x00000000000079c5 */ /* 0x000fe20000000000 */
[----:B------:R-:W-:-:S05]  /*7fe0*/  UMOV UR7, 0xc0000010 ;  /* 0xc000001000077882 */ /* 0x000fca0000000000 */
[----:B------:R-:W2:Y:S01]  /*7ff0*/  S2R R14, SR_TID.X ;  /* 0x00000000000e7919 */ /* 0x000ea20000002100 */
[----:B------:R-:W-:Y:S01]  /*8000*/  USHF.R.U32.HI UR6, URZ, 0x4, UR6 ;  /* 0x000000043f067899 */ /* 0x000fe20008011606 */
[----:B01----:R-:W-:Y:S02]  /*8010*/  IMAD.U32 R12, RZ, RZ, UR56 ;  /* 0x00000038ff0c7e24 */ /* 0x003fe4000f8e00ff */
[----:B------:R-:W-:Y:S01]  /*8020*/  IMAD R21, R4, -0xe0, RZ ;  /* 0xffffff2004157824 */ /* 0x000fe200078e02ff */
[----:B------:R-:W-:-:S04]  /*8030*/  ULOP3.LUT UR6, UR6, 0x3fff, URZ, 0xc0, !UPT ;  /* 0x00003fff06067892 */ /* 0x000fc8000f8ec03f */
[----:B------:R-:W-:Y:S01]  /*8040*/  ULOP3.LUT UR6, UR6, 0x10000, URZ, 0xfc, !UPT ;  /* 0x0001000006067892 */ /* 0x000fe2000f8efc3f */
[----:B------:R-:W-:-:S03]  /*8050*/  IADD3 R20, R21, 0x1, R18 ;  /* 0x0000000115147810 */ /* 0x000fc60007ffe012 */
[----:B------:R-:W-:Y:S02]  /*8060*/  UIMAD UR10, UR45, 0x700, UR6 ;  /* 0x000007002d0a78a4 */ /* 0x000fe4000f8e0206 */
[----:B------:R-:W-:-:S04]  /*8070*/  IMAD.IADD R20, R20, 0x1, -R19 ;  /* 0x0000000114147824 */ /* 0x000fc800078e0a13 */
[----:B------:R-:W-:Y:S01]  /*8080*/  IMAD R20, R17, -0x2, R20 ;  /* 0xfffffffe11147824 */ /* 0x000fe200078e0214 */
[----:B------:R-:W-:Y:S02]  /*8090*/  UMOV UR6, UR10 ;  /* 0x0000000a00067c82 */ /* 0x000fe40008000000 */
[----:B------:R-:W-:Y:S01]  /*80a0*/  QGMMA.64x128x32.F32.E4M3.E4M3 R24, R224, gdesc[UR4], R24, gsb0 ;  /* 0x01e00004e0187df3 */ /* 0x000fe20008000818 */
[----:B------:R-:W-:Y:S01]  /*80b0*/  UIADD3 UR6, UR10, 0x100, URZ ;  /* 0x000001000a067890 */ /* 0x000fe2000fffe03f */
        /* <DEDUP_REMOVED lines=35> */
[----:B------:R-:W-:Y:S02]  /*82f0*/  ULOP3.LUT UR6, URZ, UR53, URZ, 0x33, !UPT ;  /* 0x000000353f067292 */ /* 0x000fe4000f8e333f */
[----:B------:R-:W-:Y:S02]  /*8300*/  WARPGROUP.DEPBAR.LE gsb0, 0x0 ;  /* 0x00008000000079c5 */ /* 0x000fe40000010000 */
[----:B------:R0:W-:Y:S06]  /*8310*/  BAR.ARV R14, 0x100 ;  /* 0x0004000e0000751d */ /* 0x0001ec0000002000 */
[----:B------:R1:W-:Y:S01]  /*8320*/  @!P1 SYNCS.ARRIVE.TRANS64.RED.A1T0 RZ, [R12+URZ], RZ ;  /* 0x000000ff0cff99a7 */ /* 0x0003e2000810043f */
[----:B------:R-:W-:Y:S01]  /*8330*/  PLOP3.LUT P1, PT, PT, PT, UP0, 0x40, 0x0 ;  /* 0x000000000000781c */ /* 0x000fe20003f2e808 */
[----:B------:R-:W-:-:S02]  /*8340*/  VIADD R200, R20, UR54 ;  /* 0x0000003614c87c36 */ /* 0x000fc40008000000 */
[----:B------:R-:W-:Y:S02]  /*8350*/  VIADD R20, R20, UR6 ;  /* 0x0000000614147c36 */ /* 0x000fe40008000000 */
[----:B------:R-:W-:Y:S02]  /*8360*/  IMAD.IADD R15, R5, 0x1, R200 ;  /* 0x00000001050f7824 */ /* 0x000fe400078e02c8 */
[----:B-1----:R-:W-:Y:S02]  /*8370*/  IMAD R12, R17, -0x2, R21 ;  /* 0xfffffffe110c7824 */ /* 0x002fe400078e0215 */
[----:B0-----:R-:W-:-:S04]  /*8380*/  IMAD.IADD R14, R5, 0x1, R20 ;  /* 0x00000001050e7824 */ /* 0x001fc800078e0214 */
[----:B------:R-:W-:Y:S05]  /*8390*/  @P1 BRA `(.L_x_956) ;  /* 0x0000000000581947 */ /* 0x000fea0003800000 */
[----:B------:R-:W-:Y:S01]  /*83a0*/  ISETP.GT.AND P1, PT, R9, -0x1, PT ;  /* 0xffffffff0900780c */ /* 0x000fe20003f24270 */
[----:B------:R-:W-:-:S12]  /*83b0*/  BSSY B0, `(.L_x_957) ;  /* 0x0000011000007945 */ /* 0x000fd80003800000 */
[----:B------:R-:W-:Y:S05]  /*83c0*/  @P1 BRA `(.L_x_958) ;  /* 0x0000000000241947 */ /* 0x000fea0003800000 */
[----:B------:R-:W-:Y:S02]  /*83d0*/  IMAD.U32 R204, RZ, RZ, UR52 ;  /* 0x00000034ffcc7e24 */ /* 0x000fe4000f8e00ff */
[----:B------:R-:W-:-:S03]  /*83e0*/  IMAD.IADD R201, R5, 0x1, R10 ;  /* 0x0000000105c97824 */ /* 0x000fc600078e020a */
[----:B------:R-:W-:Y:S02]  /*83f0*/  ISETP.NE.AND P1, PT, R204, 0x1, PT ;  /* 0x00000001cc00780c */ /* 0x000fe40003f25270 */
[----:B------:R-:W-:-:S11]  /*8400*/  LOP3.LUT R201, RZ, R201, RZ, 0x33, !PT ;  /* 0x000000c9ffc97212 */ /* 0x000fd600078e33ff */
[----:B------:R-:W0:Y:S02]  /*8410*/  @P1 LDC.64 R202, c[0x0][0x9e8] ;  /* 0x00027a00ffca1b82 */ /* 0x000e240000000a00 */
[----:B0-----:R-:W-:-:S05]  /*8420*/  @P1 IMAD.HI.U32 R202, R201, R202, RZ ;  /* 0x000000cac9ca1227 */ /* 0x001fca00078e00ff */
[----:B------:R-:W-:-:S04]  /*8430*/  @P1 SHF.R.U32.HI R201, RZ, R203, R202 ;  /* 0x000000cbffc91219 */ /* 0x000fc800000116ca */
[----:B------:R-:W-:Y:S01]  /*8440*/  LOP3.LUT R201, RZ, R201, RZ, 0x33, !PT ;  /* 0x000000c9ffc97212 */ /* 0x000fe200078e33ff */
[----:B------:R-:W-:Y:S06]  /*8450*/  BRA `(.L_x_959) ;  /* 0x0000000000187947 */ /* 0x000fec0003800000 */
.L_x_958:
[----:B------:R-:W-:Y:S02]  /*8460*/  IMAD.U32 R204, RZ, RZ, UR52 ;  /* 0x00000034ffcc7e24 */ /* 0x000fe4000f8e00ff */
[----:B------:R-:W-:-:S03]  /*8470*/  IMAD.MOV.U32 R201, RZ, RZ, R9 ;  /* 0x000000ffffc97224 */ /* 0x000fc600078e0009 */
[----:B------:R-:W-:-:S13]  /*8480*/  ISETP.NE.AND P1, PT, R204, 0x1, PT ;  /* 0x00000001cc00780c */ /* 0x000fda0003f25270 */
[----:B------:R-:W0:Y:S02]  /*8490*/  @P1 LDC.64 R202, c[0x0][0x9e8] ;  /* 0x00027a00ffca1b82 */ /* 0x000e240000000a00 */
[----:B0-----:R-:W-:-:S05]  /*84a0*/  @P1 IMAD.HI.U32 R202, R9, R202, RZ ;  /* 0x000000ca09ca1227 */ /* 0x001fca00078e00ff */
[----:B------:R-:W-:-:S07]  /*84b0*/  @P1 SHF.R.U32.HI R201, RZ, R203, R202 ;  /* 0x000000cbffc91219 */ /* 0x000fce00000116ca */
.L_x_959:
[----:B------:R-:W-:Y:S05]  /*84c0*/  BSYNC B0 ;  /* 0x0000000000007941 */ /* 0x000fea0003800000 */
.L_x_957:
[----:B------:R-:W-:-:S05]  /*84d0*/  IMAD R201, R201, R204, R12 ;  /* 0x000000ccc9c97224 */ /* 0x000fca00078e020c */
[----:B------:R-:W-:Y:S02]  /*84e0*/  VIADDMNMX R15, R201, R204, R15, PT ;  /* 0x000000ccc90f7246 */ /* 0x000fe4000380010f */
[----:B------:R-:W-:-:S07]  /*84f0*/  VIMNMX R14, R14, R201, !PT ;  /* 0x000000c90e0e7248 */ /* 0x000fce0007fe0100 */
.L_x_956:
[C---:B------:R-:W-:Y:S02]  /*8500*/  ISETP.GE.AND P1, PT, R21.reuse, 0x2, PT ;  /* 0x000000021500780c */ /* 0x040fe40003f26270 */
[C---:B------:R-:W-:Y:S02]  /*8510*/  ISETP.GE.AND P2, PT, R21.reuse, 0x9, PT ;  /* 0x000000091500780c */ /* 0x040fe40003f46270 */
[----:B------:R-:W-:Y:S02]  /*8520*/  LOP3.LUT R2, R2, 0xffffefff, RZ, 0xc0, !PT ;  /* 0xffffefff02027812 */ /* 0x000fe400078ec0ff */
[----:B------:R-:W-:Y:S02]  /*8530*/  ISETP.GE.AND P3, PT, R21, 0xa, PT ;  /* 0x0000000a1500780c */ /* 0x000fe40003f66270 */
[----:B------:R-:W-:Y:S02]  /*8540*/  LOP3.LUT R16, R16, 0xfffffffd, RZ, 0xc0, !PT ;  /* 0xfffffffd10107812 */ /* 0x000fe400078ec0ff */
[----:B------:R-:W-:-:S02]  /*8550*/  IADD3 R200, R200, 0x8, R5 ;  /* 0x00000008c8c87810 */ /* 0x000fc40007ffe005 */
[----:B------:R-:W-:Y:S02]  /*8560*/  IADD3 R20, R20, 0x8, R5 ;  /* 0x0000000814147810 */ /* 0x000fe40007ffe005 */
[----:B------:R-:W-:Y:S02]  /*8570*/  @P1 LOP3.LUT R2, R2, 0x1000, RZ, 0xfc, !PT ;  /* 0x0000100002021812 */ /* 0x000fe400078efcff */
[----:B------:R-:W-:Y:S02]  /*8580*/  ISETP.GT.AND P1, PT, R14, 0x1, !P1 ;  /* 0x000000010e00780c */ /* 0x000fe40004f24270 */
[----:B------:R-:W-:Y:S02]  /*8590*/  LOP3.LUT R2, R2, 0xffffdfff, RZ, 0xc0, !PT ;  /* 0xffffdfff02027812 */ /* 0x000fe400078ec0ff */
[----:B------:R-:W-:Y:S02]  /*85a0*/  ISETP.LT.OR P1, PT, R15, 0x2, P1 ;  /* 0x000000020f00780c */ /* 0x000fe40000f21670 */
[----:B------:R-:W-:-:S02]  /*85b0*/  @P2 LOP3.LUT R2, R2, 0x2000, RZ, 0xfc, !PT ;  /* 0x0000200002022812 */ /* 0x000fc400078efcff */
[----:B------:R-:W-:Y:S02]  /*85c0*/  FSEL R185, R185, -INF , !P1 ;  /* 0xff800000b9b97808 */ /* 0x000fe40004800000 */
[----:B------:R-:W-:Y:S02]  /*85d0*/  LOP3.LUT R2, R2, 0xffffbfff, RZ, 0xc0, !PT ;  /* 0xffffbfff02027812 */ /* 0x000fe400078ec0ff */
[----:B------:R-:W-:Y:S02]  /*85e0*/  ISETP.GT.AND P2, PT, R14, 0x8, !P2 ;  /* 0x000000080e00780c */ /* 0x000fe40005744270 */
[----:B------:R-:W-:Y:S02]  /*85f0*/  @P3 LOP3.LUT R2, R2, 0x4000, RZ, 0xfc, !PT ;  /* 0x0000400002023812 */ /* 0x000fe400078efcff */
[----:B------:R-:W-:Y:S02]  /*8600*/  ISETP.GT.AND P1, PT, R14, 0x9, !P3 ;  /* 0x000000090e00780c */ /* 0x000fe40005f24270 */
[----:B------:R-:W-:-:S02]  /*8610*/  ISETP.GE.AND P3, PT, R21, 0x11, PT ;  /* 0x000000111500780c */ /* 0x000fc40003f66270 */
[C---:B------:R-:W-:Y:S02]  /*8620*/  ISETP.LT.OR P2, PT, R15.reuse, 0x9, P2 ;  /* 0x000000090f00780c */ /* 0x040fe40001741670 */
[----:B------:R-:W-:Y:S02]  /*8630*/  ISETP.LT.OR P1, PT, R15, 0xa, P1 ;  /* 0x0000000a0f00780c */ /* 0x000fe40000f21670 */
[----:B------:R-:W-:Y:S02]  /*8640*/  FSEL R188, R188, -INF , !P2 ;  /* 0xff800000bcbc7808 */ /* 0x000fe40005000000 */
[----:B------:R-:W-:Y:S02]  /*8650*/  ISETP.GE.AND P2, PT, R21, 0x12, PT ;  /* 0x000000121500780c */ /* 0x000fe40003f46270 */
[----:B------:R-:W-:Y:S02]  /*8660*/  LOP3.LUT R2, R2, 0xffff7fff, RZ, 0xc0, !PT ;  /* 0xffff7fff02027812 */ /* 0x000fe400078ec0ff */
[----:B------:R-:W-:-:S02]  /*8670*/  FSEL R189, R189, -INF , !P1 ;  /* 0xff800000bdbd7808 */ /* 0x000fc40004800000 */
[----:B------:R-:W-:Y:S02]  /*8680*/  ISETP.GT.AND P1, PT, R14, 0x10, !P3 ;  /* 0x000000100e00780c */ /* 0x000fe40005f24270 */
[----:B------:R-:W-:Y:S02]  /*8690*/  @P3 LOP3.LUT R2, R2, 0x8000, RZ, 0xfc, !PT ;  /* 0x0000800002023812 */ /* 0x000fe400078efcff */
[----:B------:R-:W-:Y:S02]  /*86a0*/  ISETP.LT.OR P1, PT, R15, 0x11, P1 ;  /* 0x000000110f00780c */ /* 0x000fe40000f21670 */
[----:B------:R-:W-:Y:S02]  /*86b0*/  LOP3.LUT R2, R2, 0xfffeffff, RZ, 0xc0, !PT ;  /* 0xfffeffff02027812 */ /* 0x000fe400078ec0ff */
[----:B------:R-:W-:Y:S02]  /*86c0*/  FSEL R192, R192, -INF , !P1 ;  /* 0xff800000c0c07808 */ /* 0x000fe40004800000 */
[----:B------:R-:W-:-:S02]  /*86d0*/  @P2 LOP3.LUT R2, R2, 0x10000, RZ, 0xfc, !PT ;  /* 0x0001000002022812 */ /* 0x000fc400078efcff */
[----:B------:R-:W-:Y:S02]  /*86e0*/  ISETP.GT.AND P1, PT, R14, 0x11, !P2 ;  /* 0x000000110e00780c */ /* 0x000fe40005724270 */
[----:B------:R-:W-:Y:S02]  /*86f0*/  ISETP.GE.AND P2, PT, R21, 0x19, PT ;  /* 0x000000191500780c */ /* 0x000fe40003f46270 */
[----:B------:R-:W-:Y:S02]  /*8700*/  ISETP.LT.OR P1, PT, R15, 0x12, P1 ;  /* 0x000000120f00780c */ /* 0x000fe40000f21670 */
[----:B------:R-:W-:Y:S02]  /*8710*/  LOP3.LUT R2, R2, 0xfffbffff, RZ, 0xc0, !PT ;  /* 0xfffbffff02027812 */ /* 0x000fe400078ec0ff */
[----:B------:R-:W-:Y:S02]  /*8720*/  FSEL R193, R193, -INF , !P1 ;  /* 0xff800000c1c17808 */ /* 0x000fe40004800000 */
[----:B------:R-:W-:-:S02]  /*8730*/  ISETP.GT.AND P1, PT, R14, 0x18, !P2 ;  /* 0x000000180e00780c */ /* 0x000fc40005724270 */
[----:B------:R-:W-:Y:S02]  /*8740*/  ISETP.GE.AND P3, PT, R21, 0x22, PT ;  /* 0x000000221500780c */ /* 0x000fe40003f66270 */
[----:B------:R-:W-:Y:S02]  /*8750*/  ISETP.LT.OR P1, PT, R15, 0x19, P1 ;  /* 0x000000190f00780c */ /* 0x000fe40000f21670 */
[----:B------:R-:W-:Y:S02]  /*8760*/  @P2 LOP3.LUT R2, R2, 0x40000, RZ, 0xfc, !PT ;  /* 0x0004000002022812 */ /* 0x000fe400078efcff */
[----:B------:R-:W-:Y:S02]  /*8770*/  ISETP.GE.AND P2, PT, R21, 0x1a, PT ;  /* 0x0000001a1500780c */ /* 0x000fe40003f46270 */
[----:B------:R-:W-:Y:S02]  /*8780*/  FSEL R196, R196, -INF , !P1 ;  /* 0xff800000c4c47808 */ /* 0x000fe40004800000 */
[----:B------:R-:W-:-:S02]  /*8790*/  ISETP.GT.AND P1, PT, R14, 0x19, !P2 ;  /* 0x000000190e00780c */ /* 0x000fc40005724270 */
[----:B------:R-:W-:Y:S02]  /*87a0*/  LOP3.LUT R2, R2, 0xfffdffff, RZ, 0xc0, !PT ;  /* 0xfffdffff02027812 */ /* 0x000fe400078ec0ff */
[----:B------:R-:W-:Y:S02]  /*87b0*/  ISETP.LT.OR P1, PT, R15, 0x1a, P1 ;  /* 0x0000001a0f00780c */ /* 0x000fe40000f21670 */
[----:B------:R-:W-:Y:S02]  /*87c0*/  @P3 LOP3.LUT R16, R16, 0x2, RZ, 0xfc, !PT ;  /* 0x0000000210103812 */ /* 0x000fe400078efcff */
[----:B------:R-:W-:Y:S02]  /*87d0*/  FSEL R197, R197, -INF , !P1 ;  /* 0xff800000c5c57808 */ /* 0x000fe40004800000 */
[----:B------:R-:W-:Y:S02]  /*87e0*/  ISETP.GE.AND P1, PT, R21, 0x21, PT ;  /* 0x000000211500780c */ /* 0x000fe40003f26270 */
[----:B------:R-:W-:-:S02]  /*87f0*/  @P2 LOP3.LUT R2, R2, 0x20000, RZ, 0xfc, !PT ;  /* 0x0002000002022812 */ /* 0x000fc400078efcff */
[----:B------:R-:W-:Y:S02]  /*8800*/  ISETP.GT.AND P2, PT, R14, 0x20, !P1 ;  /* 0x000000200e00780c */ /* 0x000fe40004f44270 */
[----:B------:R-:W-:Y:S02]  /*8810*/  LOP3.LUT R16, R16, 0xfffffffb, RZ, 0xc0, !PT ;  /* 0xfffffffb10107812 */ /* 0x000fe400078ec0ff */
[----:B------:R-:W-:Y:S02]  /*8820*/  ISETP.LT.OR P2, PT, R15, 0x21, P2 ;  /* 0x000000210f00780c */ /* 0x000fe40001741670 */
[----:B------:R-:W-:Y:S02]  /*8830*/  LOP3.LUT R2, R2, 0xffffff7f, RZ, 0xc0, !PT ;  /* 0xffffff7f02027812 */ /* 0x000fe400078ec0ff */
[----:B------:R-:W-:Y:S02]  /*8840*/  FSEL R168, R168, -INF , !P2 ;  /* 0xff800000a8a87808 */ /* 0x000fe40005000000 */
[----:B------:R-:W-:-:S02]  /*8850*/  ISETP.GT.AND P2, PT, R14, 0x21, !P3 ;  /* 0x000000210e00780c */ /* 0x000fc40005f44270 */
        /* <DEDUP_REMOVED lines=274> */
[----:B------:R-:W-:-:S13]  /*9980*/  PLOP3.LUT P6, PT, PT, PT, UP0, 0x40, 0x0 ;  /* 0x000000000000781c */ /* 0x000fda0003fce808 */
[----:B------:R-:W-:Y:S05]  /*9990*/  @P6 BRA `(.L_x_960) ;  /* 0x0000000000546947 */ /* 0x000fea0003800000 */
[----:B------:R-:W-:Y:S01]  /*99a0*/  ISETP.GT.AND P6, PT, R11, -0x1, PT ;  /* 0xffffffff0b00780c */ /* 0x000fe20003fc4270 */
[----:B------:R-:W-:-:S12]  /*99b0*/  BSSY B0, `(.L_x_961) ;  /* 0x0000010000007945 */ /* 0x000fd80003800000 */
[----:B------:R-:W-:Y:S05]  /*99c0*/  @P6 BRA `(.L_x_962) ;  /* 0x0000000000206947 */ /* 0x000fea0003800000 */
[----:B------:R-:W-:-:S05]  /*99d0*/  IMAD.U32 R201, RZ, RZ, UR52 ;  /* 0x00000034ffc97e24 */ /* 0x000fca000f8e00ff */
[----:B------:R-:W-:-:S13]  /*99e0*/  ISETP.NE.AND P6, PT, R201, 0x1, PT ;  /* 0x00000001c900780c */ /* 0x000fda0003fc5270 */
[----:B------:R-:W0:Y:S02]  /*99f0*/  @P6 LDC.64 R14, c[0x0][0x9e8] ;  /* 0x00027a00ff0e6b82 */ /* 0x000e240000000a00 */
[----:B0-----:R-:W-:-:S04]  /*9a00*/  @P6 IMAD.HI.U32 R202, R13, R14, RZ ;  /* 0x0000000e0dca6227 */ /* 0x001fc800078e00ff */
[----:B------:R-:W-:Y:S01]  /*9a10*/  IMAD.MOV.U32 R14, RZ, RZ, R13 ;  /* 0x000000ffff0e7224 */ /* 0x000fe200078e000d */
[----:B------:R-:W-:-:S04]  /*9a20*/  @P6 SHF.R.U32.HI R14, RZ, R15, R202 ;  /* 0x0000000fff0e6219 */ /* 0x000fc800000116ca */
[----:B------:R-:W-:Y:S01]  /*9a30*/  LOP3.LUT R21, RZ, R14, RZ, 0x33, !PT ;  /* 0x0000000eff157212 */ /* 0x000fe200078e33ff */
[----:B------:R-:W-:Y:S06]  /*9a40*/  BRA `(.L_x_963) ;  /* 0x0000000000187947 */ /* 0x000fec0003800000 */
.L_x_962:
[----:B------:R-:W-:Y:S02]  /*9a50*/  IMAD.U32 R201, RZ, RZ, UR52 ;  /* 0x00000034ffc97e24 */ /* 0x000fe4000f8e00ff */
[----:B------:R-:W-:-:S03]  /*9a60*/  IMAD.MOV.U32 R21, RZ, RZ, R11 ;  /* 0x000000ffff157224 */ /* 0x000fc600078e000b */
[----:B------:R-:W-:-:S13]  /*9a70*/  ISETP.NE.AND P6, PT, R201, 0x1, PT ;  /* 0x00000001c900780c */ /* 0x000fda0003fc5270 */
[----:B------:R-:W0:Y:S02]  /*9a80*/  @P6 LDC.64 R14, c[0x0][0x9e8] ;  /* 0x00027a00ff0e6b82 */ /* 0x000e240000000a00 */
[----:B0-----:R-:W-:-:S05]  /*9a90*/  @P6 IMAD.HI.U32 R14, R11, R14, RZ ;  /* 0x0000000e0b0e6227 */ /* 0x001fca00078e00ff */
[----:B------:R-:W-:-:S07]  /*9aa0*/  @P6 SHF.R.U32.HI R21, RZ, R15, R14 ;  /* 0x0000000fff156219 */ /* 0x000fce000001160e */
.L_x_963:
[----:B------:R-:W-:Y:S05]  /*9ab0*/  BSYNC B0 ;  /* 0x0000000000007941 */ /* 0x000fea0003800000 */
.L_x_961:
[----:B------:R-:W-:-:S05]  /*9ac0*/  IMAD R15, R21, R201, R12 ;  /* 0x000000c9150f7224 */ /* 0x000fca00078e020c */
[----:B------:R-:W-:Y:S02]  /*9ad0*/  VIADDMNMX R200, R15, R201, R200, PT ;  /* 0x000000c90fc87246 */ /* 0x000fe400038001c8 */
[----:B------:R-:W-:-:S07]  /*9ae0*/  VIMNMX R20, R20, R15, !PT ;  /* 0x0000000f14147248 */ /* 0x000fce0007fe0100 */
.L_x_960:
[----:B------:R-:W-:Y:S01]  /*9af0*/  ISETP.GT.AND P1, PT, R20, 0x20, !P1 ;  /* 0x000000201400780c */ /* 0x000fe20004f24270 */
[----:B------:R-:W-:Y:S01]  /*9b00*/  IMAD.U32 R21, RZ, RZ, UR37 ;  /* 0x00000025ff157e24 */ /* 0x000fe2000f8e00ff */
        /* <DEDUP_REMOVED lines=139> */
[----:B------:R-:W0:Y:S01]  /*a3c0*/  SHFL.BFLY PT, R15, R14, 0x2, 0x1f ;  /* 0x0c401f000e0f7f89 */ /* 0x000e2200000e0000 */
        /* <DEDUP_REMOVED lines=10> */
[C---:B------:R-:W-:Y:S02]  /*a470*/  ISETP.GT.AND P1, PT, R20.reuse, 0x78, !P1 ;  /* 0x000000781400780c */ /* 0x040fe40004f24270 */
[----:B------:R-:W-:Y:S02]  /*a480*/  ISETP.GT.AND P5, PT, R20, 0xd8, !P5 ;  /* 0x000000d81400780c */ /* 0x000fe40006fa4270 */
[----:B------:R-:W-:Y:S02]  /*a490*/  ISETP.LT.OR P1, PT, R200, 0x79, P1 ;  /* 0x00000079c800780c */ /* 0x000fe40000f21670 */
[----:B0-----:R-:W-:Y:S02]  /*a4a0*/  FMNMX.FTZ R201, R14, R15, !PT ;  /* 0x0000000f0ec97209 */ /* 0x001fe40007810000 */
[----:B------:R-:W-:Y:S02]  /*a4b0*/  FSEL R150, R150, -INF , !P1 ;  /* 0xff80000096967808 */ /* 0x000fe40004800000 */
[----:B------:R-:W-:Y:S01]  /*a4c0*/  LOP3.LUT P1, RZ, R16, 0x200000, RZ, 0xc0, !PT ;  /* 0x0020000010ff7812 */ /* 0x000fe2000782c0ff */
[----:B------:R-:W0:Y:S01]  /*a4d0*/  SHFL.BFLY PT, R12, R201, 0x1, 0x1f ;  /* 0x0c201f00c90c7f89 */ /* 0x000e2200000e0000 */
[----:B------:R-:W-:-:S02]  /*a4e0*/  ISETP.LT.OR P3, PT, R200, 0xd1, P3 ;  /* 0x000000d1c800780c */ /* 0x000fc40001f61670 */
[----:B------:R-:W-:Y:S02]  /*a4f0*/  ISETP.GT.AND P1, PT, R20, 0x79, !P1 ;  /* 0x000000791400780c */ /* 0x000fe40004f24270 */
[C---:B------:R-:W-:Y:S02]  /*a500*/  ISETP.LT.OR P4, PT, R200.reuse, 0xd2, P4 ;  /* 0x000000d2c800780c */ /* 0x040fe40002781670 */
[----:B------:R-:W-:Y:S02]  /*a510*/  ISETP.LT.OR P1, PT, R200, 0x7a, P1 ;  /* 0x0000007ac800780c */ /* 0x000fe40000f21670 */
[----:B------:R-:W-:Y:S02]  /*a520*/  FSEL R98, R98, -INF , !P3 ;  /* 0xff80000062627808 */ /* 0x000fe40005800000 */
[----:B------:R-:W-:Y:S02]  /*a530*/  FSEL R151, R151, -INF , !P1 ;  /* 0xff80000097977808 */ /* 0x000fe40004800000 */
[----:B------:R-:W-:-:S02]  /*a540*/  LOP3.LUT P1, RZ, R16, 0x100000, RZ, 0xc0, !PT ;  /* 0x0010000010ff7812 */ /* 0x000fc4000782c0ff */
[----:B------:R-:W-:Y:S02]  /*a550*/  ISETP.LT.OR P5, PT, R200, 0xd9, P5 ;  /* 0x000000d9c800780c */ /* 0x000fe40002fa1670 */
[----:B------:R-:W-:Y:S02]  /*a560*/  ISETP.GT.AND P1, PT, R20, 0x80, !P1 ;  /* 0x000000801400780c */ /* 0x000fe40004f24270 */
[----:B------:R-:W-:Y:S02]  /*a570*/  FSEL R102, R102, -INF , !P5 ;  /* 0xff80000066667808 */ /* 0x000fe40006800000 */
[----:B------:R-:W-:Y:S02]  /*a580*/  ISETP.LT.OR P1, PT, R200, 0x81, P1 ;  /* 0x00000081c800780c */ /* 0x000fe40000f21670 */
[----:B0-----:R-:W-:Y:S02]  /*a590*/  FMNMX.FTZ R12, R201, R12, !PT ;  /* 0x0000000cc90c7209 */ /* 0x001fe40007810000 */
        /* <DEDUP_REMOVED lines=108> */
[----:B------:R-:W-:Y:S02]  /*ac60*/  ISETP.LT.OR P2, PT, R200, 0xda, P2 ;  /* 0x000000dac800780c */ /* 0x000fe40001741670 */
[----:B------:R-:W-:Y:S02]  /*ac70*/  FSEL R21, R21, RZ, P1 ;  /* 0x000000ff15157208 */ /* 0x000fe40000800000 */
[----:B------:R-:W-:-:S03]  /*ac80*/  FSEL R103, R103, -INF , !P2 ;  /* 0xff80000067677808 */ /* 0x000fc60005000000 */
[--C-:B------:R-:W-:Y:S01]  /*ac90*/  FFMA.FTZ R186, R192, UR37, -R21.reuse ;  /* 0x00000025c0ba7c23 */ /* 0x100fe20008010815 */
[----:B------:R-:W-:Y:S01]  /*aca0*/  FMNMX.FTZ R192, R15, R0, !PT ;  /* 0x000000000fc07209 */ /* 0x000fe20007810000 */
[--C-:B------:R-:W-:Y:S01]  /*acb0*/  FFMA.FTZ R14, R184, UR37, -R21.reuse ;  /* 0x00000025b80e7c23 */ /* 0x100fe20008010815 */
[----:B------:R-:W-:-:S01]  /*acc0*/  FFMA.FTZ R184, R188, UR37, -R21 ;  /* 0x00000025bcb87c23 */ /* 0x000fc20008010815 */
[--C-:B------:R-:W-:Y:S01]  /*acd0*/  FFMA.FTZ R188, R196, UR37, -R21.reuse ;  /* 0x00000025c4bc7c23 */ /* 0x100fe20008010815 */
[----:B------:R-:W-:Y:S01]  /*ace0*/  FMNMX.FTZ R201, R187, R192, !PT ;  /* 0x000000c0bbc97209 */ /* 0x000fe20007810000 */
[--C-:B------:R-:W-:Y:S01]  /*acf0*/  FFMA.FTZ R196, R108, UR37, -R21.reuse ;  /* 0x000000256cc47c23 */ /* 0x100fe20008010815 */
[----:B------:R-:W-:Y:S01]  /*ad00*/  FSEL R108, R99, -INF , !P4 ;  /* 0xff800000636c7808 */ /* 0x000fe20006000000 */
[--C-:B------:R-:W-:Y:S01]  /*ad10*/  FFMA.FTZ R185, R185, UR37, -R21.reuse ;  /* 0x00000025b9b97c23 */ /* 0x100fe20008010815 */
        /* <DEDUP_REMOVED lines=60> */
[----:B------:R-:W-:-:S04]  /*b0e0*/  FMNMX.FTZ R201, R155, R192, !PT ;  /* 0x000000c09bc97209 */ /* 0x000fc80007810000 */
[----:B------:R-:W-:-:S03]  /*b0f0*/  FMNMX.FTZ R192, R158, R201, !PT ;  /* 0x000000c99ec07209 */ /* 0x000fc60007810000 */
[----:B------:R-:W-:Y:S01]  /*b100*/  MUFU.EX2 R14, R14 ;  /* 0x0000000e000e7308 */ /* 0x000fe20000000800 */
[----:B------:R-:W-:Y:S02]  /*b110*/  FMNMX.FTZ R201, R159, R192, !PT ;  /* 0x000000c09fc97209 */ /* 0x000fe40007810000 */
[----:B0-----:R-:W-:Y:S02]  /*b120*/  FSEL R196, R12, RZ, P1 ;  /* 0x000000ff0cc47208 */ /* 0x001fe40000800000 */
[----:B------:R-:W-:-:S03]  /*b130*/  FMNMX.FTZ R192, R162, R201, !PT ;  /* 0x000000c9a2c07209 */ /* 0x000fc60007810000 */
[----:B------:R-:W-:Y:S01]  /*b140*/  FADD.FTZ R196, -R196, R3 ;  /* 0x00000003c4c47221 */ /* 0x000fe20000010100 */
[----:B------:R-:W-:Y:S01]  /*b150*/  FMNMX.FTZ R201, R163, R192, !PT ;  /* 0x000000c0a3c97209 */ /* 0x000fe20007810000 */
[----:B------:R-:W-:Y:S02]  /*b160*/  MUFU.EX2 R185, R185 ;  /* 0x000000b900b97308 */ /* 0x000fe40000000800 */
[----:B------:R-:W-:Y:S01]  /*b170*/  FMUL.FTZ R3, R196, UR37 ;  /* 0x00000025c4037c20 */ /* 0x000fe20008410000 */
[----:B------:R-:W-:-:S04]  /*b180*/  FMNMX.FTZ R192, R166, R201, !PT ;  /* 0x000000c9a6c07209 */ /* 0x000fc80007810000 */
[----:B------:R-:W-:Y:S01]  /*b190*/  FMNMX.FTZ R201, R167, R192, !PT ;  /* 0x000000c0a7c97209 */ /* 0x000fe20007810000 */
[----:B------:R-:W0:Y:S03]  /*b1a0*/  MUFU.EX2 R3, R3 ;  /* 0x0000000300037308 */ /* 0x000e260000000800 */
[----:B------:R-:W-:-:S04]  /*b1b0*/  FMNMX.FTZ R192, R138, R201, !PT ;  /* 0x000000c98ac07209 */ /* 0x000fc80007810000 */
[----:B------:R-:W-:Y:S01]  /*b1c0*/  FMNMX.FTZ R201, R139, R192, !PT ;  /* 0x000000c08bc97209 */ /* 0x000fe20007810000 */
[----:B------:R-:W1:Y:S03]  /*b1d0*/  MUFU.EX2 R184, R184 ;  /* 0x000000b800b87308 */ /* 0x000e660000000800 */
[----:B------:R-:W-:-:S04]  /*b1e0*/  FMNMX.FTZ R192, R142, R201, !PT ;  /* 0x000000c98ec07209 */ /* 0x000fc80007810000 */
[----:B------:R-:W-:Y:S01]  /*b1f0*/  FMNMX.FTZ R201, R143, R192, !PT ;  /* 0x000000c08fc97209 */ /* 0x000fe20007810000 */
[----:B------:R-:W2:Y:S01]  /*b200*/  MUFU.EX2 R189, R189 ;  /* 0x000000bd00bd7308 */ /* 0x000ea20000000800 */
[----:B0-----:R-:W-:-:S02]  /*b210*/  FFMA.FTZ R200, R3, R7, R14 ;  /* 0x0000000703c87223 */ /* 0x001fc4000001000e */
[----:B------:R-:W-:-:S04]  /*b220*/  FMNMX.FTZ R192, R146, R201, !PT ;  /* 0x000000c992c07209 */ /* 0x000fc80007810000 */
[----:B------:R-:W-:Y:S01]  /*b230*/  FMNMX.FTZ R201, R147, R192, !PT ;  /* 0x000000c093c97209 */ /* 0x000fe20007810000 */
[----:B------:R-:W0:Y:S03]  /*b240*/  MUFU.EX2 R186, R186 ;  /* 0x000000ba00ba7308 */ /* 0x000e260000000800 */
[----:B------:R-:W-:-:S04]  /*b250*/  FMNMX.FTZ R192, R150, R201, !PT ;  /* 0x000000c996c07209 */ /* 0x000fc80007810000 */
[----:B------:R-:W-:Y:S01]  /*b260*/  FMNMX.FTZ R201, R151, R192, !PT ;  /* 0x000000c097c97209 */ /* 0x000fe20007810000 */
[----:B------:R-:W3:Y:S03]  /*b270*/  MUFU.EX2 R193, R193 ;  /* 0x000000c100c17308 */ /* 0x000ee60000000800 */
[----:B------:R-:W-:-:S04]  /*b280*/  FMNMX.FTZ R192, R122, R201, !PT ;  /* 0x000000c97ac07209 */ /* 0x000fc80007810000 */
[----:B------:R-:W-:Y:S01]  /*b290*/  FMNMX.FTZ R201, R123, R192, !PT ;  /* 0x000000c07bc97209 */ /* 0x000fe20007810000 */
[----:B------:R-:W4:Y:S03]  /*b2a0*/  MUFU.EX2 R188, R188 ;  /* 0x000000bc00bc7308 */ /* 0x000f260000000800 */
[----:B------:R-:W-:-:S04]  /*b2b0*/  FMNMX.FTZ R192, R126, R201, !PT ;  /* 0x000000c97ec07209 */ /* 0x000fc80007810000 */
[----:B------:R-:W-:Y:S01]  /*b2c0*/  FMNMX.FTZ R201, R127, R192, !PT ;  /* 0x000000c07fc97209 */ /* 0x000fe20007810000 */
[----:B------:R-:W5:Y:S03]  /*b2d0*/  MUFU.EX2 R197, R197 ;  /* 0x000000c500c57308 */ /* 0x000f660000000800 */
        /* <DEDUP_REMOVED lines=28> */
[----:B------:R-:W-:Y:S01]  /*b4a0*/  IMAD.U32 R101, RZ, RZ, UR37 ;  /* 0x00000025ff657e24 */ /* 0x000fe2000f8e00ff */
[----:B------:R-:W-:Y:S02]  /*b4b0*/  MUFU.EX2 R180, R180 ;  /* 0x000000b400b47308 */ /* 0x000fe40000000800 */
[----:B------:R-:W-:-:S04]  /*b4c0*/  FMNMX.FTZ R201, R98, R201, !PT ;  /* 0x000000c962c97209 */ /* 0x000fc80007810000 */
[----:B------:R-:W-:Y:S02]  /*b4d0*/  FMNMX.FTZ R201, R108, R201, !PT ;  /* 0x000000c96cc97209 */ /* 0x000fe40007810000 */
[----:B------:R-:W-:Y:S02]  /*b4e0*/  MUFU.EX2 R181, R181 ;  /* 0x000000b500b57308 */ /* 0x000fe40000000800 */
[----:B------:R-:W-:-:S04]  /*b4f0*/  FMNMX.FTZ R20, R102, R201, !PT ;  /* 0x000000c966147209 */ /* 0x000fc80007810000 */
[----:B------:R-:W-:Y:S02]  /*b500*/  FMNMX.FTZ R20, R103, R20, !PT ;  /* 0x0000001467147209 */ /* 0x000fe40007810000 */
[----:B------:R-:W-:Y:S03]  /*b510*/  MUFU.EX2 R152, R152 ;  /* 0x0000009800987308 */ /* 0x000fe60000000800 */
[----:B------:R-:W1:Y:S05]  /*b520*/  SHFL.BFLY PT, R201, R20, 0x2, 0x1f ;  /* 0x0c401f0014c97f89 */ /* 0x000e6a00000e0000 */
[----:B------:R-:W-:Y:S08]  /*b530*/  MUFU.EX2 R153, R153 ;  /* 0x0000009900997308 */ /* 0x000ff00000000800 */
[----:B------:R-:W-:Y:S08]  /*b540*/  MUFU.EX2 R156, R156 ;  /* 0x0000009c009c7308 */ /* 0x000ff00000000800 */
[----:B------:R-:W-:Y:S01]  /*b550*/  MUFU.EX2 R157, R157 ;  /* 0x0000009d009d7308 */ /* 0x000fe20000000800 */
[----:B-1----:R-:W-:-:S05]  /*b560*/  FMNMX.FTZ R201, R20, R201, !PT ;  /* 0x000000c914c97209 */ /* 0x002fca0007810000 */
[----:B------:R-:W1:Y:S02]  /*b570*/  SHFL.BFLY PT, R20, R201, 0x1, 0x1f ;  /* 0x0c201f00c9147f89 */ /* 0x000e6400000e0000 */
[----:B------:R-:W-:Y:S08]  /*b580*/  MUFU.EX2 R160, R160 ;  /* 0x000000a000a07308 */ /* 0x000ff00000000800 */
[----:B------:R-:W-:Y:S08]  /*b590*/  MUFU.EX2 R161, R161 ;  /* 0x000000a100a17308 */ /* 0x000ff00000000800 */
[----:B------:R-:W-:Y:S01]  /*b5a0*/  MUFU.EX2 R164, R164 ;  /* 0x000000a400a47308 */ /* 0x000fe20000000800 */
[----:B-1----:R-:W-:-:S07]  /*b5b0*/  FMNMX.FTZ R20, R201, R20, !PT ;  /* 0x00000014c9147209 */ /* 0x002fce0007810000 */
[----:B------:R-:W-:Y:S01]  /*b5c0*/  MUFU.EX2 R165, R165 ;  /* 0x000000a500a57308 */ /* 0x000fe20000000800 */
[C---:B------:R-:W-:Y:S01]  /*b5d0*/  FSETP.NEU.FTZ.AND P1, PT, R20.reuse, -INF , PT ;  /* 0xff8000001400780b */ /* 0x040fe20003f3d000 */
[----:B------:R-:W-:-:S06]  /*b5e0*/  FFMA.FTZ R101, R20, R101, -8 ;  /* 0xc100000014657423 */ /* 0x000fcc0000010065 */
[----:B------:R-:W-:Y:S01]  /*b5f0*/  MUFU.EX2 R136, R136 ;  /* 0x0000008800887308 */ /* 0x000fe20000000800 */
[----:B------:R-:W-:-:S05]  /*b600*/  FSEL R101, R101, RZ, P1 ;  /* 0x000000ff65657208 */ /* 0x000fca0000800000 */
[--C-:B------:R-:W-:Y:S01]  /*b610*/  FFMA.FTZ R196, R187, UR37, -R101.reuse ;  /* 0x00000025bbc47c23 */ /* 0x100fe20008010865 */
[----:B------:R-:W-:-:S01]  /*b620*/  FFMA.FTZ R187, R194, UR37, -R101 ;  /* 0x00000025c2bb7c23 */ /* 0x000fc20008010865 */
[--C-:B------:R-:W-:Y:S01]  /*b630*/  FFMA.FTZ R194, R195, UR37, -R101.reuse ;  /* 0x00000025c3c27c23 */ /* 0x100fe20008010865 */
[----:B------:R-:W-:Y:S01]  /*b640*/  FSEL R195, R20, RZ, P1 ;  /* 0x000000ff14c37208 */ /* 0x000fe20000800000 */
[--C-:B------:R-:W-:Y:S01]  /*b650*/  FFMA.FTZ R117, R190, UR37, -R101.reuse ;  /* 0x00000025be757c23 */ /* 0x100fe20008010865 */
[----:B------:R-:W-:-:S01]  /*b660*/  FFMA.FTZ R190, R191, UR37, -R101 ;  /* 0x00000025bfbe7c23 */ /* 0x000fc20008010865 */
[--C-:B------:R-:W-:Y:S01]  /*b670*/  FFMA.FTZ R191, R198, UR37, -R101.reuse ;  /* 0x00000025c6bf7c23 */ /* 0x100fe20008010865 */
[----:B------:R-:W-:-:S01]  /*b680*/  FFMA.FTZ R198, R199, UR37, -R101 ;  /* 0x00000025c7c67c23 */ /* 0x000fc20008010865 */
[----:B------:R-:W-:Y:S01]  /*b690*/  FADD.FTZ R195, -R195, R0 ;  /* 0x00000000c3c37221 */ /* 0x000fe20000010100 */
[----:B------:R-:W-:-:S01]  /*b6a0*/  FFMA.FTZ R199, R142, UR37, -R101 ;  /* 0x000000258ec77c23 */ /* 0x000fc20008010865 */
[--C-:B------:R-:W-:Y:S01]  /*b6b0*/  FFMA.FTZ R15, R15, UR37, -R101.reuse ;  /* 0x000000250f0f7c23 */ /* 0x100fe20008010865 */
[----:B------:R-:W-:Y:S01]  /*b6c0*/  MUFU.EX2 R196, R196 ;  /* 0x000000c400c47308 */ /* 0x000fe20000000800 */
[----:B------:R-:W-:Y:S01]  /*b6d0*/  FMUL.FTZ R142, R195, UR37 ;  /* 0x00000025c38e7c20 */ /* 0x000fe20008410000 */
[----:B------:R-:W-:Y:S01]  /*b6e0*/  FADD.FTZ R195, R185, R200 ;  /* 0x000000c8b9c37221 */ /* 0x000fe20000010000 */
[----:B------:R-:W-:-:S01]  /*b6f0*/  FFMA.FTZ R170, R170, UR37, -R101 ;  /* 0x00000025aaaa7c23 */ /* 0x000fc20008010865 */
[--C-:B------:R-:W-:Y:S01]  /*b700*/  FFMA.FTZ R171, R171, UR37, -R101.reuse ;  /* 0x00000025abab7c23 */ /* 0x100fe20008010865 */
[----:B------:R-:W-:-:S01]  /*b710*/  FFMA.FTZ R174, R174, UR37, -R101 ;  /* 0x00000025aeae7c23 */ /* 0x000fc20008010865 */
[----:B------:R-:W-:Y:S01]  /*b720*/  FADD.FTZ R200, R184, R195 ;  /* 0x000000c3b8c87221 */ /* 0x000fe20000010000 */
[----:B------:R-:W-:-:S01]  /*b730*/  FFMA.FTZ R175, R175, UR37, -R101 ;  /* 0x00000025afaf7c23 */ /* 0x000fc20008010865 */
[----:B------:R-:W-:Y:S01]  /*b740*/  MUFU.EX2 R15, R15 ;  /* 0x0000000f000f7308 */ /* 0x000fe20000000800 */
[----:B------:R-:W-:-:S01]  /*b750*/  FFMA.FTZ R178, R178, UR37, -R101 ;  /* 0x00000025b2b27c23 */ /* 0x000fc20008010865 */
[----:B--2---:R-:W-:Y:S01]  /*b760*/  FADD.FTZ R195, R189, R200 ;  /* 0x000000c8bdc37221 */ /* 0x004fe20000010000 */
[----:B------:R-:W-:-:S01]  /*b770*/  FFMA.FTZ R179, R179, UR37, -R101 ;  /* 0x00000025b3b37c23 */ /* 0x000fc20008010865 */
[--C-:B------:R-:W-:Y:S01]  /*b780*/  FFMA.FTZ R182, R182, UR37, -R101.reuse ;  /* 0x00000025b6b67c23 */ /* 0x100fe20008010865 */
[----:B------:R-:W-:-:S01]  /*b790*/  FFMA.FTZ R183, R183, UR37, -R101 ;  /* 0x00000025b7b77c23 */ /* 0x000fc20008010865 */
[----:B0-----:R-:W-:Y:S01]  /*b7a0*/  FADD.FTZ R200, R186, R195 ;  /* 0x000000c3bac87221 */ /* 0x001fe20000010000 */
[----:B------:R-:W-:-:S01]  /*b7b0*/  FFMA.FTZ R154, R154, UR37, -R101 ;  /* 0x000000259a9a7c23 */ /* 0x000fc20008010865 */
[----:B------:R-:W0:Y:S01]  /*b7c0*/  MUFU.EX2 R142, R142 ;  /* 0x0000008e008e7308 */ /* 0x000e220000000800 */
[----:B------:R-:W-:-:S01]  /*b7d0*/  FFMA.FTZ R155, R155, UR37, -R101 ;  /* 0x000000259b9b7c23 */ /* 0x000fc20008010865 */
[----:B---3--:R-:W-:Y:S01]  /*b7e0*/  FADD.FTZ R195, R193, R200 ;  /* 0x000000c8c1c37221 */ /* 0x008fe20000010000 */
[----:B------:R-:W-:-:S01]  /*b7f0*/  FFMA.FTZ R158, R158, UR37, -R101 ;  /* 0x000000259e9e7c23 */ /* 0x000fc20008010865 */
[--C-:B------:R-:W-:Y:S01]  /*b800*/  FFMA.FTZ R159, R159, UR37, -R101.reuse ;  /* 0x000000259f9f7c23 */ /* 0x100fe20008010865 */
[----:B------:R-:W-:-:S01]  /*b810*/  FFMA.FTZ R162, R162, UR37, -R101 ;  /* 0x00000025a2a27c23 */ /* 0x000fc20008010865 */
[----:B----4-:R-:W-:Y:S01]  /*b820*/  FADD.FTZ R200, R188, R195 ;  /* 0x000000c3bcc87221 */ /* 0x010fe20000010000 */
[----:B------:R-:W-:-:S01]  /*b830*/  FFMA.FTZ R163, R163, UR37, -R101 ;  /* 0x00000025a3a37c23 */ /* 0x000fc20008010865 */
[----:B------:R-:W1:Y:S01]  /*b840*/  MUFU.EX2 R117, R117 ;  /* 0x0000007500757308 */ /* 0x000e620000000800 */
[----:B------:R-:W-:-:S01]  /*b850*/  FFMA.FTZ R166, R166, UR37, -R101 ;  /* 0x00000025a6a67c23 */ /* 0x000fc20008010865 */
[----:B-----5:R-:W-:Y:S01]  /*b860*/  FADD.FTZ R195, R197, R200 ;  /* 0x000000c8c5c37221 */ /* 0x020fe20000010000 */
[----:B------:R-:W-:-:S01]  /*b870*/  FFMA.FTZ R167, R167, UR37, -R101 ;  /* 0x00000025a7a77c23 */ /* 0x000fc20008010865 */
[--C-:B------:R-:W-:Y:S01]  /*b880*/  FFMA.FTZ R138, R138, UR37, -R101.reuse ;  /* 0x000000258a8a7c23 */ /* 0x100fe20008010865 */
[----:B------:R-:W-:-:S01]  /*b890*/  FFMA.FTZ R139, R139, UR37, -R101 ;  /* 0x000000258b8b7c23 */ /* 0x000fc20008010865 */
[--C-:B------:R-:W-:Y:S01]  /*b8a0*/  FFMA.FTZ R143, R143, UR37, -R101.reuse ;  /* 0x000000258f8f7c23 */ /* 0x100fe20008010865 */
[----:B------:R-:W-:-:S01]  /*b8b0*/  FFMA.FTZ R146, R146, UR37, -R101 ;  /* 0x0000002592927c23 */ /* 0x000fc20008010865 */
[----:B------:R-:W2:Y:S01]  /*b8c0*/  MUFU.EX2 R190, R190 ;  /* 0x000000be00be7308 */ /* 0x000ea20000000800 */
[----:B0-----:R-:W-:-:S01]  /*b8d0*/  FFMA.FTZ R7, R142, R6, R15 ;  /* 0x000000068e077223 */ /* 0x001fc2000001000f */
[--C-:B------:R-:W-:Y:S01]  /*b8e0*/  FFMA.FTZ R147, R147, UR37, -R101.reuse ;  /* 0x0000002593937c23 */ /* 0x100fe20008010865 */
[----:B------:R-:W-:-:S01]  /*b8f0*/  FFMA.FTZ R150, R150, UR37, -R101 ;  /* 0x0000002596967c23 */ /* 0x000fc20008010865 */
[----:B------:R-:W-:Y:S01]  /*b900*/  FFMA.FTZ R151, R151, UR37, -R101 ;  /* 0x0000002597977c23 */ /* 0x000fe20008010865 */
[----:B------:R-:W-:-:S01]  /*b910*/  FADD.FTZ R6, R196, R7 ;  /* 0x00000007c4067221 */ /* 0x000fc20000010000 */
[--C-:B------:R-:W-:Y:S01]  /*b920*/  FFMA.FTZ R122, R122, UR37, -R101.reuse ;  /* 0x000000257a7a7c23 */ /* 0x100fe20008010865 */
[----:B------:R-:W-:-:S01]  /*b930*/  FFMA.FTZ R123, R123, UR37, -R101 ;  /* 0x000000257b7b7c23 */ /* 0x000fc20008010865 */
[----:B------:R-:W0:Y:S01]  /*b940*/  MUFU.EX2 R187, R187 ;  /* 0x000000bb00bb7308 */ /* 0x000e220000000800 */
        /* <DEDUP_REMOVED lines=25> */
[--C-:B------:R-:W-:Y:S01]  /*bae0*/  FFMA.FTZ R98, R98, UR37, -R101.reuse ;  /* 0x0000002562627c23 */ /* 0x100fe20008010865 */
[----:B------:R-:W-:-:S05]  /*baf0*/  FFMA.FTZ R102, R102, UR37, -R101 ;  /* 0x0000002566667c23 */ /* 0x000fca0008010865 */
[----:B------:R-:W1:Y:S01]  /*bb00*/  MUFU.EX2 R170, R170 ;  /* 0x000000aa00aa7308 */ /* 0x000e620000000800 */
[----:B--2---:R-:W-:-:S01]  /*bb10*/  FADD.FTZ R7, R191, R6 ;  /* 0x00000006bf077221 */ /* 0x004fc20000010000 */
[----:B------:R-:W-:-:S06]  /*bb20*/  FADD.FTZ R6, R168, R195 ;  /* 0x000000c3a8067221 */ /* 0x000fcc0000010000 */
[----:B------:R-:W2:Y:S01]  /*bb30*/  MUFU.EX2 R171, R171 ;  /* 0x000000ab00ab7308 */ /* 0x000ea20000000800 */
[----:B0-----:R-:W-:-:S07]  /*bb40*/  FADD.FTZ R7, R198, R7 ;  /* 0x00000007c6077221 */ /* 0x001fce0000010000 */
[----:B------:R-:W0:Y:S01]  /*bb50*/  MUFU.EX2 R174, R174 ;  /* 0x000000ae00ae7308 */ /* 0x000e220000000800 */
        /* <DEDUP_REMOVED lines=114> */
[----:B--2---:R-:W-:-:S04]  /*c280*/  FADD.FTZ R6, R105, R6 ;  /* 0x0000000669067221 */ /* 0x004fc80000010000 */
[----:B------:R-:W-:-:S03]  /*c290*/  FADD.FTZ R195, R99, R6 ;  /* 0x0000000663c37221 */ /* 0x000fc60000010000 */
        /* <DEDUP_REMOVED lines=14> */
[--C-:B------:R-:W-:Y:S01]  /*c380*/  FFMA.FTZ R195, R108, UR37, -R101.reuse ;  /* 0x000000256cc37c23 */ /* 0x100fe20008010865 */
[----:B------:R-:W-:-:S05]  /*c390*/  FFMA.FTZ R101, R103, UR37, -R101 ;  /* 0x0000002567657c23 */ /* 0x000fca0008010865 */
        /* <DEDUP_REMOVED lines=38> */
[----:B--2---:R-:W-:-:S03]  /*c600*/  FADD.FTZ R7, R21, R6 ;  /* 0x0000000615077221 */ /* 0x004fc60000010000 */
[----:B0-----:R-:W-:Y:S01]  /*c610*/  FADD.FTZ R6, R101, R103 ;  /* 0x0000006765067221 */ /* 0x001fe20000010000 */
[----:B------:R-:W-:Y:S06]  /*c620*/  @!P0 BRA `(.L_x_964) ;  /* 0x0000000000048947 */ /* 0x000fec0003800000 */
[----:B------:R-:W-:Y:S01]  /*c630*/  BPT.TRAP 0x1 ;  /* 0x000000040000795c */ /* 0x000fe20000300000 */
.L_x_964:
[----:B------:R-:W-:Y:S01]  /*c640*/  ULEA UR6, UR45, UR41, 0x3 ;  /* 0x000000292d067291 */ /* 0x000fe2000f8e183f */
[----:B------:R-:W-:Y:S01]  /*c650*/  ISETP.GT.AND P1, PT, R4, UR57, PT ;  /* 0x0000003904007c0c */ /* 0x000fe2000bf24270 */
[----:B------:R-:W-:Y:S01]  /*c660*/  UMOV UR46, UR55 ;  /* 0x00000037002e7c82 */ /* 0x000fe20008000000 */
[----:B------:R-:W-:Y:S01]  /*c670*/  F2FP.SATFINITE.E4M3.F32.PACK_AB_MERGE_C R0, R143, R0, RZ ;  /* 0x000000008f00723e */ /* 0x000fe200048070ff */
[----:B------:R-:W-:Y:S01]  /*c680*/  UIADD3 UR6, UR6, 0x2e860, URZ ;  /* 0x0002e86006067890 */ /* 0x000fe2000fffe03f */
[----:B------:R-:W-:Y:S01]  /*c690*/  F2FP.SATFINITE.E4M3.F32.PACK_AB_MERGE_C R184, R189, R184, RZ ;  /* 0x000000b8bdb8723e */ /* 0x000fe200048070ff */
[----:B------:R-:W-:Y:S01]  /*c6a0*/  UMOV UR45, UR56 ;  /* 0x00000038002d7c82 */ /* 0x000fe20008000000 */
[----:B------:R-:W-:Y:S01]  /*c6b0*/  F2FP.SATFINITE.E4M3.F32.PACK_AB_MERGE_C R117, R190, R117, RZ ;  /* 0x00000075be75723e */ /* 0x000fe200048070ff */
[----:B------:R-:W-:Y:S01]  /*c6c0*/  UPRMT UR6, UR39, 0x654, UR6 ;  /* 0x0000065427067896 */ /* 0x000fe20008000006 */
        /* <DEDUP_REMOVED lines=120> */
[----:B------:R-:W-:Y:S01]  /*ce50*/  IMAD.MOV.U32 R3, RZ, RZ, R12 ;  /* 0x000000ffff037224 */ /* 0x000fe200078e000c */
[----:B------:R-:W-:Y:S06]  /*ce60*/  @P1 BRA `(.L_x_965) ;  /* 0xffffffa400041947 */ /* 0x000fec000383ffff */
[----:B------:R-:W-:Y:S01]  /*ce70*/  IMAD.MOV.U32 R0, RZ, RZ, R20 ;  /* 0x000000ffff007224 */ /* 0x000fe200078e0014 */
[----:B------:R-:W-:Y:S01]  /*ce80*/  UMOV UR45, UR56 ;  /* 0x00000038002d7c82 */ /* 0x000fe20008000000 */
[----:B------:R-:W-:Y:S01]  /*ce90*/  IMAD.MOV.U32 R3, RZ, RZ, R12 ;  /* 0x000000ffff037224 */ /* 0x000fe200078e000c */
[----:B------:R-:W-:-:S06]  /*cea0*/  UMOV UR46, UR55 ;  /* 0x00000037002e7c82 */ /* 0x000fcc0008000000 */
.L_x_947:
[----:B------:R-:W0:Y:S01]  /*ceb0*/  LDC R9, c[0x0][0x9e4] ;  /* 0x00027900ff097b82 */ /* 0x000e220000000800 */
[----:B------:R-:W-:Y:S01]  /*cec0*/  VIADD R10, R22, -UR53 ;  /* 0x80000035160a7c36 */ /* 0x000fe20008000000 */
[----:B------:R-:W-:-:S04]  /*ced0*/  LOP3.LUT R2, R2, 0xffefffff, RZ, 0xc0, !PT ;  /* 0xffefffff02027812 */ /* 0x000fc800078ec0ff */
[----:B------:R-:W-:Y:S02]  /*cee0*/  R2UR UR6, R10 ;  /* 0x000000000a0672ca */ /* 0x000fe400000e0000 */
[----:B0-----:R-:W-:-:S13]  /*cef0*/  ISETP.GE.AND P1, PT, R9, 0x1, PT ;  /* 0x000000010900780c */ /* 0x001fda0003f26270 */
[----:B------:R-:W-:Y:S01]  /*cf00*/  @P1 LOP3.LUT R2, R2, 0x100000, RZ, 0xfc, !PT ;  /* 0x0010000002021812 */ /* 0x000fe200078efcff */
[----:B------:R-:W-:Y:S06]  /*cf10*/  @!P1 BRA `(.L_x_966) ;  /* 0x0000000000449947 */ /* 0x000fec0003800000 */
        /* <DEDUP_REMOVED lines=9> */
.L_x_967:
[----:B------:R-:W-:-:S13]  /*cfb0*/  ISETP.NE.AND P1, PT, R9, 0x1, PT ;  /* 0x000000010900780c */ /* 0x000fda0003f25270 */
[----:B------:R-:W0:Y:S02]  /*cfc0*/  @P1 LDC.64 R10, c[0x0][0x9e8] ;  /* 0x00027a00ff0a1b82 */ /* 0x000e240000000a00 */
[----:B0-----:R-:W-:-:S05]  /*cfd0*/  @P1 IMAD.HI.U32 R10, R22, R10, RZ ;  /* 0x0000000a160a1227 */ /* 0x001fca00078e00ff */
[----:B------:R-:W-:-:S07]  /*cfe0*/  @P1 SHF.R.U32.HI R22, RZ, R11, R10 ;  /* 0x0000000bff161219 */ /* 0x000fce000001160a */
.L_x_968:
[----:B------:R-:W-:-:S05]  /*cff0*/  IMAD R22, R22, R9, RZ ;  /* 0x0000000916167224 */ /* 0x000fca00078e02ff */
[----:B------:R-:W-:-:S13]  /*d000*/  R2UR UR7, R22 ;  /* 0x00000000160772ca */ /* 0x000fda00000e0000 */
[----:B------:R-:W-:-:S04]  /*d010*/  UISETP.LT.AND UP0, UPT, UR6, UR7, UPT ;  /* 0x000000070600728c */ /* 0x000fc8000bf01270 */
[----:B------:R-:W-:-:S12]  /*d020*/  USEL UR6, UR6, UR7, !UP0 ;  /* 0x0000000706067287 */ /* 0x000fd8000c000000 */
.L_x_966:
[----:B------:R-:W-:-:S03]  /*d030*/  UIADD3 UR7, UR6, 0xdf, URZ ;  /* 0x000000df06077890 */ /* 0x000fc6000fffe03f */
[----:B------:R-:W-:Y:S02]  /*d040*/  UMOV UR6, URZ ;  /* 0x0000003f00067c82 */ /* 0x000fe40008000000 */
[----:B------:R-:W-:-:S04]  /*d050*/  UIMAD.WIDE UR6, UR7, -0x6db6db6d, UR6 ;  /* 0x92492493070678a5 */ /* 0x000fc8000f8e0206 */
[----:B------:R-:W-:-:S04]  /*d060*/  USHF.R.U32.HI UR6, URZ, 0x1f, UR7 ;  /* 0x0000001f3f067899 */ /* 0x000fc80008011607 */
[----:B------:R-:W-:-:S04]  /*d070*/  ULEA.HI.SX32 UR6, UR7, UR6, 0x19 ;  /* 0x0000000607067291 */ /* 0x000fc8000f8fca3f */
[----:B------:R-:W-:-:S04]  /*d080*/  UISETP.LT.AND UP0, UPT, UR38, UR6, UPT ;  /* 0x000000062600728c */ /* 0x000fc8000bf01270 */
[----:B------:R-:W-:-:S06]  /*d090*/  USEL UR52, UR38, UR6, !UP0 ;  /* 0x0000000626347287 */ /* 0x000fcc000c000000 */
[----:B------:R-:W-:-:S13]  /*d0a0*/  ISETP.GE.AND P1, PT, R4, UR52, PT ;  /* 0x0000003404007c0c */ /* 0x000fda000bf26270 */
[----:B------:R-:W-:Y:S05]  /*d0b0*/  @!P1 BRA `(.L_x_969) ;  /* 0x0000003400889947 */ /* 0x000fea0003800000 */
[----:B------:R-:W-:Y:S01]  /*d0c0*/  IMAD.MOV.U32 R11, RZ, RZ, R0 ;  /* 0x000000ffff0b7224 */ /* 0x000fe200078e0000 */
[----:B------:R-:W-:Y:S01]  /*d0d0*/  UMOV UR54, UR46 ;  /* 0x0000002e00367c82 */ /* 0x000fe20008000000 */
[----:B------:R-:W-:Y:S01]  /*d0e0*/  IMAD.MOV.U32 R10, RZ, RZ, R3 ;  /* 0x000000ffff0a7224 */ /* 0x000fe200078e0003 */
[----:B------:R-:W-:-:S06]  /*d0f0*/  UMOV UR53, UR45 ;  /* 0x0000002d00357c82 */ /* 0x000fcc0008000000 */
.L_x_979:
        /* <DEDUP_REMOVED lines=9> */
.L_x_971:
[----:B------:R-:W-:Y:S01]  /*d190*/  ULEA UR6, UR45, UR41, 0x3 ;  /* 0x000000292d067291 */ /* 0x000fe2000f8e183f */
[----:B------:R-:W-:-:S05]  /*d1a0*/  IMAD.U32 R0, RZ, RZ, UR46 ;  /* 0x0000002eff007e24 */ /* 0x000fca000f8e00ff */
[----:B------:R-:W-:-:S04]  /*d1b0*/  SHF.L.U32 R0, R0, 0x1f, RZ ;  /* 0x0000001f00007819 */ /* 0x000fc800000006ff */
[----:B------:R0:W1:Y:S01]  /*d1c0*/  SYNCS.PHASECHK.TRANS64.TRYWAIT P1, [UR6+0x2e830], R0 ;  /* 0x02e83000ff0075a7 */ /* 0x0000620008020146 */
[----:B------:R-:W-:Y:S05]  /*d1d0*/  @!P0 BRA `(.L_x_972) ;  /* 0x0000000000048947 */ /* 0x000fea0003800000 */
[----:B------:R-:W-:Y:S01]  /*d1e0*/  BPT.TRAP 0x1 ;  /* 0x000000040000795c */ /* 0x000fe20000300000 */
.L_x_972:
[----:B-1----:R-:W-:Y:S05]  /*d1f0*/  @P1 BRA `(.L_x_970) ;  /* 0x0000000000081947 */ /* 0x002fea0003800000 */
[----:B------:R-:W1:Y:S02]  /*d200*/  SYNCS.PHASECHK.TRANS64.TRYWAIT P1, [UR6+0x2e830], R0 ;  /* 0x02e83000ff0075a7 */ /* 0x000e640008020146 */
[----:B-1----:R-:W-:Y:S05]  /*d210*/  @!P1 BRA `(.L_x_973) ;  /* 0x00000114008c9947 */ /* 0x002fea0003800000 */
.L_x_970:
[----:B-1----:R-:W1:Y:S01]  /*d220*/  S2R R3, SR_TID.X ;  /* 0x0000000000037919 */ /* 0x002e620000002100 */
        /* <DEDUP_REMOVED lines=24> */
[----:B-1----:R-:W-:Y:S01]  /*d3b0*/  SHF.R.U32.HI R3, RZ, 0x7, R3 ;  /* 0x00000007ff037819 */ /* 0x002fe20000011603 */
[----:B------:R-:W-:Y:S01]  /*d3c0*/  UIADD3 UR14, UR55, 0x6, URZ ;  /* 0x00000006370e7890 */ /* 0x000fe2000fffe03f */
[----:B------:R-:W-:-:S03]  /*d3d0*/  UMOV UR15, 0x40000040 ;  /* 0x40000040000f7882 */ /* 0x000fc60000000000 */
[----:B0-----:R-:W-:-:S05]  /*d3e0*/  VIADD R0, R3, 0x8 ;  /* 0x0000000803007836 */ /* 0x001fca0000000000 */
        /* <DEDUP_REMOVED lines=156> */
.L_x_975:
[----:B------:R-:W-:Y:S01]  /*ddb0*/  ULEA UR6, UR53, UR41, 0x3 ;  /* 0x0000002935067291 */ /* 0x000fe2000f8e183f */
[----:B------:R-:W-:-:S05]  /*ddc0*/  IMAD.U32 R0, RZ, RZ, UR54 ;  /* 0x00000036ff007e24 */ /* 0x000fca000f8e00ff */
[----:B------:R-:W-:-:S04]  /*ddd0*/  SHF.L.U32 R0, R0, 0x1f, RZ ;  /* 0x0000001f00007819 */ /* 0x000fc800000006ff */
[----:B------:R0:W1:Y:S01]  /*dde0*/  SYNCS.PHASECHK.TRANS64.TRYWAIT P1, [UR6+0x2e850], R0 ;  /* 0x02e85000ff0075a7 */ /* 0x0000620008020146 */
[----:B------:R-:W-:Y:S05]  /*ddf0*/  @!P0 BRA `(.L_x_976) ;  /* 0x0000000000048947 */ /* 0x000fea0003800000 */
[----:B------:R-:W-:Y:S01]  /*de00*/  BPT.TRAP 0x1 ;  /* 0x000000040000795c */ /* 0x000fe20000300000 */
.L_x_976:
[----:B-1----:R-:W-:Y:S05]  /*de10*/  @P1 BRA `(.L_x_974) ;  /* 0x0000000000081947 */ /* 0x002fea0003800000 */
[----:B------:R-:W1:Y:S02]  /*de20*/  SYNCS.PHASECHK.TRANS64.TRYWAIT P1, [UR6+0x2e850], R0 ;  /* 0x02e85000ff0075a7 */ /* 0x000e640008020146 */
[----:B-1----:R-:W-:Y:S05]  /*de30*/  @!P1 BRA `(.L_x_977) ;  /* 0x00000108009c9947 */ /* 0x002fea0003800000 */
.L_x_974:
[----:B------:R-:W-:Y:S01]  /*de40*/  UIADD3 UR6, UR41, 0x400, URZ ;  /* 0x0000040029067890 */ /* 0x000fe2000fffe03f */
[----:B------:R-:W-:Y:S01]  /*de50*/  WARPGROUP.ARRIVE ;  /* 0x00000000000079c5 */ /* 0x000fe20000000000 */
[----:B------:R-:W-:Y:S01]  /*de60*/  UMOV UR7, 0xc0000010 ;  /* 0xc000001000077882 */ /* 0x000fe20000000000 */
[----:B01----:R-:W-:Y:S01]  /*de70*/  FMNMX.FTZ R0, R184, R10, !PT ;  /* 0x0000000ab8007209 */ /* 0x003fe20007810000 */
[----:B------:R-:W-:-:S03]  /*de80*/  USHF.R.U32.HI UR6, URZ, 0x4, UR6 ;  /* 0x000000043f067899 */ /* 0x000fc60008011606 */
[----:B------:R-:W0:Y:S01]  /*de90*/  S2R R230, SR_TID.X ;  /* 0x0000000000e67919 */ /* 0x000e220000002100 */
[----:B------:R-:W-:Y:S01]  /*dea0*/  FMNMX.FTZ R3, R185, R0, !PT ;  /* 0x00000000b9037209 */ /* 0x000fe20007810000 */
[----:B------:R-:W-:Y:S01]  /*deb0*/  ULOP3.LUT UR6, UR6, 0x3fff, URZ, 0xc0, !UPT ;  /* 0x00003fff06067892 */ /* 0x000fe2000f8ec03f */
[----:B------:R-:W-:-:S03]  /*dec0*/  FMNMX.FTZ R0, R186, R11, !PT ;  /* 0x0000000bba007209 */ /* 0x000fc60007810000 */
[----:B------:R-:W-:Y:S01]  /*ded0*/  ULOP3.LUT UR6, UR6, 0x10000, URZ, 0xfc, !UPT ;  /* 0x0001000006067892 */ /* 0x000fe2000f8efc3f */
[----:B------:R-:W-:Y:S02]  /*dee0*/  FMNMX.FTZ R13, R187, R0, !PT ;  /* 0x00000000bb0d7209 */ /* 0x000fe40007810000 */
[----:B------:R-:W-:Y:S01]  /*def0*/  FMNMX.FTZ R0, R188, R3, !PT ;  /* 0x00000003bc007209 */ /* 0x000fe20007810000 */
[----:B------:R-:W-:Y:S01]  /*df00*/  UIMAD UR10, UR53, 0x700, UR6 ;  /* 0x00000700350a78a4 */ /* 0x000fe2000f8e0206 */
[----:B------:R-:W-:Y:S02]  /*df10*/  FMNMX.FTZ R12, R190, R13, !PT ;  /* 0x0000000dbe0c7209 */ /* 0x000fe40007810000 */
        /* <DEDUP_REMOVED lines=114> */
[----:B0-----:R-:W-:Y:S01]  /*e640*/  SHF.R.U32.HI R230, RZ, 0x7, R230 ;  /* 0x00000007ffe67819 */ /* 0x001fe200000116e6 */
[----:B------:R-:W0:Y:S01]  /*e650*/  SHFL.BFLY PT, R3, R0, 0x2, 0x1f ;  /* 0x0c401f0000037f89 */ /* 0x000e2200000e0000 */
[----:B------:R-:W-:-:S05]  /*e660*/  FMNMX.FTZ R12, R103, R12, !PT ;  /* 0x0000000c670c7209 */ /* 0x000fca0007810000 */
[----:B------:R-:W1:Y:S01]  /*e670*/  SHFL.BFLY PT, R15, R12, 0x2, 0x1f ;  /* 0x0c401f000c0f7f89 */ /* 0x000e6200000e0000 */
[----:B0-----:R-:W-:-:S05]  /*e680*/  FMNMX.FTZ R13, R0, R3, !PT ;  /* 0x00000003000d7209 */ /* 0x001fca0007810000 */
[----:B------:R-:W0:Y:S01]  /*e690*/  SHFL.BFLY PT, R14, R13, 0x1, 0x1f ;  /* 0x0c201f000d0e7f89 */ /* 0x000e2200000e0000 */
[----:B-1----:R-:W-:Y:S01]  /*e6a0*/  FMNMX.FTZ R15, R12, R15, !PT ;  /* 0x0000000f0c0f7209 */ /* 0x002fe20007810000 */
[----:B------:R-:W-:-:S04]  /*e6b0*/  IMAD.U32 R12, RZ, RZ, UR37 ;  /* 0x00000025ff0c7e24 */ /* 0x000fc8000f8e00ff */
[----:B------:R-:W1:Y:S01]  /*e6c0*/  SHFL.BFLY PT, R20, R15, 0x1, 0x1f ;  /* 0x0c201f000f147f89 */ /* 0x000e6200000e0000 */
[----:B0-----:R-:W-:-:S05]  /*e6d0*/  FMNMX.FTZ R3, R13, R14, !PT ;  /* 0x0000000e0d037209 */ /* 0x001fca0007810000 */
[----:B------:R-:W-:Y:S01]  /*e6e0*/  FFMA.FTZ R12, R3, R12, -8 ;  /* 0xc1000000030c7423 */ /* 0x000fe2000001000c */
[----:B-1----:R-:W-:Y:S01]  /*e6f0*/  FMNMX.FTZ R0, R15, R20, !PT ;  /* 0x000000140f007209 */ /* 0x002fe20007810000 */
        /* <DEDUP_REMOVED lines=120> */
[----:B------:R-:W-:Y:S01]  /*ee80*/  IADD3 R196, -R230, 0xb, RZ ;  /* 0x0000000be6c47810 */ /* 0x000fe20007ffe1ff */
[----:B------:R-:W-:-:S01]  /*ee90*/  FFMA.FTZ R111, R111, UR37, -R12 ;  /* 0x000000256f6f7c23 */ /* 0x000fc2000801080c */
[----:B------:R-:W0:Y:S01]  /*eea0*/  MUFU.EX2 R188, R188 ;  /* 0x000000bc00bc7308 */ /* 0x000e220000000800 */
[----:B--2---:R-:W-:-:S01]  /*eeb0*/  FADD.FTZ R7, R187, R6 ;  /* 0x00000006bb077221 */ /* 0x004fc20000010000 */
[----:B------:R-:W2:Y:S01]  /*eec0*/  S2R R230, SR_TID.X ;  /* 0x0000000000e67919 */ /* 0x000ea20000002100 */
        /* <DEDUP_REMOVED lines=11> */
[----:B------:R-:W-:-:S02]  /*ef80*/  IMAD.U32 R197, RZ, RZ, UR45 ;  /* 0x0000002dffc57e24 */ /* 0x000fc4000f8e00ff */
[----:B------:R-:W-:-:S01]  /*ef90*/  FFMA.FTZ R99, R99, UR37, -R12 ;  /* 0x0000002563637c23 */ /* 0x000fc2000801080c */
[----:B------:R-:W1:Y:S01]  /*efa0*/  MUFU.EX2 R189, R189 ;  /* 0x000000bd00bd7308 */ /* 0x000e620000000800 */
[----:B0-----:R-:W-:-:S01]  /*efb0*/  FADD.FTZ R6, R188, R7 ;  /* 0x00000007bc067221 */ /* 0x001fc20000010000 */
[--C-:B------:R-:W-:Y:S01]  /*efc0*/  FFMA.FTZ R102, R102, UR37, -R12.reuse ;  /* 0x0000002566667c23 */ /* 0x100fe2000801080c */
[----:B------:R-:W-:-:S05]  /*efd0*/  FFMA.FTZ R12, R103, UR37, -R12 ;  /* 0x00000025670c7c23 */ /* 0x000fca000801080c */
[----:B------:R-:W0:Y:S01]  /*efe0*/  MUFU.EX2 R21, R21 ;  /* 0x0000001500157308 */ /* 0x000e220000000800 */
[----:B---3--:R-:W-:-:S07]  /*eff0*/  FADD.FTZ R194, R20, R195 ;  /* 0x000000c314c27221 */ /* 0x008fce0000010000 */
[----:B------:R-:W3:Y:S01]  /*f000*/  MUFU.EX2 R190, R190 ;  /* 0x000000be00be7308 */ /* 0x000ee20000000800 */
[----:B-1----:R-:W-:-:S01]  /*f010*/  FADD.FTZ R7, R189, R6 ;  /* 0x00000006bd077221 */ /* 0x002fc20000010000 */
[----:B--2---:R-:W-:-:S06]  /*f020*/  LOP3.LUT P1, RZ, R230, 0x7f, RZ, 0xc0, !PT ;  /* 0x0000007fe6ff7812 */ /* 0x004fcc000782c0ff */
[----:B------:R-:W1:Y:S01]  /*f030*/  MUFU.EX2 R22, R22 ;  /* 0x0000001600167308 */ /* 0x000e620000000800 */
[----:B0-----:R-:W-:-:S01]  /*f040*/  FADD.FTZ R195, R21, R194 ;  /* 0x000000c215c37221 */ /* 0x001fc20000010000 */
[----:B------:R-:W-:Y:S02]  /*f050*/  WARPGROUP.DEPBAR.LE gsb0, 0x0 ;  /* 0x00008000000079c5 */ /* 0x000fe40000010000 */
[----:B------:R-:W-:-:S04]  /*f060*/  WARPGROUP.ARRIVE ;  /* 0x00000000000079c5 */ /* 0x000fc80000000000 */
[----:B------:R-:W0:Y:S01]  /*f070*/  MUFU.EX2 R191, R191 ;  /* 0x000000bf00bf7308 */ /* 0x000e220000000800 */
[----:B---3--:R-:W-:-:S01]  /*f080*/  FADD.FTZ R6, R190, R7 ;  /* 0x00000007be067221 */ /* 0x008fc20000010000 */
        /* <DEDUP_REMOVED lines=187> */
[----:B------:R-:W-:-:S05]  /*fc40*/  @!P1 LEA R6, R197, UR41, 0x3 ;  /* 0x00000029c5069c11 */ /* 0x000fca000f8e18ff */
[----:B------:R-:W-:Y:S01]  /*fc50*/  @!P1 VIADD R6, R6, 0x2e840 ;  /* 0x0002e84006069836 */ /* 0x000fe20000000000 */
[----:B------:R-:W0:Y:S01]  /*fc60*/  MUFU.EX2 R90, R90 ;  /* 0x0000005a005a7308 */ /* 0x000e220000000800 */
[----:B--2---:R-:W-:-:S01]  /*fc70*/  FADD.FTZ R195, R119, R194 ;  /* 0x000000c277c37221 */ /* 0x004fc20000010000 */
[----:B------:R0:W-:Y:S06]  /*fc80*/  BAR.ARV R196, 0x100 ;  /* 0x000400c40000751d */ /* 0x0001ec0000002000 */
[----:B------:R-:W2:Y:S01]  /*fc90*/  MUFU.EX2 R89, R89 ;  /* 0x0000005900597308 */ /* 0x000ea20000000800 */
[----:B-1----:R-:W-:-:S01]  /*fca0*/  FADD.FTZ R194, R88, R7 ;  /* 0x0000000758c27221 */ /* 0x002fc20000010000 */
[----:B------:R-:W-:-:S04]  /*fcb0*/  @!P1 PRMT R6, RZ, 0x654, R6 ;  /* 0x00000654ff069816 */ /* 0x000fc80000000006 */
[----:B------:R1:W-:Y:S02]  /*fcc0*/  @!P1 SYNCS.ARRIVE.TRANS64.RED.A1T0 RZ, [R6+URZ], RZ ;  /* 0x000000ff06ff99a7 */ /* 0x0003e4000810043f */
        /* <DEDUP_REMOVED lines=26> */
[----:B-1----:R-:W-:-:S03]  /*fe70*/  FADD.FTZ R7, R101, R6 ;  /* 0x0000000665077221 */ /* 0x002fc60000010000 */
[----:B--2---:R-:W-:Y:S01]  /*fe80*/  FADD.FTZ R6, R12, R103 ;  /* 0x000000670c067221 */ /* 0x004fe20000010000 */
[----:B------:R-:W-:Y:S06]  /*fe90*/  @!P0 BRA `(.L_x_978) ;  /* 0x0000000000048947 */ /* 0x000fec0003800000 */
[----:B------:R-:W-:Y:S01]  /*fea0*/  BPT.TRAP 0x1 ;  /* 0x000000040000795c */ /* 0x000fe20000300000 */
.L_x_978:
        /* <DEDUP_REMOVED lines=12> */
[----:B------:R-:W-:Y:S01]  /*ff70*/  FMUL.FTZ R25, R25, R10 ;  /* 0x0000000a19197220 */ /* 0x000fe20000410000 */
[----:B------:R-:W-:Y:S01]  /*ff80*/  F2FP.SATFINITE.E4M3.F32.PACK_AB_MERGE_C R174, R175, R174, RZ ;  /* 0x000000aeafae723e */ /* 0x000fe200048070ff */
[----:B------:R-:W-:Y:S01]  /*ff90*/  FMUL.FTZ R28, R28, R10 ;  /* 0x0000000a1c1c7220 */ /* 0x000fe20000410000 */
[----:B------:R-:W-:Y:S01]  /*ffa0*/  F2FP.SATFINITE.E4M3.F32.PACK_AB_MERGE_C R180, R181, R180, RZ ;  /* 0x000000b4b5b4723e */ /* 0x000fe200048070ff */
[----:B------:R-:W-:Y:S01]  /*ffb0*/  FMUL.FTZ R29, R29, R10 ;  /* 0x0000000a1d1d7220 */ /* 0x000fe20000410000 */
[----:B------:R-:W-:Y:S01]  /*ffc0*/  F2FP.SATFINITE.E4M3.F32.PACK_AB_MERGE_C R182, R183, R182, RZ ;  /* 0x000000b6b7b6723e */ /* 0x000fe200048070ff */
[----:B------:R-:W-:Y:S01]  /*ffd0*/  SYNCS.ARRIVE.TRANS64.RED.A1T0 RZ, [UR6], RZ ;  /* 0x000000ffffff79a7 */ /* 0x000fe20008100406 */
        /* <DEDUP_REMOVED lines=111> */
[----:B------:R-:W-:Y:S06]  /*106d0*/  @P1 BRA `(.L_x_979) ;  /* 0xffffffc800881947 */ /* 0x000fec000383ffff */
.L_x_969:
[----:B------:R-:W-:-:S13]  /*106e0*/  ISETP.GE.AND P1, PT, R4, UR38, PT ;  /* 0x0000002604007c0c */ /* 0x000fda000bf26270 */
[----:B------:R-:W-:Y:S05]  /*106f0*/  @!P1 BRA `(.L_x_980) ;  /* 0x0000005c00289947 */ /* 0x000fea0003800000 */
[----:B------:R-:W-:Y:S01]  /*10700*/  IMAD.IADD R14, R18, 0x1, -R19 ;  /* 0x00000001120e7824 */ /* 0x000fe200078e0a13 */
[----:B------:R-:W-:Y:S01]  /*10710*/  UMOV UR56, UR46 ;  /* 0x0000002e00387c82 */ /* 0x000fe20008000000 */
[----:B------:R-:W-:Y:S01]  /*10720*/  IMAD.MOV.U32 R12, RZ, RZ, R0 ;  /* 0x000000ffff0c7224 */ /* 0x000fe200078e0000 */
[----:B------:R-:W-:Y:S01]  /*10730*/  UMOV UR55, UR45 ;  /* 0x0000002d00377c82 */ /* 0x000fe20008000000 */
[----:B------:R-:W-:Y:S01]  /*10740*/  IMAD.MOV.U32 R10, RZ, RZ, R3 ;  /* 0x000000ffff0a7224 */ /* 0x000fe200078e0003 */
[C-C-:B------:R-:W-:Y:S01]  /*10750*/  IADD3 R15, R14.reuse, 0x8, R5.reuse ;  /* 0x000000080e0f7810 */ /* 0x140fe20007ffe005 */
[----:B------:R-:W-:Y:S01]  /*10760*/  IMAD.IADD R13, R14, 0x1, R5 ;  /* 0x000000010e0d7824 */ /* 0x000fe200078e0205 */
[----:B------:R-:W-:Y:S01]  /*10770*/  ULDC UR52, c[0x0][0x9e4] ;  /* 0x0002790000347ab9 */ /* 0x000fe20000000800 */
[----:B------:R-:W-:Y:S01]  /*10780*/  ULDC UR54, c[0x0][0x9dc] ;  /* 0x0002770000367ab9 */ /* 0x000fe20000000800 */
[----:B------:R-:W-:Y:S01]  /*10790*/  LOP3.LUT R11, RZ, R15, RZ, 0x33, !PT ;  /* 0x0000000fff0b7212 */ /* 0x000fe200078e33ff */
[----:B------:R-:W-:-:S06]  /*107a0*/  ULDC UR53, c[0x0][0x9e0] ;  /* 0x0002780000357ab9 */ /* 0x000fcc0000000800 */
.L_x_998:
        /* <DEDUP_REMOVED lines=9> */
.L_x_982:
[----:B------:R-:W-:Y:S01]  /*10840*/  ULEA UR6, UR45, UR41, 0x3 ;  /* 0x000000292d067291 */ /* 0x000fe2000f8e183f */
[----:B------:R-:W-:-:S05]  /*10850*/  IMAD.U32 R0, RZ, RZ, UR46 ;  /* 0x0000002eff007e24 */ /* 0x000fca000f8e00ff */
[----:B------:R-:W-:-:S04]  /*10860*/  SHF.L.U32 R0, R0, 0x1f, RZ ;  /* 0x0000001f00007819 */ /* 0x000fc800000006ff */
[----:B------:R0:W1:Y:S01]  /*10870*/  SYNCS.PHASECHK.TRANS64.TRYWAIT P1, [UR6+0x2e830], R0 ;  /* 0x02e83000ff0075a7 */ /* 0x0000620008020146 */
[----:B------:R-:W-:Y:S05]  /*10880*/  @!P0 BRA `(.L_x_983) ;  /* 0x0000000000048947 */ /* 0x000fea0003800000 */
[----:B------:R-:W-:Y:S01]  /*10890*/  BPT.TRAP 0x1 ;  /* 0x000000040000795c */ /* 0x000fe20000300000 */
.L_x_983:
[----:B-1----:R-:W-:Y:S05]  /*108a0*/  @P1 BRA `(.L_x_981) ;  /* 0x0000000000081947 */ /* 0x002fea0003800000 */
[----:B------:R-:W1:Y:S02]  /*108b0*/  SYNCS.PHASECHK.TRANS64.TRYWAIT P1, [UR6+0x2e830], R0 ;  /* 0x02e83000ff0075a7 */ /* 0x000e640008020146 */
[----:B-1----:R-:W-:Y:S05]  /*108c0*/  @!P1 BRA `(.L_x_984) ;  /* 0x000000e000109947 */ /* 0x002fea0003800000 */
.L_x_981:
        /* <DEDUP_REMOVED lines=185> */
.L_x_986:
[----:B------:R-:W-:Y:S01]  /*11460*/  ULEA UR6, UR55, UR41, 0x3 ;  /* 0x0000002937067291 */ /* 0x000fe2000f8e183f */
[----:B------:R-:W-:-:S05]  /*11470*/  IMAD.U32 R0, RZ, RZ, UR56 ;  /* 0x00000038ff007e24 */ /* 0x000fca000f8e00ff */
[----:B------:R-:W-:-:S04]  /*11480*/  SHF.L.U32 R0, R0, 0x1f, RZ ;  /* 0x0000001f00007819 */ /* 0x000fc800000006ff */
[----:B------:R0:W1:Y:S01]  /*11490*/  SYNCS.PHASECHK.TRANS64.TRYWAIT P1, [UR6+0x2e850], R0 ;  /* 0x02e85000ff0075a7 */ /* 0x0000620008020146 */
[----:B------:R-:W-:Y:S05]  /*114a0*/  @!P0 BRA `(.L_x_987) ;  /* 0x0000000000048947 */ /* 0x000fea0003800000 */
[----:B------:R-:W-:Y:S01]  /*114b0*/  BPT.TRAP 0x1 ;  /* 0x000000040000795c */ /* 0x000fe20000300000 */
.L_x_987:
[----:B-1----:R-:W-:Y:S05]  /*114c0*/  @P1 BRA `(.L_x_985) ;  /* 0x0000000000081947 */ /* 0x002fea0003800000 */
[----:B------:R-:W1:Y:S02]  /*114d0*/  SYNCS.PHASECHK.TRANS64.TRYWAIT P1, [UR6+0x2e850], R0 ;  /* 0x02e85000ff0075a7 */ /* 0x000e640008020146 */
[----:B-1----:R-:W-:Y:S05]  /*114e0*/  @!P1 BRA `(.L_x_988) ;  /* 0x000000d400209947 */ /* 0x002fea0003800000 */
.L_x_985:
[----:B------:R-:W-:Y:S01]  /*114f0*/  UIADD3 UR6, UR41, 0x400, URZ ;  /* 0x0000040029067890 */ /* 0x000fe2000fffe03f */
[----:B------:R-:W-:Y:S01]  /*11500*/  WARPGROUP.ARRIVE ;  /* 0x00000000000079c5 */ /* 0x000fe20000000000 */
[----:B------:R-:W-:-:S05]  /*11510*/  UMOV UR7, 0xc0000010 ;  /* 0xc000001000077882 */ /* 0x000fca0000000000 */
[----:B-1----:R-:W1:Y:S01]  /*11520*/  S2R R3, SR_TID.X ;  /* 0x0000000000037919 */ /* 0x002e620000002100 */
[----:B------:R-:W-:Y:S01]  /*11530*/  USHF.R.U32.HI UR6, URZ, 0x4, UR6 ;  /* 0x000000043f067899 */ /* 0x000fe20008011606 */
[----:B0-----:R-:W-:Y:S02]  /*11540*/  IMAD.U32 R0, RZ, RZ, UR45 ;  /* 0x0000002dff007e24 */ /* 0x001fe4000f8e00ff */
[----:B------:R-:W-:Y:S01]  /*11550*/  IMAD R21, R4, -0xe0, RZ ;  /* 0xffffff2004157824 */ /* 0x000fe200078e02ff */
[----:B------:R-:W-:-:S04]  /*11560*/  ULOP3.LUT UR6, UR6, 0x3fff, URZ, 0xc0, !UPT ;  /* 0x00003fff06067892 */ /* 0x000fc8000f8ec03f */
[----:B------:R-:W-:-:S04]  /*11570*/  ULOP3.LUT UR6, UR6, 0x10000, URZ, 0xfc, !UPT ;  /* 0x0001000006067892 */ /* 0x000fc8000f8efc3f */
[----:B------:R-:W-:-:S07]  /*11580*/  UIMAD UR10, UR55, 0x700, UR6 ;  /* 0x00000700370a78a4 */ /* 0x000fce000f8e0206 */
[----:B------:R-:W-:Y:S02]  /*11590*/  UMOV UR6, UR10 ;  /* 0x0000000a00067c82 */ /* 0x000fe40008000000 */
[----:B------:R-:W-:Y:S01]  /*115a0*/  QGMMA.64x128x32.F32.E4M3.E4M3 R24, R224, gdesc[UR4], R24, gsb0 ;  /* 0x01e00004e0187df3 */ /* 0x000fe20008000818 */
[----:B------:R-:W-:Y:S01]  /*115b0*/  UIADD3 UR6, UR10, 0x100, URZ ;  /* 0x000001000a067890 */ /* 0x000fe2000fffe03f */
[----:B------:R-:W-:Y:S01]  /*115c0*/  UMOV UR7, 0xc0000010 ;  /* 0xc000001000077882 */ /* 0x000fe20000000000 */
[----:B-1----:R-:W-:Y:S02]  /*115d0*/  LOP3.LUT P1, RZ, R3, 0x7f, RZ, 0xc0, !PT ;  /* 0x0000007f03ff7812 */ /* 0x002fe4000782c0ff */
[----:B------:R-:W-:-:S11]  /*115e0*/  SHF.R.U32.HI R14, RZ, 0x7, R3 ;  /* 0x00000007ff0e7819 */ /* 0x000fd60000011603 */
[----:B------:R-:W-:-:S05]  /*115f0*/  @!P1 LEA R0, R0, UR41, 0x3 ;  /* 0x0000002900009c11 */ /* 0x000fca000f8e18ff */
[----:B------:R-:W-:Y:S01]  /*11600*/  @!P1 VIADD R3, R0, 0x2e840 ;  /* 0x0002e84000039836 */ /* 0x000fe20000000000 */
[----:B------:R-:W-:-:S04]  /*11610*/  IADD3 R0, R21, 0x1, R18 ;  /* 0x0000000115007810 */ /* 0x000fc80007ffe012 */
[----:B------:R-:W-:Y:S01]  /*11620*/  @!P1 PRMT R3, RZ, 0x654, R3 ;  /* 0x00000654ff039816 */ /* 0x000fe20000000003 */
[----:B------:R-:W-:-:S04]  /*11630*/  IMAD.IADD R0, R0, 0x1, -R19 ;  /* 0x0000000100007824 */ /* 0x000fc800078e0a13 */
[----:B------:R-:W-:-:S04]  /*11640*/  IMAD R0, R17, -0x2, R0 ;  /* 0xfffffffe11007824 */ /* 0x000fc800078e0200 */
[----:B------:R-:W-:Y:S01]  /*11650*/  VIADD R22, R0, UR53 ;  /* 0x0000003500167c36 */ /* 0x000fe20008000000 */
        /* <DEDUP_REMOVED lines=28> */
[----:B------:R-:W-:-:S06]  /*11820*/  ULOP3.LUT UR6, URZ, UR54, URZ, 0x33, !UPT ;  /* 0x000000363f067292 */ /* 0x000fcc000f8e333f */
[----:B------:R-:W-:Y:S02]  /*11830*/  VIADD R20, R0, UR6 ;  /* 0x0000000600147c36 */ /* 0x000fe40008000000 */
[----:B------:R-:W-:Y:S01]  /*11840*/  IMAD R0, R17, -0x2, R21 ;  /* 0xfffffffe11007824 */ /* 0x000fe200078e0215 */
[----:B------:R-:W-:Y:S02]  /*11850*/  WARPGROUP.DEPBAR.LE gsb0, 0x0 ;  /* 0x00008000000079c5 */ /* 0x000fe40000010000 */
[----:B------:R-:W-:Y:S01]  /*11860*/  IADD3 R200, -R14, 0xb, RZ ;  /* 0x0000000b0ec87810 */ /* 0x000fe20007ffe1ff */
[----:B------:R-:W-:-:S04]  /*11870*/  IMAD.IADD R14, R5, 0x1, R22 ;  /* 0x00000001050e7824 */ /* 0x000fc800078e0216 */
[----:B------:R0:W-:Y:S06]  /*11880*/  BAR.ARV R200, 0x100 ;  /* 0x000400c80000751d */ /* 0x0001ec0000002000 */
[----:B------:R1:W-:Y:S01]  /*11890*/  @!P1 SYNCS.ARRIVE.TRANS64.RED.A1T0 RZ, [R3+URZ], RZ ;  /* 0x000000ff03ff99a7 */ /* 0x0003e2000810043f */
[----:B------:R-:W-:Y:S01]  /*118a0*/  ISETP.GE.AND P1, PT, R9, 0x1, PT ;  /* 0x000000010900780c */ /* 0x000fe20003f26270 */
[----:B-1----:R-:W-:-:S12]  /*118b0*/  IMAD.IADD R3, R5, 0x1, R20 ;  /* 0x0000000105037824 */ /* 0x002fd800078e0214 */
[----:B0-----:R-:W-:Y:S05]  /*118c0*/  @!P1 BRA `(.L_x_989) ;  /* 0x0000000000589947 */ /* 0x001fea0003800000 */
[----:B------:R-:W-:Y:S01]  /*118d0*/  ISETP.GT.AND P1, PT, R13, -0x1, PT ;  /* 0xffffffff0d00780c */ /* 0x000fe20003f24270 */
[----:B------:R-:W-:-:S12]  /*118e0*/  BSSY B0, `(.L_x_990) ;  /* 0x0000011000007945 */ /* 0x000fd80003800000 */
[----:B------:R-:W-:Y:S05]  /*118f0*/  @P1 BRA `(.L_x_991) ;  /* 0x0000000000241947 */ /* 0x000fea0003800000 */
[----:B------:R-:W-:Y:S01]  /*11900*/  IMAD.U32 R205, RZ, RZ, UR52 ;  /* 0x00000034ffcd7e24 */ /* 0x000fe2000f8e00ff */
[----:B------:R-:W-:-:S04]  /*11910*/  IADD3 R202, R5, R18, -R19 ;  /* 0x0000001205ca7210 */ /* 0x000fc80007ffe813 */
[----:B------:R-:W-:Y:S02]  /*11920*/  ISETP.NE.AND P1, PT, R205, 0x1, PT ;  /* 0x00000001cd00780c */ /* 0x000fe40003f25270 */
[----:B------:R-:W-:-:S11]  /*11930*/  LOP3.LUT R203, RZ, R202, RZ, 0x33, !PT ;  /* 0x000000caffcb7212 */ /* 0x000fd600078e33ff */
[----:B------:R-:W0:Y:S02]  /*11940*/  @P1 LDC.64 R200, c[0x0][0x9e8] ;  /* 0x00027a00ffc81b82 */ /* 0x000e240000000a00 */
[----:B0-----:R-:W-:-:S05]  /*11950*/  @P1 IMAD.HI.U32 R200, R203, R200, RZ ;  /* 0x000000c8cbc81227 */ /* 0x001fca00078e00ff */
[----:B------:R-:W-:-:S04]  /*11960*/  @P1 SHF.R.U32.HI R203, RZ, R201, R200 ;  /* 0x000000c9ffcb1219 */ /* 0x000fc800000116c8 */
[----:B------:R-:W-:Y:S01]  /*11970*/  LOP3.LUT R203, RZ, R203, RZ, 0x33, !PT ;  /* 0x000000cbffcb7212 */ /* 0x000fe200078e33ff */
[----:B------:R-:W-:Y:S06]  /*11980*/  BRA `(.L_x_992) ;  /* 0x0000000000187947 */ /* 0x000fec0003800000 */
.L_x_991:
[----:B------:R-:W-:Y:S02]  /*11990*/  IMAD.U32 R205, RZ, RZ, UR52 ;  /* 0x00000034ffcd7e24 */ /* 0x000fe4000f8e00ff */
[----:B------:R-:W-:-:S03]  /*119a0*/  IMAD.MOV.U32 R203, RZ, RZ, R13 ;  /* 0x000000ffffcb7224 */ /* 0x000fc600078e000d */
[----:B------:R-:W-:-:S13]  /*119b0*/  ISETP.NE.AND P1, PT, R205, 0x1, PT ;  /* 0x00000001cd00780c */ /* 0x000fda0003f25270 */
[----:B------:R-:W0:Y:S02]  /*119c0*/  @P1 LDC.64 R200, c[0x0][0x9e8] ;  /* 0x00027a00ffc81b82 */ /* 0x000e240000000a00 */
[----:B0-----:R-:W-:-:S05]  /*119d0*/  @P1 IMAD.HI.U32 R200, R13, R200, RZ ;  /* 0x000000c80dc81227 */ /* 0x001fca00078e00ff */
[----:B------:R-:W-:-:S07]  /*119e0*/  @P1 SHF.R.U32.HI R203, RZ, R201, R200 ;  /* 0x000000c9ffcb1219 */ /* 0x000fce00000116c8 */
.L_x_992:
[----:B------:R-:W-:Y:S05]  /*119f0*/  BSYNC B0 ;  /* 0x0000000000007941 */ /* 0x000fea0003800000 */
.L_x_990:
[----:B------:R-:W-:-:S05]  /*11a00*/  IMAD R200, R203, R205, R0 ;  /* 0x000000cdcbc87224 */ /* 0x000fca00078e0200 */
[----:B------:R-:W-:Y:S02]  /*11a10*/  VIADDMNMX R14, R200, R205, R14, PT ;  /* 0x000000cdc80e7246 */ /* 0x000fe4000380010e */
[----:B------:R-:W-:-:S07]  /*11a20*/  VIMNMX R3, R3, R200, !PT ;  /* 0x000000c803037248 */ /* 0x000fce0007fe0100 */
.L_x_989:
[C---:B------:R-:W-:Y:S02]  /*11a30*/  ISETP.GE.AND P2, PT, R21.reuse, 0x2, PT ;  /* 0x000000021500780c */ /* 0x040fe40003f46270 */
[C---:B------:R-:W-:Y:S02]  /*11a40*/  ISETP.GE.AND P1, PT, R21.reuse, 0x9, PT ;  /* 0x000000091500780c */ /* 0x040fe40003f26270 */
[----:B------:R-:W-:Y:S02]  /*11a50*/  LOP3.LUT R2, R2, 0xffffefff, RZ, 0xc0, !PT ;  /* 0xffffefff02027812 */ /* 0x000fe400078ec0ff */
[----:B------:R-:W-:Y:S02]  /*11a60*/  ISETP.GE.AND P3, PT, R21, 0xa, PT ;  /* 0x0000000a1500780c */ /* 0x000fe40003f66270 */
[----:B------:R-:W-:Y:S02]  /*11a70*/  LOP3.LUT R16, R16, 0xfffffffd, RZ, 0xc0, !PT ;  /* 0xfffffffd10107812 */ /* 0x000fe400078ec0ff */
[----:B------:R-:W-:-:S03]  /*11a80*/  IADD3 R22, R22, 0x8, R5 ;  /* 0x0000000816167810 */ /* 0x000fc60007ffe005 */
[----:B------:R-:W-:Y:S02]  /*11a90*/  @P2 LOP3.LUT R2, R2, 0x1000, RZ, 0xfc, !PT ;  /* 0x0000100002022812 */ /* 0x000fe400078efcff */
[C---:B------:R-:W-:Y:S02]  /*11aa0*/  ISETP.GT.AND P2, PT, R3.reuse, 0x1, !P2 ;  /* 0x000000010300780c */ /* 0x040fe40005744270 */
        /* <DEDUP_REMOVED lines=317> */
[----:B------:R-:W-:Y:S02]  /*12e80*/  ISETP.LT.OR P6, PT, R14, 0xda, P6 ;  /* 0x000000da0e00780c */ /* 0x000fe400037c1670 */
[----:B------:R-:W-:Y:S02]  /*12e90*/  IADD3 R14, R20, 0x8, R5 ;  /* 0x00000008140e7810 */ /* 0x000fe40007ffe005 */
[----:B------:R-:W-:Y:S02]  /*12ea0*/  FSEL R101, R101, -INF , !P6 ;  /* 0xff80000065657808 */ /* 0x000fe40007000000 */
[----:B------:R-:W-:-:S13]  /*12eb0*/  ISETP.GE.AND P6, PT, R9, 0x1, PT ;  /* 0x000000010900780c */ /* 0x000fda0003fc6270 */
[----:B------:R-:W-:Y:S05]  /*12ec0*/  @!P6 BRA `(.L_x_993) ;  /* 0x000000000054e947 */ /* 0x000fea0003800000 */
[----:B------:R-:W-:Y:S01]  /*12ed0*/  ISETP.GT.AND P6, PT, R15, -0x1, PT ;  /* 0xffffffff0f00780c */ /* 0x000fe20003fc4270 */
[----:B------:R-:W-:-:S12]  /*12ee0*/  BSSY B0, `(.L_x_994) ;  /* 0x0000010000007945 */ /* 0x000fd80003800000 */
[----:B------:R-:W-:Y:S05]  /*12ef0*/  @P6 BRA `(.L_x_995) ;  /* 0x0000000000206947 */ /* 0x000fea0003800000 */
[----:B------:R-:W-:Y:S02]  /*12f00*/  IMAD.U32 R184, RZ, RZ, UR52 ;  /* 0x00000034ffb87e24 */ /* 0x000fe4000f8e00ff */
[----:B------:R-:W-:-:S03]  /*12f10*/  IMAD.MOV.U32 R3, RZ, RZ, R11 ;  /* 0x000000ffff037224 */ /* 0x000fc600078e000b */
[----:B------:R-:W-:-:S13]  /*12f20*/  ISETP.NE.AND P6, PT, R184, 0x1, PT ;  /* 0x00000001b800780c */ /* 0x000fda0003fc5270 */
[----:B------:R-:W0:Y:S02]  /*12f30*/  @P6 LDC.64 R20, c[0x0][0x9e8] ;  /* 0x00027a00ff146b82 */ /* 0x000e240000000a00 */
[----:B0-----:R-:W-:-:S05]  /*12f40*/  @P6 IMAD.HI.U32 R20, R11, R20, RZ ;  /* 0x000000140b146227 */ /* 0x001fca00078e00ff */
[----:B------:R-:W-:-:S04]  /*12f50*/  @P6 SHF.R.U32.HI R3, RZ, R21, R20 ;  /* 0x00000015ff036219 */ /* 0x000fc80000011614 */
[----:B------:R-:W-:Y:S01]  /*12f60*/  LOP3.LUT R3, RZ, R3, RZ, 0x33, !PT ;  /* 0x00000003ff037212 */ /* 0x000fe200078e33ff */
[----:B------:R-:W-:Y:S06]  /*12f70*/  BRA `(.L_x_996) ;  /* 0x0000000000187947 */ /* 0x000fec0003800000 */
.L_x_995:
[----:B------:R-:W-:Y:S02]  /*12f80*/  IMAD.U32 R184, RZ, RZ, UR52 ;  /* 0x00000034ffb87e24 */ /* 0x000fe4000f8e00ff */
[----:B------:R-:W-:-:S03]  /*12f90*/  IMAD.MOV.U32 R3, RZ, RZ, R15 ;  /* 0x000000ffff037224 */ /* 0x000fc600078e000f */
[----:B------:R-:W-:-:S13]  /*12fa0*/  ISETP.NE.AND P6, PT, R184, 0x1, PT ;  /* 0x00000001b800780c */ /* 0x000fda0003fc5270 */
[----:B------:R-:W0:Y:S02]  /*12fb0*/  @P6 LDC.64 R20, c[0x0][0x9e8] ;  /* 0x00027a00ff146b82 */ /* 0x000e240000000a00 */
[----:B0-----:R-:W-:-:S05]  /*12fc0*/  @P6 IMAD.HI.U32 R20, R15, R20, RZ ;  /* 0x000000140f146227 */ /* 0x001fca00078e00ff */
[----:B------:R-:W-:-:S07]  /*12fd0*/  @P6 SHF.R.U32.HI R3, RZ, R21, R20 ;  /* 0x00000015ff036219 */ /* 0x000fce0000011614 */
.L_x_996:
[----:B------:R-:W-:Y:S05]  /*12fe0*/  BSYNC B0 ;  /* 0x0000000000007941 */ /* 0x000fea0003800000 */
.L_x_994:
[----:B------:R-:W-:-:S05]  /*12ff0*/  IMAD R3, R3, R184, R0 ;  /* 0x000000b803037224 */ /* 0x000fca00078e0200 */
[----:B------:R-:W-:Y:S02]  /*13000*/  VIADDMNMX R22, R3, R184, R22, PT ;  /* 0x000000b803167246 */ /* 0x000fe40003800116 */
[----:B------:R-:W-:-:S07]  /*13010*/  VIMNMX R14, R14, R3, !PT ;  /* 0x000000030e0e7248 */ /* 0x000fce0007fe0100 */
.L_x_993:
        /* <DEDUP_REMOVED lines=137> */
[----:B------:R-:W-:Y:S01]  /*138b0*/  FMNMX.FTZ R20, R101, R0, !PT ;  /* 0x0000000065147209 */ /* 0x000fe20007810000 */
[----:B------:R-:W-:Y:S01]  /*138c0*/  IMAD.U32 R0, RZ, RZ, UR37 ;  /* 0x00000025ff007e24 */ /* 0x000fe2000f8e00ff */
[----:B------:R-:W-:-:S02]  /*138d0*/  ISETP.LT.OR P1, PT, R22, 0x71, P1 ;  /* 0x000000711600780c */ /* 0x000fc40000f21670 */
[----:B------:R-:W-:Y:S01]  /*138e0*/  ISETP.GT.AND P2, PT, R14, 0xc9, !P2 ;  /* 0x000000c90e00780c */ /* 0x000fe20005744270 */
[----:B------:R-:W0:Y:S01]  /*138f0*/  SHFL.BFLY PT, R3, R20, 0x2, 0x1f ;  /* 0x0c401f0014037f89 */ /* 0x000e2200000e0000 */
        /* <DEDUP_REMOVED lines=13> */
[----:B0-----:R-:W-:Y:S02]  /*139d0*/  FMNMX.FTZ R184, R20, R3, !PT ;  /* 0x0000000314b87209 */ /* 0x001fe40007810000 */
[----:B------:R-:W-:Y:S02]  /*139e0*/  FSEL R150, R150, -INF , !P1 ;  /* 0xff80000096967808 */ /* 0x000fe40004800000 */
[----:B------:R-:W-:Y:S01]  /*139f0*/  LOP3.LUT P1, RZ, R16, 0x200000, RZ, 0xc0, !PT ;  /* 0x0020000010ff7812 */ /* 0x000fe2000782c0ff */
[----:B------:R-:W0:Y:S01]  /*13a00*/  SHFL.BFLY PT, R3, R184, 0x1, 0x1f ;  /* 0x0c201f00b8037f89 */ /* 0x000e2200000e0000 */
        /* <DEDUP_REMOVED lines=11> */
[----:B------:R-:W-:Y:S02]  /*13ac0*/  FSEL R102, R102, -INF , !P5 ;  /* 0xff80000066667808 */ /* 0x000fe40006800000 */
[----:B------:R-:W-:-:S02]  /*13ad0*/  FSEL R122, R122, -INF , !P1 ;  /* 0xff8000007a7a7808 */ /* 0x000fc40004800000 */
[----:B------:R-:W-:Y:S02]  /*13ae0*/  LOP3.LUT P1, RZ, R16, 0x80000, RZ, 0xc0, !PT ;  /* 0x0008000010ff7812 */ /* 0x000fe4000782c0ff */
[----:B0-----:R-:W-:Y:S02]  /*13af0*/  FMNMX.FTZ R3, R184, R3, !PT ;  /* 0x00000003b8037209 */ /* 0x001fe40007810000 */
[----:B------:R-:W-:-:S03]  /*13b00*/  ISETP.GT.AND P1, PT, R14, 0x81, !P1 ;  /* 0x000000810e00780c */ /* 0x000fc60004f24270 */
[----:B------:R-:W-:Y:S01]  /*13b10*/  FFMA.FTZ R0, R3, R0, -8 ;  /* 0xc100000003007423 */ /* 0x000fe20000010000 */
        /* <DEDUP_REMOVED lines=230> */
[----:B------:R-:W-:Y:S01]  /*14980*/  FMNMX.FTZ R109, R99, R108, !PT ;  /* 0x0000006c636d7209 */ /* 0x000fe20007810000 */
[--C-:B------:R-:W-:Y:S01]  /*14990*/  FFMA.FTZ R108, R112, UR37, -R0.reuse ;  /* 0x00000025706c7c23 */ /* 0x100fe20008010800 */
[----:B------:R-:W-:-:S02]  /*149a0*/  FFMA.FTZ R112, R116, UR37, -R0 ;  /* 0x0000002574707c23 */ /* 0x000fc40008010800 */
[----:B------:R-:W-:-:S03]  /*149b0*/  FMNMX.FTZ R109, R102, R109, !PT ;  /* 0x0000006d666d7209 */ /* 0x000fc60007810000 */
[----:B------:R-:W-:Y:S01]  /*149c0*/  MUFU.EX2 R156, R156 ;  /* 0x0000009c009c7308 */ /* 0x000fe20000000800 */
[----:B------:R-:W-:Y:S01]  /*149d0*/  FMNMX.FTZ R192, R22, R109, !PT ;  /* 0x0000006d16c07209 */ /* 0x000fe20007810000 */
[--C-:B------:R-:W-:Y:S01]  /*149e0*/  FFMA.FTZ R109, R113, UR37, -R0.reuse ;  /* 0x00000025716d7c23 */ /* 0x100fe20008010800 */
[----:B------:R-:W-:-:S01]  /*149f0*/  FFMA.FTZ R113, R117, UR37, -R0 ;  /* 0x0000002575717c23 */ /* 0x000fc20008010800 */
[----:B------:R-:W-:Y:S01]  /*14a00*/  FFMA.FTZ R117, R101, UR37, -R0 ;  /* 0x0000002565757c23 */ /* 0x000fe20008010800 */
[----:B------:R-:W-:Y:S01]  /*14a10*/  FSEL R101, R3, RZ, P1 ;  /* 0x000000ff03657208 */ /* 0x000fe20000800000 */
[----:B------:R-:W1:Y:S02]  /*14a20*/  SHFL.BFLY PT, R201, R192, 0x2, 0x1f ;  /* 0x0c401f00c0c97f89 */ /* 0x000e6400000e0000 */
[----:B------:R-:W-:Y:S02]  /*14a30*/  MUFU.EX2 R157, R157 ;  /* 0x0000009d009d7308 */ /* 0x000fe40000000800 */
[----:B------:R-:W-:-:S04]  /*14a40*/  FADD.FTZ R101, -R101, R10 ;  /* 0x0000000a65657221 */ /* 0x000fc80000010100 */
[----:B------:R-:W-:Y:S02]  /*14a50*/  FMUL.FTZ R101, R101, UR37 ;  /* 0x0000002565657c20 */ /* 0x000fe40008410000 */
[----:B------:R-:W-:Y:S08]  /*14a60*/  MUFU.EX2 R160, R160 ;  /* 0x000000a000a07308 */ /* 0x000ff00000000800 */
[----:B------:R-:W2:Y:S01]  /*14a70*/  MUFU.EX2 R101, R101 ;  /* 0x0000006500657308 */ /* 0x000ea20000000800 */
[----:B-1----:R-:W-:-:S07]  /*14a80*/  FMNMX.FTZ R201, R192, R201, !PT ;  /* 0x000000c9c0c97209 */ /* 0x002fce0007810000 */
[----:B------:R-:W-:Y:S01]  /*14a90*/  MUFU.EX2 R161, R161 ;  /* 0x000000a100a17308 */ /* 0x000fe20000000800 */
[----:B------:R-:W1:Y:S07]  /*14aa0*/  SHFL.BFLY PT, R116, R201, 0x1, 0x1f ;  /* 0x0c201f00c9747f89 */ /* 0x000e6e00000e0000 */
[----:B------:R-:W-:Y:S08]  /*14ab0*/  MUFU.EX2 R164, R164 ;  /* 0x000000a400a47308 */ /* 0x000ff00000000800 */
[----:B------:R-:W-:Y:S08]  /*14ac0*/  MUFU.EX2 R165, R165 ;  /* 0x000000a500a57308 */ /* 0x000ff00000000800 */
[----:B------:R-:W-:Y:S01]  /*14ad0*/  MUFU.EX2 R136, R136 ;  /* 0x0000008800887308 */ /* 0x000fe20000000800 */
[----:B-1----:R-:W-:Y:S01]  /*14ae0*/  FMNMX.FTZ R0, R201, R116, !PT ;  /* 0x00000074c9007209 */ /* 0x002fe20007810000 */
[----:B------:R-:W-:-:S03]  /*14af0*/  IMAD.U32 R201, RZ, RZ, UR37 ;  /* 0x00000025ffc97e24 */ /* 0x000fc6000f8e00ff */
[C---:B------:R-:W-:Y:S01]  /*14b00*/  FSETP.NEU.FTZ.AND P1, PT, R0.reuse, -INF , PT ;  /* 0xff8000000000780b */ /* 0x040fe20003f3d000 */
[----:B------:R-:W-:-:S02]  /*14b10*/  FFMA.FTZ R10, R0, R201, -8 ;  /* 0xc1000000000a7423 */ /* 0x000fc400000100c9 */
[----:B------:R-:W-:Y:S03]  /*14b20*/  MUFU.EX2 R137, R137 ;  /* 0x0000008900897308 */ /* 0x000fe60000000800 */
[----:B------:R-:W-:-:S05]  /*14b30*/  FSEL R10, R10, RZ, P1 ;  /* 0x000000ff0a0a7208 */ /* 0x000fca0000800000 */
[----:B------:R-:W-:Y:S01]  /*14b40*/  MUFU.EX2 R140, R140 ;  /* 0x0000008c008c7308 */ /* 0x000fe20000000800 */
[----:B------:R-:W-:-:S01]  /*14b50*/  FFMA.FTZ R192, R195, UR37, -R10 ;  /* 0x00000025c3c07c23 */ /* 0x000fc2000801080a */
[--C-:B------:R-:W-:Y:S01]  /*14b60*/  FFMA.FTZ R195, R199, UR37, -R10.reuse ;  /* 0x00000025c7c37c23 */ /* 0x100fe2000801080a */
[----:B------:R-:W-:Y:S01]  /*14b70*/  FSEL R199, R0, RZ, P1 ;  /* 0x000000ff00c77208 */ /* 0x000fe20000800000 */
[--C-:B0-----:R-:W-:Y:S01]  /*14b80*/  FFMA.FTZ R196, R142, UR37, -R10.reuse ;  /* 0x000000258ec47c23 */ /* 0x101fe2000801080a */
        /* <DEDUP_REMOVED lines=8> */
[----:B------:R-:W-:Y:S01]  /*14c10*/  FFMA.FTZ R194, R198, UR37, -R10 ;  /* 0x00000025c6c27c23 */ /* 0x000fe2000801080a */
[----:B--2---:R-:W-:-:S01]  /*14c20*/  FFMA.FTZ R198, R101, R7, R20 ;  /* 0x0000000765c67223 */ /* 0x004fc20000010014 */
[--C-:B------:R-:W-:Y:S01]  /*14c30*/  FFMA.FTZ R170, R170, UR37, -R10.reuse ;  /* 0x00000025aaaa7c23 */ /* 0x100fe2000801080a */
[----:B------:R-:W-:-:S01]  /*14c40*/  FFMA.FTZ R171, R171, UR37, -R10 ;  /* 0x00000025abab7c23 */ /* 0x000fc2000801080a */
[----:B------:R-:W-:Y:S01]  /*14c50*/  FFMA.FTZ R174, R174, UR37, -R10 ;  /* 0x00000025aeae7c23 */ /* 0x000fe2000801080a */
[----:B------:R-:W-:-:S01]  /*14c60*/  FADD.FTZ R199, R185, R198 ;  /* 0x000000c6b9c77221 */ /* 0x000fc20000010000 */
        /* <DEDUP_REMOVED lines=48> */
[----:B------:R0:W-:Y:S01]  /*14f70*/  MUFU.EX2 R12, R196 ;  /* 0x000000c4000c7308 */ /* 0x0001e20000000800 */
        /* <DEDUP_REMOVED lines=9> */
[----:B--2---:R-:W-:-:S03]  /*15010*/  FADD.FTZ R7, R192, R7 ;  /* 0x00000007c0077221 */ /* 0x004fc60000010000 */
[----:B------:R-:W-:-:S03]  /*15020*/  FADD.FTZ R199, R189, R196 ;  /* 0x000000c4bdc77221 */ /* 0x000fc60000010000 */
[----:B------:R-:W0:Y:S01]  /*15030*/  MUFU.EX2 R195, R195 ;  /* 0x000000c300c37308 */ /* 0x000e220000000800 */
[----:B------:R-:W-:-:S04]  /*15040*/  FADD.FTZ R196, R186, R199 ;  /* 0x000000c7bac47221 */ /* 0x000fc80000010000 */
[----:B------:R-:W-:-:S03]  /*15050*/  FADD.FTZ R199, R193, R196 ;  /* 0x000000c4c1c77221 */ /* 0x000fc60000010000 */
[----:B------:R-:W2:Y:S01]  /*15060*/  MUFU.EX2 R170, R170 ;  /* 0x000000aa00aa7308 */ /* 0x000ea20000000800 */
[----:B------:R-:W-:-:S01]  /*15070*/  FADD.FTZ R6, R188, R199 ;  /* 0x000000c7bc067221 */ /* 0x000fc20000010000 */
[----:B-1----:R-:W-:-:S03]  /*15080*/  FADD.FTZ R196, R194, R7 ;  /* 0x00000007c2c47221 */ /* 0x002fc60000010000 */
[----:B------:R-:W-:-:S03]  /*15090*/  FADD.FTZ R7, R197, R6 ;  /* 0x00000006c5077221 */ /* 0x000fc60000010000 */
[----:B------:R-:W1:Y:S01]  /*150a0*/  MUFU.EX2 R171, R171 ;  /* 0x000000ab00ab7308 */ /* 0x000e620000000800 */
[----:B0-----:R-:W-:-:S01]  /*150b0*/  FADD.FTZ R199, R195, R196 ;  /* 0x000000c4c3c77221 */ /* 0x001fc20000010000 */
[----:B------:R-:W-:-:S04]  /*150c0*/  FADD.FTZ R6, R168, R7 ;  /* 0x00000007a8067221 */ /* 0x000fc80000010000 */
[----:B------:R-:W-:Y:S02]  /*150d0*/  FADD.FTZ R7, R169, R6 ;  /* 0x00000006a9077221 */ /* 0x000fe40000010000 */
[----:B------:R-:W0:Y:S01]  /*150e0*/  MUFU.EX2 R174, R174 ;  /* 0x000000ae00ae7308 */ /* 0x000e220000000800 */
[----:B--2---:R-:W-:-:S01]  /*150f0*/  FADD.FTZ R196, R170, R199 ;  /* 0x000000c7aac47221 */ /* 0x004fc20000010000 */
[----:B------:R-:W-:-:S04]  /*15100*/  FADD.FTZ R6, R172, R7 ;  /* 0x00000007ac067221 */ /* 0x000fc80000010000 */
[----:B------:R-:W-:Y:S02]  /*15110*/  FADD.FTZ R7, R173, R6 ;  /* 0x00000006ad077221 */ /* 0x000fe40000010000 */
[----:B------:R-:W2:Y:S01]  /*15120*/  MUFU.EX2 R175, R175 ;  /* 0x000000af00af7308 */ /* 0x000ea20000000800 */
[----:B-1----:R-:W-:-:S01]  /*15130*/  FADD.FTZ R199, R171, R196 ;  /* 0x000000c4abc77221 */ /* 0x002fc20000010000 */
[----:B------:R-:W-:-:S04]  /*15140*/  FADD.FTZ R6, R176, R7 ;  /* 0x00000007b0067221 */ /* 0x000fc80000010000 */
[----:B------:R-:W-:Y:S02]  /*15150*/  FADD.FTZ R7, R177, R6 ;  /* 0x00000006b1077221 */ /* 0x000fe40000010000 */
        /* <DEDUP_REMOVED lines=26> */
[----:B------:R-:W-:-:S06]  /*15300*/  FADD.FTZ R6, R140, R7 ;  /* 0x000000078c067221 */ /* 0x000fcc0000010000 */
        /* <DEDUP_REMOVED lines=17> */
[----:B0-----:R-:W-:-:S04]  /*15420*/  FADD.FTZ R199, R139, R196 ;  /* 0x000000c48bc77221 */ /* 0x001fc80000010000 */
[----:B------:R-:W-:-:S03]  /*15430*/  FADD.FTZ R196, R12, R199 ;  /* 0x000000c70cc47221 */ /* 0x000fc60000010000 */
        /* <DEDUP_REMOVED lines=61> */
[----:B--2---:R-:W-:-:S04]  /*15810*/  FADD.FTZ R6, R14, R7 ;  /* 0x000000070e067221 */ /* 0x004fc80000010000 */
[----:B------:R-:W-:-:S03]  /*15820*/  FADD.FTZ R7, R103, R6 ;  /* 0x0000000667077221 */ /* 0x000fc60000010000 */
        /* <DEDUP_REMOVED lines=48> */
[----:B-1----:R-:W-:-:S03]  /*15b30*/  FADD.FTZ R7, R117, R6 ;  /* 0x0000000675077221 */ /* 0x002fc60000010000 */
[----:B0-----:R-:W-:Y:S01]  /*15b40*/  FADD.FTZ R6, R10, R199 ;  /* 0x000000c70a067221 */ /* 0x001fe20000010000 */
[----:B------:R-:W-:Y:S06]  /*15b50*/  @!P0 BRA `(.L_x_997) ;  /* 0x0000000000048947 */ /* 0x000fec0003800000 */
[----:B------:R-:W-:Y:S01]  /*15b60*/  BPT.TRAP 0x1 ;  /* 0x000000040000795c */ /* 0x000fe20000300000 */
.L_x_997:
        /* <DEDUP_REMOVED lines=131> */
.L_x_980:
[----:B------:R-:W-:Y:S06]  /*163a0*/  BAR.ARV 0x8, 0x120 ;  /* 0x0204800000007b1d */ /* 0x000fec0000002000 */
[----:B------:R-:W-:Y:S05]  /*163b0*/  @!P0 BRA `(.L_x_999) ;  /* 0x0000000000048947 */ /* 0x000fea0003800000 */
[----:B------:R-:W-:Y:S01]  /*163c0*/  BPT.TRAP 0x1 ;  /* 0x000000040000795c */ /* 0x000fe20000300000 */
.L_x_999:
[----:B------:R-:W-:Y:S01]  /*163d0*/  ULEA UR4, UR45, UR41, 0x3 ;  /* 0x000000292d047291 */ /* 0x000fe2000f8e183f */
[----:B------:R-:W-:-:S05]  /*163e0*/  IMAD.U32 R4, RZ, RZ, UR46 ;  /* 0x0000002eff047e24 */ /* 0x000fca000f8e00ff */
[----:B------:R-:W-:-:S04]  /*163f0*/  SHF.L.U32 R4, R4, 0x1f, RZ ;  /* 0x0000001f04047819 */ /* 0x000fc800000006ff */
[----:B------:R0:W1:Y:S01]  /*16400*/  SYNCS.PHASECHK.TRANS64.TRYWAIT P1, [UR4+0x2e850], R4 ;  /* 0x02e85004ff0075a7 */ /* 0x0000620008020144 */
[----:B------:R-:W-:Y:S05]  /*16410*/  @!P0 BRA `(.L_x_1000) ;  /* 0x0000000000048947 */ /* 0x000fea0003800000 */
[----:B------:R-:W-:Y:S01]  /*16420*/  BPT.TRAP 0x1 ;  /* 0x000000040000795c */ /* 0x000fe20000300000 */
.L_x_1000:
[----:B-1----:R-:W-:Y:S05]  /*16430*/  @P1 BRA `(.L_x_1001) ;  /* 0x0000000000081947 */ /* 0x002fea0003800000 */
[----:B------:R-:W1:Y:S02]  /*16440*/  SYNCS.PHASECHK.TRANS64.TRYWAIT P1, [UR4+0x2e850], R4 ;  /* 0x02e85004ff0075a7 */ /* 0x000e640008020144 */
[----:B-1----:R-:W-:Y:S05]  /*16450*/  @!P1 BRA `(.L_x_1002) ;  /* 0x00000084005c9947 */ /* 0x002fea0003800000 */
.L_x_1001:
[----:B------:R-:W-:Y:S01]  /*16460*/  UIADD3 UR41, UR41, 0x400, URZ ;  /* 0x0000040029297890 */ /* 0x000fe2000fffe03f */
[----:B------:R-:W-:Y:S01]  /*16470*/  WARPGROUP.ARRIVE ;  /* 0x00000000000079c5 */ /* 0x000fe20000000000 */
[----:B------:R-:W-:Y:S01]  /*16480*/  UMOV UR7, 0xc0000010 ;  /* 0xc000001000077882 */ /* 0x000fe20000000000 */
[----:B------:R-:W-:Y:S01]  /*16490*/  ULDC.64 UR10, c[0x0][0x9a0] ;  /* 0x00026800000a7ab9 */ /* 0x000fe20000000a00 */
[----:B------:R-:W-:Y:S01]  /*164a0*/  USHF.R.U32.HI UR41, URZ, 0x4, UR41 ;  /* 0x000000043f297899 */ /* 0x000fe20008011629 */
[----:B------:R-:W-:Y:S01]  /*164b0*/  IMAD.MOV.U32 R8, RZ, RZ, 0x3f800000 ;  /* 0x3f800000ff087424 */ /* 0x000fe200078e00ff */
[----:B------:R-:W-:Y:S02]  /*164c0*/  UISETP.NE.U32.AND UP0, UPT, UR10, URZ, UPT ;  /* 0x0000003f0a00728c */ /* 0x000fe4000bf05070 */
[----:B------:R-:W-:Y:S02]  /*164d0*/  ULOP3.LUT UR41, UR41, 0x3fff, URZ, 0xc0, !UPT ;  /* 0x00003fff29297892 */ /* 0x000fe4000f8ec03f */
[----:B------:R-:W-:-:S02]  /*164e0*/  UISETP.NE.AND.EX UP0, UPT, UR11, URZ, UPT, UP0 ;  /* 0x0000003f0b00728c */ /* 0x000fc4000bf05300 */
[----:B------:R-:W-:-:S04]  /*164f0*/  ULOP3.LUT UR5, UR41, 0x10000, URZ, 0xfc, !UPT ;  /* 0x0001000029057892 */ /* 0x000fc8000f8efc3f */
[----:B------:R-:W-:Y:S01]  /*16500*/  UIMAD UR5, UR45, 0x700, UR5 ;  /* 0x000007002d0578a4 */ /* 0x000fe2000f8e0205 */
[----:B------:R-:W-:-:S04]  /*16510*/  PLOP3.LUT P1, PT, PT, PT, UP0, 0x80, 0x0 ;  /* 0x000000000000781c */ /* 0x000fc80003f2f008 */
[----:B------:R-:W-:Y:S02]  /*16520*/  @UP0 USHF.R.S32.HI UR8, URZ, 0x1f, UR49 ;  /* 0x0000001f3f080899 */ /* 0x000fe40008011431 */
[----:B------:R-:W-:Y:S01]  /*16530*/  UMOV UR6, UR5 ;  /* 0x0000000500067c82 */ /* 0x000fe20008000000 */
[----:B------:R-:W-:Y:S01]  /*16540*/  @UP0 ULDC.64 UR12, c[0x0][0x9c8] ;  /* 0x00027200000c0ab9 */ /* 0x000fe20000000a00 */
[----:B------:R-:W-:Y:S01]  /*16550*/  QGMMA.64x128x32.F32.E4M3.E4M3 R24, R224, gdesc[UR4], R24, gsb0 ;  /* 0x01e00004e0187df3 */ /* 0x000fe20008000818 */
[----:B------:R-:W-:Y:S01]  /*16560*/  UIADD3 UR6, UR5, 0x100, URZ ;  /* 0x0000010005067890 */ /* 0x000fe2000fffe03f */
[----:B------:R-:W-:Y:S01]  /*16570*/  UMOV UR7, 0xc0000010 ;  /* 0xc000001000077882 */ /* 0x000fe20000000000 */
[----:B------:R-:W-:-:S04]  /*16580*/  @UP0 UIMAD UR8, UR8, UR12, URZ ;  /* 0x0000000c080802a4 */ /* 0x000fc8000f8e023f */
[----:B------:R-:W-:Y:S02]  /*16590*/  @UP0 UIMAD UR9, UR49, UR13, UR8 ;  /* 0x0000000d310902a4 */ /* 0x000fe4000f8e0208 */
[----:B------:R-:W-:Y:S01]  /*165a0*/  @UP0 USHF.R.S32.HI UR8, URZ, 0x1f, UR44 ;  /* 0x0000001f3f080899 */ /* 0x000fe2000801142c */
        /* <DEDUP_REMOVED lines=13> */
[----:B------:R-:W-:-:S03]  /*16680*/  @UP0 UIMAD.WIDE.U32 UR6, UR49, UR12, URZ ;  /* 0x0000000c310602a5 */ /* 0x000fc6000f8e003f */
[----:B------:R-:W-:Y:S01]  /*16690*/  @UP0 ULDC.64 UR12, c[0x0][0x9d0] ;  /* 0x00027400000c0ab9 */ /* 0x000fe20000000a00 */
[----:B------:R-:W-:Y:S02]  /*166a0*/  @UP0 UIADD3 UR7, UR7, UR9, URZ ;  /* 0x0000000907070290 */ /* 0x000fe4000fffe03f */
[----:B------:R-:W-:Y:S02]  /*166b0*/  @UP0 UIMAD UR8, UR8, UR12, URZ ;  /* 0x0000000c080802a4 */ /* 0x000fe4000f8e023f */
[----:B------:R-:W-:Y:S02]  /*166c0*/  @UP0 UIMAD.WIDE.U32 UR6, UR44, UR12, UR6 ;  /* 0x0000000c2c0602a5 */ /* 0x000fe4000f8e0006 */
[----:B------:R-:W-:-:S04]  /*166d0*/  @UP0 UIMAD UR8, UR44, UR13, UR8 ;  /* 0x0000000d2c0802a4 */ /* 0x000fc8000f8e0208 */
[----:B------:R-:W-:Y:S02]  /*166e0*/  @UP0 UIADD3 UR7, UR7, UR8, URZ ;  /* 0x0000000807070290 */ /* 0x000fe4000fffe03f */
[----:B------:R-:W-:-:S04]  /*166f0*/  @UP0 ULEA UR8, UP1, UR6, UR10, 0x2 ;  /* 0x0000000a06080291 */ /* 0x000fc8000f82103f */
[----:B------:R-:W-:Y:S02]  /*16700*/  @UP0 ULEA.HI.X UR9, UR6, UR11, UR7, 0x2, UP1 ;  /* 0x0000000b06090291 */ /* 0x000fe400088f1407 */
[----:B------:R-:W-:Y:S01]  /*16710*/  UIADD3 UR6, UR5, 0x400, URZ ;  /* 0x0000040005067890 */ /* 0x000fe2000fffe03f */
[----:B01----:R-:W-:Y:S01]  /*16720*/  IMAD.U32 R4, RZ, RZ, UR8 ;  /* 0x00000008ff047e24 */ /* 0x003fe2000f8e00ff */
[----:B------:R-:W-:Y:S02]  /*16730*/  UMOV UR7, 0xc0000010 ;  /* 0xc000001000077882 */ /* 0x000fe40000000000 */
[----:B------:R-:W-:-:S05]  /*16740*/  IMAD.U32 R5, RZ, RZ, UR9 ;  /* 0x00000009ff057e24 */ /* 0x000fca000f8e00ff */
[----:B------:R0:W2:Y:S01]  /*16750*/  @P1 LDG.E R8, desc[UR50][R4.64] ;  /* 0x0000003204081981 */ /* 0x0000a2000c1e1900 */
[----:B------:R-:W-:Y:S02]  /*16760*/  WARPGROUP.DEPBAR.LE gsb0, 0x0 ;  /* 0x00008000000079c5 */ /* 0x000fe40000010000 */
[----:B------:R-:W-:-:S06]  /*16770*/  WARPGROUP.ARRIVE ;  /* 0x00000000000079c5 */ /* 0x000fcc0000000000 */
[----:B------:R-:W-:Y:S01]  /*16780*/  QGMMA.64x128x32.F32.E4M3.E4M3 R24, R208, gdesc[UR4], R24, gsb0 ;  /* 0x01e00004d0187df3 */ /* 0x000fe20008000818 */
[----:B------:R-:W-:Y:S01]  /*16790*/  UIADD3 UR6, UR5, 0x500, URZ ;  /* 0x0000050005067890 */ /* 0x000fe2000fffe03f */
[----:B------:R-:W-:Y:S01]  /*167a0*/  UMOV UR7, 0xc0000010 ;  /* 0xc000001000077882 */ /* 0x000fe20000000000 */
[----:B------:R-:W1:Y:S04]  /*167b0*/  SHFL.BFLY PT, R10, R7, 0x2, 0x1f ;  /* 0x0c401f00070a7f89 */ /* 0x000e6800000e0000 */
[----:B------:R-:W3:Y:S01]  /*167c0*/  SHFL.BFLY PT, R9, R6, 0x2, 0x1f ;  /* 0x0c401f0006097f89 */ /* 0x000ee200000e0000 */
[----:B------:R-:W-:Y:S02]  /*167d0*/  WARPGROUP.DEPBAR.LE gsb0, 0x0 ;  /* 0x00008000000079c5 */ /* 0x000fe40000010000 */
[----:B------:R-:W-:-:S06]  /*167e0*/  WARPGROUP.ARRIVE ;  /* 0x00000000000079c5 */ /* 0x000fcc0000000000 */
[----:B------:R-:W-:Y:S01]  /*167f0*/  QGMMA.64x128x32.F32.E4M3.E4M3 R24, R204, gdesc[UR4], R24, gsb0 ;  /* 0x01e00004cc187df3 */ /* 0x000fe20008000818 */
[----:B------:R-:W-:Y:S01]  /*16800*/  UIADD3 UR6, UR5, 0x600, URZ ;  /* 0x0000060005067890 */ /* 0x000fe2000fffe03f */
[----:B------:R-:W-:Y:S01]  /*16810*/  UMOV UR7, 0xc0000010 ;  /* 0xc000001000077882 */ /* 0x000fe20000000000 */
[----:B-1----:R-:W-:-:S01]  /*16820*/  FADD.FTZ R10, R10, R7 ;  /* 0x000000070a0a7221 */ /* 0x002fc20000010000 */
[----:B---3--:R-:W-:-:S04]  /*16830*/  FADD.FTZ R9, R9, R6 ;  /* 0x0000000609097221 */ /* 0x008fc80000010000 */
[----:B0-----:R-:W0:Y:S04]  /*16840*/  SHFL.BFLY PT, R5, R10, 0x1, 0x1f ;  /* 0x0c201f000a057f89 */ /* 0x001e2800000e0000 */
[----:B------:R-:W1:Y:S01]  /*16850*/  SHFL.BFLY PT, R4, R9, 0x1, 0x1f ;  /* 0x0c201f0009047f89 */ /* 0x000e6200000e0000 */
[----:B------:R-:W-:Y:S02]  /*16860*/  IMAD.MOV.U32 R7, RZ, RZ, RZ ;  /* 0x000000ffff077224 */ /* 0x000fe400078e00ff */
[----:B0-----:R-:W-:Y:S01]  /*16870*/  FADD.FTZ R13, R10, R5 ;  /* 0x000000050a0d7221 */ /* 0x001fe20000010000 */
        /* <DEDUP_REMOVED lines=12> */
[----:B------:R-:W0:Y:S08]  /*16940*/  @P2 MUFU.LG2 R10, R15 ;  /* 0x0000000f000a2308 */ /* 0x000e300000000c00 */
[----:B------:R-:W1:Y:S08]  /*16950*/  @P3 MUFU.LG2 R12, R12 ;  /* 0x0000000c000c3308 */ /* 0x000e700000000c00 */
[----:B------:R-:W3:Y:S01]  /*16960*/  @P1 MUFU.RCP R11, R14 ;  /* 0x0000000e000b1308 */ /* 0x000ee20000001000 */
        /* <DEDUP_REMOVED lines=10> */
[-C--:B--2---:R-:W-:Y:S01]  /*16a10*/  FMUL.FTZ R7, R7, R8.reuse ;  /* 0x0000000807077220 */ /* 0x084fe20000410000 */
[----:B---3--:R-:W-:Y:S01]  /*16a20*/  FMUL.FTZ R11, R11, R8 ;  /* 0x000000080b0b7220 */ /* 0x008fe20000410000 */
[----:B------:R-:W-:-:S02]  /*16a30*/  WARPGROUP.DEPBAR.LE gsb0, 0x0 ;  /* 0x00008000000079c5 */ /* 0x000fc40000010000 */
[----:B------:R-:W-:Y:S05]  /*16a40*/  @!P0 BRA `(.L_x_1003) ;  /* 0x0000000000048947 */ /* 0x000fea0003800000 */
[----:B------:R-:W-:Y:S01]  /*16a50*/  BPT.TRAP 0x1 ;  /* 0x000000040000795c */ /* 0x000fe20000300000 */
.L_x_1003:
        /* <DEDUP_REMOVED lines=17> */
[----:B------:R-:W-:Y:S01]  /*16b70*/  SYNCS.ARRIVE.TRANS64.RED.A1T0 RZ, [UR4], RZ ;  /* 0x000000ffffff79a7 */ /* 0x000fe20008100404 */
        /* <DEDUP_REMOVED lines=9> */
[----:B------:R-:W-:Y:S01]  /*16c10*/  FMUL.FTZ R41, R38, R11 ;  /* 0x0000000b26297220 */ /* 0x000fe20000410000 */
        /* <DEDUP_REMOVED lines=45> */
[----:B------:R-:W-:-:S12]  /*16ef0*/  ULOP3.LUT UR46, UR46, UR4, URZ, 0x3c, !UPT ;  /* 0x000000042e2e7292 */ /* 0x000fd8000f8e3c3f */
.L_x_929:
[----:B------:R-:W0:Y:S01]  /*16f00*/  S2R R0, SR_CgaCtaId ;  /* 0x0000000000007919 */ /* 0x000e220000008800 */
[----:B------:R-:W-:Y:S01]  /*16f10*/  MOV R3, 0x400 ;  /* 0x0000040000037802 */ /* 0x000fe20000000f00 */
[----:B------:R-:W-:Y:S01]  /*16f20*/  BSSY B0, `(.L_x_1004) ;  /* 0x000025f000007945 */ /* 0x000fe20003800000 */
[----:B------:R-:W-:Y:S06]  /*16f30*/  BAR.SYNC.DEFER_BLOCKING 0x5, 0x180 ;  /* 0x0146000000007b1d */ /* 0x000fec0000010000 */
[----:B------:R-:W1:Y:S01]  /*16f40*/  S2R R74, SR_TID.X ;  /* 0x00000000004a7919 */ /* 0x000e620000002100 */
[----:B0-----:R-:W-:-:S05]  /*16f50*/  LEA R3, R0, R3, 0x18 ;  /* 0x0000000300037211 */ /* 0x001fca00078ec0ff */
[----:B------:R-:W0:Y:S01]  /*16f60*/  LDS.128 R140, [R3+0x2e8d0] ;  /* 0x02e8d000038c7984 */ /* 0x000e220000000c00 */
[----:B-1----:R-:W-:-:S05]  /*16f70*/  VIADD R7, R74, 0xffffff80 ;  /* 0xffffff804a077836 */ /* 0x002fca0000000000 */
[----:B------:R-:W-:-:S04]  /*16f80*/  SHF.R.S32.HI R8, RZ, 0x1f, R7 ;  /* 0x0000001fff087819 */ /* 0x000fc80000011407 */
[----:B------:R-:W-:-:S04]  /*16f90*/  LEA.HI R4, R8, R7, RZ, 0x3 ;  /* 0x0000000708047211 */ /* 0x000fc800078f18ff */
[----:B------:R-:W-:Y:S02]  /*16fa0*/  LOP3.LUT R0, R4, 0x1ffffff8, RZ, 0xc0, !PT ;  /* 0x1ffffff804007812 */ /* 0x000fe400078ec0ff */
[----:B------:R-:W-:-:S03]  /*16fb0*/  SHF.R.S32.HI R4, RZ, 0x3, R4 ;  /* 0x00000003ff047819 */ /* 0x000fc60000011404 */
[----:B------:R-:W-:-:S04]  /*16fc0*/  IMAD.IADD R0, R7, 0x1, -R0 ;  /* 0x0000000107007824 */ /* 0x000fc800078e0a00 */
[----:B------:R-:W-:Y:S01]  /*16fd0*/  IMAD.SHL.U32 R0, R0, 0x8, RZ ;  /* 0x0000000800007824 */ /* 0x000fe200078e00ff */
[----:B0-----:R-:W-:Y:S02]  /*16fe0*/  R2UR UR44, R142 ;  /* 0x000000008e2c72ca */ /* 0x001fe400000e0000 */
[----:B------:R-:W-:Y:S01]  /*16ff0*/  R2UR UR49, R143 ;  /* 0x000000008f3172ca */ /* 0x000fe200000e0000 */
[----:B------:R-:W-:Y:S06]  /*17000*/  BAR.ARV 0x4, 0x180 ;  /* 0x0106000000007b1d */ /* 0x000fec0000002000 */
[----:B------:R-:W-:Y:S08]  /*17010*/  @P0 BRA `(.L_x_1005) ;  /* 0x0000001800a00947 */ /* 0x000ff00003800000 */
[----:B------:R-:W-:Y:S01]  /*17020*/  IMAD.SHL.U32 R10, R74, 0x4, RZ ;  /* 0x000000044a0a7824 */ /* 0x000fe200078e00ff */
[----:B------:R-:W-:-:S04]  /*17030*/  ULDC.64 UR4, c[0x4][0x38] ;  /* 0x01000e0000047ab9 */ /* 0x000fc80000000a00 */
[----:B------:R-:W-:-:S04]  /*17040*/  LOP3.LUT R10, R10, 0xc, RZ, 0xc0, !PT ;  /* 0x0000000c0a0a7812 */ /* 0x000fc800078ec0ff */
[----:B------:R-:W-:-:S05]  /*17050*/  IADD3 R10, P0, R10, UR4, RZ ;  /* 0x000000040a0a7c10 */ /* 0x000fca000ff1e0ff */
[----:B------:R-:W-:Y:S01]  /*17060*/  IMAD.X R11, RZ, RZ, UR5, P0 ;  /* 0x00000005ff0b7e24 */ /* 0x000fe200080e06ff */
[----:B------:R-:W0:Y:S01]  /*17070*/  S2R R50, SR_SWINHI ;  /* 0x0000000000327919 */ /* 0x000e220000002f00 */
[----:B------:R-:W-:Y:S01]  /*17080*/  F2FP.BF16.F32.PACK_AB R13, R84, R13 ;  /* 0x0000000d540d723e */ /* 0x000fe200000010ff */
[----:B------:R-:W-:Y:S02]  /*17090*/  ULDC.64 UR4, c[0x0][0xbd8] ;  /* 0x0002f60000047ab9 */ /* 0x000fe40000000a00 */
[----:B------:R1:W2:Y:S01]  /*170a0*/  LDG.E.CONSTANT R22, desc[UR50][R10.64] ;  /* 0x000000320a167981 */ /* 0x0002a2000c1e9900 */
[----:B------:R-:W-:Y:S01]  /*170b0*/  F2FP.BF16.F32.PACK_AB R14, R85, R14 ;  /* 0x0000000e550e723e */ /* 0x000fe200000010ff */
[----:B------:R-:W-:Y:S01]  /*170c0*/  UISETP.NE.U32.AND UP0, UPT, UR4, URZ, UPT ;  /* 0x0000003f0400728c */ /* 0x000fe2000bf05070 */
[----:B------:R-:W-:Y:S02]  /*170d0*/  F2FP.BF16.F32.PACK_AB R35, R46, R35 ;  /* 0x000000232e23723e */ /* 0x000fe400000010ff */
[----:B------:R-:W-:Y:S01]  /*170e0*/  F2FP.BF16.F32.PACK_AB R18, R87, R12 ;  /* 0x0000000c5712723e */ /* 0x000fe200000010ff */
[----:B------:R-:W-:Y:S01]  /*170f0*/  UISETP.NE.AND.EX UP0, UPT, UR5, URZ, UPT, UP0 ;  /* 0x0000003f0500728c */ /* 0x000fe2000bf05300 */
[----:B------:R-:W-:-:S02]  /*17100*/  F2FP.BF16.F32.PACK_AB R9, R86, R9 ;  /* 0x000000095609723e */ /* 0x000fc400000010ff */
[----:B------:R-:W-:Y:S01]  /*17110*/  F2FP.BF16.F32.PACK_AB R41, R41, R56 ;  /* 0x000000382929723e */ /* 0x000fe200000010ff */
[----:B------:R-:W-:Y:S01]  /*17120*/  ULDC.64 UR4, c[0x0][0xbd8] ;  /* 0x0002f60000047ab9 */ /* 0x000fe20000000a00 */
[----:B-1----:R-:W-:Y:S01]  /*17130*/  LOP3.LUT P0, R10, R74, 0x3, RZ, 0xc0, !PT ;  /* 0x000000034a0a7812 */ /* 0x002fe2000780c0ff */
[----:B------:R-:W-:Y:S01]  /*17140*/  UIMAD.WIDE UR4, UR36, 0x4, UR4 ;  /* 0x00000004240478a5 */ /* 0x000fe2000f8e0204 */
[----:B------:R-:W-:Y:S02]  /*17150*/  F2FP.BF16.F32.PACK_AB R48, R39, R48 ;  /* 0x000000302730723e */ /* 0x000fe400000010ff */
[----:B------:R-:W-:Y:S02]  /*17160*/  ISETP.EQ.OR P0, PT, R10, 0x3, !P0 ;  /* 0x000000030a00780c */ /* 0x000fe40004702670 */
[----:B------:R-:W-:Y:S02]  /*17170*/  F2FP.BF16.F32.PACK_AB R38, R47, R38 ;  /* 0x000000262f26723e */ /* 0x000fe400000010ff */
[----:B------:R-:W-:-:S02]  /*17180*/  SEL R51, R13, R14, P0 ;  /* 0x0000000e0d337207 */ /* 0x000fc40000000000 */
[----:B------:R-:W-:Y:S02]  /*17190*/  SEL R46, R14, R13, P0 ;  /* 0x0000000d0e2e7207 */ /* 0x000fe40000000000 */
[----:B------:R-:W-:Y:S02]  /*171a0*/  F2FP.BF16.F32.PACK_AB R30, R63, R30 ;  /* 0x0000001e3f1e723e */ /* 0x000fe400000010ff */
[----:B------:R-:W-:Y:S02]  /*171b0*/  F2FP.BF16.F32.PACK_AB R34, R55, R34 ;  /* 0x000000223722723e */ /* 0x000fe400000010ff */
[----:B------:R-:W-:Y:S02]  /*171c0*/  SEL R63, R9, R18, P0 ;  /* 0x00000012093f7207 */ /* 0x000fe40000000000 */
[----:B------:R-:W-:Y:S02]  /*171d0*/  MOV R10, R3 ;  /* 0x00000003000a7202 */ /* 0x000fe40000000f00 */
[----:B0-----:R-:W-:-:S02]  /*171e0*/  MOV R11, R50 ;  /* 0x00000032000b7202 */ /* 0x001fc40000000f00 */
[----:B------:R-:W-:Y:S02]  /*171f0*/  SEL R58, R18, R9, P0 ;  /* 0x00000009123a7207 */ /* 0x000fe40000000000 */
[----:B------:R-:W-:Y:S01]  /*17200*/  F2FP.BF16.F32.PACK_AB R31, R54, R31 ;  /* 0x0000001f361f723e */ /* 0x000fe200000010ff */
[----:B------:R-:W-:Y:S01]  /*17210*/  IMAD.WIDE R12, R229, 0x2, R10 ;  /* 0x00000002e50c7825 */ /* 0x000fe200078e020a */
[----:B------:R-:W-:Y:S02]  /*17220*/  SEL R55, R41, R48, P0 ;  /* 0x0000003029377207 */ /* 0x000fe40000000000 */
[----:B------:R-:W-:Y:S02]  /*17230*/  SEL R48, R48, R41, P0 ;  /* 0x0000002930307207 */ /* 0x000fe40000000000 */
[C---:B------:R-:W-:Y:S02]  /*17240*/  LOP3.LUT R9, R12.reuse, 0x380, RZ, 0xc0, !PT ;  /* 0x000003800c097812 */ /* 0x040fe400078ec0ff */
[----:B------:R-:W-:-:S02]  /*17250*/  IADD3 R18, P6, R12, 0x20, RZ ;  /* 0x000000200c127810 */ /* 0x000fc40007fde0ff */
[----:B------:R-:W-:Y:S02]  /*17260*/  SEL R41, R35, R38, P0 ;  /* 0x0000002623297207 */ /* 0x000fe40000000000 */
[----:B------:R-:W-:Y:S02]  /*17270*/  SEL R38, R38, R35, P0 ;  /* 0x0000002326267207 */ /* 0x000fe40000000000 */
[----:B------:R-:W-:Y:S02]  /*17280*/  SEL R35, R31, R34, P0 ;  /* 0x000000221f237207 */ /* 0x000fe40000000000 */
[----:B------:R-:W-:Y:S02]  /*17290*/  SHF.R.U64 R9, R9, 0x3, RZ ;  /* 0x0000000309097819 */ /* 0x000fe400000012ff */
[----:B------:R-:W-:Y:S01]  /*172a0*/  SEL R34, R34, R31, P0 ;  /* 0x0000001f22227207 */ /* 0x000fe20000000000 */
[----:B------:R-:W-:Y:S01]  /*172b0*/  IMAD.X R31, RZ, RZ, R13, P6 ;  /* 0x000000ffff1f7224 */ /* 0x000fe200030e060d */
[----:B------:R-:W-:-:S02]  /*172c0*/  LOP3.LUT R14, R18, 0x380, RZ, 0xc0, !PT ;  /* 0x00000380120e7812 */ /* 0x000fc400078ec0ff */
[----:B------:R-:W-:Y:S02]  /*172d0*/  F2FP.BF16.F32.PACK_AB R57, R57, R72 ;  /* 0x000000483939723e */ /* 0x000fe400000010ff */
[----:B------:R-:W-:Y:S02]  /*172e0*/  F2FP.BF16.F32.PACK_AB R64, R49, R64 ;  /* 0x000000403140723e */ /* 0x000fe400000010ff */
[----:B------:R-:W-:Y:S02]  /*172f0*/  F2FP.BF16.F32.PACK_AB R28, R69, R28 ;  /* 0x0000001c451c723e */ /* 0x000fe400000010ff */
[----:B------:R-:W-:Y:S02]  /*17300*/  F2FP.BF16.F32.PACK_AB R26, R71, R26 ;  /* 0x0000001a471a723e */ /* 0x000fe400000010ff */
[----:B------:R-:W-:Y:S02]  /*17310*/  F2FP.BF16.F32.PACK_AB R15, R78, R15 ;  /* 0x0000000f4e0f723e */ /* 0x000fe400000010ff */
[----:B------:R-:W-:-:S02]  /*17320*/  F2FP.BF16.F32.PACK_AB R20, R79, R20 ;  /* 0x000000144f14723e */ /* 0x000fc400000010ff */
[C---:B------:R-:W-:Y:S02]  /*17330*/  IADD3 R65, P1, R12.reuse, 0x40, RZ ;  /* 0x000000400c417810 */ /* 0x040fe40007f3e0ff */
[C---:B------:R-:W-:Y:S02]  /*17340*/  IADD3 R67, P2, R12.reuse, 0x60, RZ ;  /* 0x000000600c437810 */ /* 0x040fe40007f5e0ff */
[C---:B------:R-:W-:Y:S02]  /*17350*/  IADD3 R50, P3, R12.reuse, 0x4000, RZ ;  /* 0x000040000c327810 */ /* 0x040fe40007f7e0ff */
[C---:B------:R-:W-:Y:S02]  /*17360*/  IADD3 R69, P4, R12.reuse, 0x4020, RZ ;  /* 0x000040200c457810 */ /* 0x040fe40007f9e0ff */
[C---:B------:R-:W-:Y:S02]  /*17370*/  IADD3 R71, P5, R12.reuse, 0x4040, RZ ;  /* 0x000040400c477810 */ /* 0x040fe40007fbe0ff */
[----:B------:R-:W-:-:S02]  /*17380*/  IADD3 R73, P6, R12, 0x4060, RZ ;  /* 0x000040600c497810 */ /* 0x000fc40007fde0ff */
[----:B------:R-:W-:Y:S01]  /*17390*/  F2FP.BF16.F32.PACK_AB R44, R44, R89 ;  /* 0x000000592c2c723e */ /* 0x000fe200000010ff */
[----:B------:R-:W-:Y:S01]  /*173a0*/  IMAD.X R19, RZ, RZ, R13, P5 ;  /* 0x000000ffff137224 */ /* 0x000fe200028e060d */
[----:B------:R-:W-:Y:S02]  /*173b0*/  F2FP.BF16.F32.PACK_AB R45, R45, R40 ;  /* 0x000000282d2d723e */ /* 0x000fe400000010ff */
[----:B------:R-:W-:Y:S02]  /*173c0*/  F2FP.BF16.F32.PACK_AB R27, R62, R27 ;  /* 0x0000001b3e1b723e */ /* 0x000fe400000010ff */
[----:B------:R-:W-:Y:S02]  /*173d0*/  LOP3.LUT R12, R9, R12, RZ, 0x3c, !PT ;  /* 0x0000000c090c7212 */ /* 0x000fe400078e3cff */
[----:B------:R-:W-:Y:S02]  /*173e0*/  F2FP.BF16.F32.PACK_AB R36, R53, R36 ;  /* 0x000000243524723e */ /* 0x000fe400000010ff */
[----:B------:R-:W-:-:S02]  /*173f0*/  F2FP.BF16.F32.PACK_AB R32, R61, R32 ;  /* 0x000000203d20723e */ /* 0x000fc400000010ff */
[----:B------:R-:W-:Y:S02]  /*17400*/  SHF.R.U64 R9, R14, 0x3, RZ ;  /* 0x000000030e097819 */ /* 0x000fe400000012ff */
[----:B------:R-:W-:Y:S02]  /*17410*/  F2FP.BF16.F32.PACK_AB R37, R52, R37 ;  /* 0x000000253425723e */ /* 0x000fe400000010ff */
[----:B------:R-:W-:Y:S02]  /*17420*/  SEL R53, R57, R64, P0 ;  /* 0x0000004039357207 */ /* 0x000fe40000000000 */
[----:B------:R-:W-:Y:S02]  /*17430*/  SEL R61, R15, R20, P0 ;  /* 0x000000140f3d7207 */ /* 0x000fe40000000000 */
[----:B------:R-:W-:Y:S01]  /*17440*/  SEL R56, R20, R15, P0 ;  /* 0x0000000f14387207 */ /* 0x000fe20000000000 */
[----:B------:R-:W-:Y:S01]  /*17450*/  IMAD.X R15, RZ, RZ, R13, P6 ;  /* 0x000000ffff0f7224 */ /* 0x000fe200030e060d */
[----:B------:R-:W-:-:S02]  /*17460*/  SEL R64, R64, R57, P0 ;  /* 0x0000003940407207 */ /* 0x000fc40000000000 */
[----:B------:R-:W-:Y:S02]  /*17470*/  LOP3.LUT R20, R65, 0x380, RZ, 0xc0, !PT ;  /* 0x0000038041147812 */ /* 0x000fe400078ec0ff */
[----:B------:R-:W-:Y:S02]  /*17480*/  F2FP.BF16.F32.PACK_AB R33, R60, R33 ;  /* 0x000000213c21723e */ /* 0x000fe400000010ff */
[----:B------:R-:W-:Y:S02]  /*17490*/  F2FP.BF16.F32.PACK_AB R21, R76, R21 ;  /* 0x000000154c15723e */ /* 0x000fe400000010ff */
[----:B------:R-:W-:Y:S02]  /*174a0*/  F2FP.BF16.F32.PACK_AB R24, R77, R24 ;  /* 0x000000184d18723e */ /* 0x000fe400000010ff */
[----:B------:R-:W-:Y:S02]  /*174b0*/  SEL R47, R44, R45, P0 ;  /* 0x0000002d2c2f7207 */ /* 0x000fe40000000000 */
[----:B------:R-:W-:-:S02]  /*174c0*/  SEL R57, R27, R30, P0 ;  /* 0x0000001e1b397207 */ /* 0x000fc40000000000 */
[----:B------:R-:W-:Y:S01]  /*174d0*/  SEL R52, R30, R27, P0 ;  /* 0x0000001b1e347207 */ /* 0x000fe20000000000 */
[----:B------:R-:W-:Y:S01]  /*174e0*/  IMAD.X R27, RZ, RZ, R13, P2 ;  /* 0x000000ffff1b7224 */ /* 0x000fe200010e060d */
[----:B------:R-:W-:Y:S02]  /*174f0*/  SEL R44, R45, R44, P0 ;  /* 0x0000002c2d2c7207 */ /* 0x000fe40000000000 */
[----:B------:R-:W-:Y:S02]  /*17500*/  LOP3.LUT R30, R9, R18, RZ, 0x3c, !PT ;  /* 0x00000012091e7212 */ /* 0x000fe400078e3cff */
[----:B------:R-:W-:Y:S02]  /*17510*/  F2FP.BF16.F32.PACK_AB R29, R68, R29 ;  /* 0x0000001d441d723e */ /* 0x000fe400000010ff */
[----:B------:R-:W-:Y:S02]  /*17520*/  SEL R45, R37, R36, P0 ;  /* 0x00000024252d7207 */ /* 0x000fe40000000000 */
[----:B------:R-:W-:-:S02]  /*17530*/  LOP3.LUT R9, R50, 0x380, RZ, 0xc0, !PT ;  /* 0x0000038032097812 */ /* 0x000fc400078ec0ff */
[----:B------:R-:W-:Y:S02]  /*17540*/  SEL R36, R36, R37, P0 ;  /* 0x0000002524247207 */ /* 0x000fe40000000000 */
[----:B------:R-:W-:Y:S02]  /*17550*/  SHF.R.U64 R14, R20, 0x3, RZ ;  /* 0x00000003140e7819 */ /* 0x000fe400000012ff */
[----:B------:R-:W-:Y:S02]  /*17560*/  SEL R37, R33, R32, P0 ;  /* 0x0000002021257207 */ /* 0x000fe40000000000 */
[----:B------:R-:W-:Y:S02]  /*17570*/  SEL R49, R21, R24, P0 ;  /* 0x0000001815317207 */ /* 0x000fe40000000000 */
[----:B------:R-:W-:Y:S01]  /*17580*/  SEL R42, R24, R21, P0 ;  /* 0x00000015182a7207 */ /* 0x000fe20000000000 */
[----:B------:R-:W-:Y:S01]  /*17590*/  IMAD.X R21, RZ, RZ, R13, P4 ;  /* 0x000000ffff157224 */ /* 0x000fe200020e060d */
[----:B------:R-:W-:-:S02]  /*175a0*/  F2FP.BF16.F32.PACK_AB R94, R94, R97 ;  /* 0x000000615e5e723e */ /* 0x000fc400000010ff */
[----:B------:R-:W-:Y:S02]  /*175b0*/  F2FP.BF16.F32.PACK_AB R95, R92, R95 ;  /* 0x0000005f5c5f723e */ /* 0x000fe400000010ff */
[----:B------:R-:W-:Y:S02]  /*175c0*/  SEL R32, R32, R33, P0 ;  /* 0x0000002120207207 */ /* 0x000fe40000000000 */
[----:B------:R-:W-:Y:S02]  /*175d0*/  LOP3.LUT R24, R67, 0x380, RZ, 0xc0, !PT ;  /* 0x0000038043187812 */ /* 0x000fe400078ec0ff */
[----:B------:R-:W-:Y:S02]  /*175e0*/  LOP3.LUT R18, R71, 0x380, RZ, 0xc0, !PT ;  /* 0x0000038047127812 */ /* 0x000fe400078ec0ff */
[----:B------:R-:W-:Y:S02]  /*175f0*/  F2FP.BF16.F32.PACK_AB R90, R90, R93 ;  /* 0x0000005d5a5a723e */ /* 0x000fe400000010ff */
[----:B------:R-:W-:-:S02]  /*17600*/  F2FP.BF16.F32.PACK_AB R91, R88, R91 ;  /* 0x0000005b585b723e */ /* 0x000fc400000010ff */
[----:B------:R-:W-:Y:S02]  /*17610*/  SEL R33, R29, R28, P0 ;  /* 0x0000001c1d217207 */ /* 0x000fe40000000000 */
[----:B------:R-:W-:Y:S01]  /*17620*/  SEL R40, R28, R29, P0 ;  /* 0x0000001d1c287207 */ /* 0x000fe20000000000 */
[----:B------:R-:W-:Y:S01]  /*17630*/  IMAD.X R29, RZ, RZ, R13, P1 ;  /* 0x000000ffff1d7224 */ /* 0x000fe200008e060d */
[----:B------:R-:W-:Y:S02]  /*17640*/  SHF.R.U64 R9, R9, 0x3, RZ ;  /* 0x0000000309097819 */ /* 0x000fe400000012ff */
[----:B------:R-:W-:Y:S02]  /*17650*/  LOP3.LUT R28, R14, R65, RZ, 0x3c, !PT ;  /* 0x000000410e1c7212 */ /* 0x000fe400078e3cff */
[----:B------:R-:W-:Y:S02]  /*17660*/  LOP3.LUT R14, R69, 0x380, RZ, 0xc0, !PT ;  /* 0x00000380450e7812 */ /* 0x000fe400078ec0ff */
[----:B------:R-:W-:-:S02]  /*17670*/  SEL R39, R94, R95, P0 ;  /* 0x0000005f5e277207 */ /* 0x000fc40000000000 */
[----:B------:R-:W-:Y:S02]  /*17680*/  SHF.R.U64 R20, R24, 0x3, RZ ;  /* 0x0000000318147819 */ /* 0x000fe400000012ff */
[----:B------:R-:W-:Y:S02]  /*17690*/  LOP3.LUT R60, R73, 0x380, RZ, 0xc0, !PT ;  /* 0x00000380493c7812 */ /* 0x000fe400078ec0ff */
[----:B------:R-:W-:Y:S02]  /*176a0*/  SHF.R.U64 R18, R18, 0x3, RZ ;  /* 0x0000000312127819 */ /* 0x000fe400000012ff */
[----:B------:R-:W-:Y:S02]  /*176b0*/  F2FP.BF16.F32.PACK_AB R25, R70, R25 ;  /* 0x000000194619723e */ /* 0x000fe400000010ff */
[----:B------:R-:W-:Y:S02]  /*176c0*/  SEL R94, R95, R94, P0 ;  /* 0x0000005e5f5e7207 */ /* 0x000fe40000000000 */
[----:B------:R-:W-:-:S02]  /*176d0*/  SEL R43, R90, R91, P0 ;  /* 0x0000005b5a2b7207 */ /* 0x000fc40000000000 */
[----:B------:R-:W-:Y:S02]  /*176e0*/  LOP3.LUT R24, R9, R50, RZ, 0x3c, !PT ;  /* 0x0000003209187212 */ /* 0x000fe400078e3cff */
[----:B------:R-:W-:Y:S02]  /*176f0*/  SEL R90, R91, R90, P0 ;  /* 0x0000005a5b5a7207 */ /* 0x000fe40000000000 */
[----:B------:R-:W-:Y:S02]  /*17700*/  SHF.R.U64 R14, R14, 0x3, RZ ;  /* 0x000000030e0e7819 */ /* 0x000fe400000012ff */
[----:B------:R-:W-:Y:S02]  /*17710*/  SHF.R.U64 R60, R60, 0x3, RZ ;  /* 0x000000033c3c7819 */ /* 0x000fe400000012ff */
[----:B------:R-:W-:Y:S02]  /*17720*/  LOP3.LUT R18, R18, R71, RZ, 0x3c, !PT ;  /* 0x0000004712127212 */ /* 0x000fe400078e3cff */
[----:B------:R-:W-:-:S02]  /*17730*/  SEL R59, R25, R26, P0 ;  /* 0x0000001a193b7207 */ /* 0x000fc40000000000 */
[----:B------:R-:W-:Y:S01]  /*17740*/  SEL R54, R26, R25, P0 ;  /* 0x000000191a367207 */ /* 0x000fe20000000000 */
[----:B------:R-:W-:Y:S01]  /*17750*/  IMAD.X R25, RZ, RZ, R13, P3 ;  /* 0x000000ffff197224 */ /* 0x000fe200018e060d */
[----:B------:R-:W-:Y:S02]  /*17760*/  LOP3.LUT R26, R20, R67, RZ, 0x3c, !PT ;  /* 0x00000043141a7212 */ /* 0x000fe400078e3cff */
[----:B------:R-:W-:Y:S02]  /*17770*/  LOP3.LUT R20, R14, R69, RZ, 0x3c, !PT ;  /* 0x000000450e147212 */ /* 0x000fe400078e3cff */
[----:B------:R-:W-:Y:S02]  /*17780*/  LOP3.LUT R14, R60, R73, RZ, 0x3c, !PT ;  /* 0x000000493c0e7212 */ /* 0x000fe400078e3cff */
[----:B------:R-:W-:Y:S02]  /*17790*/  MOV R60, R18 ;  /* 0x00000012003c7202 */ /* 0x000fe40000000f00 */
[----:B------:R-:W-:-:S02]  /*177a0*/  MOV R62, R20 ;  /* 0x00000014003e7202 */ /* 0x000fc40000000f00 */
[----:B------:R-:W-:Y:S02]  /*177b0*/  MOV R69, R12 ;  /* 0x0000000c00457202 */ /* 0x000fe40000000f00 */
[----:B------:R-:W-:Y:S02]  /*177c0*/  MOV R21, R14 ;  /* 0x0000000e00157202 */ /* 0x000fe40000000f00 */
[----:B------:R-:W-:Y:S02]  /*177d0*/  MOV R66, R26 ;  /* 0x0000001a00427202 */ /* 0x000fe40000000f00 */
[----:B------:R-:W-:Y:S02]  /*177e0*/  MOV R65, R24 ;  /* 0x0000001800417202 */ /* 0x000fe40000000f00 */
[----:B------:R-:W-:Y:S02]  /*177f0*/  MOV R68, R30 ;  /* 0x0000001e00447202 */ /* 0x000fe40000000f00 */
[----:B------:R-:W-:-:S02]  /*17800*/  MOV R67, R28 ;  /* 0x0000001c00437202 */ /* 0x000fc40000000f00 */
[----:B------:R-:W-:Y:S02]  /*17810*/  PLOP3.LUT P1, PT, PT, PT, UP0, 0x80, 0x0 ;  /* 0x000000000000781c */ /* 0x000fe40003f2f008 */
[----:B--2---:R-:W-:Y:S01]  /*17820*/  LOP3.LUT R9, R22, 0x2, RZ, 0x3c, !PT ;  /* 0x0000000216097812 */ /* 0x004fe200078e3cff */
[----:B------:R-:W-:Y:S04]  /*17830*/  SHFL.IDX PT, R39, R39, R22, 0x1c1f ;  /* 0x001c1f1627277589 */ /* 0x000fe800000e0000 */
[----:B------:R-:W0:Y:S04]  /*17840*/  SHFL.IDX PT, R94, R94, R9, 0x1c1f ;  /* 0x001c1f095e5e7589 */ /* 0x000e2800000e0000 */
[----:B------:R-:W-:Y:S04]  /*17850*/  SHFL.IDX PT, R53, R53, R22, 0x1c1f ;  /* 0x001c1f1635357589 */ /* 0x000fe800000e0000 */
[----:B------:R-:W1:Y:S04]  /*17860*/  SHFL.IDX PT, R64, R64, R9, 0x1c1f ;  /* 0x001c1f0940407589 */ /* 0x000e6800000e0000 */
[----:B------:R-:W-:Y:S04]  /*17870*/  SHFL.IDX PT, R43, R43, R22, 0x1c1f ;  /* 0x001c1f162b2b7589 */ /* 0x000fe800000e0000 */
[----:B------:R-:W2:Y:S04]  /*17880*/  SHFL.IDX PT, R90, R90, R9, 0x1c1f ;  /* 0x001c1f095a5a7589 */ /* 0x000ea800000e0000 */
[----:B------:R-:W-:Y:S04]  /*17890*/  SHFL.IDX PT, R55, R55, R22, 0x1c1f ;  /* 0x001c1f1637377589 */ /* 0x000fe800000e0000 */
[----:B------:R-:W3:Y:S01]  /*178a0*/  SHFL.IDX PT, R48, R48, R9, 0x1c1f ;  /* 0x001c1f0930307589 */ /* 0x000ee200000e0000 */
[----:B0-----:R-:W-:-:S02]  /*178b0*/  SEL R12, R39, R94, P0 ;  /* 0x0000005e270c7207 */ /* 0x001fc40000000000 */
[----:B------:R-:W-:Y:S01]  /*178c0*/  SEL R14, R94, R39, P0 ;  /* 0x000000275e0e7207 */ /* 0x000fe20000000000 */
[----:B------:R-:W-:Y:S04]  /*178d0*/  SHFL.IDX PT, R47, R47, R22, 0x1c1f ;  /* 0x001c1f162f2f7589 */ /* 0x000fe800000e0000 */
[----:B------:R-:W-:Y:S01]  /*178e0*/  SHFL.IDX PT, R45, R45, R22, 0x1c1f ;  /* 0x001c1f162d2d7589 */ /* 0x000fe200000e0000 */
[----:B-1----:R-:W-:Y:S02]  /*178f0*/  SEL R13, R53, R64, P0 ;  /* 0x00000040350d7207 */ /* 0x002fe40000000000 */
[----:B------:R-:W-:Y:S01]  /*17900*/  SEL R15, R64, R53, P0 ;  /* 0x00000035400f7207 */ /* 0x000fe20000000000 */
[----:B------:R-:W0:Y:S04]  /*17910*/  SHFL.IDX PT, R44, R44, R9, 0x1c1f ;  /* 0x001c1f092c2c7589 */ /* 0x000e2800000e0000 */
[----:B------:R-:W-:Y:S01]  /*17920*/  SHFL.IDX PT, R41, R41, R22, 0x1c1f ;  /* 0x001c1f1629297589 */ /* 0x000fe200000e0000 */
[----:B--2---:R-:W-:-:S02]  /*17930*/  SEL R24, R43, R90, P0 ;  /* 0x0000005a2b187207 */ /* 0x004fc40000000000 */
[----:B------:R-:W-:Y:S01]  /*17940*/  SEL R26, R90, R43, P0 ;  /* 0x0000002b5a1a7207 */ /* 0x000fe20000000000 */
[----:B------:R-:W1:Y:S04]  /*17950*/  SHFL.IDX PT, R36, R36, R9, 0x1c1f ;  /* 0x001c1f0924247589 */ /* 0x000e6800000e0000 */
[----:B------:R-:W-:Y:S01]  /*17960*/  SHFL.IDX PT, R35, R35, R22, 0x1c1f ;  /* 0x001c1f1623237589 */ /* 0x000fe200000e0000 */
[----:B---3--:R-:W-:Y:S02]  /*17970*/  SEL R25, R55, R48, P0 ;  /* 0x0000003037197207 */ /* 0x008fe40000000000 */
[----:B------:R-:W-:Y:S01]  /*17980*/  SEL R27, R48, R55, P0 ;  /* 0x00000037301b7207 */ /* 0x000fe20000000000 */
[----:B------:R-:W2:Y:S04]  /*17990*/  SHFL.IDX PT, R38, R38, R9, 0x1c1f ;  /* 0x001c1f0926267589 */ /* 0x000ea800000e0000 */
[----:B------:R1:W3:Y:S04]  /*179a0*/  SHFL.IDX PT, R50, R34, R9, 0x1c1f ;  /* 0x001c1f0922327589 */ /* 0x0002e800000e0000 */
[----:B------:R-:W-:Y:S01]  /*179b0*/  SHFL.IDX PT, R37, R37, R22, 0x1c1f ;  /* 0x001c1f1625257589 */ /* 0x000fe200000e0000 */
[----:B0-----:R-:W-:-:S02]  /*179c0*/  SEL R28, R47, R44, P0 ;  /* 0x0000002c2f1c7207 */ /* 0x001fc40000000000 */
[----:B------:R-:W-:Y:S01]  /*179d0*/  SEL R30, R44, R47, P0 ;  /* 0x0000002f2c1e7207 */ /* 0x000fe20000000000 */
[----:B------:R0:W4:Y:S04]  /*179e0*/  SHFL.IDX PT, R18, R32, R9, 0x1c1f ;  /* 0x001c1f0920127589 */ /* 0x00012800000e0000 */
[----:B------:R3:W-:Y:S01]  /*179f0*/  SHFL.IDX PT, R19, R33, R22, 0x1c1f ;  /* 0x001c1f1621137589 */ /* 0x0007e200000e0000 */
[----:B-1----:R-:W-:-:S03]  /*17a00*/  SEL R34, R36, R45, P0 ;  /* 0x0000002d24227207 */ /* 0x002fc60000000000 */
[----:B------:R-:W-:Y:S01]  /*17a10*/  SHFL.IDX PT, R57, R57, R22, 0x1c1f ;  /* 0x001c1f1639397589 */ /* 0x000fe200000e0000 */
[----:B0-----:R-:W-:-:S03]  /*17a20*/  SEL R32, R45, R36, P0 ;  /* 0x000000242d207207 */ /* 0x001fc60000000000 */
[----:B------:R-:W0:Y:S01]  /*17a30*/  SHFL.IDX PT, R40, R40, R9, 0x1c1f ;  /* 0x001c1f0928287589 */ /* 0x000e2200000e0000 */
[----:B--2---:R-:W-:Y:S02]  /*17a40*/  SEL R29, R41, R38, P0 ;  /* 0x00000026291d7207 */ /* 0x004fe40000000000 */
[----:B------:R-:W-:Y:S01]  /*17a50*/  SEL R31, R38, R41, P0 ;  /* 0x00000029261f7207 */ /* 0x000fe20000000000 */
[----:B------:R-:W1:Y:S01]  /*17a60*/  SHFL.IDX PT, R52, R52, R9, 0x1c1f ;  /* 0x001c1f0934347589 */ /* 0x000e6200000e0000 */
[----:B---3--:R-:W-:Y:S02]  /*17a70*/  SEL R33, R35, R50, P0 ;  /* 0x0000003223217207 */ /* 0x008fe40000000000 */
[----:B------:R-:W-:Y:S01]  /*17a80*/  SEL R35, R50, R35, P0 ;  /* 0x0000002332237207 */ /* 0x000fe20000000000 */
[----:B------:R-:W-:Y:S04]  /*17a90*/  SHFL.IDX PT, R49, R49, R22, 0x1c1f ;  /* 0x001c1f1631317589 */ /* 0x000fe800000e0000 */
[----:B------:R-:W-:Y:S01]  /*17aa0*/  SHFL.IDX PT, R59, R59, R22, 0x1c1f ;  /* 0x001c1f163b3b7589 */ /* 0x000fe200000e0000 */
[----:B----4-:R-:W-:-:S02]  /*17ab0*/  SEL R36, R37, R18, P0 ;  /* 0x0000001225247207 */ /* 0x010fc40000000000 */
[----:B------:R-:W-:Y:S01]  /*17ac0*/  SEL R38, R18, R37, P0 ;  /* 0x0000002512267207 */ /* 0x000fe20000000000 */
[----:B------:R-:W-:Y:S04]  /*17ad0*/  SHFL.IDX PT, R42, R42, R9, 0x1c1f ;  /* 0x001c1f092a2a7589 */ /* 0x000fe800000e0000 */
[----:B------:R-:W2:Y:S01]  /*17ae0*/  SHFL.IDX PT, R54, R54, R9, 0x1c1f ;  /* 0x001c1f0936367589 */ /* 0x000ea200000e0000 */
[----:B------:R-:W-:Y:S01]  /*17af0*/  BAR.SYNC.DEFER_BLOCKING 0x1, 0x100 ;  /* 0x0044000000007b1d */ /* 0x000fe20000010000 */
[----:B0-----:R-:W-:Y:S02]  /*17b00*/  SEL R44, R19, R40, P0 ;  /* 0x00000028132c7207 */ /* 0x001fe40000000000 */
[----:B-1----:R-:W-:Y:S02]  /*17b10*/  SEL R37, R57, R52, P0 ;  /* 0x0000003439257207 */ /* 0x002fe40000000000 */
[----:B------:R-:W-:Y:S01]  /*17b20*/  SEL R39, R52, R57, P0 ;  /* 0x0000003934277207 */ /* 0x000fe20000000000 */
[----:B------:R-:W-:Y:S04]  /*17b30*/  SHFL.IDX PT, R51, R51, R22, 0x1c1f ;  /* 0x001c1f1633337589 */ /* 0x000fe800000e0000 */
[----:B------:R-:W-:Y:S04]  /*17b40*/  SHFL.IDX PT, R61, R61, R22, 0x1c1f ;  /* 0x001c1f163d3d7589 */ /* 0x000fe800000e0000 */
[----:B------:R0:W1:Y:S04]  /*17b50*/  SHFL.IDX PT, R20, R46, R9, 0x1c1f ;  /* 0x001c1f092e147589 */ /* 0x00006800000e0000 */
[----:B------:R-:W3:Y:S01]  /*17b60*/  SHFL.IDX PT, R56, R56, R9, 0x1c1f ;  /* 0x001c1f0938387589 */ /* 0x000ee200000e0000 */
[----:B--2---:R-:W-:-:S02]  /*17b70*/  SEL R45, R59, R54, P0 ;  /* 0x000000363b2d7207 */ /* 0x004fc40000000000 */
[----:B------:R-:W-:Y:S01]  /*17b80*/  SEL R47, R54, R59, P0 ;  /* 0x0000003b362f7207 */ /* 0x000fe20000000000 */
[----:B------:R-:W-:Y:S01]  /*17b90*/  SHFL.IDX PT, R63, R63, R22, 0x1c1f ;  /* 0x001c1f163f3f7589 */ /* 0x000fe200000e0000 */
[----:B0-----:R-:W-:-:S03]  /*17ba0*/  SEL R46, R40, R19, P0 ;  /* 0x00000013282e7207 */ /* 0x001fc60000000000 */
[----:B------:R-:W0:Y:S01]  /*17bb0*/  SHFL.IDX PT, R58, R58, R9, 0x1c1f ;  /* 0x001c1f093a3a7589 */ /* 0x000e2200000e0000 */
[----:B------:R-:W-:Y:S02]  /*17bc0*/  SEL R40, R49, R42, P0 ;  /* 0x0000002a31287207 */ /* 0x000fe40000000000 */
[----:B------:R-:W-:Y:S01]  /*17bd0*/  SEL R42, R42, R49, P0 ;  /* 0x000000312a2a7207 */ /* 0x000fe20000000000 */
[----:B------:R2:W-:Y:S04]  /*17be0*/  STSM.16.M88.4 [R69], R12 ;  /* 0x0000000c45007844 */ /* 0x0005e80000000200 */
[----:B------:R4:W-:Y:S01]  /*17bf0*/  STSM.16.M88.4 [R68], R24 ;  /* 0x0000001844007844 */ /* 0x0009e20000000200 */
[----:B-1----:R-:W-:-:S03]  /*17c00*/  SEL R48, R51, R20, P0 ;  /* 0x0000001433307207 */ /* 0x002fc60000000000 */
[----:B------:R4:W-:Y:S01]  /*17c10*/  STSM.16.M88.4 [R67], R28 ;  /* 0x0000001c43007844 */ /* 0x0009e20000000200 */
[----:B------:R-:W-:Y:S02]  /*17c20*/  SEL R50, R20, R51, P0 ;  /* 0x0000003314327207 */ /* 0x000fe40000000000 */
[----:B---3--:R-:W-:Y:S01]  /*17c30*/  SEL R41, R61, R56, P0 ;  /* 0x000000383d297207 */ /* 0x008fe20000000000 */
[----:B------:R4:W-:Y:S01]  /*17c40*/  STSM.16.M88.4 [R66], R32 ;  /* 0x0000002042007844 */ /* 0x0009e20000000200 */
[----:B------:R-:W-:Y:S01]  /*17c50*/  SEL R43, R56, R61, P0 ;  /* 0x0000003d382b7207 */ /* 0x000fe20000000000 */
[----:B--2---:R-:W-:Y:S02]  /*17c60*/  IMAD.U32 R12, RZ, RZ, UR4 ;  /* 0x00000004ff0c7e24 */ /* 0x004fe4000f8e00ff */
[----:B------:R4:W-:Y:S01]  /*17c70*/  STSM.16.M88.4 [R65], R36 ;  /* 0x0000002441007844 */ /* 0x0009e20000000200 */
[----:B------:R-:W-:Y:S01]  /*17c80*/  IMAD.U32 R13, RZ, RZ, UR5 ;  /* 0x00000005ff0d7e24 */ /* 0x000fe2000f8e00ff */
[----:B------:R-:W-:Y:S01]  /*17c90*/  ULDC.64 UR4, c[0x0][0xbe0] ;  /* 0x0002f80000047ab9 */ /* 0x000fe20000000a00 */
[----:B0-----:R-:W-:Y:S01]  /*17ca0*/  SEL R49, R63, R58, P0 ;  /* 0x0000003a3f317207 */ /* 0x001fe20000000000 */
[----:B------:R4:W-:Y:S01]  /*17cb0*/  STSM.16.M88.4 [R62], R44 ;  /* 0x0000002c3e007844 */ /* 0x0009e20000000200 */
[----:B------:R-:W-:-:S03]  /*17cc0*/  SEL R51, R58, R63, P0 ;  /* 0x0000003f3a337207 */ /* 0x000fc60000000000 */
[----:B------:R4:W-:Y:S04]  /*17cd0*/  STSM.16.M88.4 [R60], R40 ;  /* 0x000000283c007844 */ /* 0x0009e80000000200 */
[----:B------:R4:W-:Y:S01]  /*17ce0*/  STSM.16.M88.4 [R21], R48 ;  /* 0x0000003015007844 */ /* 0x0009e20000000200 */
[----:B------:R-:W-:Y:S01]  /*17cf0*/  UISETP.NE.U32.AND UP1, UPT, UR4, URZ, UPT ;  /* 0x0000003f0400728c */ /* 0x000fe2000bf25070 */
[----:B------:R-:W-:Y:S03]  /*17d00*/  BAR.SYNC.DEFER_BLOCKING 0x1, 0x100 ;  /* 0x0044000000007b1d */ /* 0x000fe60000010000 */
[----:B------:R-:W-:-:S05]  /*17d10*/  UISETP.NE.AND.EX UP1, UPT, UR5, URZ, UPT, UP1 ;  /* 0x0000003f0500728c */ /* 0x000fca000bf25310 */
[----:B------:R-:W0:Y:S01]  /*17d20*/  LDC R20, c[0x0][0xa88] ;  /* 0x0002a200ff147b82 */ /* 0x000e220000000800 */
[----:B------:R-:W-:-:S05]  /*17d30*/  PLOP3.LUT P0, PT, PT, PT, UP1, 0x80, 0x0 ;  /* 0x000000000000781c */ /* 0x000fca0003f0f018 */
[----:B------:R-:W-:Y:S02]  /*17d40*/  @UP1 ULDC.64 UR6, c[0x0][0xbe0] ;  /* 0x0002f80000061ab9 */ /* 0x000fe40000000a00 */
[----:B------:R-:W-:-:S06]  /*17d50*/  @UP1 UIMAD.WIDE UR6, UR36, 0x4, UR6 ;  /* 0x00000004240618a5 */ /* 0x000fcc000f8e0206 */
[----:B------:R-:W-:Y:S02]  /*17d60*/  IMAD.U32 R14, RZ, RZ, UR6 ;  /* 0x00000006ff0e7e24 */ /* 0x000fe4000f8e00ff */
[----:B------:R-:W-:Y:S01]  /*17d70*/  IMAD.U32 R15, RZ, RZ, UR7 ;  /* 0x00000007ff0f7e24 */ /* 0x000fe2000f8e00ff */
[----:B------:R-:W2:Y:S01]  /*17d80*/  @P1 LDG.E R9, desc[UR50][R12.64] ;  /* 0x000000320c091981 */ /* 0x000ea2000c1e1900 */
[----:B------:R-:W-:-:S03]  /*17d90*/  UMOV UR4, URZ ;  /* 0x0000003f00047c82 */ /* 0x000fc60008000000 */
[----:B0-----:R4:W5:Y:S01]  /*17da0*/  @P0 LDG.E R20, desc[UR50][R14.64] ;  /* 0x000000320e140981 */ /* 0x001962000c1e1900 */
[----:B--2---:R-:W-:Y:S01]  /*17db0*/  @P1 R2UR UR4, R9 ;  /* 0x00000000090412ca */ /* 0x004fe200000e0000 */
[----:B----4-:R-:W-:-:S14]  /*17dc0*/  @P0 BRA `(.L_x_1006) ;  /* 0x0000000000100947 */ /* 0x010fdc0003800000 */
[----:B------:R-:W-:Y:S05]  /*17dd0*/  @!P1 BRA `(.L_x_1006) ;  /* 0x00000000000c9947 */ /* 0x000fea0003800000 */
[----:B------:R-:W2:Y:S04]  /*17de0*/  LDG.E R9, desc[UR50][R12.64] ;  /* 0x000000320c097981 */ /* 0x000ea8000c1e1900 */
[----:B-----5:R-:W2:Y:S02]  /*17df0*/  LDG.E R20, desc[UR50][R12.64+0x4] ;  /* 0x000004320c147981 */ /* 0x020ea4000c1e1900 */
[----:B--2---:R-:W-:-:S07]  /*17e00*/  IMAD.IADD R20, R20, 0x1, -R9 ;  /* 0x0000000114147824 */ /* 0x004fce00078e0a09 */
.L_x_1006:
[----:B------:R-:W-:Y:S01]  /*17e10*/  USHF.R.S32.HI UR9, URZ, 0x1f, UR42 ;  /* 0x0000001f3f097899 */ /* 0x000fe2000801142a */
[----:B------:R-:W-:Y:S01]  /*17e20*/  IMAD R9, R4, 0x40, R0 ;  /* 0x0000004004097824 */ /* 0x000fe200078e0200 */
[----:B------:R-:W-:Y:S01]  /*17e30*/  ULDC.64 UR10, c[0x0][0xb70] ;  /* 0x0002dc00000a7ab9 */ /* 0x000fe20000000a00 */
[----:B------:R-:W-:Y:S01]  /*17e40*/  USHF.R.S32.HI UR5, URZ, 0x1f, UR4 ;  /* 0x0000001f3f057899 */ /* 0x000fe20008011404 */
[----:B------:R-:W-:Y:S01]  /*17e50*/  LEA.HI R8, R8, R7, RZ, 0x7 ;  /* 0x0000000708087211 */ /* 0x000fe200078f38ff */
[----:B------:R-:W-:Y:S01]  /*17e60*/  UIMAD UR8, UR9, UR10, URZ ;  /* 0x0000000a090872a4 */ /* 0x000fe2000f8e023f */
[----:B------:R-:W-:Y:S01]  /*17e70*/  IMAD.WIDE R10, R9, 0x2, R10 ;  /* 0x00000002090a7825 */ /* 0x000fe200078e020a */
[----:B------:R-:W-:Y:S01]  /*17e80*/  USHF.R.S32.HI UR13, URZ, 0x1f, UR36 ;  /* 0x0000001f3f0d7899 */ /* 0x000fe20008011424 */
[----:B------:R-:W-:Y:S01]  /*17e90*/  LOP3.LUT R12, R8, 0xffffff80, RZ, 0xc0, !PT ;  /* 0xffffff80080c7812 */ /* 0x000fe200078ec0ff */
[----:B------:R-:W-:Y:S01]  /*17ea0*/  UIMAD.WIDE.U32 UR6, UR42, UR10, UR4 ;  /* 0x0000000a2a0672a5 */ /* 0x000fe2000f8e0004 */
[----:B------:R-:W-:Y:S01]  /*17eb0*/  IMAD R13, R23, 0x80, R228 ;  /* 0x00000080170d7824 */ /* 0x000fe200078e02e4 */
[----:B------:R-:W-:Y:S01]  /*17ec0*/  UIMAD UR8, UR42, UR11, UR8 ;  /* 0x0000000b2a0872a4 */ /* 0x000fe2000f8e0208 */
[C---:B------:R-:W-:Y:S01]  /*17ed0*/  IADD3 R25, P2, R10.reuse, 0x2000, RZ ;  /* 0x000020000a197810 */ /* 0x040fe20007f5e0ff */
[----:B------:R-:W-:Y:S01]  /*17ee0*/  USEL UR13, UR13, URZ, !UP0 ;  /* 0x0000003f0d0d7287 */ /* 0x000fe2000c000000 */
[----:B------:R-:W-:Y:S01]  /*17ef0*/  IADD3 R33, P1, R10, 0x1000, RZ ;  /* 0x000010000a217810 */ /* 0x000fe20007f3e0ff */
[----:B------:R-:W-:Y:S01]  /*17f00*/  ULDC.64 UR10, c[0x0][0xb78] ;  /* 0x0002de00000a7ab9 */ /* 0x000fe20000000a00 */
[----:B------:R-:W-:Y:S01]  /*17f10*/  UIADD3 UR7, UR7, UR8, URZ ;  /* 0x0000000807077290 */ /* 0x000fe2000fffe03f */
[----:B------:R-:W-:Y:S01]  /*17f20*/  SHF.R.S32.HI R8, RZ, 0x1f, R13 ;  /* 0x0000001fff087819 */ /* 0x000fe2000001140d */
[----:B------:R-:W-:Y:S01]  /*17f30*/  USEL UR12, UR36, URZ, !UP0 ;  /* 0x0000003f240c7287 */ /* 0x000fe2000c000000 */
[----:B------:R-:W-:Y:S01]  /*17f40*/  LOP3.LUT R24, R25, 0x380, RZ, 0xc0, !PT ;  /* 0x0000038019187812 */ /* 0x000fe200078ec0ff */
[----:B------:R-:W-:Y:S01]  /*17f50*/  UIMAD UR8, UR13, UR10, URZ ;  /* 0x0000000a0d0872a4 */ /* 0x000fe2000f8e023f */
[----:B------:R-:W-:Y:S01]  /*17f60*/  LOP3.LUT R32, R33, 0x380, RZ, 0xc0, !PT ;  /* 0x0000038021207812 */ /* 0x000fe200078ec0ff */
[----:B------:R-:W-:Y:S01]  /*17f70*/  UIMAD.WIDE.U32 UR6, UR12, UR10, UR6 ;  /* 0x0000000a0c0672a5 */ /* 0x000fe2000f8e0006 */
[----:B------:R-:W-:Y:S01]  /*17f80*/  IMAD.IADD R12, R7, 0x1, -R12 ;  /* 0x00000001070c7824 */ /* 0x000fe200078e0a0c */
[----:B------:R-:W-:Y:S01]  /*17f90*/  UIMAD UR8, UR12, UR11, UR8 ;  /* 0x0000000b0c0872a4 */ /* 0x000fe2000f8e0208 */
[----:B------:R-:W-:Y:S01]  /*17fa0*/  SHF.R.U64 R24, R24, 0x3, RZ ;  /* 0x0000000318187819 */ /* 0x000fe200000012ff */
[----:B------:R-:W-:Y:S01]  /*17fb0*/  VIADD R7, R13, 0x8 ;  /* 0x000000080d077836 */ /* 0x000fe20000000000 */
[----:B------:R-:W-:-:S02]  /*17fc0*/  SHF.R.U64 R32, R32, 0x3, RZ ;  /* 0x0000000320207819 */ /* 0x000fc400000012ff */
[----:B------:R-:W-:Y:S01]  /*17fd0*/  IADD3 R9, P0, R13, UR6, RZ ;  /* 0x000000060d097c10 */ /* 0x000fe2000ff1e0ff */
[----:B------:R-:W-:Y:S01]  /*17fe0*/  IMAD.U32 R15, RZ, RZ, UR8 ;  /* 0x00000008ff0f7e24 */ /* 0x000fe2000f8e00ff */
[----:B------:R-:W-:Y:S01]  /*17ff0*/  LOP3.LUT R24, R24, R25, RZ, 0x3c, !PT ;  /* 0x0000001918187212 */ /* 0x000fe200078e3cff */
[--C-:B------:R-:W-:Y:S01]  /*18000*/  IMAD.X R25, RZ, RZ, R11.reuse, P2 ;  /* 0x000000ffff197224 */ /* 0x100fe200010e060b */
[----:B------:R-:W-:Y:S01]  /*18010*/  LOP3.LUT R32, R32, R33, RZ, 0x3c, !PT ;  /* 0x0000002120207212 */ /* 0x000fe200078e3cff */
[----:B------:R-:W-:Y:S01]  /*18020*/  IMAD.X R33, RZ, RZ, R11, P1 ;  /* 0x000000ffff217224 */ /* 0x000fe200008e060b */
[----:B------:R-:W-:Y:S01]  /*18030*/  IADD3.X R8, R8, UR7, R15, P0, !PT ;  /* 0x0000000708087c10 */ /* 0x000fe200087fe40f */
[----:B------:R-:W-:Y:S01]  /*18040*/  ULDC.64 UR6, c[0x0][0xb40] ;  /* 0x0002d00000067ab9 */ /* 0x000fe20000000a00 */
[----:B------:R-:W-:Y:S02]  /*18050*/  LOP3.LUT P0, RZ, R12, 0x3, RZ, 0xc0, !PT ;  /* 0x000000030cff7812 */ /* 0x000fe4000780c0ff */
[----:B------:R-:W-:-:S02]  /*18060*/  LEA R18, P3, R9, UR6, 0x2 ;  /* 0x0000000609127c11 */ /* 0x000fc4000f8610ff */
[C---:B------:R-:W-:Y:S02]  /*18070*/  IADD3 R41, P5, R10.reuse, 0x4000, RZ ;  /* 0x000040000a297810 */ /* 0x040fe40007fbe0ff */
[----:B------:R-:W-:Y:S01]  /*18080*/  LEA.HI.X R19, R9, UR7, R8, 0x2, P3 ;  /* 0x0000000709137c11 */ /* 0x000fe200098f1408 */
[----:B------:R-:W-:Y:S01]  /*18090*/  ULDC.64 UR6, c[0x0][0xaa0] ;  /* 0x0002a80000067ab9 */ /* 0x000fe20000000a00 */
[C---:B------:R-:W-:Y:S02]  /*180a0*/  IADD3 R9, P6, R10.reuse, 0x3000, RZ ;  /* 0x000030000a097810 */ /* 0x040fe40007fde0ff */
[C---:B------:R-:W-:Y:S02]  /*180b0*/  IADD3 R45, P4, R10.reuse, 0x5000, RZ ;  /* 0x000050000a2d7810 */ /* 0x040fe40007f9e0ff */
[C---:B------:R-:W-:Y:S02]  /*180c0*/  IADD3 R29, P3, R10.reuse, 0x6000, RZ ;  /* 0x000060000a1d7810 */ /* 0x040fe40007f7e0ff */
[----:B------:R-:W-:-:S02]  /*180d0*/  IADD3 R12, P2, R10, 0x7000, RZ ;  /* 0x000070000a0c7810 */ /* 0x000fc40007f5e0ff */
[-C--:B-----5:R-:W-:Y:S02]  /*180e0*/  ISETP.GE.OR P1, PT, R13, R20.reuse, P0 ;  /* 0x000000140d00720c */ /* 0x0a0fe40000726670 */
[----:B------:R-:W-:Y:S01]  /*180f0*/  ISETP.GE.OR P0, PT, R7, R20, P0 ;  /* 0x000000140700720c */ /* 0x000fe20000706670 */
[----:B------:R-:W-:Y:S01]  /*18100*/  IMAD.X R13, RZ, RZ, R11, P2 ;  /* 0x000000ffff0d7224 */ /* 0x000fe200010e060b */
[----:B------:R-:W-:Y:S02]  /*18110*/  LOP3.LUT R8, R9, 0x380, RZ, 0xc0, !PT ;  /* 0x0000038009087812 */ /* 0x000fe400078ec0ff */
[----:B------:R-:W-:Y:S02]  /*18120*/  LOP3.LUT R40, R41, 0x380, RZ, 0xc0, !PT ;  /* 0x0000038029287812 */ /* 0x000fe400078ec0ff */
[----:B------:R-:W-:Y:S02]  /*18130*/  LOP3.LUT R44, R45, 0x380, RZ, 0xc0, !PT ;  /* 0x000003802d2c7812 */ /* 0x000fe400078ec0ff */
[----:B------:R-:W-:-:S02]  /*18140*/  LOP3.LUT R28, R29, 0x380, RZ, 0xc0, !PT ;  /* 0x000003801d1c7812 */ /* 0x000fc400078ec0ff */
[----:B------:R-:W-:Y:S01]  /*18150*/  LOP3.LUT R37, R10, 0x380, RZ, 0xc0, !PT ;  /* 0x000003800a257812 */ /* 0x000fe200078ec0ff */
[----:B------:R-:W-:Y:S01]  /*18160*/  UIMAD UR5, UR5, UR6, URZ ;  /* 0x00000006050572a4 */ /* 0x000fe2000f8e023f */
[----:B------:R-:W-:Y:S01]  /*18170*/  LOP3.LUT R7, R12, 0x380, RZ, 0xc0, !PT ;  /* 0x000003800c077812 */ /* 0x000fe200078ec0ff */
[----:B------:R0:W-:Y:S01]  /*18180*/  @!P1 STG.E desc[UR50][R18.64], R6 ;  /* 0x0000000612009986 */ /* 0x0001e2000c101932 */
[----:B------:R-:W-:Y:S02]  /*18190*/  SHF.R.U64 R8, R8, 0x3, RZ ;  /* 0x0000000308087819 */ /* 0x000fe400000012ff */
[----:B------:R-:W-:Y:S01]  /*181a0*/  SHF.R.U64 R40, R40, 0x3, RZ ;  /* 0x0000000328287819 */ /* 0x000fe200000012ff */
[----:B------:R1:W-:Y:S01]  /*181b0*/  @!P0 STG.E desc[UR50][R18.64+0x20], R5 ;  /* 0x0000200512008986 */ /* 0x0003e2000c101932 */
[----:B------:R-:W-:Y:S02]  /*181c0*/  SHF.R.U64 R44, R44, 0x3, RZ ;  /* 0x000000032c2c7819 */ /* 0x000fe400000012ff */
[----:B------:R-:W-:Y:S01]  /*181d0*/  SHF.R.U64 R28, R28, 0x3, RZ ;  /* 0x000000031c1c7819 */ /* 0x000fe200000012ff */
[----:B------:R-:W5:Y:S01]  /*181e0*/  LD.E.128 R32, desc[UR50][R32.64] ;  /* 0x0000003220207980 */ /* 0x000f62000c101d00 */
[----:B------:R-:W-:-:S02]  /*181f0*/  SHF.R.U64 R37, R37, 0x3, RZ ;  /* 0x0000000325257819 */ /* 0x000fc400000012ff */
[----:B------:R-:W-:Y:S01]  /*18200*/  SHF.R.U64 R7, R7, 0x3, RZ ;  /* 0x0000000307077819 */ /* 0x000fe200000012ff */
[--C-:B0-----:R-:W-:Y:S01]  /*18210*/  IMAD.MOV.U32 R6, RZ, RZ, R0.reuse ;  /* 0x000000ffff067224 */ /* 0x101fe200078e0000 */
[----:B------:R-:W-:Y:S01]  /*18220*/  LOP3.LUT R8, R8, R9, RZ, 0x3c, !PT ;  /* 0x0000000908087212 */ /* 0x000fe200078e3cff */
[--C-:B------:R-:W-:Y:S01]  /*18230*/  IMAD.X R9, RZ, RZ, R11.reuse, P6 ;  /* 0x000000ffff097224 */ /* 0x100fe200030e060b */
        /* <DEDUP_REMOVED lines=9> */
[----:B-1----:R-:W-:Y:S01]  /*182d0*/  IMAD.U32 R5, RZ, RZ, UR6 ;  /* 0x00000006ff057e24 */ /* 0x002fe2000f8e00ff */
[----:B------:R-:W-:Y:S01]  /*182e0*/  SHF.R.S32.HI R7, RZ, 0x1f, R0 ;  /* 0x0000001fff077819 */ /* 0x000fe20000011400 */
[----:B------:R-:W5:Y:S01]  /*182f0*/  LD.E.128 R24, desc[UR50][R24.64] ;  /* 0x0000003218187980 */ /* 0x000f62000c101d00 */
        /* <DEDUP_REMOVED lines=8> */
[----:B------:R-:W5:Y:S01]  /*18380*/  LD.E.128 R12, desc[UR50][R12.64] ;  /* 0x000000320c0c7980 */ /* 0x000f62000c101d00 */
[----:B------:R-:W-:Y:S01]  /*18390*/  UIMAD UR4, UR9, UR6, URZ ;  /* 0x00000006090472a4 */ /* 0x000fe2000f8e023f */
[----:B------:R-:W-:Y:S01]  /*183a0*/  @!PT LDS RZ, [RZ] ;  /* 0x00000000fffff984 */ /* 0x000fe20000000800 */
[----:B------:R-:W-:Y:S01]  /*183b0*/  @!PT LDS RZ, [RZ] ;  /* 0x00000000fffff984 */ /* 0x000fe20000000800 */
[----:B------:R-:W-:Y:S01]  /*183c0*/  @!PT LDS RZ, [RZ] ;  /* 0x00000000fffff984 */ /* 0x000fe20000000800 */
[----:B------:R-:W-:Y:S01]  /*183d0*/  @!PT LDS RZ, [RZ] ;  /* 0x00000000fffff984 */ /* 0x000fe20000000800 */
[----:B------:R0:W-:Y:S06]  /*183e0*/  MEMBAR.ALL.CTA ;  /* 0x0000000000007992 */ /* 0x0001ec0000008000 */
[----:B0-----:R-:W0:Y:S01]  /*183f0*/  FENCE.VIEW.ASYNC.S ;  /* 0x00000000000073c6 */ /* 0x001e220000000000 */
[----:B------:R-:W-:-:S02]  /*18400*/  VIADD R7, R7, UR5 ;  /* 0x0000000507077c36 */ /* 0x000fc40008000000 */
[----:B------:R-:W-:Y:S01]  /*18410*/  IMAD.U32 R19, RZ, RZ, UR6 ;  /* 0x00000006ff137e24 */ /* 0x000fe2000f8e00ff */
[----:B------:R-:W-:Y:S01]  /*18420*/  UIMAD UR4, UR42, UR7, UR4 ;  /* 0x000000072a0472a4 */ /* 0x000fe2000f8e0204 */
[----:B------:R-:W-:Y:S02]  /*18430*/  IMAD R20, R23, -0x80, R20 ;  /* 0xffffff8017147824 */ /* 0x000fe400078e0214 */
[C---:B------:R-:W-:Y:S01]  /*18440*/  VIADD R5, R4.reuse, 0x20 ;  /* 0x0000002004057836 */ /* 0x040fe20000000000 */
[----:B------:R-:W-:Y:S01]  /*18450*/  ULDC.64 UR6, c[0x0][0xae8] ;  /* 0x0002ba0000067ab9 */ /* 0x000fe20000000a00 */
[----:B------:R-:W-:Y:S01]  /*18460*/  IMAD.WIDE.U32 R6, R19, UR42, R6 ;  /* 0x0000002a13067c25 */ /* 0x000fe2000f8e0006 */
[CC--:B------:R-:W-:Y:S02]  /*18470*/  ISETP.GE.AND P2, PT, R4.reuse, R20.reuse, PT ;  /* 0x000000140400720c */ /* 0x0c0fe40003f46270 */
[----:B------:R-:W-:Y:S01]  /*18480*/  ISETP.GE.AND P4, PT, R5, R20, PT ;  /* 0x000000140500720c */ /* 0x000fe20003f86270 */
[----:B------:R-:W-:-:S02]  /*18490*/  VIADD R5, R4, 0x40 ;  /* 0x0000004004057836 */ /* 0x000fc40000000000 */
[----:B------:R-:W-:Y:S01]  /*184a0*/  VIADD R7, R7, UR4 ;  /* 0x0000000407077c36 */ /* 0x000fe20008000000 */
[----:B------:R-:W-:Y:S01]  /*184b0*/  UIMAD UR4, UR13, UR6, URZ ;  /* 0x000000060d0472a4 */ /* 0x000fe2000f8e023f */
[----:B------:R-:W-:Y:S02]  /*184c0*/  VIADD R18, R4, 0x60 ;  /* 0x0000006004127836 */ /* 0x000fe40000000000 */
[----:B------:R-:W-:Y:S01]  /*184d0*/  VIADD R3, R3, 0x2e820 ;  /* 0x0002e82003037836 */ /* 0x000fe20000000000 */
[-C--:B------:R-:W-:Y:S01]  /*184e0*/  ISETP.GE.AND P0, PT, R5, R20.reuse, PT ;  /* 0x000000140500720c */ /* 0x080fe20003f06270 */
[----:B------:R-:W-:Y:S01]  /*184f0*/  IMAD.U32 R19, RZ, RZ, UR6 ;  /* 0x00000006ff137e24 */ /* 0x000fe2000f8e00ff */
[----:B------:R-:W-:Y:S01]  /*18500*/  SHF.R.S32.HI R5, RZ, 0x1f, R4 ;  /* 0x0000001fff057819 */ /* 0x000fe20000011404 */
[----:B------:R-:W-:Y:S01]  /*18510*/  UIMAD UR4, UR12, UR7, UR4 ;  /* 0x000000070c0472a4 */ /* 0x000fe2000f8e0204 */
[----:B------:R-:W-:Y:S01]  /*18520*/  ISETP.GE.AND P1, PT, R18, R20, PT ;  /* 0x000000141200720c */ /* 0x000fe20003f26270 */
[----:B------:R-:W-:Y:S01]  /*18530*/  IMAD.WIDE.U32 R18, R19, UR12, R6 ;  /* 0x0000000c13127c25 */ /* 0x000fe2000f8e0006 */
[----:B------:R-:W-:Y:S01]  /*18540*/  PRMT R3, RZ, 0x654, R3 ;  /* 0x00000654ff037816 */ /* 0x000fe20000000003 */
[----:B------:R-:W-:Y:S02]  /*18550*/  BSSY B1, `(.L_x_1007) ;  /* 0x0000015000017945 */ /* 0x000fe40003800000 */
[----:B------:R-:W-:Y:S01]  /*18560*/  IMAD.WIDE R6, R23, 0x80, R4 ;  /* 0x0000008017067825 */ /* 0x000fe200078e0204 */
[----:B0-----:R0:W-:Y:S03]  /*18570*/  SYNCS.ARRIVE.TRANS64.RED.A1T0 RZ, [R3+URZ], RZ ;  /* 0x000000ff03ff79a7 */ /* 0x0011e6000810043f */
[----:B------:R-:W-:Y:S01]  /*18580*/  VIADD R23, R19, UR4 ;  /* 0x0000000413177c36 */ /* 0x000fe20008000000 */
[----:B------:R-:W-:Y:S06]  /*18590*/  @P2 BRA `(.L_x_1008) ;  /* 0x0000000000402947 */ /* 0x000fec0003800000 */
[----:B------:R-:W-:Y:S01]  /*185a0*/  ULDC.64 UR4, c[0x0][0xad8] ;  /* 0x0002b60000047ab9 */ /* 0x000fe20000000a00 */
[----:B------:R-:W-:Y:S01]  /*185b0*/  IMAD.MOV.U32 R4, RZ, RZ, R18 ;  /* 0x000000ffff047224 */ /* 0x000fe200078e0012 */
[----:B------:R-:W-:Y:S01]  /*185c0*/  ULDC.64 UR6, c[0x0][0xa80] ;  /* 0x0002a00000067ab9 */ /* 0x000fe20000000a00 */
[----:B------:R-:W-:Y:S02]  /*185d0*/  IMAD.MOV.U32 R5, RZ, RZ, R23 ;  /* 0x000000ffff057224 */ /* 0x000fe400078e0017 */
[----:B0-----:R-:W-:Y:S02]  /*185e0*/  IMAD R3, R7, UR4, RZ ;  /* 0x0000000407037c24 */ /* 0x001fe4000f8e02ff */
        /* <DEDUP_REMOVED lines=11> */
.L_x_1008:
[----:B------:R-:W-:Y:S05]  /*186a0*/  BSYNC B1 ;  /* 0x0000000000017941 */ /* 0x000fea0003800000 */
.L_x_1007:
[----:B------:R-:W-:Y:S04]  /*186b0*/  BSSY B1, `(.L_x_1009) ;  /* 0x0000014000017945 */ /* 0x000fe80003800000 */
[----:B------:R-:W-:Y:S05]  /*186c0*/  @P4 BRA `(.L_x_1010) ;  /* 0x0000000000484947 */ /* 0x000fea0003800000 */
[----:B0-----:R-:W-:Y:S01]  /*186d0*/  IADD3 R3, P2, R6, 0x20, RZ ;  /* 0x0000002006037810 */ /* 0x001fe20007f5e0ff */
[----:B------:R-:W-:Y:S01]  /*186e0*/  ULDC.64 UR4, c[0x0][0xad8] ;  /* 0x0002b60000047ab9 */ /* 0x000fe20000000a00 */
[----:B------:R-:W-:Y:S01]  /*186f0*/  IMAD.MOV.U32 R5, RZ, RZ, R23 ;  /* 0x000000ffff057224 */ /* 0x000fe200078e0017 */
[----:B------:R-:W-:Y:S01]  /*18700*/  ULDC.64 UR6, c[0x0][0xa80] ;  /* 0x0002a00000067ab9 */ /* 0x000fe20000000a00 */
[----:B-1----:R-:W-:Y:S02]  /*18710*/  VIADD R21, R0, 0x40 ;  /* 0x0000004000157836 */ /* 0x002fe40000000000 */
[----:B------:R-:W-:-:S04]  /*18720*/  IMAD.X R4, RZ, RZ, R7, P2 ;  /* 0x000000ffff047224 */ /* 0x000fc800010e0607 */
[----:B------:R-:W-:Y:S02]  /*18730*/  IMAD R20, R4, UR4, RZ ;  /* 0x0000000404147c24 */ /* 0x000fe4000f8e02ff */
[----:B------:R-:W-:-:S04]  /*18740*/  IMAD.MOV.U32 R4, RZ, RZ, R18 ;  /* 0x000000ffff047224 */ /* 0x000fc800078e0012 */
        /* <DEDUP_REMOVED lines=10> */
.L_x_1010:
[----:B------:R-:W-:Y:S05]  /*187f0*/  BSYNC B1 ;  /* 0x0000000000017941 */ /* 0x000fea0003800000 */
.L_x_1009:
[----:B------:R-:W-:Y:S04]  /*18800*/  BSSY B1, `(.L_x_1011) ;  /* 0x0000014000017945 */ /* 0x000fe80003800000 */
[----:B------:R-:W-:Y:S05]  /*18810*/  @P0 BRA `(.L_x_1012) ;  /* 0x0000000000480947 */ /* 0x000fea0003800000 */
[----:B0-----:R-:W-:Y:S01]  /*18820*/  IADD3 R3, P0, R6, 0x40, RZ ;  /* 0x0000004006037810 */ /* 0x001fe20007f1e0ff */
[----:B------:R-:W-:Y:S01]  /*18830*/  ULDC.64 UR4, c[0x0][0xad8] ;  /* 0x0002b60000047ab9 */ /* 0x000fe20000000a00 */
[----:B------:R-:W-:Y:S01]  /*18840*/  IMAD.MOV.U32 R5, RZ, RZ, R23 ;  /* 0x000000ffff057224 */ /* 0x000fe200078e0017 */
[----:B------:R-:W-:Y:S01]  /*18850*/  ULDC.64 UR6, c[0x0][0xa80] ;  /* 0x0002a00000067ab9 */ /* 0x000fe20000000a00 */
[----:B-12---:R-:W-:Y:S02]  /*18860*/  VIADD R21, R0, 0x40 ;  /* 0x0000004000157836 */ /* 0x006fe40000000000 */
        /* <DEDUP_REMOVED lines=13> */
.L_x_1012:
[----:B------:R-:W-:Y:S05]  /*18940*/  BSYNC B1 ;  /* 0x0000000000017941 */ /* 0x000fea0003800000 */
.L_x_1011:
[----:B------:R-:W-:Y:S05]  /*18950*/  @P1 BRA `(.L_x_1013) ;  /* 0x0000000800ec1947 */ /* 0x000fea0003800000 */
[----:B0-----:R-:W-:Y:S01]  /*18960*/  IADD3 R3, P0, R6, 0x60, RZ ;  /* 0x0000006006037810 */ /* 0x001fe20007f1e0ff */
[----:B------:R-:W-:Y:S01]  /*18970*/  ULDC.64 UR6, c[0x0][0xad8] ;  /* 0x0002b60000067ab9 */ /* 0x000fe20000000a00 */
[----:B------:R-:W-:Y:S01]  /*18980*/  IMAD.MOV.U32 R4, RZ, RZ, R18 ;  /* 0x000000ffff047224 */ /* 0x000fe200078e0012 */
        /* <DEDUP_REMOVED lines=13> */
[----:B-----5:R4:W-:Y:S10]  /*18a60*/  @!P1 STG.E.128 desc[UR50][R6.64], R8 ;  /* 0x0000000806009986 */ /* 0x0209f4000c101d32 */
[----:B------:R-:W-:Y:S05]  /*18a70*/  @P0 BRA `(.L_x_1013) ;  /* 0x0000000800a40947 */ /* 0x000fea0003800000 */
[----:B------:R0:W-:Y:S01]  /*18a80*/  STG.E.128 desc[UR50][R6.64+0x80], R12 ;  /* 0x0000800c06007986 */ /* 0x0001e2000c101d32 */
[----:B------:R-:W-:Y:S05]  /*18a90*/  BRA `(.L_x_1013) ;  /* 0x00000008009c7947 */ /* 0x000fea0003800000 */
.L_x_1005:
        /* <DEDUP_REMOVED lines=20> */
[----:B------:R-:W-:Y:S01]  /*18be0*/  USHF.R.S32.HI UR6, URZ, 0x1f, UR42 ;  /* 0x0000001f3f067899 */ /* 0x000fe2000801142a */
[----:B------:R-:W-:Y:S01]  /*18bf0*/  ISETP.GT.AND P0, PT, R7, 0x7f, PT ;  /* 0x0000007f0700780c */ /* 0x000fe20003f04270 */
[----:B------:R-:W-:-:S12]  /*18c00*/  @P2 BRA `(.L_x_1014) ;  /* 0x0000000000102947 */ /* 0x000fd80003800000 */
[----:B------:R-:W-:Y:S05]  /*18c10*/  @!P1 BRA `(.L_x_1014) ;  /* 0x00000000000c9947 */ /* 0x000fea0003800000 */
[----:B------:R-:W2:Y:S04]  /*18c20*/  LDG.E R7, desc[UR50][R8.64] ;  /* 0x0000003208077981 */ /* 0x000ea8000c1e1900 */
[----:B-----5:R-:W2:Y:S02]  /*18c30*/  LDG.E R12, desc[UR50][R8.64+0x4] ;  /* 0x00000432080c7981 */ /* 0x020ea4000c1e1900 */
[----:B--2---:R-:W-:-:S07]  /*18c40*/  IMAD.IADD R12, R12, 0x1, -R7 ;  /* 0x000000010c0c7824 */ /* 0x004fce00078e0a07 */
.L_x_1014:
[----:B------:R-:W-:Y:S01]  /*18c50*/  USHF.R.S32.HI UR4, URZ, 0x1f, UR36 ;  /* 0x0000001f3f047899 */ /* 0x000fe20008011424 */
[----:B------:R-:W-:Y:S01]  /*18c60*/  BSSY B1, `(.L_x_1015) ;  /* 0x000001d000017945 */ /* 0x000fe20003800000 */
[----:B------:R-:W-:Y:S01]  /*18c70*/  USEL UR8, UR36, URZ, !UP0 ;  /* 0x0000003f24087287 */ /* 0x000fe2000c000000 */
[----:B-1----:R-:W-:Y:S01]  /*18c80*/  SHF.R.S32.HI R11, RZ, 0x1f, R0 ;  /* 0x0000001fff0b7819 */ /* 0x002fe20000011400 */
[----:B------:R-:W-:Y:S01]  /*18c90*/  USEL UR7, UR4, URZ, !UP0 ;  /* 0x0000003f04077287 */ /* 0x000fe2000c000000 */
[----:B-----5:R-:W-:Y:S01]  /*18ca0*/  SHF.R.S32.HI R10, RZ, 0x1f, R3 ;  /* 0x0000001fff0a7819 */ /* 0x020fe20000011403 */
[----:B------:R-:W-:Y:S10]  /*18cb0*/  @P0 BRA `(.L_x_1016) ;  /* 0x00000000005c0947 */ /* 0x000ff40003800000 */
[----:B------:R-:W-:-:S04]  /*18cc0*/  IMAD R6, R23, 0x80, R74 ;  /* 0x0000008017067824 */ /* 0x000fc800078e024a */
        /* <DEDUP_REMOVED lines=22> */
.L_x_1016:
[----:B------:R-:W-:Y:S05]  /*18e30*/  BSYNC B1 ;  /* 0x0000000000017941 */ /* 0x000fea0003800000 */
.L_x_1015:
[----:B------:R-:W-:Y:S01]  /*18e40*/  ULDC.64 UR4, c[0x0][0xaa0] ;  /* 0x0002a80000047ab9 */ /* 0x000fe20000000a00 */
[----:B------:R-:W-:Y:S01]  /*18e50*/  IMAD.MOV.U32 R6, RZ, RZ, R0 ;  /* 0x000000ffff067224 */ /* 0x000fe200078e0000 */
        /* <DEDUP_REMOVED lines=8> */
[----:B------:R-:W-:Y:S02]  /*18ee0*/  IMAD.U32 R5, RZ, RZ, UR10 ;  /* 0x0000000aff057e24 */ /* 0x000fe4000f8e00ff */
[----:B------:R-:W-:Y:S01]  /*18ef0*/  IMAD.IADD R7, R7, 0x1, R3 ;  /* 0x0000000107077824 */ /* 0x000fe200078e0203 */
[----:B------:R-:W-:Y:S01]  /*18f00*/  ULDC.64 UR10, c[0x0][0xae8] ;  /* 0x0002ba00000a7ab9 */ /* 0x000fe20000000a00 */
[----:B------:R-:W-:Y:S02]  /*18f10*/  IMAD R3, R23, -0x80, R12 ;  /* 0xffffff8017037824 */ /* 0x000fe400078e020c */
[----:B------:R-:W-:Y:S01]  /*18f20*/  IMAD.WIDE.U32 R6, R5, UR42, R6 ;  /* 0x0000002a05067c25 */ /* 0x000fe2000f8e0006 */
[----:B------:R-:W-:Y:S02]  /*18f30*/  SHF.R.S32.HI R5, RZ, 0x1f, R4 ;  /* 0x0000001fff057819 */ /* 0x000fe40000011404 */
[C---:B------:R-:W-:Y:S01]  /*18f40*/  ISETP.GE.AND P2, PT, R4.reuse, R3, PT ;  /* 0x000000030400720c */ /* 0x040fe20003f46270 */
[----:B------:R-:W-:Y:S01]  /*18f50*/  VIADD R7, R7, UR4 ;  /* 0x0000000407077c36 */ /* 0x000fe20008000000 */
[----:B------:R-:W-:Y:S01]  /*18f60*/  UIMAD UR4, UR7, UR10, URZ ;  /* 0x0000000a070472a4 */ /* 0x000fe2000f8e023f */
[----:B------:R-:W-:-:S02]  /*18f70*/  VIADD R8, R4, 0x20 ;  /* 0x0000002004087836 */ /* 0x000fc40000000000 */
[----:B------:R-:W-:Y:S01]  /*18f80*/  IMAD.U32 R9, RZ, RZ, UR10 ;  /* 0x0000000aff097e24 */ /* 0x000fe2000f8e00ff */
[----:B------:R-:W-:Y:S01]  /*18f90*/  UIMAD UR4, UR8, UR11, UR4 ;  /* 0x0000000b080472a4 */ /* 0x000fe2000f8e0204 */
[----:B------:R-:W-:Y:S01]  /*18fa0*/  VIADD R10, R4, 0x40 ;  /* 0x00000040040a7836 */ /* 0x000fe20000000000 */
[----:B------:R-:W-:Y:S01]  /*18fb0*/  ISETP.GE.AND P3, PT, R8, R3, PT ;  /* 0x000000030800720c */ /* 0x000fe20003f66270 */
[----:B------:R-:W-:-:S03]  /*18fc0*/  IMAD.WIDE.U32 R6, R9, UR8, R6 ;  /* 0x0000000809067c25 */ /* 0x000fc6000f8e0006 */
[----:B------:R-:W-:Y:S01]  /*18fd0*/  ISETP.GE.AND P1, PT, R10, R3, PT ;  /* 0x000000030a00720c */ /* 0x000fe20003f26270 */
[----:B------:R-:W-:Y:S02]  /*18fe0*/  VIADD R8, R4, 0x60 ;  /* 0x0000006004087836 */ /* 0x000fe40000000000 */
[----:B------:R-:W-:-:S03]  /*18ff0*/  VIADD R11, R7, UR4 ;  /* 0x00000004070b7c36 */ /* 0x000fc60008000000 */
[----:B------:R-:W-:Y:S01]  /*19000*/  ISETP.GE.AND P0, PT, R8, R3, PT ;  /* 0x000000030800720c */ /* 0x000fe20003f06270 */
[----:B------:R-:W-:Y:S01]  /*19010*/  IMAD.WIDE R8, R23, 0x80, R4 ;  /* 0x0000008017087825 */ /* 0x000fe200078e0204 */
[----:B------:R-:W-:Y:S11]  /*19020*/  @P2 BRA `(.L_x_1018) ;  /* 0x0000000000402947 */ /* 0x000ff60003800000 */
        /* <DEDUP_REMOVED lines=16> */
.L_x_1018:
[----:B------:R-:W-:Y:S05]  /*19130*/  BSYNC B1 ;  /* 0x0000000000017941 */ /* 0x000fea0003800000 */
.L_x_1017:
[----:B------:R-:W-:Y:S04]  /*19140*/  BSSY B1, `(.L_x_1019) ;  /* 0x0000014000017945 */ /* 0x000fe80003800000 */
[----:B------:R-:W-:Y:S05]  /*19150*/  @P3 BRA `(.L_x_1020) ;  /* 0x0000000000483947 */ /* 0x000fea0003800000 */
[----:B------:R-:W-:Y:S01]  /*19160*/  IADD3 R3, P2, R8, 0x20, RZ ;  /* 0x0000002008037810 */ /* 0x000fe20007f5e0ff */
[----:B------:R-:W-:Y:S01]  /*19170*/  ULDC.64 UR4, c[0x0][0xad8] ;  /* 0x0002b60000047ab9 */ /* 0x000fe20000000a00 */
[----:B------:R-:W-:Y:S01]  /*19180*/  IMAD.MOV.U32 R5, RZ, RZ, R11 ;  /* 0x000000ffff057224 */ /* 0x000fe200078e000b */
[----:B------:R-:W-:Y:S01]  /*19190*/  ULDC.64 UR6, c[0x0][0xa80] ;  /* 0x0002a00000067ab9 */ /* 0x000fe20000000a00 */
[----:B0-----:R-:W-:Y:S02]  /*191a0*/  VIADD R12, R0, 0x40 ;  /* 0x00000040000c7836 */ /* 0x001fe40000000000 */
        /* <DEDUP_REMOVED lines=13> */
.L_x_1020:
[----:B------:R-:W-:Y:S05]  /*19280*/  BSYNC B1 ;  /* 0x0000000000017941 */ /* 0x000fea0003800000 */
.L_x_1019:
[----:B------:R-:W-:Y:S04]  /*19290*/  BSSY B1, `(.L_x_1021) ;  /* 0x0000014000017945 */ /* 0x000fe80003800000 */
[----:B------:R-:W-:Y:S05]  /*192a0*/  @P1 BRA `(.L_x_1022) ;  /* 0x0000000000481947 */ /* 0x000fea0003800000 */
[----:B------:R-:W-:Y:S01]  /*192b0*/  IADD3 R3, P1, R8, 0x40, RZ ;  /* 0x0000004008037810 */ /* 0x000fe20007f3e0ff */
[----:B------:R-:W-:Y:S01]  /*192c0*/  ULDC.64 UR4, c[0x0][0xad8] ;  /* 0x0002b60000047ab9 */ /* 0x000fe20000000a00 */
[----:B------:R-:W-:Y:S01]  /*192d0*/  IMAD.MOV.U32 R5, RZ, RZ, R11 ;  /* 0x000000ffff057224 */ /* 0x000fe200078e000b */
[----:B------:R-:W-:Y:S01]  /*192e0*/  ULDC.64 UR6, c[0x0][0xa80] ;  /* 0x0002a00000067ab9 */ /* 0x000fe20000000a00 */
[----:B01----:R-:W-:Y:S02]  /*192f0*/  VIADD R12, R0, 0x40 ;  /* 0x00000040000c7836 */ /* 0x003fe40000000000 */
        /* <DEDUP_REMOVED lines=13> */
.L_x_1022:
[----:B------:R-:W-:Y:S05]  /*193d0*/  BSYNC B1 ;  /* 0x0000000000017941 */ /* 0x000fea0003800000 */
.L_x_1021:
        /* <DEDUP_REMOVED lines=19> */
.L_x_1013:
[----:B------:R-:W-:Y:S05]  /*19510*/  BSYNC B0 ;  /* 0x0000000000007941 */ /* 0x000fea0003800000 */
.L_x_1004:
[----:B------:R-:W-:Y:S02]  /*19520*/  ULDC UR4, c[0x0][0xc14] ;  /* 0x0003050000047ab9 */ /* 0x000fe40000000800 */
[----:B------:R-:W-:-:S06]  /*19530*/  UISETP.GE.AND UP0, UPT, UR49, UR4, UPT ;  /* 0x000000043100728c */ /* 0x000fcc000bf06270 */
[----:B------:R-:W-:-:S13]  /*19540*/  PLOP3.LUT P0, PT, PT, PT, UP0, 0x80, 0x0 ;  /* 0x000000000000781c */ /* 0x000fda0003f0f008 */
[----:B------:R-:W-:Y:S05]  /*19550*/  @!P0 BRA `(.L_x_1023) ;  /* 0xfffffe7400f88947 */ /* 0x000fea000383ffff */
[----:B------:R-:W-:Y:S05]  /*19560*/  EXIT ;  /* 0x000000000000794d */ /* 0x000fea0003800000 */
.L_x_918:
[----:B------:R-:W-:-:S08]  /*19570*/  NOP ;  /* 0x0000000000007918 */ /* 0x000fd00000000000 */
[----:B------:R-:W0:-:S00]  /*19580*/  USETMAXREG.DEALLOC.CTAPOOL 0x18 ;  /* 0x00000018000079c8 */ /* 0x000e0000080e0500 */
[----:B0-----:R-:W-:Y:S01]  /*19590*/  LOP3.LUT R0, R0, 0x3, RZ, 0xc0, !PT ;  /* 0x0000000300007812 */ /* 0x001fe200078ec0ff */
[----:B------:R-:W-:Y:S01]  /*195a0*/  IMAD.MOV.U32 R6, RZ, RZ, RZ ;  /* 0x000000ffff067224 */ /* 0x000fe200078e00ff */
[----:B------:R-:W-:-:S04]  /*195b0*/  LOP3.LUT R16, R16, 0xfffffffd, RZ, 0xc0, !PT ;  /* 0xfffffffd10107812 */ /* 0x000fc800078ec0ff */
[----:B------:R-:W0:Y:S02]  /*195c0*/  SHFL.IDX PT, R0, R0, RZ, 0x1f ;  /* 0x00001fff00007589 */ /* 0x000e2400000e0000 */
[----:B0-----:R-:W-:-:S13]  /*195d0*/  ISETP.NE.AND P0, PT, R0, RZ, PT ;  /* 0x000000ff0000720c */ /* 0x001fda0003f05270 */
[----:B------:R-:W-:Y:S01]  /*195e0*/  @P0 LOP3.LUT R16, R16, 0x2, RZ, 0xfc, !PT ;  /* 0x0000000210100812 */ /* 0x000fe200078efcff */
[----:B------:R-:W-:Y:S06]  /*195f0*/  @!P0 BRA `(.L_x_1024) ;  /* 0x00000000002c8947 */ /* 0x000fec0003800000 */
[----:B------:R-:W0:Y:S08]  /*19600*/  S2UR UR5, SR_CgaCtaId ;  /* 0x00000000000579c3 */ /* 0x000e300000008800 */
[----:B------:R-:W-:Y:S06]  /*19610*/  BAR.SYNC.DEFER_BLOCKING 0x5, 0x180 ;  /* 0x0146000000007b1d */ /* 0x000fec0000010000 */
[----:B------:R-:W-:-:S02]  /*19620*/  UMOV UR4, 0x400 ;  /* 0x0000040000047882 */ /* 0x000fc40000000000 */
[----:B0-----:R-:W-:-:S09]  /*19630*/  ULEA UR4, UR5, UR4, 0x18 ;  /* 0x0000000405047291 */ /* 0x001fd2000f8ec03f */
[----:B------:R-:W0:Y:S04]  /*19640*/  LDS.128 R4, [UR4+0x2e8d0] ;  /* 0x02e8d004ff047984 */ /* 0x000e280008000c00 */
[----:B0-----:R1:W-:Y:S01]  /*19650*/  STL [R1+0x14], R5 ;  /* 0x0000140501007387 */ /* 0x0013e20000100800 */
[----:B------:R-:W-:Y:S02]  /*19660*/  R2UR UR45, R7 ;  /* 0x00000000072d72ca */ /* 0x000fe400000e0000 */
[----:B------:R-:W-:Y:S01]  /*19670*/  R2UR UR38, R6 ;  /* 0x00000000062672ca */ /* 0x000fe200000e0000 */
[----:B------:R1:W-:Y:S01]  /*19680*/  STL [R1+0x10], R4 ;  /* 0x0000100401007387 */ /* 0x0003e20000100800 */
[----:B------:R-:W-:Y:S06]  /*19690*/  BAR.ARV 0x4, 0x180 ;  /* 0x0106000000007b1d */ /* 0x000fec0000002000 */
[----:B------:R-:W-:Y:S07]  /*196a0*/  BRA `(.L_x_1025) ;  /* 0x0000000800bc7947 */ /* 0x000fee0003800000 */
.L_x_1024:
[----:B------:R-:W0:Y:S01]  /*196b0*/  S2R R0, SR_TID.X ;  /* 0x0000000000007919 */ /* 0x000e220000002100 */
[----:B------:R-:W-:Y:S01]  /*196c0*/  ULDC UR4, c[0x0][0xc14] ;  /* 0x0003050000047ab9 */ /* 0x000fe20000000800 */
        /* <DEDUP_REMOVED lines=22> */
[----:B------:R-:W1:Y:S02]  /*19830*/  SHFL.UP PT, R2, R3, 0x8, RZ ;  /* 0x0500000003027989 */ /* 0x000e6400000e00ff */
[----:B-1----:R-:W-:-:S05]  /*19840*/  SEL R2, R2, RZ, P4 ;  /* 0x000000ff02027207 */ /* 0x002fca0002000000 */
[----:B------:R-:W-:-:S05]  /*19850*/  IMAD.IADD R2, R3, 0x1, R2 ;  /* 0x0000000103027824 */ /* 0x000fca00078e0202 */
[----:B------:R-:W1:Y:S02]  /*19860*/  SHFL.UP PT, R4, R2, 0x10, RZ ;  /* 0x0600000002047989 */ /* 0x000e6400000e00ff */
[----:B-1----:R-:W-:-:S05]  /*19870*/  SEL R7, R4, RZ, P5 ;  /* 0x000000ff04077207 */ /* 0x002fca0002800000 */
[----:B------:R-:W-:Y:S02]  /*19880*/  IMAD.IADD R10, R2, 0x1, R7 ;  /* 0x00000001020a7824 */ /* 0x000fe400078e0207 */
[----:B------:R-:W1:Y:S03]  /*19890*/  LDC R7, c[0x0][0xc10] ;  /* 0x00030400ff077b82 */ /* 0x000e660000000800 */
        /* <DEDUP_REMOVED lines=10> */
.L_x_1030:
        /* <DEDUP_REMOVED lines=14> */
.L_x_1029:
[----:B------:R-:W-:Y:S05]  /*19a20*/  BSYNC B0 ;  /* 0x0000000000007941 */ /* 0x000fea0003800000 */
.L_x_1028:
        /* <DEDUP_REMOVED lines=22> */
.L_x_1026:
[----:B------:R-:W-:Y:S01]  /*19b90*/  IMAD.IADD R11, R9, 0x1, -R8 ;  /* 0x00000001090b7824 */ /* 0x000fe200078e0a08 */
[----:B------:R-:W-:-:S03]  /*19ba0*/  ULDC.64 UR4, c[0x0][0xc68] ;  /* 0x00031a0000047ab9 */ /* 0x000fc60000000a00 */
[----:B------:R-:W-:-:S05]  /*19bb0*/  IMAD R3, R10, R7, R11 ;  /* 0x000000070a037224 */ /* 0x000fca00078e020b */
[----:B------:R-:W-:-:S13]  /*19bc0*/  ISETP.GT.AND P0, PT, R3, R0, PT ;  /* 0x000000000300720c */ /* 0x000fda0003f04270 */
[----:B------:R-:W-:Y:S02]  /*19bd0*/  VOTEU.ANY UR7, UPT, !P0 ;  /* 0x0000000000077886 */ /* 0x000fe400040e0100 */
[----:B------:R-:W-:-:S04]  /*19be0*/  UPOPC UR6, UR7 ;  /* 0x00000007000672bf */ /* 0x000fc80008000000 */
[----:B------:R-:W-:-:S04]  /*19bf0*/  UIADD3 UR45, UR6, UR45, URZ ;  /* 0x0000002d062d7290 */ /* 0x000fc8000fffe03f */
[----:B------:R-:W-:-:S06]  /*19c00*/  UIMAD.WIDE UR4, UR45, 0x4, UR4 ;  /* 0x000000042d0478a5 */ /* 0x000fcc000f8e0204 */
[----:B------:R-:W-:Y:S02]  /*19c10*/  IMAD.U32 R2, RZ, RZ, UR4 ;  /* 0x00000004ff027e24 */ /* 0x000fe4000f8e00ff */
[----:B------:R-:W-:-:S05]  /*19c20*/  IMAD.U32 R3, RZ, RZ, UR5 ;  /* 0x00000005ff037e24 */ /* 0x000fca000f8e00ff */
[----:B------:R-:W2:Y:S01]  /*19c30*/  LDG.E R9, desc[UR50][R2.64] ;  /* 0x0000003202097981 */ /* 0x000ea2000c1e1900 */
[----:B------:R-:W-:Y:S01]  /*19c40*/  IMAD.U32 R15, RZ, RZ, UR6 ;  /* 0x00000006ff0f7e24 */ /* 0x000fe2000f8e00ff */
[----:B------:R-:W-:-:S04]  /*19c50*/  ISETP.NE.AND P0, PT, RZ, UR7, PT ;  /* 0x00000007ff007c0c */ /* 0x000fc8000bf05270 */
[----:B------:R-:W2:Y:S02]  /*19c60*/  SHFL.IDX PT, R6, R6, R15, 0x1f ;  /* 0x00001f0f06067589 */ /* 0x000ea400000e0000 */
[----:B--2---:R-:W-:-:S05]  /*19c70*/  IMAD R8, R6, R9, RZ ;  /* 0x0000000906087224 */ /* 0x004fca00078e02ff */
[----:B------:R-:W-:-:S04]  /*19c80*/  IABS R12, R8 ;  /* 0x00000008000c7213 */ /* 0x000fc80000000000 */
[----:B------:R-:W0:Y:S08]  /*19c90*/  I2F.RP R13, R12 ;  /* 0x0000000c000d7306 */ /* 0x000e300000209400 */
[----:B0-----:R-:W0:Y:S02]  /*19ca0*/  MUFU.RCP R13, R13 ;  /* 0x0000000d000d7308 */ /* 0x001e240000001000 */
[----:B0-----:R-:W-:-:S06]  /*19cb0*/  VIADD R14, R13, 0xffffffe ;  /* 0x0ffffffe0d0e7836 */ /* 0x001fcc0000000000 */
[----:B------:R-:W0:Y:S02]  /*19cc0*/  F2I.FTZ.U32.TRUNC.NTZ R3, R14 ;  /* 0x0000000e00037305 */ /* 0x000e24000021f000 */
[----:B0-----:R-:W-:Y:S01]  /*19cd0*/  IMAD.MOV R17, RZ, RZ, -R3 ;  /* 0x000000ffff117224 */ /* 0x001fe200078e0a03 */
[----:B------:R-:W-:Y:S06]  /*19ce0*/  @!P0 BRA `(.L_x_1031) ;  /* 0x00000000000c8947 */ /* 0x000fec0003800000 */
[----:B------:R-:W-:-:S06]  /*19cf0*/  UIADD3 UR4, UR6, -0x1, URZ ;  /* 0xffffffff06047890 */ /* 0x000fcc000fffe03f */
[----:B------:R-:W-:-:S05]  /*19d00*/  IMAD.U32 R13, RZ, RZ, UR4 ;  /* 0x00000004ff0d7e24 */ /* 0x000fca000f8e00ff */
[----:B------:R0:W1:Y:S02]  /*19d10*/  SHFL.IDX PT, R4, R10, R13, 0x1f ;  /* 0x00001f0d0a047589 */ /* 0x00006400000e0000 */
.L_x_1031:
[----:B-1----:R-:W-:Y:S02]  /*19d20*/  IMAD R4, R4, R7, R11 ;  /* 0x0000000704047224 */ /* 0x002fe400078e020b */
        /* <DEDUP_REMOVED lines=20> */
[----:B------:R-:W-:Y:S02]  /*19e70*/  IMAD R0, R9, R2, RZ ;  /* 0x0000000209007224 */ /* 0x000fe400078e02ff */
[----:B------:R-:W-:Y:S02]  /*19e80*/  IMAD.MOV R2, RZ, RZ, -R2 ;  /* 0x000000ffff027224 */ /* 0x000fe400078e0a02 */
[----:B-1----:R-:W-:Y:S02]  /*19e90*/  IMAD.MOV R4, RZ, RZ, -R0 ;  /* 0x000000ffff047224 */ /* 0x002fe400078e0a00 */
[----:B------:R-:W-:Y:S02]  /*19ea0*/  IMAD R8, R8, R2, R11 ;  /* 0x0000000208087224 */ /* 0x000fe400078e020b */
[----:B------:R-:W-:Y:S01]  /*19eb0*/  IMAD.MOV.U32 R2, RZ, RZ, RZ ;  /* 0x000000ffff027224 */ /* 0x000fe200078e00ff */
[----:B------:R-:W-:-:S04]  /*19ec0*/  VIADDMNMX R7, R4, R7, R9, PT ;  /* 0x0000000704077246 */ /* 0x000fc80003800109 */
[-C--:B------:R-:W-:Y:S02]  /*19ed0*/  IABS R4, R7.reuse ;  /* 0x0000000700047213 */ /* 0x080fe40000000000 */
[----:B0-----:R-:W-:Y:S02]  /*19ee0*/  IABS R10, R7 ;  /* 0x00000007000a7213 */ /* 0x001fe40000000000 */
[----:B------:R-:W0:Y:S08]  /*19ef0*/  I2F.RP R9, R4 ;  /* 0x0000000400097306 */ /* 0x000e300000209400 */
[----:B0-----:R-:W0:Y:S02]  /*19f00*/  MUFU.RCP R9, R9 ;  /* 0x0000000900097308 */ /* 0x001e240000001000 */
[----:B0-----:R-:W-:Y:S01]  /*19f10*/  VIADD R3, R9, 0xffffffe ;  /* 0x0ffffffe09037836 */ /* 0x001fe20000000000 */
[----:B------:R-:W-:-:S05]  /*19f20*/  IABS R9, R8 ;  /* 0x0000000800097213 */ /* 0x000fca0000000000 */
[----:B------:R-:W0:Y:S02]  /*19f30*/  F2I.FTZ.U32.TRUNC.NTZ R3, R3 ;  /* 0x0000000300037305 */ /* 0x000e24000021f000 */
[----:B0-----:R-:W-:-:S04]  /*19f40*/  IMAD.MOV R11, RZ, RZ, -R3 ;  /* 0x000000ffff0b7224 */ /* 0x001fc800078e0a03 */
[----:B------:R-:W-:-:S04]  /*19f50*/  IMAD R11, R11, R4, RZ ;  /* 0x000000040b0b7224 */ /* 0x000fc800078e02ff */
[----:B------:R-:W-:-:S04]  /*19f60*/  IMAD.HI.U32 R2, R3, R11, R2 ;  /* 0x0000000b03027227 */ /* 0x000fc800078e0002 */
[----:B------:R-:W-:Y:S02]  /*19f70*/  IMAD.MOV R3, RZ, RZ, -R10 ;  /* 0x000000ffff037224 */ /* 0x000fe400078e0a0a */
        /* <DEDUP_REMOVED lines=8> */
[----:B------:R-:W-:Y:S01]  /*1a000*/  ISETP.GE.AND P2, PT, R3, RZ, PT ;  /* 0x000000ff0300720c */ /* 0x000fe20003f46270 */
[----:B------:R-:W-:-:S06]  /*1a010*/  IMAD.IADD R3, R8, 0x1, R0 ;  /* 0x0000000108037824 */ /* 0x000fcc00078e0200 */
[----:B------:R-:W-:-:S06]  /*1a020*/  @P0 VIADD R2, R2, 0x1 ;  /* 0x0000000102020836 */ /* 0x000fcc0000000000 */
[----:B------:R-:W-:Y:S01]  /*1a030*/  @!P2 IMAD.MOV R2, RZ, RZ, -R2 ;  /* 0x000000ffff02a224 */ /* 0x000fe200078e0a02 */
[----:B------:R-:W-:Y:S01]  /*1a040*/  @!P1 LOP3.LUT R2, RZ, R7, RZ, 0x33, !PT ;  /* 0x00000007ff029212 */ /* 0x000fe200078e33ff */
[----:B------:R-:W-:-:S04]  /*1a050*/  IMAD.MOV R7, RZ, RZ, -R7 ;  /* 0x000000ffff077224 */ /* 0x000fc800078e0a07 */
[----:B------:R-:W-:-:S05]  /*1a060*/  IMAD R3, R2, R7, R3 ;  /* 0x0000000702037224 */ /* 0x000fca00078e0203 */
[----:B------:R-:W-:Y:S02]  /*1a070*/  R2UR UR38, R3 ;  /* 0x00000000032672ca */ /* 0x000fe400000e0000 */
[----:B------:R-:W-:-:S05]  /*1a080*/  LOP3.LUT R3, RZ, R2, RZ, 0x33, !PT ;  /* 0x00000002ff037212 */ /* 0x000fca00078e33ff */
[----:B------:R-:W-:-:S05]  /*1a090*/  IMAD.IADD R0, R6, 0x1, R3 ;  /* 0x0000000106007824 */ /* 0x000fca00078e0203 */
[----:B------:R1:W-:Y:S01]  /*1a0a0*/  STL [R1+0x14], R0 ;  /* 0x0000140001007387 */ /* 0x0003e20000100800 */
[----:B------:R-:W-:Y:S05]  /*1a0b0*/  BRA `(.L_x_1032) ;  /* 0x00000000000c7947 */ /* 0x000fea0003800000 */
.L_x_1027:
[----:B------:R0:W-:Y:S01]  /*1a0c0*/  STL [R1+0x10], R0 ;  /* 0x0000100001007387 */ /* 0x0001e20000100800 */
[----:B------:R-:W-:-:S03]  /*1a0d0*/  UMOV UR38, URZ ;  /* 0x0000003f00267c82 */ /* 0x000fc60008000000 */
[----:B------:R0:W-:Y:S02]  /*1a0e0*/  STL [R1+0x14], RZ ;  /* 0x000014ff01007387 */ /* 0x0001e40000100800 */
.L_x_1032:
[----:B------:R-:W2:Y:S04]  /*1a0f0*/  LDL R2, [R1+0x14] ;  /* 0x0000140001027983 */ /* 0x000ea80000100800 */
[----:B------:R-:W3:Y:S01]  /*1a100*/  LDL R4, [R1+0x10] ;  /* 0x0000100001047983 */ /* 0x000ee20000100800 */
[----:B------:R-:W-:-:S13]  /*1a110*/  ISETP.NE.AND P0, PT, R5, RZ, PT ;  /* 0x000000ff0500720c */ /* 0x000fda0003f05270 */
[----:B------:R-:W4:Y:S01]  /*1a120*/  @!P0 S2R R3, SR_CgaCtaId ;  /* 0x0000000000038919 */ /* 0x000f220000008800 */
[----:B01----:R-:W-:Y:S01]  /*1a130*/  @!P0 MOV R0, 0x400 ;  /* 0x0000040000008802 */ /* 0x003fe20000000f00 */
[----:B------:R-:W-:Y:S02]  /*1a140*/  IMAD.U32 R6, RZ, RZ, UR38 ;  /* 0x00000026ff067e24 */ /* 0x000fe4000f8e00ff */
[----:B------:R-:W-:Y:S01]  /*1a150*/  IMAD.U32 R7, RZ, RZ, UR45 ;  /* 0x0000002dff077e24 */ /* 0x000fe2000f8e00ff */
[----:B----4-:R-:W-:Y:S01]  /*1a160*/  @!P0 LEA R0, R3, R0, 0x18 ;  /* 0x0000000003008211 */ /* 0x010fe200078ec0ff */
[----:B--2---:R-:W-:-:S05]  /*1a170*/  IMAD.MOV.U32 R5, RZ, RZ, R2 ;  /* 0x000000ffff057224 */ /* 0x004fca00078e0002 */
[----:B---3--:R0:W-:Y:S01]  /*1a180*/  @!P0 STS.128 [R0+0x2e8d0], R4 ;  /* 0x02e8d00400008388 */ /* 0x0081e20000000c00 */
[----:B------:R-:W-:Y:S06]  /*1a190*/  BAR.ARV 0x5, 0x180 ;  /* 0x0146000000007b1d */ /* 0x000fec0000002000 */
.L_x_1025:
[----:B0-----:R-:W-:Y:S01]  /*1a1a0*/  IMAD.MOV.U32 R0, RZ, RZ, 0x1 ;  /* 0x00000001ff007424 */ /* 0x001fe200078e00ff */
[----:B------:R-:W-:Y:S01]  /*1a1b0*/  ULDC UR4, c[0x0][0xc14] ;  /* 0x0003050000047ab9 */ /* 0x000fe20000000800 */
[----:B------:R0:W-:Y:S01]  /*1a1c0*/  STL [R1], RZ ;  /* 0x000000ff01007387 */ /* 0x0001e20000100800 */
[----:B------:R-:W-:-:S03]  /*1a1d0*/  UISETP.GE.AND UP0, UPT, UR45, UR4, UPT ;  /* 0x000000042d00728c */ /* 0x000fc6000bf06270 */
[----:B------:R0:W-:Y:S03]  /*1a1e0*/  STL [R1+0x4], R0 ;  /* 0x0000040001007387 */ /* 0x0001e60000100800 */
[----:B------:R-:W-:Y:S01]  /*1a1f0*/  PLOP3.LUT P0, PT, PT, PT, UP0, 0x80, 0x0 ;  /* 0x000000000000781c */ /* 0x000fe20003f0f008 */
[----:B------:R0:W-:-:S12]  /*1a200*/  STL [R1+0x24], RZ ;  /* 0x000024ff01007387 */ /* 0x0001d80000100800 */
[----:B0-----:R-:W-:Y:S05]  /*1a210*/  @P0 BRA `(.L_x_1033) ;  /* 0x0000004000200947 */ /* 0x001fea0003800000 */
        /* <DEDUP_REMOVED lines=26> */
[----:B------:R1:W-:Y:S01]  /*1a3c0*/  STL [R1+0x24], RZ ;  /* 0x000024ff01007387 */ /* 0x0003e20000100800 */
[----:B0-----:R-:W-:-:S05]  /*1a3d0*/  IMAD.MOV.U32 R0, RZ, RZ, 0x40 ;  /* 0x00000040ff007424 */ /* 0x001fca00078e00ff */
[----:B------:R-:W-:Y:S01]  /*1a3e0*/  SEL R2, R0, 0xffffffc0, !P0 ;  /* 0xffffffc000027807 */ /* 0x000fe20004000000 */
[----:B------:R-:W-:-:S05]  /*1a3f0*/  IMAD.MOV.U32 R0, RZ, RZ, 0x1 ;  /* 0x00000001ff007424 */ /* 0x000fca00078e00ff */
[----:B------:R1:W-:Y:S04]  /*1a400*/  STL [R1+0x4], R0 ;  /* 0x0000040001007387 */ /* 0x0003e80000100800 */
[----:B------:R1:W-:Y:S02]  /*1a410*/  STL [R1], RZ ;  /* 0x000000ff01007387 */ /* 0x0003e40000100800 */
.L_x_1099:
[----:B------:R-:W-:Y:S01]  /*1a420*/  ULDC.64 UR4, c[0x0][0xa00] ;  /* 0x0002800000047ab9 */ /* 0x000fe20000000a00 */
[----:B------:R-:W-:Y:S01]  /*1a430*/  ULDC.64 UR10, c[0x0][0xa08] ;  /* 0x00028200000a7ab9 */ /* 0x000fe20000000a00 */
[----:B------:R-:W-:Y:S01]  /*1a440*/  ISETP.NE.U32.AND P0, PT, RZ, UR4, PT ;  /* 0x00000004ff007c0c */ /* 0x000fe2000bf05070 */
[----:B------:R-:W-:Y:S01]  /*1a450*/  ULDC.64 UR6, c[0x0][0xa00] ;  /* 0x0002800000067ab9 */ /* 0x000fe20000000a00 */
[----:B------:R-:W-:Y:S01]  /*1a460*/  ISETP.NE.U32.AND P1, PT, RZ, UR10, PT ;  /* 0x0000000aff007c0c */ /* 0x000fe2000bf25070 */
[----:B------:R-:W-:Y:S01]  /*1a470*/  UIMAD.WIDE UR6, UR45, 0x4, UR6 ;  /* 0x000000042d0678a5 */ /* 0x000fe2000f8e0206 */
[----:B------:R-:W-:Y:S01]  /*1a480*/  ISETP.NE.AND.EX P0, PT, RZ, UR5, PT, P0 ;  /* 0x00000005ff007c0c */ /* 0x000fe2000bf05300 */
[----:B------:R-:W-:Y:S01]  /*1a490*/  ULDC.64 UR4, c[0x0][0xa28] ;  /* 0x00028a0000047ab9 */ /* 0x000fe20000000a00 */
[----:B------:R-:W-:Y:S01]  /*1a4a0*/  ULDC.64 UR8, c[0x0][0xa08] ;  /* 0x0002820000087ab9 */ /* 0x000fe20000000a00 */
[----:B------:R-:W-:Y:S01]  /*1a4b0*/  UISETP.NE.U32.AND UP0, UPT, UR4, URZ, UPT ;  /* 0x0000003f0400728c */ /* 0x000fe2000bf05070 */
[----:B------:R-:W-:Y:S01]  /*1a4c0*/  ISETP.NE.AND.EX P1, PT, RZ, UR11, PT, P1 ;  /* 0x0000000bff007c0c */ /* 0x000fe2000bf25310 */
[----:B------:R-:W-:Y:S01]  /*1a4d0*/  ULDC.64 UR10, c[0x0][0xa18] ;  /* 0x00028600000a7ab9 */ /* 0x000fe20000000a00 */
[----:B------:R-:W-:Y:S01]  /*1a4e0*/  IMAD.MOV.U32 R19, RZ, RZ, RZ ;  /* 0x000000ffff137224 */ /* 0x000fe200078e00ff */
[----:B------:R-:W-:Y:S01]  /*1a4f0*/  UISETP.NE.AND.EX UP0, UPT, UR5, URZ, UPT, UP0 ;  /* 0x0000003f0500728c */ /* 0x000fe2000bf05300 */
[----:B------:R-:W-:Y:S01]  /*1a500*/  IMAD.U32 R2, RZ, RZ, UR6 ;  /* 0x00000006ff027e24 */ /* 0x000fe2000f8e00ff */
[----:B------:R-:W-:Y:S01]  /*1a510*/  UISETP.NE.U32.AND UP1, UPT, UR10, URZ, UPT ;  /* 0x0000003f0a00728c */ /* 0x000fe2000bf25070 */
[----:B------:R-:W-:Y:S01]  /*1a520*/  IMAD.U32 R3, RZ, RZ, UR7 ;  /* 0x00000007ff037e24 */ /* 0x000fe2000f8e00ff */
[----:B------:R-:W-:Y:S01]  /*1a530*/  UIMAD.WIDE UR8, UR45, 0x4, UR8 ;  /* 0x000000042d0878a5 */ /* 0x000fe2000f8e0208 */
[----:B01----:R-:W0:Y:S01]  /*1a540*/  LDC R0, c[0x0][0x288] ;  /* 0x0000a200ff007b82 */ /* 0x003e220000000800 */
[----:B------:R-:W-:Y:S01]  /*1a550*/  UISETP.NE.AND.EX UP1, UPT, UR11, URZ, UPT, UP1 ;  /* 0x0000003f0b00728c */ /* 0x000fe2000bf25310 */
[----:B---3--:R-:W-:Y:S01]  /*1a560*/  IMAD.MOV.U32 R4, RZ, RZ, RZ ;  /* 0x000000ffff047224 */ /* 0x008fe200078e00ff */
[----:B------:R1:W5:Y:S03]  /*1a570*/  @P0 LDG.E R19, desc[UR50][R2.64] ;  /* 0x0000003202130981 */ /* 0x000366000c1e1900 */
[----:B------:R-:W-:Y:S01]  /*1a580*/  @UP0 ULDC.64 UR4, c[0x0][0xa28] ;  /* 0x00028a0000040ab9 */ /* 0x000fe20000000a00 */
[----:B------:R-:W-:Y:S01]  /*1a590*/  PLOP3.LUT P2, PT, PT, PT, UP0, 0x80, 0x0 ;  /* 0x000000000000781c */ /* 0x000fe20003f4f008 */
[----:B------:R-:W-:Y:S01]  /*1a5a0*/  @UP0 UIMAD.WIDE UR4, UR45, 0x4, UR4 ;  /* 0x000000042d0408a5 */ /* 0x000fe2000f8e0204 */
[----:B------:R-:W-:Y:S01]  /*1a5b0*/  IMAD.MOV.U32 R6, RZ, RZ, RZ ;  /* 0x000000ffff067224 */ /* 0x000fe200078e00ff */
[----:B------:R-:W2:Y:S01]  /*1a5c0*/  LDC R5, c[0x0][0x404] ;  /* 0x00010100ff057b82 */ /* 0x000ea20000000800 */
[----:B-1----:R-:W-:-:S02]  /*1a5d0*/  IMAD.U32 R2, RZ, RZ, UR8 ;  /* 0x00000008ff027e24 */ /* 0x002fc4000f8e00ff */
[----:B------:R-:W-:Y:S01]  /*1a5e0*/  IMAD.U32 R3, RZ, RZ, UR9 ;  /* 0x00000009ff037e24 */ /* 0x000fe2000f8e00ff */
[----:B------:R-:W-:-:S04]  /*1a5f0*/  PLOP3.LUT P4, PT, PT, PT, UP1, 0x80, 0x0 ;  /* 0x000000000000781c */ /* 0x000fc80003f8f018 */
[----:B------:R-:W1:Y:S01]  /*1a600*/  LDC R8, c[0x0][0x2e0] ;  /* 0x0000b800ff087b82 */ /* 0x000e620000000800 */
[----:B------:R3:W5:Y:S02]  /*1a610*/  @P1 LDG.E R4, desc[UR50][R2.64] ;  /* 0x0000003202041981 */ /* 0x000764000c1e1900 */
[----:B---3--:R-:W-:Y:S02]  /*1a620*/  IMAD.U32 R2, RZ, RZ, UR4 ;  /* 0x00000004ff027e24 */ /* 0x008fe4000f8e00ff */
[----:B------:R-:W-:Y:S01]  /*1a630*/  IMAD.U32 R3, RZ, RZ, UR5 ;  /* 0x00000005ff037e24 */ /* 0x000fe2000f8e00ff */
[----:B------:R-:W-:Y:S02]  /*1a640*/  @UP1 ULDC.64 UR4, c[0x0][0xa18] ;  /* 0x0002860000041ab9 */ /* 0x000fe40000000a00 */
[----:B------:R-:W-:Y:S02]  /*1a650*/  @UP1 UIMAD.WIDE UR4, UR45, 0x4, UR4 ;  /* 0x000000042d0418a5 */ /* 0x000fe4000f8e0204 */
[----:B------:R3:W5:Y:S04]  /*1a660*/  @P2 LDG.E R6, desc[UR50][R2.64] ;  /* 0x0000003202062981 */ /* 0x000768000c1e1900 */
[----:B---3--:R-:W-:-:S02]  /*1a670*/  IMAD.U32 R2, RZ, RZ, UR4 ;  /* 0x00000004ff027e24 */ /* 0x008fc4000f8e00ff */
[----:B------:R-:W-:Y:S01]  /*1a680*/  IMAD.U32 R3, RZ, RZ, UR5 ;  /* 0x00000005ff037e24 */ /* 0x000fe2000f8e00ff */
[----:B------:R-:W-:-:S04]  /*1a690*/  ULDC.64 UR4, c[0x0][0xa20] ;  /* 0x0002880000047ab9 */ /* 0x000fc80000000a00 */
[----:B0-----:R0:W5:Y:S01]  /*1a6a0*/  @P4 LDG.E R0, desc[UR50][R2.64] ;  /* 0x0000003202004981 */ /* 0x001162000c1e1900 */
[----:B------:R-:W-:-:S04]  /*1a6b0*/  ISETP.NE.U32.AND P3, PT, RZ, UR4, PT ;  /* 0x00000004ff007c0c */ /* 0x000fc8000bf65070 */
[----:B------:R-:W-:Y:S01]  /*1a6c0*/  ISETP.NE.AND.EX P3, PT, RZ, UR5, PT, P3 ;  /* 0x00000005ff007c0c */ /* 0x000fe2000bf65330 */
[----:B0-----:R-:W0:Y:S02]  /*1a6d0*/  LDC.64 R2, c[0x0][0x3f8] ;  /* 0x0000fe00ff027b82 */ /* 0x001e240000000a00 */
[----:B0-----:R-:W-:-:S04]  /*1a6e0*/  ISETP.NE.U32.AND P2, PT, R2, RZ, PT ;  /* 0x000000ff0200720c */ /* 0x001fc80003f45070 */
[----:B------:R-:W-:-:S04]  /*1a6f0*/  ISETP.NE.AND.EX P2, PT, R3, RZ, PT, P2 ;  /* 0x000000ff0300720c */ /* 0x000fc80003f45320 */
[----:B--2---:R-:W-:-:S05]  /*1a700*/  SEL R5, R5, 0x1, P2 ;  /* 0x0000000105057807 */ /* 0x004fca0001000000 */
[----:B-1----:R-:W-:Y:S01]  /*1a710*/  IMAD R7, R5, R8, RZ ;  /* 0x0000000805077224 */ /* 0x002fe200078e02ff */
[----:B------:R-:W-:Y:S06]  /*1a720*/  @P4 BRA `(.L_x_1034) ;  /* 0x0000000000184947 */ /* 0x000fec0003800000 */
[----:B------:R-:W-:Y:S05]  /*1a730*/  @!P0 BRA `(.L_x_1034) ;  /* 0x0000000000148947 */ /* 0x000fea0003800000 */
[----:B------:R-:W-:Y:S02]  /*1a740*/  IMAD.U32 R2, RZ, RZ, UR6 ;  /* 0x00000006ff027e24 */ /* 0x000fe4000f8e00ff */
[----:B------:R-:W-:-:S05]  /*1a750*/  IMAD.U32 R3, RZ, RZ, UR7 ;  /* 0x00000007ff037e24 */ /* 0x000fca000f8e00ff */
[----:B------:R-:W2:Y:S04]  /*1a760*/  LDG.E R5, desc[UR50][R2.64] ;  /* 0x0000003202057981 */ /* 0x000ea8000c1e1900 */
[----:B-----5:R-:W2:Y:S02]  /*1a770*/  LDG.E R0, desc[UR50][R2.64+0x4] ;  /* 0x0000043202007981 */ /* 0x020ea4000c1e1900 */
[----:B--2---:R-:W-:-:S07]  /*1a780*/  IMAD.IADD R0, R0, 0x1, -R5 ;  /* 0x0000000100007824 */ /* 0x004fce00078e0a05 */
.L_x_1034:
[----:B-----5:R-:W-:-:S05]  /*1a790*/  IMAD.IADD R2, R4, 0x1, R6 ;  /* 0x0000000104027824 */ /* 0x020fca00078e0206 */
[----:B------:R0:W-:Y:S01]  /*1a7a0*/  STL [R1+0x18], R2 ;  /* 0x0000180201007387 */ /* 0x0001e20000100800 */
[----:B------:R-:W-:Y:S05]  /*1a7b0*/  @!P3 BRA `(.L_x_1035) ;  /* 0x000000000018b947 */ /* 0x000fea0003800000 */
[----:B------:R-:W-:Y:S02]  /*1a7c0*/  ULDC.64 UR4, c[0x0][0xa20] ;  /* 0x0002880000047ab9 */ /* 0x000fe40000000a00 */
[----:B------:R-:W-:-:S06]  /*1a7d0*/  UIMAD.WIDE UR4, UR45, 0x4, UR4 ;  /* 0x000000042d0478a5 */ /* 0x000fcc000f8e0204 */
[----:B0-----:R-:W-:Y:S02]  /*1a7e0*/  IMAD.U32 R2, RZ, RZ, UR4 ;  /* 0x00000004ff027e24 */ /* 0x001fe4000f8e00ff */
[----:B------:R-:W-:-:S05]  /*1a7f0*/  IMAD.U32 R3, RZ, RZ, UR5 ;  /* 0x00000005ff037e24 */ /* 0x000fca000f8e00ff */
[----:B------:R1:W5:Y:S01]  /*1a800*/  LDG.E R7, desc[UR50][R2.64] ;  /* 0x0000003202077981 */ /* 0x000362000c1e1900 */
[----:B------:R-:W-:Y:S05]  /*1a810*/  BRA `(.L_x_1036) ;  /* 0x0000000000187947 */ /* 0x000fea0003800000 */
.L_x_1035:
[----:B------:R-:W-:Y:S05]  /*1a820*/  @!P1 BRA `(.L_x_1036) ;  /* 0x0000000000149947 */ /* 0x000fea0003800000 */
[----:B0-----:R-:W-:Y:S02]  /*1a830*/  IMAD.U32 R2, RZ, RZ, UR8 ;  /* 0x00000008ff027e24 */ /* 0x001fe4000f8e00ff */
[----:B------:R-:W-:-:S05]  /*1a840*/  IMAD.U32 R3, RZ, RZ, UR9 ;  /* 0x00000009ff037e24 */ /* 0x000fca000f8e00ff */
[----:B------:R-:W2:Y:S04]  /*1a850*/  LDG.E R4, desc[UR50][R2.64] ;  /* 0x0000003202047981 */ /* 0x000ea8000c1e1900 */
[----:B------:R-:W2:Y:S02]  /*1a860*/  LDG.E R7, desc[UR50][R2.64+0x4] ;  /* 0x0000043202077981 */ /* 0x000ea4000c1e1900 */
[----:B--2---:R-:W-:-:S07]  /*1a870*/  IMAD.IADD R7, R7, 0x1, -R4 ;  /* 0x0000000107077824 */ /* 0x004fce00078e0a04 */
.L_x_1036:
[----:B------:R-:W2:Y:S01]  /*1a880*/  LDL R10, [R1+0x14] ;  /* 0x00001400010a7983 */ /* 0x000ea20000100800 */
[----:B------:R-:W3:Y:S01]  /*1a890*/  LDC.64 R4, c[0x0][0x9e0] ;  /* 0x00027800ff047b82 */ /* 0x000ee20000000a00 */
[----:B-----5:R-:W-:Y:S01]  /*1a8a0*/  IMAD.IADD R7, R7, 0x1, -R6 ;  /* 0x0000000107077824 */ /* 0x020fe200078e0a06 */
[----:B---3--:R-:W-:Y:S02]  /*1a8b0*/  ISETP.GE.AND P1, PT, R5, 0x1, PT ;  /* 0x000000010500780c */ /* 0x008fe40003f26270 */
[----:B--2---:R-:W-:-:S04]  /*1a8c0*/  LEA R6, R10, 0x80, 0x7 ;  /* 0x000000800a067811 */ /* 0x004fc800078e38ff */
[----:B------:R-:W-:-:S05]  /*1a8d0*/  IADD3 R6, R7, R6, -R0 ;  /* 0x0000000607067210 */ /* 0x000fca0007ffe800 */
[----:B------:R-:W-:Y:S02]  /*1a8e0*/  IMAD.IADD R4, R6, 0x1, R4 ;  /* 0x0000000106047824 */ /* 0x000fe400078e0204 */
[----:B------:R-:W-:Y:S05]  /*1a8f0*/  @!P1 BRA `(.L_x_1037) ;  /* 0x0000000000409947 */ /* 0x000fea0003800000 */
[C---:B------:R-:W-:Y:S01]  /*1a900*/  ISETP.GT.AND P0, PT, R6.reuse, RZ, PT ;  /* 0x000000ff0600720c */ /* 0x040fe20003f04270 */
[----:B------:R-:W-:-:S12]  /*1a910*/  VIADD R8, R6, 0xffffffff ;  /* 0xffffffff06087836 */ /* 0x000fd80000000000 */
[----:B------:R-:W-:Y:S05]  /*1a920*/  @P0 BRA `(.L_x_1038) ;  /* 0x00000000001c0947 */ /* 0x000fea0003800000 */
[----:B------:R-:W-:Y:S01]  /*1a930*/  ISETP.NE.AND P0, PT, R5, 0x1, PT ;  /* 0x000000010500780c */ /* 0x000fe20003f05270 */
[----:B------:R-:W-:-:S12]  /*1a940*/  IMAD.MOV R9, RZ, RZ, -R6 ;  /* 0x000000ffff097224 */ /* 0x000fd800078e0a06 */
[----:B01----:R-:W0:Y:S02]  /*1a950*/  @P0 LDC.64 R2, c[0x0][0x9e8] ;  /* 0x00027a00ff020b82 */ /* 0x003e240000000a00 */
[----:B0-----:R-:W-:-:S05]  /*1a960*/  @P0 IMAD.HI.U32 R2, R9, R2, RZ ;  /* 0x0000000209020227 */ /* 0x001fca00078e00ff */
[----:B------:R-:W-:-:S04]  /*1a970*/  @P0 SHF.R.U32.HI R9, RZ, R3, R2 ;  /* 0x00000003ff090219 */ /* 0x000fc80000011602 */
[----:B------:R-:W-:Y:S01]  /*1a980*/  LOP3.LUT R8, RZ, R9, RZ, 0x33, !PT ;  /* 0x00000009ff087212 */ /* 0x000fe200078e33ff */
[----:B------:R-:W-:Y:S06]  /*1a990*/  BRA `(.L_x_1039) ;  /* 0x0000000000107947 */ /* 0x000fec0003800000 */
.L_x_1038:
[----:B------:R-:W-:-:S13]  /*1a9a0*/  ISETP.NE.AND P0, PT, R5, 0x1, PT ;  /* 0x000000010500780c */ /* 0x000fda0003f05270 */
[----:B01----:R-:W0:Y:S02]  /*1a9b0*/  @P0 LDC.64 R2, c[0x0][0x9e8] ;  /* 0x00027a00ff020b82 */ /* 0x003e240000000a00 */
[----:B0-----:R-:W-:-:S05]  /*1a9c0*/  @P0 IMAD.HI.U32 R2, R8, R2, RZ ;  /* 0x0000000208020227 */ /* 0x001fca00078e00ff */
[----:B------:R-:W-:-:S07]  /*1a9d0*/  @P0 SHF.R.U32.HI R8, RZ, R3, R2 ;  /* 0x00000003ff080219 */ /* 0x000fce0000011602 */
.L_x_1039:
[----:B------:R-:W-:-:S05]  /*1a9e0*/  IMAD R3, R8, R5, R5 ;  /* 0x0000000508037224 */ /* 0x000fca00078e0205 */
[----:B------:R-:W-:-:S07]  /*1a9f0*/  VIMNMX R4, R4, R3, PT ;  /* 0x0000000304047248 */ /* 0x000fce0003fe0100 */
.L_x_1037:
[----:B------:R-:W-:Y:S01]  /*1aa00*/  IMAD R0, R10, 0x80, -R0 ;  /* 0x000000800a007824 */ /* 0x000fe200078e0a00 */
[----:B------:R-:W-:Y:S01]  /*1aa10*/  ULDC UR4, c[0x0][0x9dc] ;  /* 0x0002770000047ab9 */ /* 0x000fe20000000800 */
[----:B-1----:R-:W-:Y:S02]  /*1aa20*/  VIADD R3, R4, 0xdf ;  /* 0x000000df04037836 */ /* 0x002fe40000000000 */
[----:B0-----:R-:W-:Y:S02]  /*1aa30*/  IMAD.MOV.U32 R2, RZ, RZ, RZ ;  /* 0x000000ffff027224 */ /* 0x001fe400078e00ff */
[----:B------:R-:W-:Y:S02]  /*1aa40*/  IMAD.IADD R0, R7, 0x1, R0 ;  /* 0x0000000107007824 */ /* 0x000fe400078e0200 */
[----:B------:R-:W-:-:S04]  /*1aa50*/  IMAD.HI R2, R3, -0x6db6db6d, R2 ;  /* 0x9249249303027827 */ /* 0x000fc800078e0202 */
[----:B------:R-:W-:Y:S01]  /*1aa60*/  VIADD R7, R7, 0xdf ;  /* 0x000000df07077836 */ /* 0x000fe20000000000 */
[----:B------:R-:W-:Y:S01]  /*1aa70*/  SHF.R.U32.HI R3, RZ, 0x1f, R2 ;  /* 0x0000001fff037819 */ /* 0x000fe20000011602 */
[----:B------:R-:W-:Y:S02]  /*1aa80*/  IMAD.MOV.U32 R6, RZ, RZ, RZ ;  /* 0x000000ffff067224 */ /* 0x000fe400078e00ff */
[----:B------:R-:W-:Y:S01]  /*1aa90*/  VIADD R4, R0, -UR4 ;  /* 0x8000000400047c36 */ /* 0x000fe20008000000 */
[----:B------:R-:W-:Y:S01]  /*1aaa0*/  LEA.HI.SX32 R2, R2, R3, 0x19 ;  /* 0x0000000302027211 */ /* 0x000fe200078fcaff */
[----:B------:R-:W-:-:S05]  /*1aab0*/  IMAD.HI R6, R7, -0x6db6db6d, R6 ;  /* 0x9249249307067827 */ /* 0x000fca00078e0206 */
[----:B------:R-:W-:-:S04]  /*1aac0*/  SHF.R.U32.HI R3, RZ, 0x1f, R6 ;  /* 0x0000001fff037819 */ /* 0x000fc80000011606 */
[----:B------:R-:W-:-:S04]  /*1aad0*/  LEA.HI.SX32 R3, R6, R3, 0x19 ;  /* 0x0000000306037211 */ /* 0x000fc800078fcaff */
[----:B------:R-:W-:Y:S01]  /*1aae0*/  VIMNMX R17, R3, R2, PT ;  /* 0x0000000203117248 */ /* 0x000fe20003fe0100 */
        /* <DEDUP_REMOVED lines=10> */
.L_x_1041:
[----:B------:R-:W-:-:S13]  /*1ab90*/  ISETP.NE.AND P0, PT, R5, 0x1, PT ;  /* 0x000000010500780c */ /* 0x000fda0003f05270 */
[----:B------:R-:W0:Y:S02]  /*1aba0*/  @P0 LDC.64 R2, c[0x0][0x9e8] ;  /* 0x00027a00ff020b82 */ /* 0x000e240000000a00 */
[----:B0-----:R-:W-:-:S05]  /*1abb0*/  @P0 IMAD.HI.U32 R2, R0, R2, RZ ;  /* 0x0000000200020227 */ /* 0x001fca00078e00ff */
[----:B------:R-:W-:-:S07]  /*1abc0*/  @P0 SHF.R.U32.HI R0, RZ, R3, R2 ;  /* 0x00000003ff000219 */ /* 0x000fce0000011602 */
.L_x_1042:
[----:B------:R-:W-:-:S05]  /*1abd0*/  IMAD R5, R0, R5, RZ ;  /* 0x0000000500057224 */ /* 0x000fca00078e02ff */
[----:B------:R-:W-:-:S07]  /*1abe0*/  VIMNMX R4, R4, R5, !PT ;  /* 0x0000000504047248 */ /* 0x000fce0007fe0100 */
.L_x_1040:
        /* <DEDUP_REMOVED lines=9> */
[----:B0-----:R-:W-:Y:S05]  /*1ac80*/  @P0 BRA `(.L_x_1044) ;  /* 0x0000000000480947 */ /* 0x001fea0003800000 */
        /* <DEDUP_REMOVED lines=18> */
.L_x_1044:
        /* <DEDUP_REMOVED lines=23> */
.L_x_1046:
        /* <DEDUP_REMOVED lines=22> */
.L_x_1047:
        /* <DEDUP_REMOVED lines=20> */
.L_x_1048:
[----:B------:R-:W-:-:S13]  /*1b1c0*/  LOP3.LUT P6, RZ, R18, 0x3ff, RZ, 0xc0, !PT ;  /* 0x000003ff12ff7812 */ /* 0x000fda00078cc0ff */
        /* <DEDUP_REMOVED lines=17> */
.L_x_1049:
[----:B------:R-:W0:Y:S01]  /*1b2e0*/  LDC R0, c[0x0][0x428] ;  /* 0x00010a00ff007b82 */ /* 0x000e220000000800 */
[----:B------:R-:W-:Y:S01]  /*1b2f0*/  ULDC.64 UR4, c[0x0][0x9f8] ;  /* 0x00027e0000047ab9 */ /* 0x000fe20000000a00 */
[----:B------:R-:W-:Y:S01]  /*1b300*/  IMAD.U32 R21, RZ, RZ, UR38 ;  /* 0x00000026ff157e24 */ /* 0x000fe2000f8e00ff */
[----:B------:R-:W2:Y:S01]  /*1b310*/  LDL.LU R5, [R1+0x14] ;  /* 0x0000140001057983 */ /* 0x000ea20000300800 */
[----:B------:R-:W-:Y:S01]  /*1b320*/  UISETP.NE.U32.AND UP0, UPT, UR4, URZ, UPT ;  /* 0x0000003f0400728c */ /* 0x000fe2000bf05070 */
[----:B------:R-:W-:Y:S01]  /*1b330*/  IMAD.U32 R20, RZ, RZ, UR45 ;  /* 0x0000002dff147e24 */ /* 0x000fe2000f8e00ff */
[----:B------:R-:W-:Y:S01]  /*1b340*/  ULDC.64 UR6, c[0x0][0xa08] ;  /* 0x0002820000067ab9 */ /* 0x000fe20000000a00 */
[----:B------:R-:W1:Y:S01]  /*1b350*/  S2R R4, SR_TID.X ;  /* 0x0000000000047919 */ /* 0x000e620000002100 */
[----:B------:R-:W-:-:S11]  /*1b360*/  UISETP.NE.AND.EX UP0, UPT, UR5, URZ, UPT, UP0 ;  /* 0x0000003f0500728c */ /* 0x000fd6000bf05300 */
[----:B------:R-:W-:Y:S02]  /*1b370*/  @UP0 ULDC.64 UR4, c[0x0][0x9f8] ;  /* 0x00027e0000040ab9 */ /* 0x000fe40000000a00 */
[----:B------:R-:W-:Y:S01]  /*1b380*/  @UP0 UIMAD.WIDE UR4, UR45, 0x4, UR4 ;  /* 0x000000042d0408a5 */ /* 0x000fe2000f8e0204 */
[----:B0-----:R-:W-:-:S05]  /*1b390*/  ISETP.NE.AND P0, PT, R0, 0x1, PT ;  /* 0x000000010000780c */ /* 0x001fca0003f05270 */
[----:B------:R-:W-:-:S08]  /*1b3a0*/  IMAD.U32 R2, RZ, RZ, UR4 ;  /* 0x00000004ff027e24 */ /* 0x000fd0000f8e00ff */
[----:B------:R-:W0:Y:S01]  /*1b3b0*/  @P0 LDC R0, c[0x0][0x42c] ;  /* 0x00010b00ff000b82 */ /* 0x000e220000000800 */
[----:B-1----:R-:W-:-:S07]  /*1b3c0*/  LOP3.LUT R18, R4, 0x7f, RZ, 0xc0, !PT ;  /* 0x0000007f04127812 */ /* 0x002fce00078ec0ff */
[----:B------:R-:W1:Y:S01]  /*1b3d0*/  @P0 LDC R3, c[0x0][0x430] ;  /* 0x00010c00ff030b82 */ /* 0x000e620000000800 */
[----:B0-----:R-:W-:-:S05]  /*1b3e0*/  @P0 IMAD.HI.U32 R0, R0, UR38, RZ ;  /* 0x0000002600000c27 */ /* 0x001fca000f8e00ff */
[----:B-1----:R-:W-:Y:S01]  /*1b3f0*/  @P0 SHF.R.U32.HI R21, RZ, R3, R0 ;  /* 0x00000003ff150219 */ /* 0x002fe20000011600 */
[----:B------:R-:W-:Y:S01]  /*1b400*/  IMAD.U32 R3, RZ, RZ, UR5 ;  /* 0x00000005ff037e24 */ /* 0x000fe2000f8e00ff */
[----:B------:R-:W-:Y:S01]  /*1b410*/  PLOP3.LUT P0, PT, PT, PT, UP0, 0x80, 0x0 ;  /* 0x000000000000781c */ /* 0x000fe20003f0f008 */
[----:B------:R-:W-:-:S12]  /*1b420*/  ULDC.64 UR4, c[0x0][0xa00] ;  /* 0x0002800000047ab9 */ /* 0x000fd80000000a00 */
        /* <DEDUP_REMOVED lines=19> */
[----:B---3--:R-:W-:Y:S02]  /*1b560*/  SHF.R.S32.HI R10, RZ, 0x1f, R20 ;  /* 0x0000001fff0a7819 */ /* 0x008fe40000011414 */
[----:B------:R-:W-:-:S03]  /*1b570*/  SEL R0, R20, RZ, !P0 ;  /* 0x000000ff14007207 */ /* 0x000fc60004000000 */
[----:B------:R0:W-:Y:S01]  /*1b580*/  STL [R1+0x8], R10 ;  /* 0x0000080a01007387 */ /* 0x0001e20000100800 */
[----:B------:R-:W-:Y:S05]  /*1b590*/  BRA.DIV UR6, `(.L_x_1050) ;  /* 0x0000003606247947 */ /* 0x000fea000b800000 */
[----:B------:R1:W2:Y:S02]  /*1b5a0*/  SHFL.IDX PT, R14, R4, RZ, 0x1f ;  /* 0x00001fff040e7589 */ /* 0x0002a400000e0000 */
.L_x_1118:
[----:B--2---:R-:W-:Y:S02]  /*1b5b0*/  ISETP.NE.AND P0, PT, R14, RZ, PT ;  /* 0x000000ff0e00720c */ /* 0x004fe40003f05270 */
[----:B------:R-:W-:-:S11]  /*1b5c0*/  PLOP3.LUT P6, PT, PT, PT, PT, 0x8, 0x0 ;  /* 0x000000000000781c */ /* 0x000fd60003fce170 */
[----:B------:R-:W-:Y:S05]  /*1b5d0*/  @P0 BRA `(.L_x_1051) ;  /* 0x0000000400900947 */ /* 0x000fea0003800000 */
[----:B0-----:R-:W-:Y:S01]  /*1b5e0*/  UMOV UR4, 0xffffffff ;  /* 0xffffffff00047882 */ /* 0x001fe20000000000 */
[----:B------:R-:W-:Y:S02]  /*1b5f0*/  VIADD R6, R17, 0xffffffff ;  /* 0xffffffff11067836 */ /* 0x000fe40000000000 */
[----:B------:R-:W-:Y:S05]  /*1b600*/  BRA.DIV UR4, `(.L_x_1052) ;  /* 0x0000003604287947 */ /* 0x000fea000b800000 */
[----:B------:R-:W-:-:S13]  /*1b610*/  ELECT P6, URZ, PT ;  /* 0x00000000003f782f */ /* 0x000fda00038c0000 */
.L_x_1121:
[----:B------:R-:W-:Y:S05]  /*1b620*/  @!P6 BRA `(.L_x_1053) ;  /* 0x000000040038e947 */ /* 0x000fea0003800000 */
[----:B------:R-:W-:-:S04]  /*1b630*/  ISETP.NE.U32.AND P0, PT, R2, RZ, PT ;  /* 0x000000ff0200720c */ /* 0x000fc80003f05070 */
[----:B------:R-:W-:-:S13]  /*1b640*/  ISETP.NE.AND.EX P0, PT, R3, RZ, PT, P0 ;  /* 0x000000ff0300720c */ /* 0x000fda0003f05300 */
[----:B------:R-:W-:Y:S05]  /*1b650*/  @!P0 BRA `(.L_x_1054) ;  /* 0x0000000000488947 */ /* 0x000fea0003800000 */
[----:B------:R-:W0:Y:S01]  /*1b660*/  LDC R9, c[0x0][0x41c] ;  /* 0x00010700ff097b82 */ /* 0x000e220000000800 */
[----:B------:R-:W-:Y:S01]  /*1b670*/  IMAD.MOV.U32 R0, RZ, RZ, R6 ;  /* 0x000000ffff007224 */ /* 0x000fe200078e0006 */
[----:B------:R-:W-:Y:S01]  /*1b680*/  ULDC.64 UR4, c[0x0][0x408] ;  /* 0x0001020000047ab9 */ /* 0x000fe20000000a00 */
[----:B0-----:R-:W-:-:S13]  /*1b690*/  ISETP.NE.AND P0, PT, R9, 0x1, PT ;  /* 0x000000010900780c */ /* 0x001fda0003f05270 */
[----:B-1----:R-:W0:Y:S02]  /*1b6a0*/  @P0 LDC.64 R4, c[0x0][0x420] ;  /* 0x00010800ff040b82 */ /* 0x002e240000000a00 */
[----:B0-----:R-:W-:-:S05]  /*1b6b0*/  @P0 IMAD.HI.U32 R4, R6, R4, RZ ;  /* 0x0000000406040227 */ /* 0x001fca00078e00ff */
        /* <DEDUP_REMOVED lines=12> */
.L_x_1054:
[----:B0-----:R-:W1:Y:S04]  /*1b780*/  LDL R3, [R1] ;  /* 0x0000000001037983 */ /* 0x001e680000100800 */
[----:B------:R-:W2:Y:S01]  /*1b790*/  LDL R2, [R1+0x4] ;  /* 0x0000040001027983 */ /* 0x000ea20000100800 */
[----:B------:R-:W-:Y:S02]  /*1b7a0*/  ISETP.NE.AND P0, PT, R18, RZ, PT ;  /* 0x000000ff1200720c */ /* 0x000fe40003f05270 */
[----:B-1----:R-:W-:Y:S02]  /*1b7b0*/  LEA R4, R3, UR41, 0x3 ;  /* 0x0000002903047c11 */ /* 0x002fe4000f8e18ff */
[----:B--2---:R-:W-:-:S04]  /*1b7c0*/  SHF.L.U32 R3, R2, 0x1f, RZ ;  /* 0x0000001f02037819 */ /* 0x004fc800000006ff */
[----:B------:R-:W0:Y:S02]  /*1b7d0*/  SYNCS.PHASECHK.TRANS64.TRYWAIT P2, [R4+URZ+0x2e880], R3 ;  /* 0x02e88003040075a7 */ /* 0x000e24000804017f */
[----:B0-----:R-:W-:Y:S05]  /*1b7e0*/  @!P2 BRA `(.L_x_1055) ;  /* 0x0000003000d0a947 */ /* 0x001fea0003800000 */
.L_x_1122:
        /* <DEDUP_REMOVED lines=8> */
.L_x_1056:
[----:B------:R-:W2:Y:S04]  /*1b870*/  LDL R9, [R1] ;  /* 0x0000000001097983 */ /* 0x000ea80000100800 */
[----:B------:R-:W3:Y:S01]  /*1b880*/  LDL R5, [R1+0x18] ;  /* 0x0000180001057983 */ /* 0x000ee20000100800 */
[----:B------:R-:W-:Y:S01]  /*1b890*/  IMAD.U32 R2, RZ, RZ, UR41 ;  /* 0x00000029ff027e24 */ /* 0x000fe2000f8e00ff */
[----:B------:R-:W-:Y:S01]  /*1b8a0*/  R2UR UR9, R4 ;  /* 0x00000000040972ca */ /* 0x000fe200000e0000 */
[----:B------:R-:W-:Y:S01]  /*1b8b0*/  UIADD3 UR4, UP0, UR46, 0x470, URZ ;  /* 0x000004702e047890 */ /* 0x000fe2000ff1e03f */
[----:B------:R-:W-:Y:S01]  /*1b8c0*/  R2UR UR12, R21 ;  /* 0x00000000150c72ca */ /* 0x000fe200000e0000 */
[----:B------:R-:W-:Y:S01]  /*1b8d0*/  UMOV UR6, 0x0 ;  /* 0x0000000000067882 */ /* 0x000fe20000000000 */
[----:B-----5:R-:W-:Y:S01]  /*1b8e0*/  R2UR UR13, R0 ;  /* 0x00000000000d72ca */ /* 0x020fe200000e0000 */
[----:B------:R-:W-:Y:S01]  /*1b8f0*/  UIADD3.X UR5, URZ, UR47, URZ, UP0, !UPT ;  /* 0x0000002f3f057290 */ /* 0x000fe200087fe43f */
[----:B------:R-:W-:Y:S01]  /*1b900*/  UMOV UR7, 0x14f00000 ;  /* 0x14f0000000077882 */ /* 0x000fe20000000000 */
[----:B------:R-:W-:-:S06]  /*1b910*/  UMOV UR10, URZ ;  /* 0x0000003f000a7c82 */ /* 0x000fcc0008000000 */
[----:B------:R-:W-:Y:S01]  /*1b920*/  UIADD3 UR9, UR9, 0x2e870, URZ ;  /* 0x0002e87009097890 */ /* 0x000fe2000fffe03f */
[----:B--2---:R-:W-:Y:S02]  /*1b930*/  IMAD R2, R9, 0x7000, R2 ;  /* 0x0000700009027824 */ /* 0x004fe400078e0202 */
[----:B---3--:R-:W-:-:S03]  /*1b940*/  IMAD R6, R6, 0xe0, R5 ;  /* 0x000000e006067824 */ /* 0x008fc600078e0205 */
[----:B------:R-:W-:Y:S02]  /*1b950*/  R2UR UR8, R2 ;  /* 0x00000000020872ca */ /* 0x000fe400000e0000 */
[----:B------:R-:W-:-:S11]  /*1b960*/  R2UR UR11, R6 ;  /* 0x00000000060b72ca */ /* 0x000fd600000e0000 */
[----:B------:R-:W-:-:S09]  /*1b970*/  UIADD3 UR8, UR8, 0xe400, URZ ;  /* 0x0000e40008087890 */ /* 0x000fd2000fffe03f */
[----:B------:R1:W-:Y:S01]  /*1b980*/  UTMALDG.4D [UR8], [UR4], desc[UR6] ;  /* 0x00000608040075b4 */ /* 0x0003e20008019000 */
[----:B------:R-:W2:Y:S02]  /*1b990*/  SYNCS.PHASECHK.TRANS64.TRYWAIT P2, [R4+URZ+0x2e840], R3 ;  /* 0x02e84003040075a7 */ /* 0x000ea4000804017f */
[----:B-12---:R-:W-:Y:S05]  /*1b9a0*/  @!P2 BRA `(.L_x_1057) ;  /* 0x000000300074a947 */ /* 0x006fea0003800000 */
.L_x_1123:
        /* <DEDUP_REMOVED lines=8> */
.L_x_1058:
        /* <DEDUP_REMOVED lines=13> */
[----:B--2---:R-:W-:Y:S01]  /*1bb00*/  NOP ;  /* 0x0000000000007918 */ /* 0x004fe20000000000 */
.L_x_1053:
        /* <DEDUP_REMOVED lines=17> */
.L_x_1051:
[----:B01----:R-:W2:Y:S04]  /*1bc20*/  LDL.LU R4, [R1+0x24] ;  /* 0x0000240001047983 */ /* 0x003ea80000300800 */
[----:B------:R-:W3:Y:S01]  /*1bc30*/  LDL R3, [R1+0xc] ;  /* 0x00000c0001037983 */ /* 0x000ee20000100800 */
[----:B------:R-:W-:Y:S01]  /*1bc40*/  VIADD R18, R17, 0xfffffffe ;  /* 0xfffffffe11127836 */ /* 0x000fe20000000000 */
[----:B------:R-:W-:Y:S01]  /*1bc50*/  BSSY B0, `(.L_x_1059) ;  /* 0x000000a000007945 */ /* 0x000fe20003800000 */
[----:B--2---:R-:W-:-:S03]  /*1bc60*/  VIADD R4, R4, 0x1 ;  /* 0x0000000104047836 */ /* 0x004fc60000000000 */
[----:B---3--:R-:W-:Y:S02]  /*1bc70*/  ISETP.GE.AND P2, PT, R18, R3, PT ;  /* 0x000000031200720c */ /* 0x008fe40003f46270 */
[----:B------:R0:W-:Y:S01]  /*1bc80*/  STL [R1+0x24], R4 ;  /* 0x0000240401007387 */ /* 0x0001e20000100800 */
[----:B------:R-:W-:-:S04]  /*1bc90*/  LEA.HI R2, R4, R4, RZ, 0x1 ;  /* 0x0000000404027211 */ /* 0x000fc800078f08ff */
[----:B------:R-:W-:-:S05]  /*1bca0*/  LOP3.LUT R2, R2, 0xfffffffe, RZ, 0xc0, !PT ;  /* 0xfffffffe02027812 */ /* 0x000fca00078ec0ff */
[----:B------:R-:W-:-:S05]  /*1bcb0*/  IMAD.IADD R2, R4, 0x1, -R2 ;  /* 0x0000000104027824 */ /* 0x000fca00078e0a02 */
[----:B------:R-:W-:-:S04]  /*1bcc0*/  SHF.L.U32 R2, R2, 0x1f, RZ ;  /* 0x0000001f02027819 */ /* 0x000fc800000006ff */
[----:B------:R-:W1:Y:S02]  /*1bcd0*/  SYNCS.PHASECHK.TRANS64.TRYWAIT P0, [UR41+0x2e820], R2 ;  /* 0x02e82002ff0075a7 */ /* 0x000e640008000169 */
[----:B01----:R-:W-:Y:S05]  /*1bce0*/  @!P0 BRA `(.L_x_1060) ;  /* 0x0000002c00b88947 */ /* 0x003fea0003800000 */
.L_x_1124:
[----:B------:R-:W-:Y:S05]  /*1bcf0*/  BSYNC B0 ;  /* 0x0000000000007941 */ /* 0x000fea0003800000 */
.L_x_1059:
[----:B------:R-:W-:Y:S05]  /*1bd00*/  @!P2 BRA `(.L_x_1061) ;  /* 0x0000000c00d8a947 */ /* 0x000fea0003800000 */
[----:B------:R1:W5:Y:S04]  /*1bd10*/  LDL.LU R6, [R1] ;  /* 0x0000000001067983 */ /* 0x0003680000300800 */
[----:B------:R1:W5:Y:S02]  /*1bd20*/  LDL.LU R7, [R1+0x4] ;  /* 0x0000040001077983 */ /* 0x0003640000300800 */
.L_x_1081:
[----:B0----5:R-:W-:Y:S01]  /*1bd30*/  VIADD R2, R6, 0x1 ;  /* 0x0000000106027836 */ /* 0x021fe20000000000 */
        /* <DEDUP_REMOVED lines=16> */
[----:B------:R-:W-:Y:S01]  /*1be40*/  ULDC.64 UR6, c[0x0][0x408] ;  /* 0x0001020000067ab9 */ /* 0x000fe20000000a00 */
[----:B---3--:R-:W-:-:S13]  /*1be50*/  ISETP.NE.AND P0, PT, R8, 0x1, PT ;  /* 0x000000010800780c */ /* 0x008fda0003f05270 */
[----:B------:R-:W3:Y:S02]  /*1be60*/  @P0 LDC.64 R2, c[0x0][0x420] ;  /* 0x00010800ff020b82 */ /* 0x000ee40000000a00 */
[----:B---3--:R-:W-:-:S04]  /*1be70*/  @P0 IMAD.HI.U32 R0, R18, R2, RZ ;  /* 0x0000000212000227 */ /* 0x008fc800078e00ff */
[----:B------:R-:W-:Y:S01]  /*1be80*/  IMAD.MOV.U32 R2, RZ, RZ, R18 ;  /* 0x000000ffff027224 */ /* 0x000fe200078e0012 */
[----:B------:R-:W-:-:S04]  /*1be90*/  @P0 SHF.R.U32.HI R2, RZ, R3, R0 ;  /* 0x00000003ff020219 */ /* 0x000fc80000011600 */
[--C-:B------:R-:W-:Y:S01]  /*1bea0*/  SHF.R.S32.HI R3, RZ, 0x1f, R2.reuse ;  /* 0x0000001fff037819 */ /* 0x100fe20000011402 */
[----:B------:R-:W-:-:S04]  /*1beb0*/  IMAD.MOV R0, RZ, RZ, -R2 ;  /* 0x000000ffff007224 */ /* 0x000fc800078e0a02 */
[----:B------:R-:W-:Y:S02]  /*1bec0*/  IMAD R8, R8, R0, R18 ;  /* 0x0000000008087224 */ /* 0x000fe400078e0212 */
[----:B------:R-:W-:-:S03]  /*1bed0*/  IMAD.WIDE.U32 R2, R20, UR6, R2 ;  /* 0x0000000614027c25 */ /* 0x000fc6000f8e0002 */
[----:B------:R-:W-:Y:S01]  /*1bee0*/  LEA R4, P0, R2, UR4, 0x2 ;  /* 0x0000000402047c11 */ /* 0x000fe2000f8010ff */
[----:B--2---:R-:W-:-:S04]  /*1bef0*/  IMAD R0, R5, UR6, RZ ;  /* 0x0000000605007c24 */ /* 0x004fc8000f8e02ff */
[----:B------:R-:W-:-:S04]  /*1bf00*/  IMAD R0, R20, UR7, R0 ;  /* 0x0000000714007c24 */ /* 0x000fc8000f8e0200 */
[----:B------:R-:W-:-:S05]  /*1bf10*/  IMAD.IADD R0, R0, 0x1, R3 ;  /* 0x0000000100007824 */ /* 0x000fca00078e0203 */
[----:B------:R-:W-:-:S05]  /*1bf20*/  LEA.HI.X R5, R2, UR5, R0, 0x2, P0 ;  /* 0x0000000502057c11 */ /* 0x000fca00080f1400 */
[----:B------:R2:W5:Y:S02]  /*1bf30*/  LDG.E R0, desc[UR50][R4.64] ;  /* 0x0000003204007981 */ /* 0x000564000c1e1900 */
.L_x_1064:
[----:B--2---:R-:W-:Y:S01]  /*1bf40*/  LEA R4, R10, UR41, 0x3 ;  /* 0x000000290a047c11 */ /* 0x004fe2000f8e18ff */
[----:B------:R-:W2:Y:S01]  /*1bf50*/  S2R R2, SR_TID.X ;  /* 0x0000000000027919 */ /* 0x000ea20000002100 */
[----:B------:R-:W-:Y:S01]  /*1bf60*/  SHF.L.U32 R3, R9, 0x1f, RZ ;  /* 0x0000001f09037819 */ /* 0x000fe200000006ff */
[----:B------:R-:W-:Y:S03]  /*1bf70*/  BSSY B1, `(.L_x_1065) ;  /* 0x0000005000017945 */ /* 0x000fe60003800000 */
[----:B------:R-:W3:Y:S01]  /*1bf80*/  SYNCS.PHASECHK.TRANS64.TRYWAIT P0, [R4+URZ+0x2e880], R3 ;  /* 0x02e88003040075a7 */ /* 0x000ee2000800017f */
[----:B--2---:R-:W-:-:S04]  /*1bf90*/  LOP3.LUT R2, R2, 0x7f, RZ, 0xc0, !PT ;  /* 0x0000007f02027812 */ /* 0x004fc800078ec0ff */
[----:B------:R-:W-:Y:S01]  /*1bfa0*/  ISETP.NE.AND P2, PT, R2, RZ, PT ;  /* 0x000000ff0200720c */ /* 0x000fe20003f45270 */
[----:B---3--:R-:W-:-:S12]  /*1bfb0*/  @!P0 BRA `(.L_x_1066) ;  /* 0x0000002c001c8947 */ /* 0x008fd80003800000 */
.L_x_1125:
[----:B------:R-:W-:Y:S05]  /*1bfc0*/  BSYNC B1 ;  /* 0x0000000000017941 */ /* 0x000fea0003800000 */
.L_x_1065:
        /* <DEDUP_REMOVED lines=9> */
.L_x_1068:
[----:B------:R-:W-:Y:S05]  /*1c060*/  BSYNC B1 ;  /* 0x0000000000017941 */ /* 0x000fea0003800000 */
.L_x_1067:
[----:B0-----:R-:W3:Y:S04]  /*1c070*/  LDL R9, [R1] ;  /* 0x0000000001097983 */ /* 0x001ee80000100800 */
[----:B------:R-:W4:Y:S01]  /*1c080*/  LDL R5, [R1+0x18] ;  /* 0x0000180001057983 */ /* 0x000f220000100800 */
[----:B------:R-:W-:Y:S01]  /*1c090*/  IMAD.MOV.U32 R10, RZ, RZ, RZ ;  /* 0x000000ffff0a7224 */ /* 0x000fe200078e00ff */
        /* <DEDUP_REMOVED lines=8> */
[----:B---3--:R-:W-:-:S02]  /*1c120*/  IMAD R2, R9, 0x7000, R2 ;  /* 0x0000700009027824 */ /* 0x008fc400078e0202 */
[----:B----4-:R-:W-:Y:S02]  /*1c130*/  IMAD R5, R8, 0xe0, R5 ;  /* 0x000000e008057824 */ /* 0x010fe400078e0205 */
[----:B------:R-:W-:Y:S02]  /*1c140*/  VIADD R8, R4, 0x2e870 ;  /* 0x0002e87004087836 */ /* 0x000fe40000000000 */
[----:B------:R-:W-:-:S07]  /*1c150*/  VIADD R9, R2, 0xe400 ;  /* 0x0000e40002097836 */ /* 0x000fce0000000000 */
.L_x_1069:
        /* <DEDUP_REMOVED lines=8> */
[----:B0-----:R-:W-:Y:S05]  /*1c1e0*/  @P0 BRA.U.ANY `(.L_x_1069) ;  /* 0xfffffffd00dc0947 */ /* 0x001fea000393ffff */
[----:B------:R-:W0:Y:S01]  /*1c1f0*/  SYNCS.PHASECHK.TRANS64.TRYWAIT P0, [R4+URZ+0x2e840], R3 ;  /* 0x02e84003040075a7 */ /* 0x000e22000800017f */
[----:B------:R-:W-:Y:S04]  /*1c200*/  BSSY B1, `(.L_x_1070) ;  /* 0x0000002000017945 */ /* 0x000fe80003800000 */
[----:B0-----:R-:W-:Y:S05]  /*1c210*/  @!P0 BRA `(.L_x_1071) ;  /* 0x0000002800988947 */ /* 0x001fea0003800000 */
.L_x_1126:
[----:B------:R-:W-:Y:S05]  /*1c220*/  BSYNC B1 ;  /* 0x0000000000017941 */ /* 0x000fea0003800000 */
.L_x_1070:
[----:B------:R-:W-:Y:S01]  /*1c230*/  BSSY B1, `(.L_x_1072) ;  /* 0x000000b000017945 */ /* 0x000fe20003800000 */
[----:B------:R-:W-:Y:S02]  /*1c240*/  IMAD.MOV.U32 R8, RZ, RZ, 0x0 ;  /* 0x00000000ff087424 */ /* 0x000fe400078e00ff */
[----:B------:R-:W-:Y:S01]  /*1c250*/  IMAD.MOV.U32 R9, RZ, RZ, 0x14f00000 ;  /* 0x14f00000ff097424 */ /* 0x000fe200078e00ff */
[----:B------:R-:W-:Y:S06]  /*1c260*/  @P2 BRA `(.L_x_1073) ;  /* 0x00000000001c2947 */ /* 0x000fec0003800000 */
[----:B------:R-:W3:Y:S01]  /*1c270*/  S2R R11, SR_TID.X ;  /* 0x00000000000b7919 */ /* 0x000ee20000002100 */
[----:B0-2---:R-:W-:-:S04]  /*1c280*/  IMAD.MOV.U32 R3, RZ, RZ, 0x7000 ;  /* 0x00007000ff037424 */ /* 0x005fc800078e00ff */
[----:B------:R4:W-:Y:S01]  /*1c290*/  SYNCS.ARRIVE.TRANS64 RZ, [R4+URZ+0x2e830], R3 ;  /* 0x02e8300304ff79a7 */ /* 0x0009e2000800003f */
[----:B---3--:R-:W-:-:S04]  /*1c2a0*/  LOP3.LUT R11, R11, 0x1f, RZ, 0xc0, !PT ;  /* 0x0000001f0b0b7812 */ /* 0x008fc800078ec0ff */
[----:B------:R-:W-:-:S13]  /*1c2b0*/  ISETP.NE.AND P0, PT, R11, RZ, PT ;  /* 0x000000ff0b00720c */ /* 0x000fda0003f05270 */
[----:B----4-:R-:W-:Y:S05]  /*1c2c0*/  @!P0 BRA `(.L_x_1073) ;  /* 0x0000000000048947 */ /* 0x010fea0003800000 */
[----:B------:R-:W-:Y:S01]  /*1c2d0*/  BPT.TRAP 0x1 ;  /* 0x000000040000795c */ /* 0x000fe20000300000 */
.L_x_1073:
[----:B------:R-:W-:Y:S05]  /*1c2e0*/  BSYNC B1 ;  /* 0x0000000000017941 */ /* 0x000fea0003800000 */
.L_x_1072:
[----:B------:R-:W-:Y:S01]  /*1c2f0*/  R2UR UR10, R10 ;  /* 0x000000000a0a72ca */ /* 0x000fe200000e0000 */
[----:B------:R-:W-:Y:S01]  /*1c300*/  UIADD3 UR4, UP0, UR46, 0x370, URZ ;  /* 0x000003702e047890 */ /* 0x000fe2000ff1e03f */
[----:B------:R-:W-:Y:S01]  /*1c310*/  R2UR UR6, R8 ;  /* 0x00000000080672ca */ /* 0x000fe200000e0000 */
[----:B------:R-:W-:Y:S01]  /*1c320*/  VIADD R2, R2, 0x20400 ;  /* 0x0002040002027836 */ /* 0x000fe20000000000 */
[----:B------:R-:W-:Y:S01]  /*1c330*/  R2UR UR7, R9 ;  /* 0x00000000090772ca */ /* 0x000fe200000e0000 */
[----:B0-2---:R-:W-:Y:S01]  /*1c340*/  VIADD R4, R4, 0x2e830 ;  /* 0x0002e83004047836 */ /* 0x005fe20000000000 */
[----:B------:R-:W-:Y:S01]  /*1c350*/  R2UR UR12, R21 ;  /* 0x00000000150c72ca */ /* 0x000fe200000e0000 */
[----:B------:R-:W-:Y:S01]  /*1c360*/  UIADD3.X UR5, URZ, UR47, URZ, UP0, !UPT ;  /* 0x0000002f3f057290 */ /* 0x000fe200087fe43f */
[----:B------:R-:W-:-:S13]  /*1c370*/  PLOP3.LUT P0, PT, PT, PT, PT, 0x80, 0x0 ;  /* 0x000000000000781c */ /* 0x000fda0003f0f070 */
.L_x_1074:
        /* <DEDUP_REMOVED lines=8> */
[----:B--2---:R-:W-:Y:S05]  /*1c400*/  @P0 BRA.U.ANY `(.L_x_1074) ;  /* 0xfffffffd00dc0947 */ /* 0x004fea000393ffff */
.L_x_1063:
[----:B------:R-:W-:Y:S05]  /*1c410*/  BSYNC B0 ;  /* 0x0000000000007941 */ /* 0x000fea0003800000 */
.L_x_1062:
[----:B------:R-:W-:-:S06]  /*1c420*/  UISETP.NE.AND UP0, UPT, UR42, 0x3, UPT ;  /* 0x000000032a00788c */ /* 0x000fcc000bf05270 */
[----:B------:R-:W-:-:S13]  /*1c430*/  PLOP3.LUT P0, PT, PT, PT, UP0, 0x80, 0x0 ;  /* 0x000000000000781c */ /* 0x000fda0003f0f008 */
[----:B------:R-:W-:Y:S05]  /*1c440*/  @!P0 BRA `(.L_x_1075) ;  /* 0x0000000000048947 */ /* 0x000fea0003800000 */
[----:B------:R-:W-:Y:S01]  /*1c450*/  BPT.TRAP 0x1 ;  /* 0x000000040000795c */ /* 0x000fe20000300000 */
.L_x_1075:
[----:B------:R-:W-:Y:S01]  /*1c460*/  IMAD.U32 R2, RZ, RZ, UR44 ;  /* 0x0000002cff027e24 */ /* 0x000fe2000f8e00ff */
[----:B------:R-:W-:Y:S01]  /*1c470*/  LEA R19, R6, UR41, 0x3 ;  /* 0x0000002906137c11 */ /* 0x000fe2000f8e18ff */
[----:B------:R-:W-:Y:S03]  /*1c480*/  BSSY B0, `(.L_x_1076) ;  /* 0x0000006000007945 */ /* 0x000fe60003800000 */
[----:B------:R-:W-:Y:S02]  /*1c490*/  ISETP.NE.AND P0, PT, R2, 0x3, PT ;  /* 0x000000030200780c */ /* 0x000fe40003f05270 */
[----:B------:R-:W-:-:S04]  /*1c4a0*/  LOP3.LUT R2, R7, 0x1, RZ, 0x3c, !PT ;  /* 0x0000000107027812 */ /* 0x000fc800078e3cff */
[----:B------:R-:W-:-:S04]  /*1c4b0*/  SHF.L.U32 R2, R2, 0x1f, RZ ;  /* 0x0000001f02027819 */ /* 0x000fc800000006ff */
[----:B------:R-:W2:Y:S02]  /*1c4c0*/  SYNCS.PHASECHK.TRANS64.TRYWAIT P2, [R19+URZ+0x2e870], R2 ;  /* 0x02e87002130075a7 */ /* 0x000ea4000804017f */
[----:B--2---:R-:W-:Y:S05]  /*1c4d0*/  @!P2 BRA `(.L_x_1077) ;  /* 0x0000002400fca947 */ /* 0x004fea0003800000 */
.L_x_1127:
[----:B------:R-:W-:Y:S05]  /*1c4e0*/  BSYNC B0 ;  /* 0x0000000000007941 */ /* 0x000fea0003800000 */
.L_x_1076:
[----:B------:R-:W-:Y:S05]  /*1c4f0*/  @!P0 BRA `(.L_x_1078) ;  /* 0x0000000000048947 */ /* 0x000fea0003800000 */
[----:B------:R-:W-:Y:S01]  /*1c500*/  BPT.TRAP 0x1 ;  /* 0x000000040000795c */ /* 0x000fe20000300000 */
.L_x_1078:
[----:B------:R-:W-:Y:S01]  /*1c510*/  SHF.L.U32 R3, R7, 0x1f, RZ ;  /* 0x0000001f07037819 */ /* 0x000fe200000006ff */
[----:B--2---:R-:W-:-:S03]  /*1c520*/  IMAD R2, R6, 0x7000, RZ ;  /* 0x0000700006027824 */ /* 0x004fc600078e02ff */
[----:B------:R-:W2:Y:S02]  /*1c530*/  SYNCS.PHASECHK.TRANS64.TRYWAIT P2, [R19+URZ+0x2e860], R3 ;  /* 0x02e86003130075a7 */ /* 0x000ea4000804017f */
[----:B--2---:R-:W-:Y:S05]  /*1c540*/  @!P2 BRA `(.L_x_1079) ;  /* 0x0000002400f4a947 */ /* 0x004fea0003800000 */
.L_x_1128:
[----:B------:R-:W2:Y:S04]  /*1c550*/  LDL R4, [R1+0x20] ;  /* 0x0000200001047983 */ /* 0x000ea80000100800 */
[----:B------:R-:W3:Y:S01]  /*1c560*/  LDL R12, [R1+0x1c] ;  /* 0x00001c00010c7983 */ /* 0x000ee20000100800 */
[----:B------:R-:W-:Y:S05]  /*1c570*/  WARPSYNC.ALL ;  /* 0x0000000000007948 */ /* 0x000fea0003800000 */
[----:B------:R-:W4:Y:S01]  /*1c580*/  S2R R8, SR_TID.X ;  /* 0x0000000000087919 */ /* 0x000f220000002100 */
[----:B0-----:R-:W-:Y:S01]  /*1c590*/  IMAD.MOV.U32 R10, RZ, RZ, 0x40 ;  /* 0x00000040ff0a7424 */ /* 0x001fe200078e00ff */
[----:B----4-:R-:W-:-:S04]  /*1c5a0*/  LOP3.LUT P2, RZ, R8, 0x4, RZ, 0xc0, !PT ;  /* 0x0000000408ff7812 */ /* 0x010fc8000784c0ff */
[----:B------:R-:W-:Y:S02]  /*1c5b0*/  SEL R10, R10, 0xffffffc0, !P2 ;  /* 0xffffffc00a0a7807 */ /* 0x000fe40005000000 */
[C---:B--2---:R-:W-:Y:S02]  /*1c5c0*/  LOP3.LUT R3, R2.reuse, R4, RZ, 0xfc, !PT ;  /* 0x0000000402037212 */ /* 0x044fe400078efcff */
[----:B---3--:R-:W-:-:S03]  /*1c5d0*/  IADD3 R2, R2, UR41, R12 ;  /* 0x0000002902027c10 */ /* 0x008fc6000fffe00c */
[----:B------:R-:W0:Y:S01]  /*1c5e0*/  LDSM.16.MT88.4 R4, [R3+UR41+0xe400] ;  /* 0x00e400290304783b */ /* 0x000e220008004200 */
[----:B------:R-:W-:-:S04]  /*1c5f0*/  VIADD R17, R3, UR41 ;  /* 0x0000002903117c36 */ /* 0x000fc80008000000 */
[----:B------:R-:W-:Y:S01]  /*1c600*/  IMAD.IADD R17, R10, 0x1, R17 ;  /* 0x000000010a117824 */ /* 0x000fe200078e0211 */
[C-C-:B0-----:R-:W-:Y:S02]  /*1c610*/  PRMT R8, R4.reuse, 0x6420, R5.reuse ;  /* 0x0000642004087816 */ /* 0x141fe40000000005 */
[----:B------:R-:W-:Y:S02]  /*1c620*/  PRMT R9, R4, 0x7531, R5 ;  /* 0x0000753104097816 */ /* 0x000fe40000000005 */
[C-C-:B------:R-:W-:Y:S02]  /*1c630*/  PRMT R10, R6.reuse, 0x6420, R7.reuse ;  /* 0x00006420060a7816 */ /* 0x140fe40000000007 */
[----:B------:R-:W-:Y:S02]  /*1c640*/  PRMT R11, R6, 0x7531, R7 ;  /* 0x00007531060b7816 */ /* 0x000fe40000000007 */
[----:B------:R-:W0:Y:S04]  /*1c650*/  LDSM.16.MT88.4 R4, [R17+0xe400] ;  /* 0x00e400001104783b */ /* 0x000e280000004200 */
[----:B------:R0:W-:Y:S02]  /*1c660*/  STSM.16.M88.4 [R2+0x400], R8 ;  /* 0x0004000802007844 */ /* 0x0001e40000000200 */
[----:B0-----:R-:W-:-:S02]  /*1c670*/  PRMT R8, R4, 0x6420, R5 ;  /* 0x0000642004087816 */ /* 0x001fc40000000005 */
[----:B------:R-:W-:Y:S02]  /*1c680*/  PRMT R9, R4, 0x7531, R5 ;  /* 0x0000753104097816 */ /* 0x000fe40000000005 */
[C-C-:B------:R-:W-:Y:S02]  /*1c690*/  PRMT R10, R6.reuse, 0x6420, R7.reuse ;  /* 0x00006420060a7816 */ /* 0x140fe40000000007 */
[----:B------:R-:W-:-:S05]  /*1c6a0*/  PRMT R11, R6, 0x7531, R7 ;  /* 0x00007531060b7816 */ /* 0x000fca0000000007 */
[----:B------:R-:W-:Y:S04]  /*1c6b0*/  STSM.16.M88.4 [R2+0xc00], R8 ;  /* 0x000c000802007844 */ /* 0x000fe80000000200 */
[----:B------:R-:W0:Y:S02]  /*1c6c0*/  LDSM.16.MT88.4 R4, [R3+UR41+0xf400] ;  /* 0x00f400290304783b */ /* 0x000e240008004200 */
        /* <DEDUP_REMOVED lines=79> */
.L_x_1080:
[----:B--2---:R-:W2:Y:S01]  /*1cbc0*/  LDL R2, [R1+0xc] ;  /* 0x00000c0001027983 */ /* 0x004ea20000100800 */
[----:B0-----:R0:W-:Y:S03]  /*1cbd0*/  SYNCS.ARRIVE.TRANS64.A1T0 RZ, [R19+URZ+0x2e850], RZ ;  /* 0x02e850ff13ff79a7 */ /* 0x0011e6000810003f */
[----:B------:R3:W5:Y:S04]  /*1cbe0*/  LDL R6, [R1] ;  /* 0x0000000001067983 */ /* 0x0007680000100800 */
[----:B------:R3:W5:Y:S01]  /*1cbf0*/  LDL R7, [R1+0x4] ;  /* 0x0000040001077983 */ /* 0x0007620000100800 */
[----:B0-----:R-:W-:-:S05]  /*1cc00*/  @!P1 VIADD R19, R19, 0x2e880 ;  /* 0x0002e88013139836 */ /* 0x001fca0000000000 */
[----:B------:R-:W-:Y:S01]  /*1cc10*/  @!P1 PRMT R19, RZ, 0x654, R19 ;  /* 0x00000654ff139816 */ /* 0x000fe20000000013 */
[----:B------:R-:W-:Y:S06]  /*1cc20*/  BAR.SYNC.DEFER_BLOCKING 0x2, 0x80 ;  /* 0x0082000000007b1d */ /* 0x000fec0000010000 */
[----:B------:R3:W-:Y:S01]  /*1cc30*/  @!P1 SYNCS.ARRIVE.TRANS64.RED.A1T0 RZ, [R19+URZ], RZ ;  /* 0x000000ff13ff99a7 */ /* 0x0007e2000810043f */
[C---:B--2---:R-:W-:Y:S01]  /*1cc40*/  ISETP.GT.AND P0, PT, R18.reuse, R2, PT ;  /* 0x000000021200720c */ /* 0x044fe20003f04270 */
[----:B------:R-:W-:-:S12]  /*1cc50*/  VIADD R18, R18, 0xffffffff ;  /* 0xffffffff12127836 */ /* 0x000fd80000000000 */
[----:B---3--:R-:W-:Y:S05]  /*1cc60*/  @P0 BRA `(.L_x_1081) ;  /* 0xfffffff000300947 */ /* 0x008fea000383ffff */
.L_x_1061:
[----:B------:R-:W-:Y:S04]  /*1cc70*/  BSSY B0, `(.L_x_1082) ;  /* 0x000000f000007945 */ /* 0x000fe80003800000 */
[----:B------:R-:W-:Y:S05]  /*1cc80*/  @P1 BRA `(.L_x_1083) ;  /* 0x0000000000341947 */ /* 0x000fea0003800000 */
[----:B------:R-:W2:Y:S01]  /*1cc90*/  S2R R5, SR_LANEID ;  /* 0x0000000000057919 */ /* 0x000ea20000000000 */
[----:B------:R-:W-:Y:S01]  /*1cca0*/  VOTEU.ANY UR4, UPT, PT ;  /* 0x0000000000047886 */ /* 0x000fe200038e0100 */
[----:B0-----:R-:W0:Y:S01]  /*1ccb0*/  LDC.64 R2, c[0x0][0xc38] ;  /* 0x00030e00ff027b82 */ /* 0x001e220000000a00 */
[----:B------:R-:W2:Y:S02]  /*1ccc0*/  FLO.U32 R0, UR4 ;  /* 0x0000000400007d00 */ /* 0x000ea400080e0000 */
[----:B--2---:R-:W-:-:S06]  /*1ccd0*/  ISETP.EQ.U32.AND P0, PT, R0, R5, PT ;  /* 0x000000050000720c */ /* 0x004fcc0003f02070 */
[----:B------:R-:W0:Y:S07]  /*1cce0*/  POPC R5, UR4 ;  /* 0x0000000400057d09 */ /* 0x000e2e0008000000 */
[----:B0-----:R-:W2:Y:S01]  /*1ccf0*/  @P0 ATOMG.E.ADD.STRONG.GPU PT, R3, desc[UR50][R2.64], R5 ;  /* 0x00000005020309a8 */ /* 0x001ea200081ee1f2 */
[----:B------:R-:W0:Y:S02]  /*1cd00*/  S2R R4, SR_LTMASK ;  /* 0x0000000000047919 */ /* 0x000e240000003900 */
[----:B0-----:R-:W-:-:S04]  /*1cd10*/  LOP3.LUT R4, R4, UR4, RZ, 0xc0, !PT ;  /* 0x0000000404047c12 */ /* 0x001fc8000f8ec0ff */
[----:B-----5:R-:W0:Y:S01]  /*1cd20*/  POPC R7, R4 ;  /* 0x0000000400077309 */ /* 0x020e220000000000 */
[----:B--2---:R-:W0:Y:S02]  /*1cd30*/  SHFL.IDX PT, R0, R3, R0, 0x1f ;  /* 0x00001f0003007589 */ /* 0x004e2400000e0000 */
[----:B0-----:R-:W-:-:S05]  /*1cd40*/  IADD3 R0, R0, UR43, R7 ;  /* 0x0000002b00007c10 */ /* 0x001fca000fffe007 */
[----:B------:R2:W-:Y:S02]  /*1cd50*/  STL [R1+0x10], R0 ;  /* 0x0000100001007387 */ /* 0x0005e40000100800 */
.L_x_1083:
[----:B------:R-:W-:Y:S05]  /*1cd60*/  BSYNC B0 ;  /* 0x0000000000007941 */ /* 0x000fea0003800000 */
.L_x_1082:
[----:B------:R-:W-:-:S06]  /*1cd70*/  UISETP.NE.AND UP0, UPT, UR42, 0x3, UPT ;  /* 0x000000032a00788c */ /* 0x000fcc000bf05270 */
[----:B------:R-:W-:-:S13]  /*1cd80*/  PLOP3.LUT P0, PT, PT, PT, UP0, 0x80, 0x0 ;  /* 0x000000000000781c */ /* 0x000fda0003f0f008 */
[----:B------:R-:W-:Y:S05]  /*1cd90*/  @!P0 BRA `(.L_x_1084) ;  /* 0x0000000000048947 */ /* 0x000fea0003800000 */
[----:B------:R-:W-:Y:S01]  /*1cda0*/  BPT.TRAP 0x1 ;  /* 0x000000040000795c */ /* 0x000fe20000300000 */
.L_x_1084:
[----:B--2---:R-:W2:Y:S04]  /*1cdb0*/  LDL R0, [R1+0x4] ;  /* 0x0000040001007983 */ /* 0x004ea80000100800 */
[----:B0-----:R-:W3:Y:S01]  /*1cdc0*/  LDL R2, [R1] ;  /* 0x0000000001027983 */ /* 0x001ee20000100800 */
[----:B------:R-:W-:Y:S01]  /*1cdd0*/  BSSY B0, `(.L_x_1085) ;  /* 0x0000008000007945 */ /* 0x000fe20003800000 */
[----:B--2---:R-:W-:-:S04]  /*1cde0*/  LOP3.LUT R0, R0, 0x1, RZ, 0x3c, !PT ;  /* 0x0000000100007812 */ /* 0x004fc800078e3cff */
[----:B------:R-:W-:Y:S02]  /*1cdf0*/  SHF.L.U32 R0, R0, 0x1f, RZ ;  /* 0x0000001f00007819 */ /* 0x000fe400000006ff */
[----:B---3--:R-:W-:-:S04]  /*1ce00*/  LEA R17, R2, UR41, 0x3 ;  /* 0x0000002902117c11 */ /* 0x008fc8000f8e18ff */
[----:B------:R-:W0:Y:S01]  /*1ce10*/  SYNCS.PHASECHK.TRANS64.TRYWAIT P0, [R17+URZ+0x2e870], R0 ;  /* 0x02e87000110075a7 */ /* 0x000e22000800017f */
[----:B------:R-:W-:-:S05]  /*1ce20*/  IMAD.U32 R2, RZ, RZ, UR44 ;  /* 0x0000002cff027e24 */ /* 0x000fca000f8e00ff */
[----:B------:R-:W-:Y:S01]  /*1ce30*/  ISETP.NE.AND P2, PT, R2, 0x3, PT ;  /* 0x000000030200780c */ /* 0x000fe20003f45270 */
[----:B0-----:R-:W-:-:S12]  /*1ce40*/  @!P0 BRA `(.L_x_1086) ;  /* 0x0000001c00c88947 */ /* 0x001fd80003800000 */
.L_x_1129:
[----:B------:R-:W-:Y:S05]  /*1ce50*/  BSYNC B0 ;  /* 0x0000000000007941 */ /* 0x000fea0003800000 */
.L_x_1085:
[----:B------:R-:W-:Y:S05]  /*1ce60*/  @!P2 BRA `(.L_x_1087) ;  /* 0x000000000004a947 */ /* 0x000fea0003800000 */
[----:B------:R-:W-:Y:S01]  /*1ce70*/  BPT.TRAP 0x1 ;  /* 0x000000040000795c */ /* 0x000fe20000300000 */
.L_x_1087:
[----:B0-----:R-:W2:Y:S02]  /*1ce80*/  LDL R0, [R1+0x4] ;  /* 0x0000040001007983 */ /* 0x001ea40000100800 */
[----:B--2---:R-:W-:-:S04]  /*1ce90*/  SHF.L.U32 R0, R0, 0x1f, RZ ;  /* 0x0000001f00007819 */ /* 0x004fc800000006ff */
[----:B------:R-:W0:Y:S02]  /*1cea0*/  SYNCS.PHASECHK.TRANS64.TRYWAIT P0, [R17+URZ+0x2e860], R0 ;  /* 0x02e86000110075a7 */ /* 0x000e24000800017f */
[----:B0-----:R-:W-:Y:S05]  /*1ceb0*/  @!P0 BRA `(.L_x_1088) ;  /* 0x0000001c00c08947 */ /* 0x001fea0003800000 */
.L_x_1130:
[----:B------:R-:W0:Y:S04]  /*1cec0*/  LDL R18, [R1] ;  /* 0x0000000001127983 */ /* 0x000e280000100800 */
[----:B------:R-:W2:Y:S04]  /*1ced0*/  LDL R2, [R1+0x20] ;  /* 0x0000200001027983 */ /* 0x000ea80000100800 */
[----:B------:R-:W3:Y:S01]  /*1cee0*/  LDL R12, [R1+0x1c] ;  /* 0x00001c00010c7983 */ /* 0x000ee20000100800 */
[----:B------:R-:W4:Y:S01]  /*1cef0*/  S2R R3, SR_TID.X ;  /* 0x0000000000037919 */ /* 0x000f220000002100 */
[----:B------:R-:W-:Y:S05]  /*1cf00*/  WARPSYNC.ALL ;  /* 0x0000000000007948 */ /* 0x000fea0003800000 */
[----:B------:R-:W-:Y:S01]  /*1cf10*/  IMAD.MOV.U32 R10, RZ, RZ, 0x40 ;  /* 0x00000040ff0a7424 */ /* 0x000fe200078e00ff */
[----:B----4-:R-:W-:-:S04]  /*1cf20*/  LOP3.LUT P0, RZ, R3, 0x4, RZ, 0xc0, !PT ;  /* 0x0000000403ff7812 */ /* 0x010fc8000780c0ff */
[----:B------:R-:W-:Y:S01]  /*1cf30*/  SEL R10, R10, 0xffffffc0, !P0 ;  /* 0xffffffc00a0a7807 */ /* 0x000fe20004000000 */
[----:B0-----:R-:W-:-:S05]  /*1cf40*/  IMAD R0, R18, 0x7000, RZ ;  /* 0x0000700012007824 */ /* 0x001fca00078e02ff */
[----:B--2---:R-:W-:-:S05]  /*1cf50*/  LOP3.LUT R2, R0, R2, RZ, 0xfc, !PT ;  /* 0x0000000200027212 */ /* 0x004fca00078efcff */
[----:B-----5:R-:W0:Y:S01]  /*1cf60*/  LDSM.16.MT88.4 R4, [R2+UR41+0xe400] ;  /* 0x00e400290204783b */ /* 0x020e220008004200 */
[----:B------:R-:W-:-:S04]  /*1cf70*/  VIADD R3, R2, UR41 ;  /* 0x0000002902037c36 */ /* 0x000fc80008000000 */
[----:B------:R-:W-:Y:S01]  /*1cf80*/  IMAD.IADD R3, R10, 0x1, R3 ;  /* 0x000000010a037824 */ /* 0x000fe200078e0203 */
[C-C-:B0-----:R-:W-:Y:S02]  /*1cf90*/  PRMT R8, R4.reuse, 0x6420, R5.reuse ;  /* 0x0000642004087816 */ /* 0x141fe40000000005 */
[----:B------:R-:W-:Y:S02]  /*1cfa0*/  PRMT R9, R4, 0x7531, R5 ;  /* 0x0000753104097816 */ /* 0x000fe40000000005 */
[C-C-:B------:R-:W-:Y:S02]  /*1cfb0*/  PRMT R10, R6.reuse, 0x6420, R7.reuse ;  /* 0x00006420060a7816 */ /* 0x140fe40000000007 */
[----:B------:R-:W-:Y:S02]  /*1cfc0*/  PRMT R11, R6, 0x7531, R7 ;  /* 0x00007531060b7816 */ /* 0x000fe40000000007 */
[----:B------:R-:W0:Y:S01]  /*1cfd0*/  LDSM.16.MT88.4 R4, [R3+0xe400] ;  /* 0x00e400000304783b */ /* 0x000e220000004200 */
[----:B---3--:R-:W-:-:S05]  /*1cfe0*/  IADD3 R0, R0, UR41, R12 ;  /* 0x0000002900007c10 */ /* 0x008fca000fffe00c */
[----:B------:R0:W-:Y:S02]  /*1cff0*/  STSM.16.M88.4 [R0+0x400], R8 ;  /* 0x0004000800007844 */ /* 0x0001e40000000200 */
[C-C-:B0-----:R-:W-:Y:S02]  /*1d000*/  PRMT R8, R4.reuse, 0x6420, R5.reuse ;  /* 0x0000642004087816 */ /* 0x141fe40000000005 */
        /* <DEDUP_REMOVED lines=84> */
.L_x_1089:
[----:B------:R-:W3:Y:S01]  /*1d550*/  LDL.LU R3, [R1+0x4] ;  /* 0x0000040001037983 */ /* 0x000ee20000300800 */
[----:B0-----:R-:W-:Y:S01]  /*1d560*/  SYNCS.ARRIVE.TRANS64.A1T0 RZ, [R17+URZ+0x2e850], RZ ;  /* 0x02e850ff11ff79a7 */ /* 0x001fe2000810003f */
[----:B--2---:R-:W-:-:S05]  /*1d570*/  @!P1 VIADD R0, R17, 0x2e880 ;  /* 0x0002e88011009836 */ /* 0x004fca0000000000 */
[----:B------:R-:W-:Y:S01]  /*1d580*/  @!P1 PRMT R0, RZ, 0x654, R0 ;  /* 0x00000654ff009816 */ /* 0x000fe20000000000 */
[----:B------:R-:W-:Y:S06]  /*1d590*/  BAR.SYNC.DEFER_BLOCKING 0x2, 0x80 ;  /* 0x0082000000007b1d */ /* 0x000fec0000010000 */
[----:B------:R0:W-:Y:S02]  /*1d5a0*/  @!P1 SYNCS.ARRIVE.TRANS64.RED.A1T0 RZ, [R0+URZ], RZ ;  /* 0x000000ff00ff99a7 */ /* 0x0001e4000810043f */
[----:B0-----:R-:W-:-:S05]  /*1d5b0*/  VIADD R0, R18, 0x1 ;  /* 0x0000000112007836 */ /* 0x001fca0000000000 */
[----:B------:R-:W-:-:S04]  /*1d5c0*/  ISETP.NE.AND P0, PT, R0, 0x2, PT ;  /* 0x000000020000780c */ /* 0x000fc80003f05270 */
[----:B------:R-:W-:Y:S02]  /*1d5d0*/  SEL R2, RZ, 0x1, P0 ;  /* 0x00000001ff027807 */ /* 0x000fe40000000000 */
[----:B------:R-:W-:-:S05]  /*1d5e0*/  SEL R0, R0, RZ, P0 ;  /* 0x000000ff00007207 */ /* 0x000fca0000000000 */
[----:B------:R0:W-:Y:S01]  /*1d5f0*/  STL [R1], R0 ;  /* 0x0000000001007387 */ /* 0x0001e20000100800 */
[----:B---3--:R-:W-:-:S05]  /*1d600*/  LOP3.LUT R3, R3, R2, RZ, 0x3c, !PT ;  /* 0x0000000203037212 */ /* 0x008fca00078e3cff */
[----:B------:R0:W-:Y:S02]  /*1d610*/  STL [R1+0x4], R3 ;  /* 0x0000040301007387 */ /* 0x0001e40000100800 */
.L_x_1045:
[----:B------:R-:W-:Y:S05]  /*1d620*/  BSYNC B6 ;  /* 0x0000000000067941 */ /* 0x000fea0003800000 */
.L_x_1043:
[----:B------:R-:W-:-:S13]  /*1d630*/  LOP3.LUT P0, RZ, R16, 0x2, RZ, 0xc0, !PT ;  /* 0x0000000210ff7812 */ /* 0x000fda000780c0ff */
[----:B------:R-:W-:Y:S05]  /*1d640*/  @!P0 BRA `(.L_x_1090) ;  /* 0x0000000000308947 */ /* 0x000fea0003800000 */
[----:B------:R-:W3:Y:S08]  /*1d650*/  S2UR UR5, SR_CgaCtaId ;  /* 0x00000000000579c3 */ /* 0x000ef00000008800 */
[----:B------:R-:W-:Y:S06]  /*1d660*/  BAR.SYNC.DEFER_BLOCKING 0x5, 0x180 ;  /* 0x0146000000007b1d */ /* 0x000fec0000010000 */
[----:B------:R-:W-:-:S02]  /*1d670*/  UMOV UR4, 0x400 ;  /* 0x0000040000047882 */ /* 0x000fc40000000000 */
[----:B---3--:R-:W-:-:S09]  /*1d680*/  ULEA UR4, UR5, UR4, 0x18 ;  /* 0x0000000405047291 */ /* 0x008fd2000f8ec03f */
[----:B------:R-:W3:Y:S04]  /*1d690*/  LDS.128 R4, [UR4+0x2e8d0] ;  /* 0x02e8d004ff047984 */ /* 0x000ee80008000c00 */
[----:B---3--:R3:W-:Y:S01]  /*1d6a0*/  STL.64 [R1+0x10], R4 ;  /* 0x0000100401007387 */ /* 0x0087e20000100a00 */
[----:B------:R-:W-:Y:S02]  /*1d6b0*/  IMAD.MOV.U32 R2, RZ, RZ, R7 ;  /* 0x000000ffff027224 */ /* 0x000fe400078e0007 */
[----:B0-2---:R-:W-:-:S03]  /*1d6c0*/  IMAD.MOV.U32 R0, RZ, RZ, R6 ;  /* 0x000000ffff007224 */ /* 0x005fc600078e0006 */
[----:B------:R-:W-:Y:S02]  /*1d6d0*/  R2UR UR45, R2 ;  /* 0x00000000022d72ca */ /* 0x000fe400000e0000 */
[----:B------:R-:W-:Y:S01]  /*1d6e0*/  R2UR UR38, R0 ;  /* 0x00000000002672ca */ /* 0x000fe200000e0000 */
[----:B------:R-:W-:Y:S06]  /*1d6f0*/  BAR.ARV 0x4, 0x180 ;  /* 0x0106000000007b1d */ /* 0x000fec0000002000 */
[----:B------:R-:W-:Y:S08]  /*1d700*/  BRA `(.L_x_1091) ;  /* 0x0000000800d47947 */ /* 0x000ff00003800000 */
.L_x_1090:
[----:B------:R-:W3:Y:S01]  /*1d710*/  S2R R2, SR_TID.X ;  /* 0x0000000000027919 */ /* 0x000ee20000002100 */
[----:B------:R-:W-:Y:S01]  /*1d720*/  ULDC UR4, c[0x0][0xc14] ;  /* 0x0003050000047ab9 */ /* 0x000fe20000000800 */
[----:B0-2---:R-:W2:Y:S01]  /*1d730*/  LDL.LU R0, [R1+0x10] ;  /* 0x0000100001007983 */ /* 0x005ea20000300800 */
[----:B---3--:R-:W-:-:S04]  /*1d740*/  LOP3.LUT R6, R2, 0x1f, RZ, 0xc0, !PT ;  /* 0x0000001f02067812 */ /* 0x008fc800078ec0ff */
[C---:B------:R-:W-:Y:S01]  /*1d750*/  ISETP.NE.AND P0, PT, R6.reuse, 0x1f, PT ;  /* 0x0000001f0600780c */ /* 0x040fe20003f05270 */
[----:B------:R-:W-:-:S05]  /*1d760*/  VIADD R5, R6, UR45 ;  /* 0x0000002d06057c36 */ /* 0x000fca0008000000 */
[----:B------:R-:W-:Y:S01]  /*1d770*/  ISETP.GE.OR P1, PT, R5, UR4, !P0 ;  /* 0x0000000405007c0c */ /* 0x000fe2000c726670 */
[----:B------:R-:W-:-:S12]  /*1d780*/  ULDC UR4, c[0x0][0xc14] ;  /* 0x0003050000047ab9 */ /* 0x000fd80000000800 */
[----:B------:R-:W0:Y:S02]  /*1d790*/  @!P1 LDC.64 R2, c[0x0][0xc58] ;  /* 0x00031600ff029b82 */ /* 0x000e240000000a00 */
[----:B0-----:R-:W-:-:S04]  /*1d7a0*/  @!P1 IMAD.WIDE R2, R5, 0x4, R2 ;  /* 0x0000000405029825 */ /* 0x001fc800078e0202 */
[----:B------:R-:W-:-:S06]  /*1d7b0*/  IMAD.MOV.U32 R5, RZ, RZ, RZ ;  /* 0x000000ffff057224 */ /* 0x000fcc00078e00ff */
[----:B------:R-:W3:Y:S01]  /*1d7c0*/  @!P1 LDG.E R5, desc[UR50][R2.64] ;  /* 0x0000003202059981 */ /* 0x000ee2000c1e1900 */
[C---:B------:R-:W-:Y:S02]  /*1d7d0*/  ISETP.NE.AND P1, PT, R6.reuse, RZ, PT ;  /* 0x000000ff0600720c */ /* 0x040fe40003f25270 */
[C---:B------:R-:W-:Y:S02]  /*1d7e0*/  ISETP.GE.U32.AND P2, PT, R6.reuse, 0x2, PT ;  /* 0x000000020600780c */ /* 0x040fe40003f46070 */
[C---:B------:R-:W-:Y:S02]  /*1d7f0*/  ISETP.GE.U32.AND P3, PT, R6.reuse, 0x4, PT ;  /* 0x000000040600780c */ /* 0x040fe40003f66070 */
[C---:B------:R-:W-:Y:S02]  /*1d800*/  ISETP.GE.U32.AND P4, PT, R6.reuse, 0x8, PT ;  /* 0x000000080600780c */ /* 0x040fe40003f86070 */
[----:B------:R-:W-:Y:S02]  /*1d810*/  ISETP.GE.U32.AND P5, PT, R6, 0x10, PT ;  /* 0x000000100600780c */ /* 0x000fe40003fa6070 */
[----:B------:R-:W0:Y:S01]  /*1d820*/  LDC R6, c[0x0][0xc10] ;  /* 0x00030400ff067b82 */ /* 0x000e220000000800 */
[----:B--2---:R-:W-:-:S02]  /*1d830*/  IMAD.MOV.U32 R8, RZ, RZ, R0 ;  /* 0x000000ffff087224 */ /* 0x004fc400078e0000 */
[----:B---3--:R-:W2:Y:S02]  /*1d840*/  SHFL.UP PT, R0, R5, 0x1, RZ ;  /* 0x0420000005007989 */ /* 0x008ea400000e00ff */
[----:B--2---:R-:W-:-:S05]  /*1d850*/  SEL R0, R0, RZ, P1 ;  /* 0x000000ff00007207 */ /* 0x004fca0000800000 */
[----:B------:R-:W-:-:S05]  /*1d860*/  IMAD.IADD R0, R5, 0x1, R0 ;  /* 0x0000000105007824 */ /* 0x000fca00078e0200 */
[----:B------:R-:W2:Y:S02]  /*1d870*/  SHFL.UP PT, R4, R0, 0x2, RZ ;  /* 0x0440000000047989 */ /* 0x000ea400000e00ff */
        /* <DEDUP_REMOVED lines=8> */
[----:B------:R-:W2:Y:S04]  /*1d900*/  SHFL.UP PT, R0, R3, 0x10, RZ ;  /* 0x0600000003007989 */ /* 0x000ea800000e00ff */
[----:B------:R-:W-:Y:S01]  /*1d910*/  SHFL.IDX PT, R9, R8, 0x1, 0x1f ;  /* 0x00201f0008097f89 */ /* 0x000fe200000e0000 */
[----:B--2---:R-:W-:-:S05]  /*1d920*/  SEL R0, R0, RZ, P5 ;  /* 0x000000ff00007207 */ /* 0x004fca0002800000 */
[----:B------:R-:W-:-:S05]  /*1d930*/  IMAD.IADD R10, R3, 0x1, R0 ;  /* 0x00000001030a7824 */ /* 0x000fca00078e0200 */
[----:B------:R-:W0:Y:S04]  /*1d940*/  SHFL.IDX PT, R7, R10, 0x1f, 0x1f ;  /* 0x03e01f000a077f89 */ /* 0x000e2800000e0000 */
[----:B------:R-:W2:Y:S01]  /*1d950*/  SHFL.IDX PT, R0, R8, RZ, 0x1f ;  /* 0x00001fff08007589 */ /* 0x000ea200000e0000 */
[----:B0-----:R-:W-:-:S04]  /*1d960*/  IMAD R2, R7, R6, RZ ;  /* 0x0000000607027224 */ /* 0x001fc800078e02ff */
[----:B------:R-:W-:-:S05]  /*1d970*/  IMAD.IADD R7, R9, 0x1, R2 ;  /* 0x0000000109077824 */ /* 0x000fca00078e0202 */
[----:B--2---:R-:W-:-:S13]  /*1d980*/  ISETP.GT.AND P6, PT, R7, R0, PT ;  /* 0x000000000700720c */ /* 0x004fda0003fc4270 */
[----:B------:R-:W-:Y:S05]  /*1d990*/  @P6 BRA `(.L_x_1092) ;  /* 0x0000000000906947 */ /* 0x000fea0003800000 */
.L_x_1096:
[----:B------:R-:W-:-:S04]  /*1d9a0*/  UIADD3 UR45, UR45, 0x1f, URZ ;  /* 0x0000001f2d2d7890 */ /* 0x000fc8000fffe03f */
[----:B------:R-:W-:-:S06]  /*1d9b0*/  UISETP.GE.AND UP0, UPT, UR45, UR4, UPT ;  /* 0x000000042d00728c */ /* 0x000fcc000bf06270 */
[----:B------:R-:W-:-:S13]  /*1d9c0*/  PLOP3.LUT P6, PT, PT, PT, UP0, 0x40, 0x0 ;  /* 0x000000000000781c */ /* 0x000fda0003fce808 */
[----:B------:R-:W-:Y:S05]  /*1d9d0*/  @!P6 BRA `(.L_x_1093) ;  /* 0x0000000400d4e947 */ /* 0x000fea0003800000 */
[----:B------:R-:W0:Y:S01]  /*1d9e0*/  S2R R2, SR_TID.X ;  /* 0x0000000000027919 */ /* 0x000e220000002100 */
[----:B------:R-:W-:Y:S01]  /*1d9f0*/  BSSY B0, `(.L_x_1094) ;  /* 0x0000009000007945 */ /* 0x000fe20003800000 */
[----:B------:R-:W-:Y:S01]  /*1da00*/  IMAD.MOV.U32 R5, RZ, RZ, RZ ;  /* 0x000000ffff057224 */ /* 0x000fe200078e00ff */
[----:B0-----:R-:W-:-:S05]  /*1da10*/  LOP3.LUT R2, R2, 0x1f, RZ, 0xc0, !PT ;  /* 0x0000001f02027812 */ /* 0x001fca00078ec0ff */
[----:B------:R-:W-:-:S05]  /*1da20*/  VIADD R9, R2, UR45 ;  /* 0x0000002d02097c36 */ /* 0x000fca0008000000 */
[----:B------:R-:W-:-:S13]  /*1da30*/  ISETP.GE.OR P6, PT, R9, UR4, !P0 ;  /* 0x0000000409007c0c */ /* 0x000fda000c7c6670 */
[----:B------:R-:W-:Y:S05]  /*1da40*/  @P6 BRA `(.L_x_1095) ;  /* 0x00000000000c6947 */ /* 0x000fea0003800000 */
[----:B------:R-:W0:Y:S02]  /*1da50*/  LDC.64 R2, c[0x0][0xc58] ;  /* 0x00031600ff027b82 */ /* 0x000e240000000a00 */
[----:B0-----:R-:W-:-:S05]  /*1da60*/  IMAD.WIDE R2, R9, 0x4, R2 ;  /* 0x0000000409027825 */ /* 0x001fca00078e0202 */
[----:B------:R0:W5:Y:S02]  /*1da70*/  LDG.E R5, desc[UR50][R2.64] ;  /* 0x0000003202057981 */ /* 0x000164000c1e1900 */
.L_x_1095:
[----:B------:R-:W-:Y:S05]  /*1da80*/  BSYNC B0 ;  /* 0x0000000000007941 */ /* 0x000fea0003800000 */
.L_x_1094:
        /* <DEDUP_REMOVED lines=21> */
.L_x_1092:
        /* <DEDUP_REMOVED lines=12> */
[----:B------:R-:W-:Y:S01]  /*1dca0*/  ISETP.NE.AND P0, PT, RZ, UR7, PT ;  /* 0x00000007ff007c0c */ /* 0x000fe2000bf05270 */
[----:B------:R-:W-:-:S03]  /*1dcb0*/  IMAD.MOV.U32 R11, RZ, RZ, RZ ;  /* 0x000000ffff0b7224 */ /* 0x000fc600078e00ff */
[----:B------:R-:W2:Y:S02]  /*1dcc0*/  SHFL.IDX PT, R5, R5, R12, 0x1f ;  /* 0x00001f0c05057589 */ /* 0x000ea400000e0000 */
[----:B--2---:R-:W-:-:S05]  /*1dcd0*/  IMAD R4, R5, R8, RZ ;  /* 0x0000000805047224 */ /* 0x004fca00078e02ff */
[----:B------:R-:W-:Y:S02]  /*1dce0*/  IABS R9, R4 ;  /* 0x0000000400097213 */ /* 0x000fe40000000000 */
[----:B------:R-:W-:Y:S05]  /*1dcf0*/  @!P0 BRA `(.L_x_1097) ;  /* 0x00000000000c8947 */ /* 0x000fea0003800000 */
[----:B------:R-:W-:-:S06]  /*1dd00*/  UIADD3 UR4, UR6, -0x1, URZ ;  /* 0xffffffff06047890 */ /* 0x000fcc000fffe03f */
[----:B------:R-:W-:-:S06]  /*1dd10*/  IMAD.U32 R11, RZ, RZ, UR4 ;  /* 0x00000004ff0b7e24 */ /* 0x000fcc000f8e00ff */
[----:B------:R0:W2:Y:S02]  /*1dd20*/  SHFL.IDX PT, R11, R10, R11, 0x1f ;  /* 0x00001f0b0a0b7589 */ /* 0x0000a400000e0000 */
.L_x_1097:
[----:B0-----:R-:W0:Y:S01]  /*1dd30*/  I2F.RP R10, R9 ;  /* 0x00000009000a7306 */ /* 0x001e220000209400 */
[----:B--2---:R-:W-:-:S05]  /*1dd40*/  IMAD R11, R11, R6, R7 ;  /* 0x000000060b0b7224 */ /* 0x004fca00078e0207 */
[----:B------:R2:W-:Y:S02]  /*1dd50*/  STL [R1+0x10], R11 ;  /* 0x0000100b01007387 */ /* 0x0005e40000100800 */
[----:B0-----:R-:W0:Y:S02]  /*1dd60*/  MUFU.RCP R10, R10 ;  /* 0x0000000a000a7308 */ /* 0x001e240000001000 */
[----:B0-----:R-:W-:-:S06]  /*1dd70*/  VIADD R3, R10, 0xffffffe ;  /* 0x0ffffffe0a037836 */ /* 0x001fcc0000000000 */
[----:B------:R-:W0:Y:S02]  /*1dd80*/  F2I.FTZ.U32.TRUNC.NTZ R3, R3 ;  /* 0x0000000300037305 */ /* 0x000e24000021f000 */
[----:B0-----:R-:W-:-:S04]  /*1dd90*/  IMAD.MOV R2, RZ, RZ, -R3 ;  /* 0x000000ffff027224 */ /* 0x001fc800078e0a03 */
[----:B------:R-:W-:Y:S02]  /*1dda0*/  IMAD R7, R2, R9, RZ ;  /* 0x0000000902077224 */ /* 0x000fe400078e02ff */
[----:B------:R-:W-:-:S04]  /*1ddb0*/  IMAD.MOV.U32 R2, RZ, RZ, RZ ;  /* 0x000000ffff027224 */ /* 0x000fc800078e00ff */
[----:B------:R-:W-:-:S04]  /*1ddc0*/  IMAD.HI.U32 R2, R3, R7, R2 ;  /* 0x0000000703027227 */ /* 0x000fc800078e0002 */
[----:B------:R-:W-:Y:S01]  /*1ddd0*/  IMAD.IADD R7, R0, 0x1, -R11 ;  /* 0x0000000100077824 */ /* 0x000fe200078e0a0b */
[----:B------:R-:W-:-:S04]  /*1dde0*/  IABS R0, R4 ;  /* 0x0000000400007213 */ /* 0x000fc80000000000 */
[----:B------:R-:W-:Y:S01]  /*1ddf0*/  IABS R3, R7 ;  /* 0x0000000700037213 */ /* 0x000fe20000000000 */
[----:B------:R-:W-:-:S04]  /*1de00*/  IMAD.MOV R0, RZ, RZ, -R0 ;  /* 0x000000ffff007224 */ /* 0x000fc800078e0a00 */
        /* <DEDUP_REMOVED lines=9> */
[----:B------:R-:W-:-:S04]  /*1dea0*/  @P0 VIADD R2, R2, 0x1 ;  /* 0x0000000102020836 */ /* 0x000fc80000000000 */
[----:B------:R-:W-:Y:S02]  /*1deb0*/  IMAD.MOV.U32 R9, RZ, RZ, R2 ;  /* 0x000000ffff097224 */ /* 0x000fe400078e0002 */
[----:B------:R-:W-:Y:S02]  /*1dec0*/  IMAD.MOV.U32 R2, RZ, RZ, RZ ;  /* 0x000000ffff027224 */ /* 0x000fe400078e00ff */
[----:B------:R-:W-:Y:S01]  /*1ded0*/  @!P2 IMAD.MOV R9, RZ, RZ, -R9 ;  /* 0x000000ffff09a224 */ /* 0x000fe200078e0a09 */
[----:B------:R-:W-:-:S05]  /*1dee0*/  @!P1 LOP3.LUT R9, RZ, R4, RZ, 0x33, !PT ;  /* 0x00000004ff099212 */ /* 0x000fca00078e33ff */
[----:B------:R-:W-:Y:S02]  /*1def0*/  IMAD R0, R8, R9, RZ ;  /* 0x0000000908007224 */ /* 0x000fe400078e02ff */
[----:B------:R-:W-:Y:S02]  /*1df00*/  IMAD.MOV R9, RZ, RZ, -R9 ;  /* 0x000000ffff097224 */ /* 0x000fe400078e0a09 */
[----:B------:R-:W-:Y:S02]  /*1df10*/  IMAD.MOV R3, RZ, RZ, -R0 ;  /* 0x000000ffff037224 */ /* 0x000fe400078e0a00 */
[----:B------:R-:W-:-:S03]  /*1df20*/  IMAD R7, R4, R9, R7 ;  /* 0x0000000904077224 */ /* 0x000fc600078e0207 */
[----:B------:R-:W-:Y:S01]  /*1df30*/  VIADDMNMX R6, R3, R6, R8, PT ;  /* 0x0000000603067246 */ /* 0x000fe20003800108 */
[----:B------:R-:W-:-:S03]  /*1df40*/  IMAD.IADD R0, R7, 0x1, R0 ;  /* 0x0000000107007824 */ /* 0x000fc600078e0200 */
[-C--:B------:R-:W-:Y:S02]  /*1df50*/  IABS R8, R6.reuse ;  /* 0x0000000600087213 */ /* 0x080fe40000000000 */
[----:B------:R-:W-:Y:S02]  /*1df60*/  IABS R4, R6 ;  /* 0x0000000600047213 */ /* 0x000fe40000000000 */
[----:B------:R-:W0:Y:S08]  /*1df70*/  I2F.RP R10, R8 ;  /* 0x00000008000a7306 */ /* 0x000e300000209400 */
[----:B0-----:R-:W2:Y:S02]  /*1df80*/  MUFU.RCP R10, R10 ;  /* 0x0000000a000a7308 */ /* 0x001ea40000001000 */
[----:B--2---:R-:W-:-:S06]  /*1df90*/  VIADD R11, R10, 0xffffffe ;  /* 0x0ffffffe0a0b7836 */ /* 0x004fcc0000000000 */
[----:B------:R-:W0:Y:S02]  /*1dfa0*/  F2I.FTZ.U32.TRUNC.NTZ R3, R11 ;  /* 0x0000000b00037305 */ /* 0x000e24000021f000 */
[----:B0-----:R-:W-:-:S04]  /*1dfb0*/  IMAD.MOV R9, RZ, RZ, -R3 ;  /* 0x000000ffff097224 */ /* 0x001fc800078e0a03 */
[----:B------:R-:W-:-:S04]  /*1dfc0*/  IMAD R9, R9, R8, RZ ;  /* 0x0000000809097224 */ /* 0x000fc800078e02ff */
[----:B------:R-:W-:Y:S01]  /*1dfd0*/  IMAD.HI.U32 R3, R3, R9, R2 ;  /* 0x0000000903037227 */ /* 0x000fe200078e0002 */
[----:B------:R-:W-:-:S03]  /*1dfe0*/  IABS R2, R7 ;  /* 0x0000000700027213 */ /* 0x000fc60000000000 */
[----:B------:R-:W-:Y:S02]  /*1dff0*/  IMAD.MOV R9, RZ, RZ, -R4 ;  /* 0x000000ffff097224 */ /* 0x000fe400078e0a04 */
        /* <DEDUP_REMOVED lines=19> */
.L_x_1093:
[----:B------:R2:W-:Y:S01]  /*1e130*/  STL [R1+0x10], R0 ;  /* 0x0000100001007387 */ /* 0x0005e20000100800 */
[----:B------:R-:W-:Y:S01]  /*1e140*/  ULDC UR45, c[0x0][0xc14] ;  /* 0x00030500002d7ab9 */ /* 0x000fe20000000800 */
[----:B------:R-:W-:Y:S02]  /*1e150*/  UMOV UR38, URZ ;  /* 0x0000003f00267c82 */ /* 0x000fe40008000000 */
[----:B------:R2:W-:Y:S03]  /*1e160*/  STL [R1+0x14], RZ ;  /* 0x000014ff01007387 */ /* 0x0005e60000100800 */
.L_x_1098:
[----:B------:R-:W3:Y:S04]  /*1e170*/  LDL R3, [R1+0x10] ;  /* 0x0000100001037983 */ /* 0x000ee80000100800 */
[----:B------:R-:W4:Y:S01]  /*1e180*/  LDL R2, [R1+0x14] ;  /* 0x0000140001027983 */ /* 0x000f220000100800 */
[----:B------:R-:W-:Y:S02]  /*1e190*/  IMAD.U32 R6, RZ, RZ, UR38 ;  /* 0x00000026ff067e24 */ /* 0x000fe4000f8e00ff */
[----:B------:R-:W-:Y:S01]  /*1e1a0*/  IMAD.U32 R7, RZ, RZ, UR45 ;  /* 0x0000002dff077e24 */ /* 0x000fe2000f8e00ff */
[----:B0-2---:R-:W0:Y:S02]  /*1e1b0*/  S2R R0, SR_TID.X ;  /* 0x0000000000007919 */ /* 0x005e240000002100 */
[----:B0-----:R-:W-:Y:S01]  /*1e1c0*/  LOP3.LUT R0, R0, 0x1f, RZ, 0xc0, !PT ;  /* 0x0000001f00007812 */ /* 0x001fe200078ec0ff */
[----:B------:R-:W-:Y:S03]  /*1e1d0*/  BAR.SYNC.DEFER_BLOCKING 0x4, 0x180 ;  /* 0x0106000000007b1d */ /* 0x000fe60000010000 */
[----:B------:R-:W-:-:S13]  /*1e1e0*/  ISETP.NE.AND P0, PT, R0, RZ, PT ;  /* 0x000000ff0000720c */ /* 0x000fda0003f05270 */
[----:B------:R-:W-:Y:S01]  /*1e1f0*/  @!P0 MOV R0, 0x400 ;  /* 0x0000040000008802 */ /* 0x000fe20000000f00 */
[----:B---3--:R-:W-:Y:S02]  /*1e200*/  IMAD.MOV.U32 R4, RZ, RZ, R3 ;  /* 0x000000ffff047224 */ /* 0x008fe400078e0003 */
[----:B------:R-:W0:Y:S01]  /*1e210*/  @!P0 S2R R3, SR_CgaCtaId ;  /* 0x0000000000038919 */ /* 0x000e220000008800 */
[----:B----4-:R-:W-:Y:S01]  /*1e220*/  IMAD.MOV.U32 R5, RZ, RZ, R2 ;  /* 0x000000ffff057224 */ /* 0x010fe200078e0002 */
[----:B0-----:R-:W-:-:S05]  /*1e230*/  @!P0 LEA R0, R3, R0, 0x18 ;  /* 0x0000000003008211 */ /* 0x001fca00078ec0ff */
[----:B------:R0:W-:Y:S01]  /*1e240*/  @!P0 STS.128 [R0+0x2e8d0], R4 ;  /* 0x02e8d00400008388 */ /* 0x0001e20000000c00 */
[----:B------:R-:W-:Y:S06]  /*1e250*/  BAR.ARV 0x5, 0x180 ;  /* 0x0146000000007b1d */ /* 0x000fec0000002000 */
.L_x_1091:
[----:B------:R-:W-:Y:S02]  /*1e260*/  ULDC UR4, c[0x0][0xc14] ;  /* 0x0003050000047ab9 */ /* 0x000fe40000000800 */
[----:B------:R-:W-:-:S06]  /*1e270*/  UISETP.GE.AND UP0, UPT, UR45, UR4, UPT ;  /* 0x000000042d00728c */ /* 0x000fcc000bf06270 */
[----:B------:R-:W-:-:S13]  /*1e280*/  PLOP3.LUT P0, PT, PT, PT, UP0, 0x80, 0x0 ;  /* 0x000000000000781c */ /* 0x000fda0003f0f008 */
[----:B------:R-:W-:Y:S05]  /*1e290*/  @!P0 BRA `(.L_x_1099) ;  /* 0xffffffc000608947 */ /* 0x000fea000383ffff */
.L_x_1033:
[----:B0-----:R-:W2:Y:S01]  /*1e2a0*/  LDL.LU R0, [R1+0x24] ;  /* 0x0000240001007983 */ /* 0x001ea20000300800 */
[----:B------:R-:W-:Y:S01]  /*1e2b0*/  BSSY B0, `(.L_x_1100) ;  /* 0x000000b000007945 */ /* 0x000fe20003800000 */
[----:B-1-3--:R-:W0:Y:S01]  /*1e2c0*/  S2R R5, SR_CgaCtaId ;  /* 0x0000000000057919 */ /* 0x00ae220000008800 */
        /* <DEDUP_REMOVED lines=9> */
.L_x_1131:
[----:B------:R-:W-:Y:S05]  /*1e360*/  BSYNC B0 ;  /* 0x0000000000007941 */ /* 0x000fea0003800000 */
.L_x_1100:
[----:B------:R-:W-:-:S03]  /*1e370*/  UMOV UR4, 0xffffffff ;  /* 0xffffffff00047882 */ /* 0x000fc60000000000 */
[----:B------:R-:W-:Y:S05]  /*1e380*/  BRA.DIV UR4, `(.L_x_1102) ;  /* 0x0000000a04b47947 */ /* 0x000fea000b800000 */
[----:B------:R-:W1:Y:S02]  /*1e390*/  S2R R2, SR_TID.X ;  /* 0x0000000000027919 */ /* 0x000e640000002100 */
[----:B-1----:R-:W-:-:S04]  /*1e3a0*/  SHF.R.U32.HI R2, RZ, 0x5, R2 ;  /* 0x00000005ff027819 */ /* 0x002fc80000011602 */
[----:B------:R-:W-:-:S05]  /*1e3b0*/  LOP3.LUT R2, R2, 0x3, RZ, 0xc0, !PT ;  /* 0x0000000302027812 */ /* 0x000fca00078ec0ff */
[----:B------:R1:W2:Y:S02]  /*1e3c0*/  SHFL.IDX PT, R14, R2, RZ, 0x1f ;  /* 0x00001fff020e7589 */ /* 0x0002a400000e0000 */
.L_x_1134:
[----:B--2---:R-:W-:Y:S01]  /*1e3d0*/  ISETP.NE.AND P0, PT, R14, RZ, PT ;  /* 0x000000ff0e00720c */ /* 0x004fe20003f05270 */
[----:B------:R-:W-:-:S12]  /*1e3e0*/  BSSY B0, `(.L_x_1103) ;  /* 0x000002e000007945 */ /* 0x000fd80003800000 */
[----:B------:R-:W-:Y:S05]  /*1e3f0*/  @P0 BRA `(.L_x_1104) ;  /* 0x0000000000b00947 */ /* 0x000fea0003800000 */
[----:B------:R-:W-:-:S03]  /*1e400*/  UMOV UR4, 0xffffffff ;  /* 0xffffffff00047882 */ /* 0x000fc60000000000 */
[----:B------:R-:W-:Y:S05]  /*1e410*/  BRA.DIV UR4, `(.L_x_1105) ;  /* 0x0000000a04c47947 */ /* 0x000fea000b800000 */
[----:B------:R-:W-:-:S13]  /*1e420*/  ELECT P6, URZ, PT ;  /* 0x00000000003f782f */ /* 0x000fda00038c0000 */
.L_x_1137:
[----:B------:R-:W-:Y:S05]  /*1e430*/  @!P6 BRA `(.L_x_1104) ;  /* 0x0000000000a0e947 */ /* 0x000fea0003800000 */
[----:B------:R-:W-:-:S06]  /*1e440*/  ULOP3.LUT UR4, UR40, 0x2, URZ, 0xfc, !UPT ;  /* 0x0000000228047892 */ /* 0x000fcc000f8efc3f */
[----:B-1----:R-:W-:-:S05]  /*1e450*/  IMAD.U32 R2, RZ, RZ, UR4 ;  /* 0x00000004ff027e24 */ /* 0x002fca000f8e00ff */
[----:B------:R-:W-:-:S13]  /*1e460*/  ISETP.NE.AND P0, PT, R2, 0x3, PT ;  /* 0x000000030200780c */ /* 0x000fda0003f05270 */
[----:B------:R-:W-:Y:S05]  /*1e470*/  @!P0 BRA `(.L_x_1106) ;  /* 0x0000000000048947 */ /* 0x000fea0003800000 */
[----:B------:R-:W-:Y:S01]  /*1e480*/  BPT.TRAP 0x1 ;  /* 0x000000040000795c */ /* 0x000fe20000300000 */
.L_x_1106:
[----:B0-----:R-:W2:Y:S04]  /*1e490*/  LDL R3, [R1] ;  /* 0x0000000001037983 */ /* 0x001ea80000100800 */
        /* <DEDUP_REMOVED lines=13> */
.L_x_1138:
[----:B------:R-:W1:Y:S02]  /*1e570*/  SYNCS.PHASECHK.TRANS64.TRYWAIT P1, [R7+URZ], R2 ;  /* 0x00000002070075a7 */ /* 0x000e64000802017f */
[----:B-1----:R-:W-:Y:S05]  /*1e580*/  @!P1 BRA `(.L_x_1108) ;  /* 0x00000008009c9947 */ /* 0x002fea0003800000 */
.L_x_1139:
[----:B------:R-:W-:Y:S05]  /*1e590*/  @!P0 BRA `(.L_x_1109) ;  /* 0x0000000000048947 */ /* 0x000fea0003800000 */
[----:B------:R-:W-:Y:S01]  /*1e5a0*/  BPT.TRAP 0x1 ;  /* 0x000000040000795c */ /* 0x000fe20000300000 */
.L_x_1109:
[----:B------:R-:W2:Y:S02]  /*1e5b0*/  LDL.LU R4, [R1] ;  /* 0x0000000001047983 */ /* 0x000ea40000300800 */
[----:B--2---:R-:W-:-:S04]  /*1e5c0*/  IMAD R4, R4, 0x8, R0 ;  /* 0x0000000804047824 */ /* 0x004fc800078e0200 */
[----:B------:R-:W2:Y:S02]  /*1e5d0*/  SYNCS.PHASECHK.TRANS64.TRYWAIT P1, [R4+URZ+0x2e860], R5 ;  /* 0x02e86005040075a7 */ /* 0x000ea4000802017f */
[----:B--2---:R-:W-:Y:S05]  /*1e5e0*/  @!P1 BRA `(.L_x_1110) ;  /* 0x0000000800989947 */ /* 0x004fea0003800000 */
.L_x_1140:
[----:B------:R-:W-:Y:S05]  /*1e5f0*/  @!P0 BRA `(.L_x_1111) ;  /* 0x0000000000048947 */ /* 0x000fea0003800000 */
[----:B------:R-:W-:Y:S01]  /*1e600*/  BPT.TRAP 0x1 ;  /* 0x000000040000795c */ /* 0x000fe20000300000 */
.L_x_1111:
[----:B------:R-:W-:-:S04]  /*1e610*/  IMAD R3, R3, 0x8, R0 ;  /* 0x0000000803037824 */ /* 0x000fc800078e0200 */
[----:B------:R-:W3:Y:S02]  /*1e620*/  SYNCS.PHASECHK.TRANS64.TRYWAIT P1, [R3+URZ+0x2e860], R2 ;  /* 0x02e86002030075a7 */ /* 0x000ee4000802017f */
[----:B---3--:R-:W-:Y:S05]  /*1e630*/  @!P1 BRA `(.L_x_1112) ;  /* 0x0000000800989947 */ /* 0x008fea0003800000 */
.L_x_1141:
[----:B------:R-:W-:Y:S05]  /*1e640*/  @!P0 BRA `(.L_x_1113) ;  /* 0x0000000000048947 */ /* 0x000fea0003800000 */
[----:B------:R-:W-:Y:S01]  /*1e650*/  BPT.TRAP 0x1 ;  /* 0x000000040000795c */ /* 0x000fe20000300000 */
.L_x_1113:
[----:B------:R-:W4:Y:S02]  /*1e660*/  SYNCS.PHASECHK.TRANS64.TRYWAIT P0, [R4+URZ+0x2e880], R5 ;  /* 0x02e88005040075a7 */ /* 0x000f24000800017f */
[----:B----4-:R-:W-:Y:S05]  /*1e670*/  @!P0 BRA `(.L_x_1114) ;  /* 0x00000008009c8947 */ /* 0x010fea0003800000 */
.L_x_1115:
[----:B------:R0:W0:Y:S02]  /*1e680*/  SYNCS.PHASECHK.TRANS64.TRYWAIT P0, [R3+URZ+0x2e880], R2 ;  /* 0x02e88002030075a7 */ /* 0x000024000800017f */
[----:B0-----:R-:W-:Y:S05]  /*1e690*/  @!P0 NANOSLEEP.SYNCS 0x989680 ;  /* 0x009896800000895d */ /* 0x001fea0003900000 */
[----:B------:R-:W0:Y:S02]  /*1e6a0*/  @!P0 SYNCS.PHASECHK.TRANS64 P0, [R3+URZ+0x2e880], R2 ;  /* 0x02e88002030085a7 */ /* 0x000e24000800007f */
[----:B0-----:R-:W-:Y:S05]  /*1e6b0*/  @!P0 BRA `(.L_x_1115) ;  /* 0xfffffffc00f08947 */ /* 0x001fea000383ffff */
.L_x_1104:
[----:B------:R-:W-:Y:S05]  /*1e6c0*/  BSYNC B0 ;  /* 0x0000000000007941 */ /* 0x000fea0003800000 */
.L_x_1103:
[----:B------:R-:W-:Y:S05]  /*1e6d0*/  EXIT ;  /* 0x000000000000794d */ /* 0x000fea0003800000 */
.L_x_931:
[----:B0-----:R-:W-:-:S04]  /*1e6e0*/  IMAD.U32 R3, RZ, RZ, UR41 ;  /* 0x00000029ff037e24 */ /* 0x001fc8000f8e00ff */
[----:B------:R0:W1:Y:S03]  /*1e6f0*/  SYNCS.PHASECHK.TRANS64.TRYWAIT P1, [R3+URZ+0x2e800], R0 ;  /* 0x02e80000030075a7 */ /* 0x000066000802017f */
[----:B-1----:R-:W-:Y:S05]  /*1e700*/  @!P1 NANOSLEEP.SYNCS 0x989680 ;  /* 0x009896800000995d */ /* 0x002fea0003900000 */
[----:B------:R-:W1:Y:S02]  /*1e710*/  @!P1 SYNCS.PHASECHK.TRANS64 P1, [R3+URZ+0x2e800], R0 ;  /* 0x02e80000030095a7 */ /* 0x000e64000802007f */
[----:B-1----:R-:W-:Y:S05]  /*1e720*/  @!P1 BRA `(.L_x_931) ;  /* 0xfffffffc00ec9947 */ /* 0x002fea000383ffff */
[----:B------:R-:W-:Y:S05]  /*1e730*/  BRA `(.L_x_1116) ;  /* 0xfffffe3400b87947 */ /* 0x000fea000383ffff */
.L_x_935:
[----:B-1----:R1:W2:Y:S02]  /*1e740*/  SYNCS.PHASECHK.TRANS64.TRYWAIT P1, [R3+URZ+0x2e830], R0 ;  /* 0x02e83000030075a7 */ /* 0x0022a4000802017f */
[----:B--2---:R-:W-:Y:S05]  /*1e750*/  @!P1 NANOSLEEP.SYNCS 0x989680 ;  /* 0x009896800000995d */ /* 0x004fea0003900000 */
[----:B------:R-:W2:Y:S02]  /*1e760*/  @!P1 SYNCS.PHASECHK.TRANS64 P1, [R3+URZ+0x2e830], R0 ;  /* 0x02e83000030095a7 */ /* 0x000ea4000802007f */
[----:B--2---:R-:W-:Y:S05]  /*1e770*/  @!P1 BRA `(.L_x_935) ;  /* 0xfffffffc00f09947 */ /* 0x004fea000383ffff */
[----:B------:R-:W-:Y:S05]  /*1e780*/  BRA `(.L_x_934) ;  /* 0xfffffe3400d47947 */ /* 0x000fea000383ffff */
.L_x_951:
[----:B-1----:R-:W-:-:S04]  /*1e790*/  IMAD.U32 R15, RZ, RZ, UR6 ;  /* 0x00000006ff0f7e24 */ /* 0x002fc8000f8e00ff */
[----:B------:R1:W2:Y:S03]  /*1e7a0*/  SYNCS.PHASECHK.TRANS64.TRYWAIT P1, [R15+URZ+0x2e830], R12 ;  /* 0x02e8300c0f0075a7 */ /* 0x0002a6000802017f */
[----:B--2---:R-:W-:Y:S05]  /*1e7b0*/  @!P1 NANOSLEEP.SYNCS 0x989680 ;  /* 0x009896800000995d */ /* 0x004fea0003900000 */
[----:B------:R-:W2:Y:S02]  /*1e7c0*/  @!P1 SYNCS.PHASECHK.TRANS64 P1, [R15+URZ+0x2e830], R12 ;  /* 0x02e8300c0f0095a7 */ /* 0x000ea4000802007f */
[----:B--2---:R-:W-:Y:S05]  /*1e7d0*/  @!P1 BRA `(.L_x_951) ;  /* 0xfffffffc00ec9947 */ /* 0x004fea000383ffff */
[----:B------:R-:W-:Y:S05]  /*1e7e0*/  BRA `(.L_x_948) ;  /* 0xfffffe8800ec7947 */ /* 0x000fea000383ffff */
.L_x_955:
[----:B-1----:R-:W-:-:S04]  /*1e7f0*/  IMAD.U32 R15, RZ, RZ, UR6 ;  /* 0x00000006ff0f7e24 */ /* 0x002fc8000f8e00ff */
[----:B------:R1:W2:Y:S03]  /*1e800*/  SYNCS.PHASECHK.TRANS64.TRYWAIT P1, [R15+URZ+0x2e850], R12 ;  /* 0x02e8500c0f0075a7 */ /* 0x0002a6000802017f */
[----:B--2---:R-:W-:Y:S05]  /*1e810*/  @!P1 NANOSLEEP.SYNCS 0x989680 ;  /* 0x009896800000995d */ /* 0x004fea0003900000 */
[----:B------:R-:W2:Y:S02]  /*1e820*/  @!P1 SYNCS.PHASECHK.TRANS64 P1, [R15+URZ+0x2e850], R12 ;  /* 0x02e8500c0f0095a7 */ /* 0x000ea4000802007f */
[----:B--2---:R-:W-:Y:S05]  /*1e830*/  @!P1 BRA `(.L_x_955) ;  /* 0xfffffffc00ec9947 */ /* 0x004fea000383ffff */
[----:B------:R-:W-:Y:S05]  /*1e840*/  BRA `(.L_x_952) ;  /* 0xfffffe9400dc7947 */ /* 0x000fea000383ffff */
.L_x_973:
[----:B-1----:R-:W-:-:S04]  /*1e850*/  IMAD.U32 R3, RZ, RZ, UR6 ;  /* 0x00000006ff037e24 */ /* 0x002fc8000f8e00ff */
[----:B------:R1:W2:Y:S03]  /*1e860*/  SYNCS.PHASECHK.TRANS64.TRYWAIT P1, [R3+URZ+0x2e830], R0 ;  /* 0x02e83000030075a7 */ /* 0x0002a6000802017f */
[----:B--2---:R-:W-:Y:S05]  /*1e870*/  @!P1 NANOSLEEP.SYNCS 0x989680 ;  /* 0x009896800000995d */ /* 0x004fea0003900000 */
[----:B------:R-:W2:Y:S02]  /*1e880*/  @!P1 SYNCS.PHASECHK.TRANS64 P1, [R3+URZ+0x2e830], R0 ;  /* 0x02e83000030095a7 */ /* 0x000ea4000802007f */
[----:B--2---:R-:W-:Y:S05]  /*1e890*/  @!P1 BRA `(.L_x_973) ;  /* 0xfffffffc00ec9947 */ /* 0x004fea000383ffff */
[----:B------:R-:W-:Y:S05]  /*1e8a0*/  BRA `(.L_x_970) ;  /* 0xfffffee8005c7947 */ /* 0x000fea000383ffff */
.L_x_977:
[----:B-1----:R-:W-:-:S04]  /*1e8b0*/  IMAD.U32 R3, RZ, RZ, UR6 ;  /* 0x00000006ff037e24 */ /* 0x002fc8000f8e00ff */
[----:B------:R1:W2:Y:S03]  /*1e8c0*/  SYNCS.PHASECHK.TRANS64.TRYWAIT P1, [R3+URZ+0x2e850], R0 ;  /* 0x02e85000030075a7 */ /* 0x0002a6000802017f */
[----:B--2---:R-:W-:Y:S05]  /*1e8d0*/  @!P1 NANOSLEEP.SYNCS 0x989680 ;  /* 0x009896800000995d */ /* 0x004fea0003900000 */
[----:B------:R-:W2:Y:S02]  /*1e8e0*/  @!P1 SYNCS.PHASECHK.TRANS64 P1, [R3+URZ+0x2e850], R0 ;  /* 0x02e85000030095a7 */ /* 0x000ea4000802007f */
[----:B--2---:R-:W-:Y:S05]  /*1e8f0*/  @!P1 BRA `(.L_x_977) ;  /* 0xfffffffc00ec9947 */ /* 0x004fea000383ffff */
[----:B------:R-:W-:Y:S05]  /*1e900*/  BRA `(.L_x_974) ;  /* 0xfffffef4004c7947 */ /* 0x000fea000383ffff */
.L_x_984:
[----:B-1----:R-:W-:-:S04]  /*1e910*/  IMAD.U32 R3, RZ, RZ, UR6 ;  /* 0x00000006ff037e24 */ /* 0x002fc8000f8e00ff */
[----:B------:R1:W2:Y:S03]  /*1e920*/  SYNCS.PHASECHK.TRANS64.TRYWAIT P1, [R3+URZ+0x2e830], R0 ;  /* 0x02e83000030075a7 */ /* 0x0002a6000802017f */
[----:B--2---:R-:W-:Y:S05]  /*1e930*/  @!P1 NANOSLEEP.SYNCS 0x989680 ;  /* 0x009896800000995d */ /* 0x004fea0003900000 */
[----:B------:R-:W2:Y:S02]  /*1e940*/  @!P1 SYNCS.PHASECHK.TRANS64 P1, [R3+URZ+0x2e830], R0 ;  /* 0x02e83000030095a7 */ /* 0x000ea4000802007f */
[----:B--2---:R-:W-:Y:S05]  /*1e950*/  @!P1 BRA `(.L_x_984) ;  /* 0xfffffffc00ec9947 */ /* 0x004fea000383ffff */
[----:B------:R-:W-:Y:S05]  /*1e960*/  BRA `(.L_x_981) ;  /* 0xffffff1c00d87947 */ /* 0x000fea000383ffff */
.L_x_988:
[----:B-1----:R-:W-:-:S04]  /*1e970*/  IMAD.U32 R3, RZ, RZ, UR6 ;  /* 0x00000006ff037e24 */ /* 0x002fc8000f8e00ff */
[----:B------:R1:W2:Y:S03]  /*1e980*/  SYNCS.PHASECHK.TRANS64.TRYWAIT P1, [R3+URZ+0x2e850], R0 ;  /* 0x02e85000030075a7 */ /* 0x0002a6000802017f */
[----:B--2---:R-:W-:Y:S05]  /*1e990*/  @!P1 NANOSLEEP.SYNCS 0x989680 ;  /* 0x009896800000995d */ /* 0x004fea0003900000 */
[----:B------:R-:W2:Y:S02]  /*1e9a0*/  @!P1 SYNCS.PHASECHK.TRANS64 P1, [R3+URZ+0x2e850], R0 ;  /* 0x02e85000030095a7 */ /* 0x000ea4000802007f */
[----:B--2---:R-:W-:Y:S05]  /*1e9b0*/  @!P1 BRA `(.L_x_988) ;  /* 0xfffffffc00ec9947 */ /* 0x004fea000383ffff */
[----:B------:R-:W-:Y:S05]  /*1e9c0*/  BRA `(.L_x_985) ;  /* 0xffffff2800c87947 */ /* 0x000fea000383ffff */
.L_x_1002:
[----:B-1----:R-:W-:-:S04]  /*1e9d0*/  IMAD.U32 R5, RZ, RZ, UR4 ;  /* 0x00000004ff057e24 */ /* 0x002fc8000f8e00ff */
[----:B------:R1:W2:Y:S03]  /*1e9e0*/  SYNCS.PHASECHK.TRANS64.TRYWAIT P1, [R5+URZ+0x2e850], R4 ;  /* 0x02e85004050075a7 */ /* 0x0002a6000802017f */
[----:B--2---:R-:W-:Y:S05]  /*1e9f0*/  @!P1 NANOSLEEP.SYNCS 0x989680 ;  /* 0x009896800000995d */ /* 0x004fea0003900000 */
[----:B------:R-:W2:Y:S02]  /*1ea00*/  @!P1 SYNCS.PHASECHK.TRANS64 P1, [R5+URZ+0x2e850], R4 ;  /* 0x02e85004050095a7 */ /* 0x000ea4000802007f */
[----:B--2---:R-:W-:Y:S05]  /*1ea10*/  @!P1 BRA `(.L_x_1002) ;  /* 0xfffffffc00ec9947 */ /* 0x004fea000383ffff */
[----:B------:R-:W-:Y:S05]  /*1ea20*/  BRA `(.L_x_1001) ;  /* 0xffffff78008c7947 */ /* 0x000fea000383ffff */
.L_x_1050:
[----:B------:R-:W-:Y:S02]  /*1ea30*/  IMAD.MOV.U32 R13, RZ, RZ, R4 ;  /* 0x000000ffff0d7224 */ /* 0x000fe400078e0004 */
[----:B------:R-:W-:Y:S02]  /*1ea40*/  IMAD.MOV.U32 R12, RZ, RZ, RZ ;  /* 0x000000ffff0c7224 */ /* 0x000fe400078e00ff */
[----:B------:R-:W-:Y:S02]  /*1ea50*/  IMAD.MOV.U32 R11, RZ, RZ, 0x1f ;  /* 0x0000001fff0b7424 */ /* 0x000fe400078e00ff */
[----:B------:R-:W-:-:S07]  /*1ea60*/  IMAD.MOV.U32 R15, RZ, RZ, -0x1 ;  /* 0xffffffffff0f7424 */ /* 0x000fce00078e00ff */
[----:B0-----:R-:W-:Y:S05]  /*1ea70*/  WARPSYNC.COLLECTIVE R15, `(.L_x_1117) ;  /* 0x000000000f087348 */ /* 0x001fea0003c00000 */
[----:B------:R1:W2:Y:S02]  /*1ea80*/  SHFL.IDX P6, R14, R13, R12, R11 ;  /* 0x0000000c0d0e7389 */ /* 0x0002a400000c000b */
[----:B012---:R-:W-:Y:S01]  /*1ea90*/  ENDCOLLECTIVE ;  /* 0x000000000000791b */ /* 0x007fe20003800000 */
.L_x_1117:
[----:B------:R-:W-:Y:S05]  /*1eaa0*/  BRA `(.L_x_1118) ;  /* 0xffffffc800c07947 */ /* 0x000fea000383ffff */
.L_x_1052:
[----:B------:R-:W-:Y:S01]  /*1eab0*/  BSSY B0, `(.L_x_1119) ;  /* 0x0000006000007945 */ /* 0x000fe20003800000 */
[----:B------:R-:W-:-:S07]  /*1eac0*/  IMAD.MOV.U32 R15, RZ, RZ, -0x1 ;  /* 0xffffffffff0f7424 */ /* 0x000fce00078e00ff */
[----:B-1----:R-:W-:Y:S05]  /*1ead0*/  WARPSYNC.COLLECTIVE R15, `(.L_x_1120) ;  /* 0x000000000f0c7348 */ /* 0x002fea0003c00000 */
[----:B------:R-:W-:Y:S02]  /*1eae0*/  ELECT P6, UR62, PT ;  /* 0x00000000003e782f */ /* 0x000fe400038c0000 */
[----:B------:R-:W-:Y:S01]  /*1eaf0*/  MOV R14, UR62 ;  /* 0x0000003e000e7c02 */ /* 0x000fe20008000f00 */
[----:B-1----:R-:W-:Y:S10]  /*1eb00*/  ENDCOLLECTIVE ;  /* 0x000000000000791b */ /* 0x002ff40003800000 */
.L_x_1120:
[----:B------:R-:W-:Y:S05]  /*1eb10*/  BSYNC B0 ;  /* 0x0000000000007941 */ /* 0x000fea0003800000 */
.L_x_1119:
[----:B------:R-:W-:Y:S05]  /*1eb20*/  BRA `(.L_x_1121) ;  /* 0xffffffc800bc7947 */ /* 0x000fea000383ffff */
.L_x_1055:
[----:B0-----:R0:W1:Y:S02]  /*1eb30*/  SYNCS.PHASECHK.TRANS64.TRYWAIT P2, [R4+URZ+0x2e880], R3 ;  /* 0x02e88003040075a7 */ /* 0x001064000804017f */
[----:B-1----:R-:W-:Y:S05]  /*1eb40*/  @!P2 NANOSLEEP.SYNCS 0x989680 ;  /* 0x009896800000a95d */ /* 0x002fea0003900000 */
[----:B------:R-:W1:Y:S02]  /*1eb50*/  @!P2 SYNCS.PHASECHK.TRANS64 P2, [R4+URZ+0x2e880], R3 ;  /* 0x02e880030400a5a7 */ /* 0x000e64000804007f */
[----:B-1----:R-:W-:Y:S05]  /*1eb60*/  @!P2 BRA `(.L_x_1055) ;  /* 0xfffffffc00f0a947 */ /* 0x002fea000383ffff */
[----:B------:R-:W-:Y:S05]  /*1eb70*/  BRA `(.L_x_1122) ;  /* 0xffffffcc001c7947 */ /* 0x000fea000383ffff */
.L_x_1057:
[----:B-1----:R1:W2:Y:S02]  /*1eb80*/  SYNCS.PHASECHK.TRANS64.TRYWAIT P2, [R4+URZ+0x2e840], R3 ;  /* 0x02e84003040075a7 */ /* 0x0022a4000804017f */
[----:B--2---:R-:W-:Y:S05]  /*1eb90*/  @!P2 NANOSLEEP.SYNCS 0x989680 ;  /* 0x009896800000a95d */ /* 0x004fea0003900000 */
[----:B------:R-:W2:Y:S02]  /*1eba0*/  @!P2 SYNCS.PHASECHK.TRANS64 P2, [R4+URZ+0x2e840], R3 ;  /* 0x02e840030400a5a7 */ /* 0x000ea4000804007f */
[----:B--2---:R-:W-:Y:S05]  /*1ebb0*/  @!P2 BRA `(.L_x_1057) ;  /* 0xfffffffc00f0a947 */ /* 0x004fea000383ffff */
[----:B------:R-:W-:Y:S05]  /*1ebc0*/  BRA `(.L_x_1123) ;  /* 0xffffffcc00787947 */ /* 0x000fea000383ffff */
.L_x_1060:
[----:B0-----:R-:W-:-:S04]  /*1ebd0*/  IMAD.U32 R3, RZ, RZ, UR41 ;  /* 0x00000029ff037e24 */ /* 0x001fc8000f8e00ff */
[----:B------:R0:W1:Y:S03]  /*1ebe0*/  SYNCS.PHASECHK.TRANS64.TRYWAIT P0, [R3+URZ+0x2e820], R2 ;  /* 0x02e82002030075a7 */ /* 0x000066000800017f */
[----:B-1----:R-:W-:Y:S05]  /*1ebf0*/  @!P0 NANOSLEEP.SYNCS 0x989680 ;  /* 0x009896800000895d */ /* 0x002fea0003900000 */
[----:B------:R-:W1:Y:S02]  /*1ec00*/  @!P0 SYNCS.PHASECHK.TRANS64 P0, [R3+URZ+0x2e820], R2 ;  /* 0x02e82002030085a7 */ /* 0x000e64000800007f */
[----:B-1----:R-:W-:Y:S05]  /*1ec10*/  @!P0 BRA `(.L_x_1060) ;  /* 0xfffffffc00ec8947 */ /* 0x002fea000383ffff */
[----:B------:R-:W-:Y:S05]  /*1ec20*/  BRA `(.L_x_1124) ;  /* 0xffffffd000307947 */ /* 0x000fea000383ffff */
.L_x_1066:
[----:B--2---:R2:W3:Y:S02]  /*1ec30*/  SYNCS.PHASECHK.TRANS64.TRYWAIT P0, [R4+URZ+0x2e880], R3 ;  /* 0x02e88003040075a7 */ /* 0x0044e4000800017f */
[----:B---3--:R-:W-:Y:S05]  /*1ec40*/  @!P0 NANOSLEEP.SYNCS 0x989680 ;  /* 0x009896800000895d */ /* 0x008fea0003900000 */
[----:B------:R-:W3:Y:S02]  /*1ec50*/  @!P0 SYNCS.PHASECHK.TRANS64 P0, [R4+URZ+0x2e880], R3 ;  /* 0x02e88003040085a7 */ /* 0x000ee4000800007f */
[----:B---3--:R-:W-:Y:S05]  /*1ec60*/  @!P0 BRA `(.L_x_1066) ;  /* 0xfffffffc00f08947 */ /* 0x008fea000383ffff */
[----:B------:R-:W-:Y:S05]  /*1ec70*/  BRA `(.L_x_1125) ;  /* 0xffffffd000d07947 */ /* 0x000fea000383ffff */
.L_x_1071:
[----:B0-----:R0:W3:Y:S02]  /*1ec80*/  SYNCS.PHASECHK.TRANS64.TRYWAIT P0, [R4+URZ+0x2e840], R3 ;  /* 0x02e84003040075a7 */ /* 0x0010e4000800017f */
[----:B---3--:R-:W-:Y:S05]  /*1ec90*/  @!P0 NANOSLEEP.SYNCS 0x989680 ;  /* 0x009896800000895d */ /* 0x008fea0003900000 */
[----:B------:R-:W3:Y:S02]  /*1eca0*/  @!P0 SYNCS.PHASECHK.TRANS64 P0, [R4+URZ+0x2e840], R3 ;  /* 0x02e84003040085a7 */ /* 0x000ee4000800007f */
[----:B---3--:R-:W-:Y:S05]  /*1ecb0*/  @!P0 BRA `(.L_x_1071) ;  /* 0xfffffffc00f08947 */ /* 0x008fea000383ffff */
[----:B------:R-:W-:Y:S05]  /*1ecc0*/  BRA `(.L_x_1126) ;  /* 0xffffffd400547947 */ /* 0x000fea000383ffff */
.L_x_1077:
[----:B--2---:R2:W3:Y:S02]  /*1ecd0*/  SYNCS.PHASECHK.TRANS64.TRYWAIT P2, [R19+URZ+0x2e870], R2 ;  /* 0x02e87002130075a7 */ /* 0x0044e4000804017f */
[----:B---3--:R-:W-:Y:S05]  /*1ece0*/  @!P2 NANOSLEEP.SYNCS 0x989680 ;  /* 0x009896800000a95d */ /* 0x008fea0003900000 */
[----:B------:R-:W3:Y:S02]  /*1ecf0*/  @!P2 SYNCS.PHASECHK.TRANS64 P2, [R19+URZ+0x2e870], R2 ;  /* 0x02e870021300a5a7 */ /* 0x000ee4000804007f */
[----:B---3--:R-:W-:Y:S05]  /*1ed00*/  @!P2 BRA `(.L_x_1077) ;  /* 0xfffffffc00f0a947 */ /* 0x008fea000383ffff */
[----:B------:R-:W-:Y:S05]  /*1ed10*/  BRA `(.L_x_1127) ;  /* 0xffffffd400f07947 */ /* 0x000fea000383ffff */
.L_x_1079:
[----:B--2---:R2:W3:Y:S02]  /*1ed20*/  SYNCS.PHASECHK.TRANS64.TRYWAIT P2, [R19+URZ+0x2e860], R3 ;  /* 0x02e86003130075a7 */ /* 0x0044e4000804017f */
[----:B---3--:R-:W-:Y:S05]  /*1ed30*/  @!P2 NANOSLEEP.SYNCS 0x989680 ;  /* 0x009896800000a95d */ /* 0x008fea0003900000 */
[----:B------:R-:W3:Y:S02]  /*1ed40*/  @!P2 SYNCS.PHASECHK.TRANS64 P2, [R19+URZ+0x2e860], R3 ;  /* 0x02e860031300a5a7 */ /* 0x000ee4000804007f */
[----:B---3--:R-:W-:Y:S05]  /*1ed50*/  @!P2 BRA `(.L_x_1079) ;  /* 0xfffffffc00f0a947 */ /* 0x008fea000383ffff */
[----:B------:R-:W-:Y:S05]  /*1ed60*/  BRA `(.L_x_1128) ;  /* 0xffffffd400f87947 */ /* 0x000fea000383ffff */
.L_x_1086:
[----:B0-----:R0:W2:Y:S02]  /*1ed70*/  SYNCS.PHASECHK.TRANS64.TRYWAIT P0, [R17+URZ+0x2e870], R0 ;  /* 0x02e87000110075a7 */ /* 0x0010a4000800017f */
[----:B--2---:R-:W-:Y:S05]  /*1ed80*/  @!P0 NANOSLEEP.SYNCS 0x989680 ;  /* 0x009896800000895d */ /* 0x004fea0003900000 */
[----:B------:R-:W2:Y:S02]  /*1ed90*/  @!P0 SYNCS.PHASECHK.TRANS64 P0, [R17+URZ+0x2e870], R0 ;  /* 0x02e87000110085a7 */ /* 0x000ea4000800007f */
[----:B--2---:R-:W-:Y:S05]  /*1eda0*/  @!P0 BRA `(.L_x_1086) ;  /* 0xfffffffc00f08947 */ /* 0x004fea000383ffff */
[----:B------:R-:W-:Y:S05]  /*1edb0*/  BRA `(.L_x_1129) ;  /* 0xffffffe000247947 */ /* 0x000fea000383ffff */
.L_x_1088:
[----:B0-----:R0:W2:Y:S02]  /*1edc0*/  SYNCS.PHASECHK.TRANS64.TRYWAIT P0, [R17+URZ+0x2e860], R0 ;  /* 0x02e86000110075a7 */ /* 0x0010a4000800017f */
[----:B--2---:R-:W-:Y:S05]  /*1edd0*/  @!P0 NANOSLEEP.SYNCS 0x989680 ;  /* 0x009896800000895d */ /* 0x004fea0003900000 */
[----:B------:R-:W2:Y:S02]  /*1ede0*/  @!P0 SYNCS.PHASECHK.TRANS64 P0, [R17+URZ+0x2e860], R0 ;  /* 0x02e86000110085a7 */ /* 0x000ea4000800007f */
[----:B--2---:R-:W-:Y:S05]  /*1edf0*/  @!P0 BRA `(.L_x_1088) ;  /* 0xfffffffc00f08947 */ /* 0x004fea000383ffff */
[----:B------:R-:W-:Y:S05]  /*1ee00*/  BRA `(.L_x_1130) ;  /* 0xffffffe0002c7947 */ /* 0x000fea000383ffff */
.L_x_1101:
[----:B0-----:R0:W1:Y:S02]  /*1ee10*/  SYNCS.PHASECHK.TRANS64.TRYWAIT P0, [R0+URZ+0x2e820], R3 ;  /* 0x02e82003000075a7 */ /* 0x001064000800017f */
[----:B-1----:R-:W-:Y:S05]  /*1ee20*/  @!P0 NANOSLEEP.SYNCS 0x989680 ;  /* 0x009896800000895d */ /* 0x002fea0003900000 */
[----:B------:R-:W1:Y:S02]  /*1ee30*/  @!P0 SYNCS.PHASECHK.TRANS64 P0, [R0+URZ+0x2e820], R3 ;  /* 0x02e82003000085a7 */ /* 0x000e64000800007f */
[----:B-1----:R-:W-:Y:S05]  /*1ee40*/  @!P0 BRA `(.L_x_1101) ;  /* 0xfffffffc00f08947 */ /* 0x002fea000383ffff */
[----:B------:R-:W-:Y:S05]  /*1ee50*/  BRA `(.L_x_1131) ;  /* 0xfffffff400407947 */ /* 0x000fea000383ffff */
.L_x_1102:
        /* <DEDUP_REMOVED lines=11> */
.L_x_1133:
[----:B------:R-:W-:Y:S05]  /*1ef10*/  BSYNC B0 ;  /* 0x0000000000007941 */ /* 0x000fea0003800000 */
.L_x_1132:
[----:B------:R-:W-:Y:S05]  /*1ef20*/  BRA `(.L_x_1134) ;  /* 0xfffffff400287947 */ /* 0x000fea000383ffff */
.L_x_1105:
[----:B------:R-:W-:Y:S01]  /*1ef30*/  BSSY B1, `(.L_x_1135) ;  /* 0x0000006000017945 */ /* 0x000fe20003800000 */
[----:B------:R-:W-:-:S07]  /*1ef40*/  IMAD.MOV.U32 R15, RZ, RZ, -0x1 ;  /* 0xffffffffff0f7424 */ /* 0x000fce00078e00ff */
[----:B01----:R-:W-:Y:S05]  /*1ef50*/  WARPSYNC.COLLECTIVE R15, `(.L_x_1136) ;  /* 0x000000000f0c7348 */ /* 0x003fea0003c00000 */
[----:B------:R-:W-:Y:S02]  /*1ef60*/  ELECT P6, UR62, PT ;  /* 0x00000000003e782f */ /* 0x000fe400038c0000 */
[----:B------:R-:W-:Y:S01]  /*1ef70*/  MOV R14, UR62 ;  /* 0x0000003e000e7c02 */ /* 0x000fe20008000f00 */
[----:B01----:R-:W-:Y:S10]  /*1ef80*/  ENDCOLLECTIVE ;  /* 0x000000000000791b */ /* 0x003ff40003800000 */
.L_x_1136:
[----:B------:R-:W-:Y:S05]  /*1ef90*/  BSYNC B1 ;  /* 0x0000000000017941 */ /* 0x000fea0003800000 */
.L_x_1135:
[----:B------:R-:W-:Y:S05]  /*1efa0*/  BRA `(.L_x_1137) ;  /* 0xfffffff400207947 */ /* 0x000fea000383ffff */
.L_x_1107:
[----:B0-----:R0:W1:Y:S02]  /*1efb0*/  SYNCS.PHASECHK.TRANS64.TRYWAIT P1, [R6+URZ], R5 ;  /* 0x00000005060075a7 */ /* 0x001064000802017f */
[----:B-1----:R-:W-:Y:S05]  /*1efc0*/  @!P1 NANOSLEEP.SYNCS 0x989680 ;  /* 0x009896800000995d */ /* 0x002fea0003900000 */
[----:B------:R-:W1:Y:S02]  /*1efd0*/  @!P1 SYNCS.PHASECHK.TRANS64 P1, [R6+URZ], R5 ;  /* 0x00000005060095a7 */ /* 0x000e64000802007f */
[----:B-1----:R-:W-:Y:S05]  /*1efe0*/  @!P1 BRA `(.L_x_1107) ;  /* 0xfffffffc00f09947 */ /* 0x002fea000383ffff */
[----:B------:R-:W-:Y:S05]  /*1eff0*/  BRA `(.L_x_1138) ;  /* 0xfffffff4005c7947 */ /* 0x000fea000383ffff */
.L_x_1108:
[----:B-1----:R1:W2:Y:S02]  /*1f000*/  SYNCS.PHASECHK.TRANS64.TRYWAIT P1, [R7+URZ], R2 ;  /* 0x00000002070075a7 */ /* 0x0022a4000802017f */
[----:B--2---:R-:W-:Y:S05]  /*1f010*/  @!P1 NANOSLEEP.SYNCS 0x989680 ;  /* 0x009896800000995d */ /* 0x004fea0003900000 */
[----:B------:R-:W2:Y:S02]  /*1f020*/  @!P1 SYNCS.PHASECHK.TRANS64 P1, [R7+URZ], R2 ;  /* 0x00000002070095a7 */ /* 0x000ea4000802007f */
[----:B--2---:R-:W-:Y:S05]  /*1f030*/  @!P1 BRA `(.L_x_1108) ;  /* 0xfffffffc00f09947 */ /* 0x004fea000383ffff */
[----:B------:R-:W-:Y:S05]  /*1f040*/  BRA `(.L_x_1139) ;  /* 0xfffffff400507947 */ /* 0x000fea000383ffff */
.L_x_1110:
[----:B--2---:R2:W3:Y:S02]  /*1f050*/  SYNCS.PHASECHK.TRANS64.TRYWAIT P1, [R4+URZ+0x2e860], R5 ;  /* 0x02e86005040075a7 */ /* 0x0044e4000802017f */
[----:B---3--:R-:W-:Y:S05]  /*1f060*/  @!P1 NANOSLEEP.SYNCS 0x989680 ;  /* 0x009896800000995d */ /* 0x008fea0003900000 */
[----:B------:R-:W3:Y:S02]  /*1f070*/  @!P1 SYNCS.PHASECHK.TRANS64 P1, [R4+URZ+0x2e860], R5 ;  /* 0x02e86005040095a7 */ /* 0x000ee4000802007f */
[----:B---3--:R-:W-:Y:S05]  /*1f080*/  @!P1 BRA `(.L_x_1110) ;  /* 0xfffffffc00f09947 */ /* 0x008fea000383ffff */
[----:B------:R-:W-:Y:S05]  /*1f090*/  BRA `(.L_x_1140) ;  /* 0xfffffff400547947 */ /* 0x000fea000383ffff */
.L_x_1112:
[----:B---3--:R3:W4:Y:S02]  /*1f0a0*/  SYNCS.PHASECHK.TRANS64.TRYWAIT P1, [R3+URZ+0x2e860], R2 ;  /* 0x02e86002030075a7 */ /* 0x008724000802017f */
[----:B----4-:R-:W-:Y:S05]  /*1f0b0*/  @!P1 NANOSLEEP.SYNCS 0x989680 ;  /* 0x009896800000995d */ /* 0x010fea0003900000 */
[----:B------:R-:W4:Y:S02]  /*1f0c0*/  @!P1 SYNCS.PHASECHK.TRANS64 P1, [R3+URZ+0x2e860], R2 ;  /* 0x02e86002030095a7 */ /* 0x000f24000802007f */
[----:B----4-:R-:W-:Y:S05]  /*1f0d0*/  @!P1 BRA `(.L_x_1112) ;  /* 0xfffffffc00f09947 */ /* 0x010fea000383ffff */
[----:B------:R-:W-:Y:S05]  /*1f0e0*/  BRA `(.L_x_1141) ;  /* 0xfffffff400547947 */ /* 0x000fea000383ffff */
.L_x_1114:
[----:B----4-:R4:W0:Y:S02]  /*1f0f0*/  SYNCS.PHASECHK.TRANS64.TRYWAIT P0, [R4+URZ+0x2e880], R5 ;  /* 0x02e88005040075a7 */ /* 0x010824000800017f */
[----:B0-----:R-:W-:Y:S05]  /*1f100*/  @!P0 NANOSLEEP.SYNCS 0x989680 ;  /* 0x009896800000895d */ /* 0x001fea0003900000 */
[----:B------:R-:W0:Y:S02]  /*1f110*/  @!P0 SYNCS.PHASECHK.TRANS64 P0, [R4+URZ+0x2e880], R5 ;  /* 0x02e88005040085a7 */ /* 0x000e24000800007f */
[----:B0-----:R-:W-:Y:S05]  /*1f120*/  @!P0 BRA `(.L_x_1114) ;  /* 0xfffffffc00f08947 */ /* 0x001fea000383ffff */
[----:B------:R-:W-:Y:S05]  /*1f130*/  BRA `(.L_x_1115) ;  /* 0xfffffff400507947 */ /* 0x000fea000383ffff */
.L_x_1142:
        /* <DEDUP_REMOVED lines=12> */
.L_x_2509:


//--------------------- .text._ZN7cutlass13device_kernelIN5flash11enable_sm90INS1_16FlashAttnFwdSm90INS1_25CollectiveMainloopFwdSm90ILi2EN4cute5tupleIJNS5_1CILi1EEES8_S8_EEENS6_IJNS7_ILi128EEENS7_ILi224EEESA_EEELi128ENS_12float_e4m3_tEfNS_4arch4Sm90ELb0ELb1ELb0ELb1ELb0ELb1ELb0ELb1ELb1ELb0ELb0ELb0EEENS1_21CollectiveEpilogueFwdINS6_IJSA_SA_SB_EEES9_NS_10bfloat16_tESF_Li256ELb1ELb0ELb0ELb1EEENS1_36VarlenDynamicPersistentTileSchedulerILi128ELi224ELi256ELi128ELb0ELb0ELb1ELb1ELb0ELb1EEEEEEEEEvNT_6ParamsE --------------------------
	.section	.text._ZN7cutlass13device_kernelIN5flash11enable_sm90INS1_16FlashAttnFwdSm90INS1_25CollectiveMainloopFwdSm90ILi2EN4cute5tupleIJNS5_1CILi1EEES8_S8_EEENS6_IJNS7_ILi128EEENS7_ILi224EEESA_EEELi128ENS_12float_e4m3_tEfNS_4arch4Sm90ELb0ELb1ELb0ELb1ELb0ELb1ELb0ELb1ELb1ELb0ELb0ELb0EEENS1_21CollectiveEpilogueFwdINS6_IJSA_SA_SB_EEES9_NS_10bfloat16_tESF_Li256ELb1ELb0ELb0ELb1EEENS1_36VarlenDynamicPersistentTileSchedulerILi128ELi224ELi256ELi128ELb0ELb0ELb1ELb1ELb0ELb1EEEEEEEEEvNT_6ParamsE,"ax",@progbits
	.align	128
.text._ZN7cutlass13device_kernelIN5flash11enable_sm90INS1_16FlashAttnFwdSm90INS1_25CollectiveMainloopFwdSm90ILi2EN4cute5tupleIJNS5_1CILi1EEES8_S8_EEENS6_IJNS7_ILi128EEENS7_ILi224EEESA_EEELi128ENS_12float_e4m3_tEfNS_4arch4Sm90ELb0ELb1ELb0ELb1ELb0ELb1ELb0ELb1ELb1ELb0ELb0ELb0EEENS1_21CollectiveEpilogueFwdINS6_IJSA_SA_SB_EEES9_NS_10bfloat16_tESF_Li256ELb1ELb0ELb0ELb1EEENS1_36VarlenDynamicPersistentTileSchedulerILi128ELi224ELi256ELi128ELb0ELb0ELb1ELb1ELb0ELb1EEEEEEEEEvNT_6ParamsE:
        .type           _ZN7cutlass13device_kernelIN5flash11enable_sm90INS1_16FlashAttnFwdSm90INS1_25CollectiveMainloopFwdSm90ILi2EN4cute5tupleIJNS5_1CILi1EEES8_S8_EEENS6_IJNS7_ILi128EEENS7_ILi224EEESA_EEELi128ENS_12float_e4m3_tEfNS_4arch4Sm90ELb0ELb1ELb0ELb1ELb0ELb1ELb0ELb1ELb1ELb0ELb0ELb0EEENS1_21CollectiveEpilogueFwdINS6_IJSA_SA_SB_EEES9_NS_10bfloat16_tESF_Li256ELb1ELb0ELb0ELb1EEENS1_36VarlenDynamicPersistentTileSchedulerILi128ELi224ELi256ELi128ELb0ELb0ELb1ELb1ELb0ELb1EEEEEEEEEvNT_6ParamsE,@function
        .size           _ZN7cutlass13device_kernelIN5flash11enable_sm90INS1_16FlashAttnFwdSm90INS1_25CollectiveMainloopFwdSm90ILi2EN4cute5tupleIJNS5_1CILi1EEES8_S8_EEENS6_IJNS7_ILi128EEENS7_ILi224EEESA_EEELi128ENS_12float_e4m3_tEfNS_4arch4Sm90ELb0ELb1ELb0ELb1ELb0ELb1ELb0ELb1ELb1ELb0ELb0ELb0EEENS1_21CollectiveEpilogueFwdINS6_IJSA_SA_SB_EEES9_NS_10bfloat16_tESF_Li256ELb1ELb0ELb0ELb1EEENS1_36VarlenDynamicPersistentTileSchedulerILi128ELi224ELi256ELi128ELb0ELb0ELb1ELb1ELb0ELb1EEEEEEEEEvNT_6ParamsE,(.L_x_2510 - _ZN7cutlass13device_kernelIN5flash11enable_sm90INS1_16FlashAttnFwdSm90INS1_25CollectiveMainloopFwdSm90ILi2EN4cute5tupleIJNS5_1CILi1EEES8_S8_EEENS6_IJNS7_ILi128EEENS7_ILi224EEESA_EEELi128ENS_12float_e4m3_tEfNS_4arch4Sm90ELb0ELb1ELb0ELb1ELb0ELb1ELb0ELb1ELb1ELb0ELb0ELb0EEENS1_21CollectiveEpilogueFwdINS6_IJSA_SA_SB_EEES9_NS_10bfloat16_tESF_Li256ELb1ELb0ELb0ELb1EEENS1_36VarlenDynamicPersistentTileSchedulerILi128ELi224ELi256ELi128ELb0ELb0ELb1ELb1ELb0ELb1EEEEEEEEEvNT_6ParamsE)
        .other          _ZN7cutlass13device_kernelIN5flash11enable_sm90INS1_16FlashAttnFwdSm90INS1_25CollectiveMainloopFwdSm90ILi2EN4cute5tupleIJNS5_1CILi1EEES8_S8_EEENS6_IJNS7_ILi128EEENS7_ILi224EEESA_EEELi128ENS_12float_e4m3_tEfNS_4arch4Sm90ELb0ELb1ELb0ELb1ELb0ELb1ELb0ELb1ELb1ELb0ELb0ELb0EEENS1_21CollectiveEpilogueFwdINS6_IJSA_SA_SB_EEES9_NS_10bfloat16_tESF_Li256ELb1ELb0ELb0ELb1EEENS1_36VarlenDynamicPersistentTileSchedulerILi128ELi224ELi256ELi128ELb0ELb0ELb1ELb1ELb0ELb1EEEEEEEEEvNT_6ParamsE,@"STO_CUDA_ENTRY STV_DEFAULT"
_ZN7cutlass13device_kernelIN5flash11enable_sm90INS1_16FlashAttnFwdSm90INS1_25CollectiveMainloopFwdSm90ILi2EN4cute5tupleIJNS5_1CILi1EEES8_S8_EEENS6_IJNS7_ILi128EEENS7_ILi224EEESA_EEELi128ENS_12float_e4m3_tEfNS_4arch4Sm90ELb0ELb1ELb0ELb1ELb0ELb1ELb0ELb1ELb1ELb0ELb0ELb0EEENS1_21CollectiveEpilogueFwdINS6_IJSA_SA_SB_EEES9_NS_10bfloat16_tESF_Li256ELb1ELb0ELb0ELb1EEENS1_36VarlenDynamicPersistentTileSchedulerILi128ELi224ELi256ELi128ELb0ELb0ELb1ELb1ELb0ELb1EEEEEEEEEvNT_6ParamsE:
        /* <DEDUP_REMOVED lines=27> */
.L_x_1144:
[----:B------:R-:W-:Y:S05]  /*01b0*/  BSYNC B0 ;  /* 0x0000000000007941 */ /* 0x000fea0003800000 */
.L_x_1143:
        /* <DEDUP_REMOVED lines=41> */
.L_x_1145:
        /* <DEDUP_REMOVED lines=22> */
.L_x_1146:
        /* <DEDUP_REMOVED lines=18> */
.L_x_1147:
        /* <DEDUP_REMOVED lines=22> */
.L_x_1148:
        /* <DEDUP_REMOVED lines=22> */
.L_x_1149:
[----:B0-----:R-:W-:Y:S01]  /*0990*/  UMOV UR4, 0x1 ;  /* 0x0000000100047882 */ /* 0x001fe20000000000 */
[----:B------:R-:W-:Y:S01]  /*09a0*/  PLOP3.LUT P0, PT, PT, PT, UP0, 0x80, 0x0 ;  /* 0x000000000000781c */ /* 0x000fe20003f0f008 */
[----:B------:R-:W-:Y:S01]  /*09b0*/  USEL UR4, UR4, 0x2, !UP0 ;  /* 0x0000000204047887 */ /* 0x000fe2000c000000 */
[----:B------:R-:W-:Y:S01]  /*09c0*/  NOP ;  /* 0x0000000000007918 */ /* 0x000fe20000000000 */
[----:B------:R-:W-:Y:S04]  /*09d0*/  BSSY B8, `(.L_x_1150) ;  /* 0x0003263000087945 */ /* 0x000fe80003800000 */
[----:B------:R-:W-:-:S05]  /*09e0*/  IMAD.U32 R2, RZ, RZ, UR4 ;  /* 0x00000004ff027e24 */ /* 0x000fca000f8e00ff */
[----:B------:R0:W-:Y:S01]  /*09f0*/  STL [R1+0x98], R2 ;  /* 0x0000980201007387 */ /* 0x0001e20000100800 */
[----:B-12-4-:R-:W-:Y:S06]  /*0a00*/  BAR.SYNC.DEFER_BLOCKING 0x0 ;  /* 0x0000000000007b1d */ /* 0x016fec0000010000 */
[----:B------:R-:W-:Y:S05]  /*0a10*/  @!P0 BRA `(.L_x_1151) ;  /* 0x000002bc00448947 */ /* 0x000fea0003800000 */
.L_x_1152:
[----:B------:R-:W-:-:S08]  /*0a20*/  NOP ;  /* 0x0000000000007918 */ /* 0x000fd00000000000 */
[----:B------:R-:W1:Y:S02]  /*0a30*/  USETMAXREG.TRY_ALLOC.CTAPOOL UP0, 0xf0 ;  /* 0x000000f0000079c8 */ /* 0x000e640008000600 */
[----:B-1----:R-:W-:-:S13]  /*0a40*/  PLOP3.LUT P0, PT, PT, PT, UP0, 0x80, 0x0 ;  /* 0x000000000000781c */ /* 0x002fda0003f0f008 */
[----:B------:R-:W-:Y:S05]  /*0a50*/  @!P0 BRA `(.L_x_1152) ;  /* 0xfffffffc00f08947 */ /* 0x000fea000383ffff */
[----:B------:R-:W1:Y:S01]  /*0a60*/  S2R R0, SR_TID.X ;  /* 0x0000000000007919 */ /* 0x000e620000002100 */
[----:B------:R-:W2:Y:S01]  /*0a70*/  S2UR UR5, SR_CgaCtaId ;  /* 0x00000000000579c3 */ /* 0x000ea20000008800 */
[----:B------:R-:W-:Y:S01]  /*0a80*/  UMOV UR4, 0x400 ;  /* 0x0000040000047882 */ /* 0x000fe20000000000 */
[----:B------:R-:W-:-:S06]  /*0a90*/  LOP3.LUT R17, R17, 0xffdfffff, RZ, 0xc0, !PT ;  /* 0xffdfffff11117812 */ /* 0x000fcc00078ec0ff */
        /* <DEDUP_REMOVED lines=8> */
[----:B------:R-:W-:Y:S01]  /*0b20*/  @P0 LOP3.LUT R17, R17, 0x200000, RZ, 0xfc, !PT ;  /* 0x0020000011110812 */ /* 0x000fe200078efcff */
[----:B------:R-:W-:Y:S08]  /*0b30*/  @!P0 BAR.ARV 0x9, 0x100 ;  /* 0x0244000000008b1d */ /* 0x000ff00000002000 */
[----:B------:R-:W-:Y:S06]  /*0b40*/  BAR.SYNC.DEFER_BLOCKING 0x5, 0x180 ;  /* 0x0146000000007b1d */ /* 0x000fec0000010000 */
[----:B------:R-:W1:Y:S02]  /*0b50*/  LDS.128 R12, [R18+0x2e8d0] ;  /* 0x02e8d000120c7984 */ /* 0x000e640000000c00 */
[----:B------:R-:W-:Y:S06]  /*0b60*/  BAR.ARV 0x4, 0x180 ;  /* 0x0106000000007b1d */ /* 0x000fec0000002000 */
[----:B-1----:R-:W-:-:S13]  /*0b70*/  ISETP.GE.AND P0, PT, R15, UR4, PT ;  /* 0x000000040f007c0c */ /* 0x002fda000bf06270 */
[----:B------:R-:W-:Y:S05]  /*0b80*/  @P0 BRA `(.L_x_1153) ;  /* 0x00000324001c0947 */ /* 0x000fea0003800000 */
[----:B0-----:R-:W2:Y:S01]  /*0b90*/  LDL R2, [R1+0x98] ;  /* 0x0000980001027983 */ /* 0x001ea20000100800 */
[----:B------:R-:W-:Y:S02]  /*0ba0*/  IMAD.MOV.U32 R19, RZ, RZ, RZ ;  /* 0x000000ffff137224 */ /* 0x000fe400078e00ff */
[----:B------:R-:W-:Y:S01]  /*0bb0*/  IMAD.MOV.U32 R234, RZ, RZ, RZ ;  /* 0x000000ffffea7224 */ /* 0x000fe200078e00ff */
[----:B------:R-:W0:Y:S01]  /*0bc0*/  S2R R0, SR_TID.X ;  /* 0x0000000000007919 */ /* 0x000e220000002100 */
[----:B------:R-:W-:Y:S02]  /*0bd0*/  IMAD.MOV.U32 R231, RZ, RZ, RZ ;  /* 0x000000ffffe77224 */ /* 0x000fe400078e00ff */
[----:B0-----:R-:W-:-:S05]  /*0be0*/  VIADD R0, R0, 0xffffff80 ;  /* 0xffffff8000007836 */ /* 0x001fca0000000000 */
[----:B------:R-:W-:-:S04]  /*0bf0*/  SHF.R.S32.HI R3, RZ, 0x1f, R0 ;  /* 0x0000001fff037819 */ /* 0x000fc80000011400 */
[----:B------:R-:W-:-:S04]  /*0c00*/  LEA.HI R4, R3, R0, RZ, 0x2 ;  /* 0x0000000003047211 */ /* 0x000fc800078f10ff */
[----:B------:R-:W-:-:S05]  /*0c10*/  SHF.R.S32.HI R230, RZ, 0x2, R4 ;  /* 0x00000002ffe67819 */ /* 0x000fca0000011404 */
[----:B------:R-:W-:-:S04]  /*0c20*/  VIADD R9, R230, 0x40 ;  /* 0x00000040e6097836 */ /* 0x000fc80000000000 */
[----:B------:R-:W-:Y:S01]  /*0c30*/  IMAD.SHL.U32 R6, R9, 0x80, RZ ;  /* 0x0000008009067824 */ /* 0x000fe200078e00ff */
[----:B------:R-:W-:-:S04]  /*0c40*/  SHF.R.S32.HI R8, RZ, 0x1f, R9 ;  /* 0x0000001fff087819 */ /* 0x000fc80000011409 */
[----:B------:R-:W-:Y:S02]  /*0c50*/  LEA.HI R8, R8, R9, RZ, 0x3 ;  /* 0x0000000908087211 */ /* 0x000fe400078f18ff */
[----:B------:R-:W-:-:S03]  /*0c60*/  LOP3.LUT R9, R6, 0x380, RZ, 0xc0, !PT ;  /* 0x0000038006097812 */ /* 0x000fc600078ec0ff */
[----:B------:R-:W-:Y:S01]  /*0c70*/  IMAD.SHL.U32 R8, R8, 0x80, RZ ;  /* 0x0000008008087824 */ /* 0x000fe200078e00ff */
[----:B------:R-:W-:-:S04]  /*0c80*/  SHF.R.U32.HI R6, RZ, 0x3, R9 ;  /* 0x00000003ff067819 */ /* 0x000fc80000011609 */
[----:B------:R-:W-:-:S05]  /*0c90*/  LOP3.LUT R10, R8, 0xfffffc00, RZ, 0xc0, !PT ;  /* 0xfffffc00080a7812 */ /* 0x000fca00078ec0ff */
[----:B------:R-:W-:Y:S01]  /*0ca0*/  STL [R1+0x74], R10 ;  /* 0x0000740a01007387 */ /* 0x000fe20000100800 */
[----:B--2---:R-:W-:Y:S02]  /*0cb0*/  R2UR UR4, R2 ;  /* 0x00000000020472ca */ /* 0x004fe400000e0000 */
[----:B------:R-:W-:-:S04]  /*0cc0*/  LEA.HI R2, R3, R0, RZ, 0x7 ;  /* 0x0000000003027211 */ /* 0x000fc800078f38ff */
[----:B------:R-:W-:-:S05]  /*0cd0*/  LOP3.LUT R5, R2, 0xffffff80, RZ, 0xc0, !PT ;  /* 0xffffff8002057812 */ /* 0x000fca00078ec0ff */
[----:B------:R-:W-:Y:S01]  /*0ce0*/  IMAD.IADD R2, R0, 0x1, -R5 ;  /* 0x0000000100027824 */ /* 0x000fe200078e0a05 */
[----:B------:R-:W-:Y:S01]  /*0cf0*/  LOP3.LUT R5, R4, 0xfffffffc, RZ, 0xc0, !PT ;  /* 0xfffffffc04057812 */ /* 0x000fe200078ec0ff */
[----:B------:R-:W-:-:S03]  /*0d00*/  ULOP3.LUT UR4, UR4, 0x1, URZ, 0xfc, !UPT ;  /* 0x0000000104047892 */ /* 0x000fc6000f8efc3f */
[----:B------:R-:W-:Y:S01]  /*0d10*/  SHF.R.S32.HI R7, RZ, 0x1f, R2 ;  /* 0x0000001fff077819 */ /* 0x000fe20000011402 */
[----:B------:R-:W-:Y:S01]  /*0d20*/  IMAD.IADD R5, R0, 0x1, -R5 ;  /* 0x0000000100057824 */ /* 0x000fe200078e0a05 */
[----:B------:R-:W-:Y:S02]  /*0d30*/  LEA.HI R0, R3, R0, RZ, 0x5 ;  /* 0x0000000003007211 */ /* 0x000fe400078f28ff */
[----:B------:R-:W-:Y:S01]  /*0d40*/  LEA.HI R7, R7, R2, RZ, 0x2 ;  /* 0x0000000207077211 */ /* 0x000fe200078f10ff */
[----:B------:R-:W-:Y:S01]  /*0d50*/  IMAD.SHL.U32 R22, R5, 0x10, RZ ;  /* 0x0000001005167824 */ /* 0x000fe200078e00ff */
[----:B------:R-:W-:Y:S01]  /*0d60*/  SHF.R.S32.HI R3, RZ, 0x1f, R4 ;  /* 0x0000001fff037819 */ /* 0x000fe20000011404 */
[----:B------:R-:W-:Y:S01]  /*0d70*/  IMAD.SHL.U32 R0, R0, 0x20, RZ ;  /* 0x0000002000007824 */ /* 0x000fe200078e00ff */
[----:B------:R-:W-:Y:S01]  /*0d80*/  LOP3.LUT R7, R7, 0x7ffffffc, RZ, 0xc0, !PT ;  /* 0x7ffffffc07077812 */ /* 0x000fe200078ec0ff */
[----:B------:R-:W-:Y:S01]  /*0d90*/  IMAD.SHL.U32 R228, R5, 0x8, RZ ;  /* 0x0000000805e47824 */ /* 0x000fe200078e00ff */
[----:B------:R-:W-:-:S02]  /*0da0*/  LOP3.LUT R9, R9, 0x70, R22, 0xf8, !PT ;  /* 0x0000007009097812 */ /* 0x000fc400078ef816 */
[----:B------:R-:W-:Y:S01]  /*0db0*/  LEA.HI R3, R3, R230, RZ, 0x3 ;  /* 0x000000e603037211 */ /* 0x000fe200078f18ff */
[----:B------:R-:W-:Y:S01]  /*0dc0*/  IMAD.IADD R2, R2, 0x1, -R7 ;  /* 0x0000000102027824 */ /* 0x000fe200078e0a07 */
[----:B------:R-:W-:Y:S01]  /*0dd0*/  LOP3.LUT R9, R10, R9, R6, 0xf6, !PT ;  /* 0x000000090a097212 */ /* 0x000fe200078ef606 */
[C---:B------:R-:W-:Y:S01]  /*0de0*/  VIADD R7, R230.reuse, 0x80 ;  /* 0x00000080e6077836 */ /* 0x040fe20000000000 */
[----:B------:R-:W-:Y:S01]  /*0df0*/  LOP3.LUT R3, R3, 0xfffffff8, RZ, 0xc0, !PT ;  /* 0xfffffff803037812 */ /* 0x000fe200078ec0ff */
[----:B------:R-:W-:Y:S01]  /*0e00*/  VIADD R6, R230, 0xc0 ;  /* 0x000000c0e6067836 */ /* 0x000fe20000000000 */
[----:B------:R0:W-:Y:S01]  /*0e10*/  STL [R1+0x48], R2 ;  /* 0x0000480201007387 */ /* 0x0001e20000100800 */
[----:B------:R-:W-:Y:S01]  /*0e20*/  SHF.R.S32.HI R4, RZ, 0x1f, R230 ;  /* 0x0000001fff047819 */ /* 0x000fe200000114e6 */
[----:B------:R-:W-:Y:S02]  /*0e30*/  VIADD R235, R228, 0x20 ;  /* 0x00000020e4eb7836 */ /* 0x000fe40000000000 */
[----:B------:R-:W-:Y:S01]  /*0e40*/  STL [R1+0x5c], R13 ;  /* 0x00005c0d01007387 */ /* 0x000fe20000100800 */
[----:B------:R-:W-:-:S03]  /*0e50*/  IMAD.IADD R232, R230, 0x1, -R3 ;  /* 0x00000001e6e87824 */ /* 0x000fc600078e0a03 */
[----:B------:R-:W-:Y:S01]  /*0e60*/  STL [R1+0x60], R14 ;  /* 0x0000600e01007387 */ /* 0x000fe20000100800 */
[----:B0-----:R-:W-:Y:S01]  /*0e70*/  IMAD.U32 R2, RZ, RZ, UR4 ;  /* 0x00000004ff027e24 */ /* 0x001fe2000f8e00ff */
[----:B------:R-:W-:Y:S02]  /*0e80*/  UMOV UR4, URZ ;  /* 0x0000003f00047c82 */ /* 0x000fe40008000000 */
[----:B------:R-:W-:Y:S04]  /*0e90*/  STL [R1+0x64], R15 ;  /* 0x0000640f01007387 */ /* 0x000fe80000100800 */
[----:B------:R-:W-:Y:S04]  /*0ea0*/  STL [R1+0x40], RZ ;  /* 0x000040ff01007387 */ /* 0x000fe80000100800 */
[----:B------:R0:W-:Y:S02]  /*0eb0*/  STL [R1+0x6c], R2 ;  /* 0x00006c0201007387 */ /* 0x0001e40000100800 */
[----:B0-----:R-:W-:-:S02]  /*0ec0*/  LOP3.LUT R2, R0, 0xfffffc00, RZ, 0xc0, !PT ;  /* 0xfffffc0000027812 */ /* 0x001fc400078ec0ff */
[----:B------:R-:W-:-:S03]  /*0ed0*/  SHF.R.S32.HI R0, RZ, 0x1f, R7 ;  /* 0x0000001fff007819 */ /* 0x000fc60000011407 */
[----:B------:R0:W-:Y:S01]  /*0ee0*/  STL [R1+0x70], R2 ;  /* 0x0000700201007387 */ /* 0x0001e20000100800 */
[----:B------:R-:W-:-:S05]  /*0ef0*/  LEA.HI R0, R0, R7, RZ, 0x3 ;  /* 0x0000000700007211 */ /* 0x000fca00078f18ff */
[----:B------:R-:W-:Y:S01]  /*0f00*/  IMAD.SHL.U32 R0, R0, 0x80, RZ ;  /* 0x0000008000007824 */ /* 0x000fe200078e00ff */
[----:B0-----:R-:W-:-:S04]  /*0f10*/  SHF.R.S32.HI R2, RZ, 0x1f, R6 ;  /* 0x0000001fff027819 */ /* 0x001fc80000011406 */
[----:B------:R-:W-:Y:S02]  /*0f20*/  LOP3.LUT R3, R0, 0xfffffc00, RZ, 0xc0, !PT ;  /* 0xfffffc0000037812 */ /* 0x000fe400078ec0ff */
[----:B------:R-:W-:-:S03]  /*0f30*/  LEA.HI R2, R2, R6, RZ, 0x3 ;  /* 0x0000000602027211 */ /* 0x000fc600078f18ff */
[----:B------:R-:W-:Y:S02]  /*0f40*/  STL [R1+0x7c], R3 ;  /* 0x00007c0301007387 */ /* 0x000fe40000100800 */
[----:B------:R-:W-:-:S05]  /*0f50*/  IMAD.SHL.U32 R2, R2, 0x80, RZ ;  /* 0x0000008002027824 */ /* 0x000fca00078e00ff */
[----:B------:R-:W-:Y:S01]  /*0f60*/  LOP3.LUT R0, R2, 0xfffffc00, RZ, 0xc0, !PT ;  /* 0xfffffc0002007812 */ /* 0x000fe200078ec0ff */
[----:B------:R-:W-:-:S04]  /*0f70*/  IMAD.IADD R2, R18, 0x1, R9 ;  /* 0x0000000112027824 */ /* 0x000fc800078e0209 */
[----:B------:R0:W-:Y:S04]  /*0f80*/  STL [R1+0x78], R0 ;  /* 0x0000780001007387 */ /* 0x0001e80000100800 */
[----:B------:R1:W-:Y:S01]  /*0f90*/  STL [R1+0x94], R2 ;  /* 0x0000940201007387 */ /* 0x0003e20000100800 */
[----:B0-----:R-:W-:-:S05]  /*0fa0*/  IMAD.U32 R0, RZ, RZ, UR4 ;  /* 0x00000004ff007e24 */ /* 0x001fca000f8e00ff */
[----:B------:R1:W-:Y:S02]  /*0fb0*/  STL [R1+0x90], R0 ;  /* 0x0000900001007387 */ /* 0x0003e40000100800 */
.L_x_1406:
[----:B--2--5:R-:W2:Y:S01]  /*0fc0*/  LDL R28, [R1+0x64] ;  /* 0x00006400011c7983 */ /* 0x024ea20000100800 */
[----:B------:R-:W-:Y:S05]  /*0fd0*/  YIELD ;  /* 0x0000000000007946 */ /* 0x000fea0003800000 */
[----:B------:R-:W-:Y:S01]  /*0fe0*/  ULDC.64 UR4, c[0x0][0xa28] ;  /* 0x00028a0000047ab9 */ /* 0x000fe20000000a00 */
[----:B01--4-:R-:W2:Y:S01]  /*0ff0*/  LDC.64 R4, c[0x0][0xa08] ;  /* 0x00028200ff047b82 */ /* 0x013ea20000000a00 */
[----:B------:R-:W-:Y:S01]  /*1000*/  ISETP.NE.U32.AND P1, PT, RZ, UR4, PT ;  /* 0x00000004ff007c0c */ /* 0x000fe2000bf25070 */
[----:B------:R-:W-:Y:S01]  /*1010*/  ULDC.64 UR6, c[0x0][0x208] ;  /* 0x0000820000067ab9 */ /* 0x000fe20000000a00 */
[----:B-1----:R-:W-:-:S02]  /*1020*/  IMAD.MOV.U32 R0, RZ, RZ, RZ ;  /* 0x000000ffff007224 */ /* 0x002fc400078e00ff */
[----:B------:R-:W-:Y:S01]  /*1030*/  ISETP.NE.AND.EX P1, PT, RZ, UR5, PT, P1 ;  /* 0x00000005ff007c0c */ /* 0x000fe2000bf25310 */
[----:B------:R-:W-:Y:S01]  /*1040*/  ULDC.64 UR4, c[0x0][0xa18] ;  /* 0x0002860000047ab9 */ /* 0x000fe20000000a00 */
[----:B------:R-:W-:Y:S01]  /*1050*/  IMAD.MOV.U32 R26, RZ, RZ, RZ ;  /* 0x000000ffff1a7224 */ /* 0x000fe200078e00ff */
[----:B------:R-:W-:-:S04]  /*1060*/  ISETP.NE.U32.AND P2, PT, RZ, UR4, PT ;  /* 0x00000004ff007c0c */ /* 0x000fc8000bf45070 */
[----:B------:R-:W-:Y:S01]  /*1070*/  ISETP.NE.AND.EX P2, PT, RZ, UR5, PT, P2 ;  /* 0x00000005ff007c0c */ /* 0x000fe2000bf45320 */
[----:B------:R-:W-:Y:S02]  /*1080*/  ULDC.64 UR4, c[0x0][0xa08] ;  /* 0x0002820000047ab9 */ /* 0x000fe40000000a00 */
[----:B------:R-:W-:-:S03]  /*1090*/  ISETP.NE.U32.AND P0, PT, RZ, UR4, PT ;  /* 0x00000004ff007c0c */ /* 0x000fc6000bf05070 */
[----:B------:R-:W0:Y:S08]  /*10a0*/  @P1 LDC.64 R2, c[0x0][0xa28] ;  /* 0x00028a00ff021b82 */ /* 0x000e300000000a00 */
[----:B------:R-:W1:Y:S01]  /*10b0*/  @P2 LDC.64 R6, c[0x0][0xa18] ;  /* 0x00028600ff062b82 */ /* 0x000e620000000a00 */
[----:B------:R-:W-:Y:S01]  /*10c0*/  ULDC UR4, c[0x0][0x288] ;  /* 0x0000a20000047ab9 */ /* 0x000fe20000000800 */
[----:B------:R-:W-:Y:S01]  /*10d0*/  ISETP.NE.AND.EX P0, PT, RZ, UR5, PT, P0 ;  /* 0x00000005ff007c0c */ /* 0x000fe2000bf05300 */
[----:B------:R-:W-:Y:S01]  /*10e0*/  IMAD.U32 R10, RZ, RZ, UR4 ;  /* 0x00000004ff0a7e24 */ /* 0x000fe2000f8e00ff */
[----:B------:R-:W-:Y:S01]  /*10f0*/  ULDC.64 UR4, c[0x0][0x3f8] ;  /* 0x0000fe0000047ab9 */ /* 0x000fe20000000a00 */
[----:B--2---:R-:W-:-:S04]  /*1100*/  IMAD.WIDE R8, R28, 0x4, R4 ;  /* 0x000000041c087825 */ /* 0x004fc800078e0204 */
[----:B-1----:R-:W-:Y:S01]  /*1110*/  @P2 IMAD.WIDE R4, R28, 0x4, R6 ;  /* 0x000000041c042825 */ /* 0x002fe200078e0206 */
[----:B------:R-:W-:-:S05]  /*1120*/  UISETP.NE.U32.AND UP0, UPT, UR4, URZ, UPT ;  /* 0x0000003f0400728c */ /* 0x000fca000bf05070 */
[----:B------:R-:W5:Y:S01]  /*1130*/  @P0 LDG.E R26, desc[UR6][R8.64] ;  /* 0x00000006081a0981 */ /* 0x000f62000c1e1900 */
[----:B------:R-:W-:Y:S01]  /*1140*/  ULDC UR4, c[0x0][0x404] ;  /* 0x0001010000047ab9 */ /* 0x000fe20000000800 */
[----:B0-----:R-:W-:Y:S02]  /*1150*/  @P1 IMAD.WIDE R2, R28, 0x4, R2 ;  /* 0x000000041c021825 */ /* 0x001fe400078e0202 */
[----:B------:R-:W2:Y:S01]  /*1160*/  @P2 LDG.E R10, desc[UR6][R4.64] ;  /* 0x00000006040a2981 */ /* 0x000ea2000c1e1900 */
[----:B------:R-:W-:-:S03]  /*1170*/  UISETP.NE.AND.EX UP0, UPT, UR5, URZ, UPT, UP0 ;  /* 0x0000003f0500728c */ /* 0x000fc6000bf05300 */
[----:B------:R-:W-:Y:S01]  /*1180*/  ULDC UR5, c[0x0][0x2e0] ;  /* 0x0000b80000057ab9 */ /* 0x000fe20000000800 */
[----:B------:R-:W-:Y:S01]  /*1190*/  USEL UR4, UR4, 0x1, UP0 ;  /* 0x0000000104047887 */ /* 0x000fe20008000000 */
[----:B------:R0:W5:Y:S03]  /*11a0*/  @P1 LDG.E R0, desc[UR6][R2.64] ;  /* 0x0000000602001981 */ /* 0x000166000c1e1900 */
[----:B------:R-:W-:-:S03]  /*11b0*/  UIMAD UR4, UR4, UR5, URZ ;  /* 0x00000005040472a4 */ /* 0x000fc6000f8e023f */
[----:B------:R-:W-:-:S03]  /*11c0*/  ULDC UR5, c[0x0][0x338] ;  /* 0x0000ce0000057ab9 */ /* 0x000fc60000000800 */
[----:B------:R-:W-:Y:S02]  /*11d0*/  IMAD.U32 R25, RZ, RZ, UR4 ;  /* 0x00000004ff197e24 */ /* 0x000fe4000f8e00ff */
[----:B0-----:R-:W-:Y:S01]  /*11e0*/  IMAD.U32 R2, RZ, RZ, UR5 ;  /* 0x00000005ff027e24 */ /* 0x001fe2000f8e00ff */
[----:B--2---:R0:W-:Y:S01]  /*11f0*/  STL [R1+0x1c], R10 ;  /* 0x00001c0a01007387 */ /* 0x0041e20000100800 */
[----:B------:R-:W-:Y:S01]  /*1200*/  IMAD.MOV.U32 R15, RZ, RZ, R10 ;  /* 0x000000ffff0f7224 */ /* 0x000fe200078e000a */
[----:B------:R-:W-:Y:S06]  /*1210*/  @P2 BRA `(.L_x_1154) ;  /* 0x00000000002c2947 */ /* 0x000fec0003800000 */
[----:B------:R-:W-:Y:S02]  /*1220*/  ULDC.64 UR4, c[0x0][0xa00] ;  /* 0x0002800000047ab9 */ /* 0x000fe40000000a00 */
[----:B------:R-:W-:-:S04]  /*1230*/  ISETP.NE.U32.AND P1, PT, RZ, UR4, PT ;  /* 0x00000004ff007c0c */ /* 0x000fc8000bf25070 */
[----:B------:R-:W-:-:S13]  /*1240*/  ISETP.NE.AND.EX P1, PT, RZ, UR5, PT, P1 ;  /* 0x00000005ff007c0c */ /* 0x000fda000bf25310 */
[----:B------:R-:W-:Y:S05]  /*1250*/  @!P1 BRA `(.L_x_1154) ;  /* 0x00000000001c9947 */ /* 0x000fea0003800000 */
[----:B------:R-:W1:Y:S01]  /*1260*/  LDC.64 R4, c[0x0][0xa00] ;  /* 0x00028000ff047b82 */ /* 0x000e620000000a00 */
[----:B------:R-:W-:Y:S01]  /*1270*/  ULDC.64 UR4, c[0x0][0x208] ;  /* 0x0000820000047ab9 */ /* 0x000fe20000000a00 */
[----:B-1----:R-:W-:-:S05]  /*1280*/  IMAD.WIDE R4, R28, 0x4, R4 ;  /* 0x000000041c047825 */ /* 0x002fca00078e0204 */
[----:B------:R-:W2:Y:S04]  /*1290*/  LDG.E R3, desc[UR4][R4.64] ;  /* 0x0000000404037981 */ /* 0x000ea8000c1e1900 */
[----:B------:R-:W2:Y:S02]  /*12a0*/  LDG.E R6, desc[UR4][R4.64+0x4] ;  /* 0x0000040404067981 */ /* 0x000ea4000c1e1900 */
[----:B--2---:R-:W-:-:S05]  /*12b0*/  IMAD.IADD R15, R6, 0x1, -R3 ;  /* 0x00000001060f7824 */ /* 0x004fca00078e0a03 */
[----:B------:R1:W-:Y:S02]  /*12c0*/  STL [R1+0x1c], R15 ;  /* 0x00001c0f01007387 */ /* 0x0003e40000100800 */
.L_x_1154:
[----:B------:R-:W2:Y:S01]  /*12d0*/  LDL R14, [R1+0x5c] ;  /* 0x00005c00010e7983 */ /* 0x000ea20000100800 */
[----:B------:R-:W-:-:S03]  /*12e0*/  ULDC.64 UR4, c[0x0][0xa20] ;  /* 0x0002880000047ab9 */ /* 0x000fc60000000a00 */
[----:B------:R-:W3:Y:S01]  /*12f0*/  LDL R27, [R1+0x60] ;  /* 0x00006000011b7983 */ /* 0x000ee20000100800 */
[----:B------:R-:W-:-:S04]  /*1300*/  ISETP.NE.U32.AND P1, PT, RZ, UR4, PT ;  /* 0x00000004ff007c0c */ /* 0x000fc8000bf25070 */
[----:B------:R-:W-:Y:S01]  /*1310*/  ISETP.NE.AND.EX P1, PT, RZ, UR5, PT, P1 ;  /* 0x00000005ff007c0c */ /* 0x000fe2000bf25310 */
[----:B--2---:R2:W-:Y:S04]  /*1320*/  STL [R1+0x88], R14 ;  /* 0x0000880e01007387 */ /* 0x0045e80000100800 */
[----:B---3--:R2:W-:Y:S04]  /*1330*/  STL [R1+0x80], R27 ;  /* 0x0000801b01007387 */ /* 0x0085e80000100800 */
[----:B------:R2:W-:Y:S04]  /*1340*/  STL [R1+0x84], R28 ;  /* 0x0000841c01007387 */ /* 0x0005e80000100800 */
[----:B------:R-:W-:Y:S05]  /*1350*/  @!P1 BRA `(.L_x_1155) ;  /* 0x0000000000149947 */ /* 0x000fea0003800000 */
[----:B------:R-:W3:Y:S01]  /*1360*/  LDC.64 R4, c[0x0][0xa20] ;  /* 0x00028800ff047b82 */ /* 0x000ee20000000a00 */
[----:B------:R-:W-:Y:S01]  /*1370*/  ULDC.64 UR4, c[0x0][0x208] ;  /* 0x0000820000047ab9 */ /* 0x000fe20000000a00 */
[----:B---3--:R-:W-:-:S05]  /*1380*/  IMAD.WIDE R4, R28, 0x4, R4 ;  /* 0x000000041c047825 */ /* 0x008fca00078e0204 */
[----:B------:R3:W5:Y:S01]  /*1390*/  LDG.E R25, desc[UR4][R4.64] ;  /* 0x0000000404197981 */ /* 0x000762000c1e1900 */
[----:B------:R-:W-:Y:S05]  /*13a0*/  BRA `(.L_x_1156) ;  /* 0x0000000000147947 */ /* 0x000fea0003800000 */
.L_x_1155:
[----:B------:R-:W-:Y:S05]  /*13b0*/  @!P0 BRA `(.L_x_1156) ;  /* 0x0000000000108947 */ /* 0x000fea0003800000 */
[----:B------:R-:W-:Y:S02]  /*13c0*/  ULDC.64 UR4, c[0x0][0x208] ;  /* 0x0000820000047ab9 */ /* 0x000fe40000000a00 */
[----:B------:R-:W3:Y:S04]  /*13d0*/  LDG.E R4, desc[UR4][R8.64] ;  /* 0x0000000408047981 */ /* 0x000ee8000c1e1900 */
[----:B------:R-:W3:Y:S02]  /*13e0*/  LDG.E R25, desc[UR4][R8.64+0x4] ;  /* 0x0000040408197981 */ /* 0x000ee4000c1e1900 */
[----:B---3--:R-:W-:-:S07]  /*13f0*/  IMAD.IADD R25, R25, 0x1, -R4 ;  /* 0x0000000119197824 */ /* 0x008fce00078e0a04 */
.L_x_1156:
[----:B------:R-:W-:Y:S01]  /*1400*/  ULDC.64 UR4, c[0x0][0xa10] ;  /* 0x0002840000047ab9 */ /* 0x000fe20000000a00 */
[----:B------:R-:W-:Y:S01]  /*1410*/  ULDC.64 UR6, c[0x0][0x208] ;  /* 0x0000820000067ab9 */ /* 0x000fe20000000a00 */
[----:B------:R-:W-:Y:S01]  /*1420*/  ISETP.NE.U32.AND P0, PT, RZ, UR4, PT ;  /* 0x00000004ff007c0c */ /* 0x000fe2000bf05070 */
[----:B0-----:R-:W0:Y:S03]  /*1430*/  LDC.64 R10, c[0x0][0x9e0] ;  /* 0x00027800ff0a7b82 */ /* 0x001e260000000a00 */
[----:B------:R-:W-:Y:S01]  /*1440*/  ISETP.NE.AND.EX P0, PT, RZ, UR5, PT, P0 ;  /* 0x00000005ff007c0c */ /* 0x000fe2000bf05300 */
[----:B------:R-:W-:Y:S02]  /*1450*/  ULDC.64 UR4, c[0x0][0xa30] ;  /* 0x00028c0000047ab9 */ /* 0x000fe40000000a00 */
[----:B------:R-:W-:-:S04]  /*1460*/  ISETP.NE.U32.AND P1, PT, RZ, UR4, PT ;  /* 0x00000004ff007c0c */ /* 0x000fc8000bf25070 */
[----:B------:R-:W-:-:S06]  /*1470*/  ISETP.NE.AND.EX P1, PT, RZ, UR5, PT, P1 ;  /* 0x00000005ff007c0c */ /* 0x000fcc000bf25310 */
[----:B---3--:R-:W3:Y:S08]  /*1480*/  @P0 LDC.64 R4, c[0x0][0xa10] ;  /* 0x00028400ff040b82 */ /* 0x008ef00000000a00 */
[----:B------:R-:W4:Y:S01]  /*1490*/  @P1 LDC.64 R6, c[0x0][0xa30] ;  /* 0x00028c00ff061b82 */ /* 0x000f220000000a00 */
[----:B---3--:R-:W-:-:S05]  /*14a0*/  @P0 IMAD.WIDE R4, R28, 0x4, R4 ;  /* 0x000000041c040825 */ /* 0x008fca00078e0204 */
[----:B------:R-:W3:Y:S04]  /*14b0*/  @P0 LDG.E R3, desc[UR6][R4.64] ;  /* 0x0000000604030981 */ /* 0x000ee8000c1e1900 */
[----:B------:R-:W3:Y:S01]  /*14c0*/  @P0 LDG.E R8, desc[UR6][R4.64+0x4] ;  /* 0x0000040604080981 */ /* 0x000ee2000c1e1900 */
[----:B-----5:R-:W-:Y:S02]  /*14d0*/  IMAD.IADD R13, R25, 0x1, -R0 ;  /* 0x00000001190d7824 */ /* 0x020fe400078e0a00 */
[----:B------:R-:W-:Y:S02]  /*14e0*/  IMAD.MOV.U32 R124, RZ, RZ, R25 ;  /* 0x000000ffff7c7224 */ /* 0x000fe400078e0019 */
[----:B----4-:R-:W-:-:S05]  /*14f0*/  @P1 IMAD.WIDE R6, R28, 0x4, R6 ;  /* 0x000000041c061825 */ /* 0x010fca00078e0206 */
[----:B------:R4:W5:Y:S01]  /*1500*/  @P1 LDG.E R124, desc[UR6][R6.64] ;  /* 0x00000006067c1981 */ /* 0x000962000c1e1900 */
[----:B0-----:R-:W-:Y:S02]  /*1510*/  ISETP.GE.AND P1, PT, R11, 0x1, PT ;  /* 0x000000010b00780c */ /* 0x001fe40003f26270 */
[----:B------:R-:W-:Y:S01]  /*1520*/  LEA R0, R14, 0x80, 0x7 ;  /* 0x000000800e007811 */ /* 0x000fe200078e38ff */
[----:B---3--:R-:W-:Y:S02]  /*1530*/  @P0 IMAD.IADD R2, R8, 0x1, -R3 ;  /* 0x0000000108020824 */ /* 0x008fe400078e0a03 */
[----:B------:R-:W-:Y:S02]  /*1540*/  IMAD.MOV.U32 R8, RZ, RZ, RZ ;  /* 0x000000ffff087224 */ /* 0x000fe400078e00ff */
[----:B------:R-:W-:-:S04]  /*1550*/  IMAD.IADD R12, R13, 0x1, R2 ;  /* 0x000000010d0c7824 */ /* 0x000fc800078e0202 */
[C---:B------:R-:W-:Y:S01]  /*1560*/  VIADD R9, R12.reuse, 0xdf ;  /* 0x000000df0c097836 */ /* 0x040fe20000000000 */
[----:B------:R4:W-:Y:S01]  /*1570*/  STL [R1+0x18], R12 ;  /* 0x0000180c01007387 */ /* 0x0009e20000100800 */
[----:B------:R-:W-:Y:S02]  /*1580*/  IADD3 R3, R12, R0, -R15 ;  /* 0x000000000c037210 */ /* 0x000fe40007ffe80f */
[----:B------:R-:W-:-:S04]  /*1590*/  IMAD.HI R8, R9, -0x6db6db6d, R8 ;  /* 0x9249249309087827 */ /* 0x000fc800078e0208 */
[----:B------:R-:W-:Y:S01]  /*15a0*/  IMAD.IADD R4, R3, 0x1, R10 ;  /* 0x0000000103047824 */ /* 0x000fe200078e020a */
[----:B------:R-:W-:-:S04]  /*15b0*/  SHF.R.U32.HI R139, RZ, 0x1f, R8 ;  /* 0x0000001fff8b7819 */ /* 0x000fc80000011608 */
[----:B------:R-:W-:Y:S01]  /*15c0*/  LEA.HI.SX32 R139, R8, R139, 0x19 ;  /* 0x0000008b088b7211 */ /* 0x000fe200078fcaff */
[----:B----4-:R-:W-:Y:S06]  /*15d0*/  @!P1 BRA `(.L_x_1157) ;  /* 0x0000000000489947 */ /* 0x010fec0003800000 */
[C---:B------:R-:W-:Y:S01]  /*15e0*/  ISETP.GT.AND P0, PT, R3.reuse, RZ, PT ;  /* 0x000000ff0300720c */ /* 0x040fe20003f04270 */
[----:B------:R-:W-:Y:S01]  /*15f0*/  BSSY B0, `(.L_x_1158) ;  /* 0x000000e000007945 */ /* 0x000fe20003800000 */
[----:B------:R-:W-:-:S11]  /*1600*/  VIADD R0, R3, 0xffffffff ;  /* 0xffffffff03007836 */ /* 0x000fd60000000000 */
        /* <DEDUP_REMOVED lines=8> */
.L_x_1159:
[----:B------:R-:W-:-:S13]  /*1690*/  ISETP.NE.AND P0, PT, R11, 0x1, PT ;  /* 0x000000010b00780c */ /* 0x000fda0003f05270 */
[----:B------:R-:W0:Y:S02]  /*16a0*/  @P0 LDC.64 R6, c[0x0][0x9e8] ;  /* 0x00027a00ff060b82 */ /* 0x000e240000000a00 */
[----:B0-----:R-:W-:-:S05]  /*16b0*/  @P0 IMAD.HI.U32 R6, R0, R6, RZ ;  /* 0x0000000600060227 */ /* 0x001fca00078e00ff */
[----:B------:R-:W-:-:S07]  /*16c0*/  @P0 SHF.R.U32.HI R0, RZ, R7, R6 ;  /* 0x00000007ff000219 */ /* 0x000fce0000011606 */
.L_x_1160:
[----:B------:R-:W-:Y:S05]  /*16d0*/  BSYNC B0 ;  /* 0x0000000000007941 */ /* 0x000fea0003800000 */
.L_x_1158:
[----:B------:R-:W-:-:S05]  /*16e0*/  IMAD R3, R0, R11, R11 ;  /* 0x0000000b00037224 */ /* 0x000fca00078e020b */
[----:B------:R-:W-:-:S07]  /*16f0*/  VIMNMX R4, R4, R3, PT ;  /* 0x0000000304047248 */ /* 0x000fce0003fe0100 */
.L_x_1157:
[----:B------:R-:W-:Y:S01]  /*1700*/  IMAD R0, R14, 0x80, -R15 ;  /* 0x000000800e007824 */ /* 0x000fe200078e0a0f */
[----:B------:R-:W-:-:S03]  /*1710*/  ULDC UR4, c[0x0][0x9dc] ;  /* 0x0002770000047ab9 */ /* 0x000fc60000000800 */
[----:B------:R-:W-:-:S04]  /*1720*/  IMAD.IADD R0, R12, 0x1, R0 ;  /* 0x000000010c007824 */ /* 0x000fc800078e0200 */
[----:B------:R-:W-:Y:S01]  /*1730*/  VIADD R7, R0, -UR4 ;  /* 0x8000000400077c36 */ /* 0x000fe20008000000 */
[----:B------:R-:W-:Y:S06]  /*1740*/  @!P1 BRA `(.L_x_1161) ;  /* 0x0000000000449947 */ /* 0x000fec0003800000 */
[----:B------:R-:W-:Y:S01]  /*1750*/  ISETP.GT.AND P0, PT, R0, -0x1, PT ;  /* 0xffffffff0000780c */ /* 0x000fe20003f04270 */
[----:B------:R-:W-:-:S12]  /*1760*/  BSSY B0, `(.L_x_1162) ;  /* 0x000000d000007945 */ /* 0x000fd80003800000 */
        /* <DEDUP_REMOVED lines=8> */
.L_x_1163:
[----:B------:R-:W-:-:S13]  /*17f0*/  ISETP.NE.AND P0, PT, R11, 0x1, PT ;  /* 0x000000010b00780c */ /* 0x000fda0003f05270 */
[----:B------:R-:W0:Y:S02]  /*1800*/  @P0 LDC.64 R8, c[0x0][0x9e8] ;  /* 0x00027a00ff080b82 */ /* 0x000e240000000a00 */
[----:B0-----:R-:W-:-:S05]  /*1810*/  @P0 IMAD.HI.U32 R6, R0, R8, RZ ;  /* 0x0000000800060227 */ /* 0x001fca00078e00ff */
[----:B------:R-:W-:-:S07]  /*1820*/  @P0 SHF.R.U32.HI R0, RZ, R9, R6 ;  /* 0x00000009ff000219 */ /* 0x000fce0000011606 */
.L_x_1164:
[----:B------:R-:W-:Y:S05]  /*1830*/  BSYNC B0 ;  /* 0x0000000000007941 */ /* 0x000fea0003800000 */
.L_x_1162:
[----:B------:R-:W-:-:S05]  /*1840*/  IMAD R0, R0, R11, RZ ;  /* 0x0000000b00007224 */ /* 0x000fca00078e02ff */
[----:B------:R-:W-:-:S07]  /*1850*/  VIMNMX R7, R7, R0, !PT ;  /* 0x0000000007077248 */ /* 0x000fce0007fe0100 */
.L_x_1161:
[----:B------:R-:W-:Y:S02]  /*1860*/  VIADD R5, R4, 0xdf ;  /* 0x000000df04057836 */ /* 0x000fe40000000000 */
[----:B------:R-:W-:Y:S02]  /*1870*/  IMAD.MOV.U32 R6, RZ, RZ, RZ ;  /* 0x000000ffff067224 */ /* 0x000fe400078e00ff */
[----:B------:R-:W-:Y:S02]  /*1880*/  IMAD.MOV.U32 R4, RZ, RZ, RZ ;  /* 0x000000ffff047224 */ /* 0x000fe400078e00ff */
[----:B------:R-:W-:-:S04]  /*1890*/  IMAD.HI R7, R7, -0x6db6db6d, R6 ;  /* 0x9249249307077827 */ /* 0x000fc800078e0206 */
[----:B------:R-:W-:Y:S01]  /*18a0*/  IMAD.HI R4, R5, -0x6db6db6d, R4 ;  /* 0x9249249305047827 */ /* 0x000fe200078e0204 */
[----:B------:R-:W-:-:S04]  /*18b0*/  SHF.R.U32.HI R0, RZ, 0x1f, R7 ;  /* 0x0000001fff007819 */ /* 0x000fc80000011607 */
[----:B------:R-:W-:Y:S02]  /*18c0*/  SHF.R.U32.HI R3, RZ, 0x1f, R4 ;  /* 0x0000001fff037819 */ /* 0x000fe40000011604 */
[----:B------:R-:W-:Y:S02]  /*18d0*/  LEA.HI.SX32 R0, R7, R0, 0x19 ;  /* 0x0000000007007211 */ /* 0x000fe400078fcaff */
[----:B------:R-:W-:Y:S02]  /*18e0*/  LEA.HI.SX32 R4, R4, R3, 0x19 ;  /* 0x0000000304047211 */ /* 0x000fe400078fcaff */
[----:B------:R-:W-:Y:S02]  /*18f0*/  VIMNMX R0, RZ, R0, !PT ;  /* 0x00000000ff007248 */ /* 0x000fe40007fe0100 */
[----:B------:R-:W-:-:S03]  /*1900*/  VIMNMX R4, R139, R4, PT ;  /* 0x000000048b047248 */ /* 0x000fc60003fe0100 */
[--C-:B------:R-:W-:Y:S02]  /*1910*/  IMAD R0, R0, 0xe0, -R13.reuse ;  /* 0x000000e000007824 */ /* 0x100fe400078e0a0d */
[----:B------:R-:W-:-:S03]  /*1920*/  IMAD R3, R4, 0xe0, -R13 ;  /* 0x000000e004037824 */ /* 0x000fc600078e0a0d */
[----:B------:R-:W-:Y:S02]  /*1930*/  VIMNMX R0, RZ, R0, !PT ;  /* 0x00000000ff007248 */ /* 0x000fe40007fe0100 */
[----:B------:R-:W-:Y:S02]  /*1940*/  VIMNMX R3, R3, R2, PT ;  /* 0x0000000203037248 */ /* 0x000fe40003fe0100 */
[----:B------:R-:W-:Y:S02]  /*1950*/  SHF.R.U32.HI R110, RZ, 0x5, R0 ;  /* 0x00000005ff6e7819 */ /* 0x000fe40000011600 */
[----:B------:R-:W-:-:S03]  /*1960*/  ISETP.GT.AND P0, PT, R3, R0, PT ;  /* 0x000000000300720c */ /* 0x000fc60003f04270 */
[----:B------:R-:W-:-:S04]  /*1970*/  IMAD.WIDE.U32 R110, R110, 0x24924925, RZ ;  /* 0x249249256e6e7825 */ /* 0x000fc800078e00ff */
[----:B------:R-:W-:-:S04]  /*1980*/  IMAD.MOV.U32 R110, RZ, RZ, R111 ;  /* 0x000000ffff6e7224 */ /* 0x000fc800078e006f */
[----:B------:R-:W-:Y:S02]  /*1990*/  IMAD.MOV.U32 R24, RZ, RZ, R110 ;  /* 0x000000ffff187224 */ /* 0x000fe400078e006e */
[----:B------:R-:W-:Y:S02]  /*19a0*/  @P0 VIADD R5, R3, 0xdf ;  /* 0x000000df03050836 */ /* 0x000fe40000000000 */
[----:B------:R-:W-:-:S04]  /*19b0*/  @P0 IMAD.MOV.U32 R4, RZ, RZ, RZ ;  /* 0x000000ffff040224 */ /* 0x000fc800078e00ff */
[----:B------:R-:W-:-:S05]  /*19c0*/  @P0 IMAD.HI R4, R5, -0x6db6db6d, R4 ;  /* 0x9249249305040827 */ /* 0x000fca00078e0204 */
[----:B------:R-:W-:-:S04]  /*19d0*/  @P0 SHF.R.U32.HI R3, RZ, 0x1f, R4 ;  /* 0x0000001fff030819 */ /* 0x000fc80000011604 */
[----:B------:R-:W-:Y:S02]  /*19e0*/  @P0 LEA.HI.SX32 R24, R4, R3, 0x19 ;  /* 0x0000000304180211 */ /* 0x000fe400078fcaff */
[----:B------:R-:W-:Y:S02]  /*19f0*/  PLOP3.LUT P0, PT, PT, PT, PT, 0x80, 0x0 ;  /* 0x000000000000781c */ /* 0x000fe40003f0f070 */
[----:B------:R-:W-:-:S13]  /*1a00*/  ISETP.GT.AND P1, PT, R24, R110, PT ;  /* 0x0000006e1800720c */ /* 0x000fda0003f24270 */
[----:B------:R-:W-:Y:S05]  /*1a10*/  @!P1 BRA `(.L_x_1165) ;  /* 0x000000ac00509947 */ /* 0x000fea0003800000 */
        /* <DEDUP_REMOVED lines=8> */
[----:B-12---:R0:W1:Y:S01]  /*1aa0*/  LDC.64 R14, c[0x4][R0] ;  /* 0x01000000000e7b82 */ /* 0x0060620000000a00 */
        /* <DEDUP_REMOVED lines=10> */
[----:B-1---5:R-:W-:Y:S05]  /*1b50*/  CALL.ABS.NOINC R14 ;  /* 0x000000000e007343 */ /* 0x022fea0003c00000 */
.L_x_1167:
[----:B------:R-:W-:Y:S05]  /*1b60*/  BSYNC B6 ;  /* 0x0000000000067941 */ /* 0x000fea0003800000 */
.L_x_1166:
        /* <DEDUP_REMOVED lines=20> */
.L_x_1169:
[----:B------:R-:W-:Y:S05]  /*1cb0*/  BSYNC B6 ;  /* 0x0000000000067941 */ /* 0x000fea0003800000 */
.L_x_1168:
[----:B------:R-:W-:Y:S01]  /*1cc0*/  ULDC.64 UR4, c[0x0][0x9f8] ;  /* 0x00027e0000047ab9 */ /* 0x000fe20000000a00 */
[----:B------:R-:W-:Y:S01]  /*1cd0*/  IMAD.MOV.U32 R6, RZ, RZ, R28 ;  /* 0x000000ffff067224 */ /* 0x000fe200078e001c */
[----:B------:R-:W-:Y:S01]  /*1ce0*/  ISETP.NE.U32.AND P0, PT, RZ, UR4, PT ;  /* 0x00000004ff007c0c */ /* 0x000fe2000bf05070 */
[----:B------:R-:W-:Y:S01]  /*1cf0*/  ULDC.64 UR6, c[0x0][0x208] ;  /* 0x0000820000067ab9 */ /* 0x000fe20000000a00 */
[----:B------:R-:W3:Y:S01]  /*1d00*/  LDL R48, [R1+0x70] ;  /* 0x0000700001307983 */ /* 0x000ee20000100800 */
[----:B------:R-:W0:Y:S01]  /*1d10*/  LDC R0, c[0x0][0x428] ;  /* 0x00010a00ff007b82 */ /* 0x000e220000000800 */
[----:B------:R-:W-:-:S07]  /*1d20*/  ISETP.NE.AND.EX P0, PT, RZ, UR5, PT, P0 ;  /* 0x00000005ff007c0c */ /* 0x000fce000bf05300 */
[----:B------:R-:W4:Y:S01]  /*1d30*/  LDC.64 R36, c[0x0][0x2f0] ;  /* 0x0000bc00ff247b82 */ /* 0x000f220000000a00 */
[----:B------:R-:W3:Y:S01]  /*1d40*/  LDL R47, [R1+0x74] ;  /* 0x00007400012f7983 */ /* 0x000ee20000100800 */
[----:B------:R-:W-:Y:S01]  /*1d50*/  IMAD.IADD R95, R26, 0x1, R25 ;  /* 0x000000011a5f7824 */ /* 0x000fe200078e0219 */
[----:B------:R-:W-:Y:S02]  /*1d60*/  ULDC.64 UR4, c[0x0][0x2f8] ;  /* 0x0000be0000047ab9 */ /* 0x000fe40000000a00 */
[----:B------:R-:W3:Y:S03]  /*1d70*/  LDL R46, [R1+0x7c] ;  /* 0x00007c00012e7983 */ /* 0x000ee60000100800 */
[----:B------:R-:W1:Y:S01]  /*1d80*/  @P0 LDC.64 R4, c[0x0][0x9f8] ;  /* 0x00027e00ff040b82 */ /* 0x000e620000000a00 */
[----:B------:R-:W3:Y:S01]  /*1d90*/  LDL R44, [R1+0x78] ;  /* 0x00007800012c7983 */ /* 0x000ee20000100800 */
[----:B------:R-:W2:Y:S01]  /*1da0*/  S2R R20, SR_TID.X ;  /* 0x0000000000147919 */ /* 0x000ea20000002100 */
[----:B------:R-:W-:-:S05]  /*1db0*/  IMAD.MOV.U32 R3, RZ, RZ, R27 ;  /* 0x000000ffff037224 */ /* 0x000fca00078e001b */
[----:B------:R-:W2:Y:S08]  /*1dc0*/  LDC.64 R92, c[0x0][0x3e8] ;  /* 0x0000fa00ff5c7b82 */ /* 0x000eb00000000a00 */
[----:B------:R-:W2:Y:S01]  /*1dd0*/  LDC R123, c[0x0][0x3d4] ;  /* 0x0000f500ff7b7b82 */ /* 0x000ea20000000800 */
[----:B-1----:R-:W-:-:S07]  /*1de0*/  @P0 IMAD.WIDE R4, R28, 0x4, R4 ;  /* 0x000000041c040825 */ /* 0x002fce00078e0204 */
[----:B------:R-:W1:Y:S01]  /*1df0*/  LDC.64 R86, c[0x0][0x3d8] ;  /* 0x0000f600ff567b82 */ /* 0x000e620000000a00 */
[----:B------:R2:W3:Y:S01]  /*1e00*/  @P0 LDG.E R6, desc[UR6][R4.64] ;  /* 0x0000000604060981 */ /* 0x0004e2000c1e1900 */
[----:B0-----:R-:W-:Y:S01]  /*1e10*/  ISETP.NE.AND P0, PT, R0, 0x1, PT ;  /* 0x000000010000780c */ /* 0x001fe20003f05270 */
[----:B------:R-:W-:Y:S01]  /*1e20*/  ULDC.64 UR6, c[0x0][0xa08] ;  /* 0x0002820000067ab9 */ /* 0x000fe20000000a00 */
[----:B------:R-:W-:Y:S02]  /*1e30*/  SHF.R.S32.HI R21, RZ, 0x1f, R95 ;  /* 0x0000001fff157819 */ /* 0x000fe4000001145f */
[----:B------:R-:W-:Y:S02]  /*1e40*/  SHF.R.S32.HI R23, RZ, 0x1f, R22 ;  /* 0x0000001fff177819 */ /* 0x000fe40000011416 */
[----:B------:R-:W-:Y:S01]  /*1e50*/  SHF.R.S32.HI R229, RZ, 0x1f, R228 ;  /* 0x0000001fffe57819 */ /* 0x000fe200000114e4 */
[-C--:B----4-:R-:W-:Y:S01]  /*1e60*/  IMAD R8, R21, R36.reuse, RZ ;  /* 0x0000002415087224 */ /* 0x090fe200078e02ff */
[----:B--2---:R-:W-:Y:S01]  /*1e70*/  SHF.R.U32.HI R20, RZ, 0x7, R20 ;  /* 0x00000007ff147819 */ /* 0x004fe20000011614 */
[----:B------:R-:W-:Y:S01]  /*1e80*/  IMAD.WIDE.U32 R4, R95, R36, RZ ;  /* 0x000000245f047225 */ /* 0x000fe200078e00ff */
[----:B------:R-:W-:-:S02]  /*1e90*/  SHF.R.S32.HI R26, RZ, 0x1f, R230 ;  /* 0x0000001fff1a7819 */ /* 0x000fc400000114e6 */
[----:B------:R-:W-:Y:S01]  /*1ea0*/  ISETP.NE.AND P6, PT, R20, 0x1, PT ;  /* 0x000000011400780c */ /* 0x000fe20003fc5270 */
[----:B------:R-:W0:Y:S01]  /*1eb0*/  @P0 LDC R0, c[0x0][0x42c] ;  /* 0x00010b00ff000b82 */ /* 0x000e220000000800 */
[----:B------:R-:W-:Y:S01]  /*1ec0*/  ISETP.GE.AND P1, PT, R22, R123, PT ;  /* 0x0000007b1600720c */ /* 0x000fe20003f26270 */
[----:B------:R-:W-:Y:S01]  /*1ed0*/  IMAD.WIDE.U32 R10, R230, R92, R22 ;  /* 0x0000005ce60a7225 */ /* 0x000fe200078e0016 */
[----:B------:R-:W-:-:S03]  /*1ee0*/  SHF.L.U64.HI R97, R36, 0x6, R37 ;  /* 0x0000000624617819 */ /* 0x000fc60000010225 */
[----:B------:R-:W-:Y:S01]  /*1ef0*/  IMAD.SHL.U32 R96, R36, 0x40, RZ ;  /* 0x0000004024607824 */ /* 0x000fe200078e00ff */
[--C-:B-1----:R-:W-:Y:S01]  /*1f00*/  SHF.L.U64.HI R15, R86, 0x6, R87.reuse ;  /* 0x00000006560f7819 */ /* 0x102fe20000010257 */
[----:B------:R-:W1:Y:S01]  /*1f10*/  @P0 LDC R7, c[0x0][0x430] ;  /* 0x00010c00ff070b82 */ /* 0x000e620000000800 */
[----:B------:R-:W-:Y:S01]  /*1f20*/  VIADD R138, R20, 0x8 ;  /* 0x00000008148a7836 */ /* 0x000fe20000000000 */
[----:B------:R-:W-:Y:S01]  /*1f30*/  SHF.L.U64.HI R14, R86, 0x7, R87 ;  /* 0x00000007560e7819 */ /* 0x000fe20000010257 */
[C---:B------:R-:W-:Y:S02]  /*1f40*/  VIADD R30, R230.reuse, 0x40 ;  /* 0x00000040e61e7836 */ /* 0x040fe40000000000 */
[C---:B------:R-:W-:Y:S02]  /*1f50*/  VIADD R28, R230.reuse, 0x80 ;  /* 0x00000080e61c7836 */ /* 0x040fe40000000000 */
[----:B------:R-:W-:Y:S02]  /*1f60*/  VIADD R25, R230, 0xc0 ;  /* 0x000000c0e6197836 */ /* 0x000fe40000000000 */
[----:B------:R-:W-:-:S02]  /*1f70*/  IMAD R33, R93, 0xe0, RZ ;  /* 0x000000e05d217824 */ /* 0x000fc400078e02ff */
[C---:B------:R-:W-:Y:S01]  /*1f80*/  IMAD.WIDE.U32 R132, R36.reuse, 0xe0, RZ ;  /* 0x000000e024847825 */ /* 0x040fe200078e00ff */
[----:B------:R-:W-:Y:S02]  /*1f90*/  SHF.R.S32.HI R130, RZ, 0x1f, R25 ;  /* 0x0000001fff827819 */ /* 0x000fe40000011419 */
[----:B------:R-:W-:Y:S01]  /*1fa0*/  SHF.L.U64.HI R122, R36, 0x7, R37 ;  /* 0x00000007247a7819 */ /* 0x000fe20000010225 */
[----:B------:R-:W-:Y:S01]  /*1fb0*/  IMAD R117, R87, 0xe0, RZ ;  /* 0x000000e057757824 */ /* 0x000fe200078e02ff */
[----:B------:R-:W-:Y:S01]  /*1fc0*/  SHF.R.S32.HI R131, RZ, 0x1f, R28 ;  /* 0x0000001fff837819 */ /* 0x000fe2000001141c */
[----:B0-----:R-:W-:-:S04]  /*1fd0*/  @P0 IMAD.HI.U32 R0, R27, R0, RZ ;  /* 0x000000001b000227 */ /* 0x001fc800078e00ff */
[----:B------:R-:W-:Y:S01]  /*1fe0*/  IMAD.MOV.U32 R90, RZ, RZ, R10 ;  /* 0x000000ffff5a7224 */ /* 0x000fe200078e000a */
[----:B-1----:R-:W-:Y:S01]  /*1ff0*/  @P0 SHF.R.U32.HI R3, RZ, R7, R0 ;  /* 0x00000007ff030219 */ /* 0x002fe20000011600 */
[----:B------:R-:W-:Y:S01]  /*2000*/  IMAD R7, R95, R37, R8 ;  /* 0x000000255f077224 */ /* 0x000fe200078e0208 */
[----:B------:R-:W-:Y:S02]  /*2010*/  ISETP.NE.U32.AND P0, PT, RZ, UR6, PT ;  /* 0x00000006ff007c0c */ /* 0x000fe4000bf05070 */
[----:B------:R-:W-:Y:S01]  /*2020*/  SHF.R.S32.HI R9, RZ, 0x1f, R3 ;  /* 0x0000001fff097819 */ /* 0x000fe20000011403 */
[----:B------:R-:W-:Y:S01]  /*2030*/  IMAD.IADD R5, R5, 0x1, R7 ;  /* 0x0000000105057824 */ /* 0x000fe200078e0207 */
[----:B------:R-:W-:-:S03]  /*2040*/  ISETP.NE.AND.EX P0, PT, RZ, UR7, PT, P0 ;  /* 0x00000007ff007c0c */ /* 0x000fc6000bf05300 */
[----:B------:R-:W-:Y:S02]  /*2050*/  IMAD R8, R9, UR4, RZ ;  /* 0x0000000409087c24 */ /* 0x000fe4000f8e02ff */
[----:B------:R-:W-:-:S04]  /*2060*/  IMAD.WIDE.U32 R4, R3, UR4, R4 ;  /* 0x0000000403047c25 */ /* 0x000fc8000f8e0004 */
[----:B------:R-:W-:Y:S01]  /*2070*/  IMAD R7, R3, UR5, R8 ;  /* 0x0000000503077c24 */ /* 0x000fe2000f8e0208 */
[----:B------:R-:W-:-:S03]  /*2080*/  ULDC.64 UR4, c[0x0][0x300] ;  /* 0x0000c00000047ab9 */ /* 0x000fc60000000a00 */
[----:B------:R-:W-:Y:S02]  /*2090*/  IMAD.IADD R5, R5, 0x1, R7 ;  /* 0x0000000105057824 */ /* 0x000fe400078e0207 */
[-C--:B------:R-:W-:Y:S02]  /*20a0*/  IMAD R20, R26, R36.reuse, RZ ;  /* 0x000000241a147224 */ /* 0x080fe400078e02ff */
[----:B------:R-:W-:-:S04]  /*20b0*/  IMAD.WIDE.U32 R134, R230, R36, R96 ;  /* 0x00000024e6867225 */ /* 0x000fc800078e0060 */
[----:B------:R-:W-:-:S04]  /*20c0*/  IMAD R31, R230, R37, R20 ;  /* 0x00000025e61f7224 */ /* 0x000fc800078e0214 */
[----:B------:R-:W-:Y:S02]  /*20d0*/  IMAD.IADD R107, R31, 0x1, R135 ;  /* 0x000000011f6b7824 */ /* 0x000fe400078e0287 */
[----:B------:R-:W-:-:S04]  /*20e0*/  IMAD.WIDE.U32 R98, R230, R36, R22 ;  /* 0x00000024e6627225 */ /* 0x000fc800078e0016 */
[----:B------:R-:W-:Y:S01]  /*20f0*/  IMAD.IADD R106, R99, 0x1, R31 ;  /* 0x00000001636a7824 */ /* 0x000fe200078e021f */
[----:B---3--:R-:W-:Y:S02]  /*2100*/  SHF.R.S32.HI R0, RZ, 0x1f, R6 ;  /* 0x0000001fff007819 */ /* 0x008fe40000011406 */
[----:B------:R-:W-:Y:S02]  /*2110*/  SEL R7, R6, RZ, !P0 ;  /* 0x000000ff06077207 */ /* 0x000fe40004000000 */
[----:B------:R-:W-:-:S03]  /*2120*/  SEL R8, R0, RZ, !P0 ;  /* 0x000000ff00087207 */ /* 0x000fc60004000000 */
[----:B------:R-:W-:-:S04]  /*2130*/  IMAD.WIDE.U32 R38, R7, UR4, R4 ;  /* 0x0000000407267c25 */ /* 0x000fc8000f8e0004 */
[----:B------:R-:W-:-:S04]  /*2140*/  IMAD R0, R8, UR4, RZ ;  /* 0x0000000408007c24 */ /* 0x000fc8000f8e02ff */
[----:B------:R-:W-:Y:S01]  /*2150*/  IMAD R45, R7, UR5, R0 ;  /* 0x00000005072d7c24 */ /* 0x000fe2000f8e0200 */
[----:B------:R-:W-:Y:S05]  /*2160*/  @!P6 WARPSYNC.ALL ;  /* 0x000000000000e948 */ /* 0x000fea0003800000 */
[----:B------:R-:W-:Y:S02]  /*2170*/  ULDC.64 UR4, c[0x0][0x320] ;  /* 0x0000c80000047ab9 */ /* 0x000fe40000000a00 */
[----:B------:R-:W-:Y:S02]  /*2180*/  IMAD R0, R9, UR4, RZ ;  /* 0x0000000409007c24 */ /* 0x000fe4000f8e02ff */
[----:B------:R-:W-:-:S04]  /*2190*/  IMAD.WIDE.U32 R4, R3, UR4, R22 ;  /* 0x0000000403047c25 */ /* 0x000fc8000f8e0016 */
[----:B------:R-:W-:Y:S01]  /*21a0*/  IMAD R41, R3, UR5, R0 ;  /* 0x0000000503297c24 */ /* 0x000fe2000f8e0200 */
[----:B------:R-:W-:Y:S01]  /*21b0*/  ULDC.64 UR4, c[0x0][0x328] ;  /* 0x0000ca0000047ab9 */ /* 0x000fe20000000a00 */
[----:B------:R-:W-:Y:S02]  /*21c0*/  IMAD.MOV.U32 R40, RZ, RZ, R4 ;  /* 0x000000ffff287224 */ /* 0x000fe400078e0004 */
[----:B------:R-:W-:Y:S02]  /*21d0*/  IMAD R3, R8, UR4, RZ ;  /* 0x0000000408037c24 */ /* 0x000fe4000f8e02ff */
[----:B------:R-:W-:Y:S02]  /*21e0*/  IMAD.IADD R41, R5, 0x1, R41 ;  /* 0x0000000105297824 */ /* 0x000fe400078e0229 */
[----:B------:R-:W-:Y:S02]  /*21f0*/  IMAD R103, R7, UR5, R3 ;  /* 0x0000000507677c24 */ /* 0x000fe4000f8e0203 */
[----:B------:R-:W-:-:S02]  /*2200*/  IMAD R3, R26, R92, RZ ;  /* 0x0000005c1a037224 */ /* 0x000fc400078e02ff */
[----:B------:R-:W-:Y:S01]  /*2210*/  IMAD.WIDE.U32 R40, R7, UR4, R40 ;  /* 0x0000000407287c25 */ /* 0x000fe2000f8e0028 */
[C---:B------:R-:W-:Y:S01]  /*2220*/  IADD3 R94, P0, R230.reuse, R95, RZ ;  /* 0x0000005fe65e7210 */ /* 0x040fe20007f1e0ff */
[----:B------:R-:W-:Y:S02]  /*2230*/  ULDC UR4, c[0x0][0x2e4] ;  /* 0x0000b90000047ab9 */ /* 0x000fe40000000800 */
[----:B------:R-:W-:Y:S01]  /*2240*/  IMAD R91, R230, R93, R3 ;  /* 0x0000005de65b7224 */ /* 0x000fe200078e0203 */
[----:B------:R-:W-:Y:S01]  /*2250*/  SEL R3, R123, RZ, P1 ;  /* 0x000000ff7b037207 */ /* 0x000fe20000800000 */
[----:B------:R-:W-:Y:S02]  /*2260*/  IMAD R0, R26, R86, RZ ;  /* 0x000000561a007224 */ /* 0x000fe400078e02ff */
[----:B------:R-:W-:-:S04]  /*2270*/  IMAD.WIDE.U32 R6, R230, R92, R228 ;  /* 0x0000005ce6067225 */ /* 0x000fc800078e00e4 */
[----:B------:R-:W-:Y:S02]  /*2280*/  IMAD.IADD R3, R22, 0x1, R3 ;  /* 0x0000000116037824 */ /* 0x000fe400078e0203 */
[C---:B------:R-:W-:Y:S01]  /*2290*/  IMAD R13, R230.reuse, R87, R0 ;  /* 0x00000057e60d7224 */ /* 0x040fe200078e0200 */
[----:B------:R-:W-:Y:S01]  /*22a0*/  P2R R0, PR, RZ, 0x2 ;  /* 0x00000002ff007803 */ /* 0x000fe20000000000 */
[----:B------:R-:W-:Y:S01]  /*22b0*/  IMAD.WIDE.U32 R4, R230, R86, R228 ;  /* 0x00000056e6047225 */ /* 0x000fe200078e00e4 */
[----:B------:R-:W-:-:S03]  /*22c0*/  SHF.R.S32.HI R12, RZ, 0x1f, R3 ;  /* 0x0000001fff0c7819 */ /* 0x000fc60000011403 */
[----:B------:R-:W-:Y:S01]  /*22d0*/  IMAD.IADD R7, R7, 0x1, R91 ;  /* 0x0000000107077824 */ /* 0x000fe200078e025b */
[----:B------:R-:W-:Y:S01]  /*22e0*/  LEA.HI R32, R12, R3, RZ, 0x4 ;  /* 0x000000030c207211 */ /* 0x000fe200078f20ff */
[----:B------:R-:W-:Y:S01]  /*22f0*/  IMAD.IADD R91, R91, 0x1, R11 ;  /* 0x000000015b5b7824 */ /* 0x000fe200078e020b */
[----:B-----5:R-:W-:Y:S01]  /*2300*/  SHF.R.S32.HI R11, RZ, 0x1f, R124 ;  /* 0x0000001fff0b7819 */ /* 0x020fe2000001147c */
[----:B------:R-:W-:-:S04]  /*2310*/  IMAD.WIDE.U32 R8, R230, R86, R22 ;  /* 0x00000056e6087225 */ /* 0x000fc800078e0016 */
[----:B------:R-:W-:Y:S02]  /*2320*/  IMAD.IADD R5, R5, 0x1, R13 ;  /* 0x0000000105057824 */ /* 0x000fe400078e020d */
[----:B------:R-:W-:Y:S02]  /*2330*/  IMAD.IADD R9, R13, 0x1, R9 ;  /* 0x000000010d097824 */ /* 0x000fe400078e0209 */
[----:B------:R-:W-:Y:S02]  /*2340*/  IMAD R10, R11, R86, RZ ;  /* 0x000000560b0a7224 */ /* 0x000fe400078e02ff */
[----:B------:R-:W-:-:S04]  /*2350*/  IMAD.WIDE.U32 R88, R124, R92, R6 ;  /* 0x0000005c7c587225 */ /* 0x000fc800078e0006 */
[----:B------:R-:W-:Y:S01]  /*2360*/  IMAD R3, R11, R92, RZ ;  /* 0x0000005c0b037224 */ /* 0x000fe200078e02ff */
[----:B------:R-:W-:Y:S01]  /*2370*/  SHF.L.U64.HI R11, R92, 0x6, R93 ;  /* 0x000000065c0b7819 */ /* 0x000fe2000001025d */
[----:B------:R-:W-:-:S04]  /*2380*/  IMAD.WIDE.U32 R42, R124, R86, R4 ;  /* 0x000000567c2a7225 */ /* 0x000fc800078e0004 */
[----:B------:R-:W-:Y:S02]  /*2390*/  IMAD.SHL.U32 R6, R232, 0x80, RZ ;  /* 0x00000080e8067824 */ /* 0x000fe400078e00ff */
[----:B------:R-:W-:Y:S02]  /*23a0*/  IMAD.SHL.U32 R5, R30, 0x80, RZ ;  /* 0x000000801e057824 */ /* 0x000fe400078e00ff */
[----:B------:R-:W-:Y:S01]  /*23b0*/  IMAD.X R95, R26, 0x1, R21, P0 ;  /* 0x000000011a5f7824 */ /* 0x000fe200000e0615 */
[----:B------:R-:W-:Y:S01]  /*23c0*/  IADD3 R109, P0, R96, R134, RZ ;  /* 0x00000086606d7210 */ /* 0x000fe20007f1e0ff */
[----:B------:R-:W-:Y:S01]  /*23d0*/  IMAD R27, R124, R87, R10 ;  /* 0x000000577c1b7224 */ /* 0x000fe200078e020a */
[----:B------:R-:W-:Y:S01]  /*23e0*/  SHF.L.U64.HI R10, R92, 0x7, R93 ;  /* 0x000000075c0a7819 */ /* 0x000fe2000001025d */
[----:B------:R-:W-:Y:S01]  /*23f0*/  IMAD.WIDE.U32 R84, R124, R86, R8 ;  /* 0x000000567c547225 */ /* 0x000fe200078e0008 */
[----:B------:R-:W-:-:S03]  /*2400*/  LOP3.LUT R6, R6, 0x380, RZ, 0xc0, !PT ;  /* 0x0000038006067812 */ /* 0x000fc600078ec0ff */
[----:B------:R-:W-:Y:S02]  /*2410*/  IMAD R29, R124, R93, R3 ;  /* 0x0000005d7c1d7224 */ /* 0x000fe400078e0203 */
[C---:B------:R-:W-:Y:S02]  /*2420*/  IMAD.SHL.U32 R9, R92.reuse, 0x40, RZ ;  /* 0x000000405c097824 */ /* 0x040fe400078e00ff */
[----:B------:R-:W-:Y:S02]  /*2430*/  IMAD.SHL.U32 R8, R92, 0x80, RZ ;  /* 0x000000805c087824 */ /* 0x000fe400078e00ff */
[----:B------:R-:W-:Y:S01]  /*2440*/  IMAD.WIDE.U32 R90, R124, R92, R90 ;  /* 0x0000005c7c5a7225 */ /* 0x000fe200078e005a */
[----:B------:R-:W-:-:S03]  /*2450*/  LOP3.LUT R5, R5, 0x380, RZ, 0xc0, !PT ;  /* 0x0000038005057812 */ /* 0x000fc600078ec0ff */
[----:B------:R-:W-:Y:S02]  /*2460*/  IMAD.SHL.U32 R4, R28, 0x80, RZ ;  /* 0x000000801c047824 */ /* 0x000fe400078e00ff */
[----:B------:R-:W-:-:S04]  /*2470*/  IMAD.WIDE.U32 R92, R92, 0xe0, RZ ;  /* 0x000000e05c5c7825 */ /* 0x000fc800078e00ff */
[----:B------:R-:W-:Y:S02]  /*2480*/  IMAD.SHL.U32 R3, R25, 0x80, RZ ;  /* 0x0000008019037824 */ /* 0x000fe400078e00ff */
[----:B------:R-:W-:Y:S01]  /*2490*/  IMAD.X R108, R107, 0x1, R97, P0 ;  /* 0x000000016b6c7824 */ /* 0x000fe200000e0661 */
[----:B------:R-:W-:Y:S01]  /*24a0*/  IADD3 R115, P0, R109, R96, RZ ;  /* 0x000000606d737210 */ /* 0x000fe20007f1e0ff */
[----:B------:R-:W-:Y:S01]  /*24b0*/  IMAD.IADD R116, R93, 0x1, R33 ;  /* 0x000000015d747824 */ /* 0x000fe200078e0221 */
[----:B------:R-:W-:Y:S01]  /*24c0*/  LOP3.LUT R4, R4, 0x380, RZ, 0xc0, !PT ;  /* 0x0000038004047812 */ /* 0x000fe200078ec0ff */
[C---:B------:R-:W-:Y:S01]  /*24d0*/  IMAD.SHL.U32 R13, R86.reuse, 0x40, RZ ;  /* 0x00000040560d7824 */ /* 0x040fe200078e00ff */
[----:B------:R-:W-:Y:S01]  /*24e0*/  SHF.R.U32.HI R21, RZ, 0x3, R6 ;  /* 0x00000003ff157819 */ /* 0x000fe20000011606 */
[----:B------:R-:W-:Y:S01]  /*24f0*/  IMAD.SHL.U32 R12, R86, 0x80, RZ ;  /* 0x00000080560c7824 */ /* 0x000fe200078e00ff */
[----:B------:R-:W-:Y:S01]  /*2500*/  LOP3.LUT R34, R6, 0x70, R32, 0xf8, !PT ;  /* 0x0000007006227812 */ /* 0x000fe200078ef820 */
[----:B------:R-:W-:Y:S01]  /*2510*/  VIADD R7, R22, 0x40 ;  /* 0x0000004016077836 */ /* 0x000fe20000000000 */
[----:B------:R-:W-:-:S02]  /*2520*/  LOP3.LUT R3, R3, 0x380, RZ, 0xc0, !PT ;  /* 0x0000038003037812 */ /* 0x000fc400078ec0ff */
[----:B------:R-:W-:Y:S01]  /*2530*/  SHF.R.U32.HI R140, RZ, 0x3, R5 ;  /* 0x00000003ff8c7819 */ /* 0x000fe20000011605 */
[----:B------:R-:W-:Y:S01]  /*2540*/  IMAD R25, R37, 0xe0, RZ ;  /* 0x000000e025197824 */ /* 0x000fe200078e02ff */
[----:B------:R-:W-:Y:S01]  /*2550*/  LOP3.LUT R33, R5, 0x70, R32, 0xf8, !PT ;  /* 0x0000007005217812 */ /* 0x000fe200078ef820 */
[----:B------:R-:W-:Y:S01]  /*2560*/  IMAD.X R114, R108, 0x1, R97, P0 ;  /* 0x000000016c727824 */ /* 0x000fe200000e0661 */
[----:B------:R-:W-:Y:S01]  /*2570*/  SHF.R.U32.HI R142, RZ, 0x3, R4 ;  /* 0x00000003ff8e7819 */ /* 0x000fe20000011604 */
[----:B------:R-:W-:Y:S01]  /*2580*/  IMAD.WIDE.U32 R86, R86, 0xe0, RZ ;  /* 0x000000e056567825 */ /* 0x000fe200078e00ff */
[--C-:B------:R-:W-:Y:S02]  /*2590*/  LOP3.LUT R35, R4, 0x70, R32.reuse, 0xf8, !PT ;  /* 0x0000007004237812 */ /* 0x100fe400078ef820 */
[----:B------:R-:W-:Y:S02]  /*25a0*/  SHF.R.S32.HI R30, RZ, 0x4, R32 ;  /* 0x00000004ff1e7819 */ /* 0x000fe40000011420 */
[----:B------:R-:W-:-:S02]  /*25b0*/  LOP3.LUT R31, R32, 0xfffffff0, RZ, 0xc0, !PT ;  /* 0xfffffff0201f7812 */ /* 0x000fc400078ec0ff */
[----:B------:R-:W-:Y:S02]  /*25c0*/  LOP3.LUT R121, R34, R21, RZ, 0x3c, !PT ;  /* 0x0000001522797212 */ /* 0x000fe400078e3cff */
[----:B------:R-:W-:Y:S02]  /*25d0*/  SHF.R.U32.HI R141, RZ, 0x3, R3 ;  /* 0x00000003ff8d7819 */ /* 0x000fe40000011603 */
[----:B------:R-:W-:Y:S02]  /*25e0*/  LOP3.LUT R26, R6, 0x30, R22, 0xf8, !PT ;  /* 0x00000030061a7812 */ /* 0x000fe400078ef816 */
[----:B------:R-:W-:Y:S02]  /*25f0*/  LOP3.LUT R32, R3, 0x70, R32, 0xf8, !PT ;  /* 0x0000007003207812 */ /* 0x000fe400078ef820 */
[----:B------:R-:W-:Y:S01]  /*2600*/  LOP3.LUT R120, R33, R140, RZ, 0x3c, !PT ;  /* 0x0000008c21787212 */ /* 0x000fe200078e3cff */
[----:B------:R-:W-:Y:S01]  /*2610*/  IMAD.IADD R33, R39, 0x1, R45 ;  /* 0x0000000127217824 */ /* 0x000fe200078e022d */
[----:B------:R-:W-:Y:S01]  /*2620*/  IADD3 R34, P0, R38, R98, RZ ;  /* 0x0000006226227210 */ /* 0x000fe20007f1e0ff */
[----:B------:R-:W-:Y:S01]  /*2630*/  IMAD.IADD R20, R133, 0x1, R25 ;  /* 0x0000000185147824 */ /* 0x000fe200078e0219 */
[----:B------:R-:W-:-:S02]  /*2640*/  LOP3.LUT R119, R35, R142, RZ, 0x3c, !PT ;  /* 0x0000008e23777212 */ /* 0x000fc400078e3cff */
[----:B------:R-:W-:Y:S01]  /*2650*/  LOP3.LUT R25, R26, R21, RZ, 0x3c, !PT ;  /* 0x000000151a197212 */ /* 0x000fe200078e3cff */
[----:B------:R-:W-:Y:S01]  /*2660*/  IMAD.X R37, R106, 0x1, R33, P0 ;  /* 0x000000016a257824 */ /* 0x000fe200000e0621 */
[----:B------:R-:W-:Y:S02]  /*2670*/  LOP3.LUT R118, R32, R141, RZ, 0x3c, !PT ;  /* 0x0000008d20767212 */ /* 0x000fe400078e3cff */
[----:B------:R-:W-:Y:S02]  /*2680*/  IADD3 R35, P3, R38, 0x40, RZ ;  /* 0x0000004026237810 */ /* 0x000fe40007f7e0ff */
[----:B------:R-:W-:Y:S01]  /*2690*/  IADD3 R100, P2, R34, 0x40, RZ ;  /* 0x0000004022647810 */ /* 0x000fe20007f5e0ff */
[----:B------:R-:W-:Y:S01]  /*26a0*/  IMAD.IADD R26, R43, 0x1, R27 ;  /* 0x000000012b1a7824 */ /* 0x000fe200078e021b */
[----:B------:R-:W-:Y:S01]  /*26b0*/  SHF.R.S32.HI R32, RZ, 0x1f, R31 ;  /* 0x0000001fff207819 */ /* 0x000fe2000001141f */
[----:B------:R-:W-:Y:S01]  /*26c0*/  IMAD.IADD R28, R89, 0x1, R29 ;  /* 0x00000001591c7824 */ /* 0x000fe200078e021d */
[----:B------:R-:W-:Y:S01]  /*26d0*/  ISETP.GE.AND P0, PT, R22, UR4, PT ;  /* 0x0000000416007c0c */ /* 0x000fe2000bf06270 */
[----:B------:R-:W-:Y:S01]  /*26e0*/  IMAD.SHL.U32 R123, R123, 0x2, RZ ;  /* 0x000000027b7b7824 */ /* 0x000fe200078e00ff */
[----:B------:R-:W-:Y:S01]  /*26f0*/  ISETP.GE.AND P1, PT, R7, UR4, PT ;  /* 0x0000000407007c0c */ /* 0x000fe2000bf26270 */
[----:B------:R-:W-:-:S02]  /*2700*/  IMAD.IADD R117, R87, 0x1, R117 ;  /* 0x0000000157757824 */ /* 0x000fc400078e0275 */
[C---:B------:R-:W-:Y:S02]  /*2710*/  IMAD.IADD R25, R48.reuse, 0x1, R25 ;  /* 0x0000000130197824 */ /* 0x040fe400078e0219 */
[----:B------:R-:W-:Y:S02]  /*2720*/  IMAD.IADD R27, R27, 0x1, R85 ;  /* 0x000000011b1b7824 */ /* 0x000fe400078e0255 */
[----:B------:R-:W-:Y:S02]  /*2730*/  IMAD.IADD R29, R29, 0x1, R91 ;  /* 0x000000011d1d7824 */ /* 0x000fe400078e025b */
[----:B------:R-:W-:Y:S02]  /*2740*/  IMAD.IADD R121, R48, 0x1, R121 ;  /* 0x0000000130797824 */ /* 0x000fe400078e0279 */
[----:B------:R-:W-:Y:S02]  /*2750*/  IMAD.IADD R120, R47, 0x1, R120 ;  /* 0x000000012f787824 */ /* 0x000fe400078e0278 */
[----:B------:R-:W-:-:S02]  /*2760*/  IMAD.IADD R119, R46, 0x1, R119 ;  /* 0x000000012e777824 */ /* 0x000fc400078e0277 */
[----:B------:R-:W-:Y:S02]  /*2770*/  IMAD.IADD R118, R44, 0x1, R118 ;  /* 0x000000012c767824 */ /* 0x000fe400078e0276 */
[----:B------:R-:W-:Y:S02]  /*2780*/  IMAD.X R101, RZ, RZ, R33, P3 ;  /* 0x000000ffff657224 */ /* 0x000fe400018e0621 */
[----:B------:R-:W-:Y:S02]  /*2790*/  IMAD.X R102, RZ, RZ, R37, P2 ;  /* 0x000000ffff667224 */ /* 0x000fe400010e0625 */
[----:B------:R-:W-:Y:S01]  /*27a0*/  IMAD.IADD R103, R41, 0x1, R103 ;  /* 0x0000000129677824 */ /* 0x000fe200078e0267 */
[----:B------:R-:W-:Y:S06]  /*27b0*/  @!P6 BAR.SYNC.DEFER_BLOCKING 0x9, 0x100 ;  /* 0x024400000000eb1d */ /* 0x000fec0000010000 */
.L_x_1253:
[----:B0-----:R-:W0:Y:S01]  /*27c0*/  LDC R128, c[0x0][0x3d4] ;  /* 0x0000f500ff807b82 */ /* 0x001e220000000800 */
[----:B------:R-:W-:Y:S01]  /*27d0*/  VIADD R24, R24, 0xffffffff ;  /* 0xffffffff18187836 */ /* 0x000fe20000000000 */
[----:B------:R-:W-:Y:S05]  /*27e0*/  YIELD ;  /* 0x0000000000007946 */ /* 0x000fea0003800000 */
[----:B------:R-:W-:Y:S01]  /*27f0*/  IMAD R111, R19, 0x7000, R25 ;  /* 0x00007000136f7824 */ /* 0x000fe200078e0219 */
[----:B------:R-:W-:Y:S01]  /*2800*/  ISETP.GT.AND P3, PT, R24, R110, PT ;  /* 0x0000006e1800720c */ /* 0x000fe20003f64270 */
[----:B------:R-:W-:Y:S02]  /*2810*/  BSSY B0, `(.L_x_1170) ;  /* 0x0000948000007945 */ /* 0x000fe40003800000 */
[----:B------:R-:W-:Y:S01]  /*2820*/  IMAD.IADD R112, R18, 0x1, R111 ;  /* 0x0000000112707824 */ /* 0x000fe200078e026f */
[----:B------:R-:W-:-:S02]  /*2830*/  P2R R105, PR, RZ, 0x8 ;  /* 0x00000008ff697803 */ /* 0x000fc40000000000 */
[----:B0-----:R-:W-:-:S13]  /*2840*/  ISETP.GE.AND P2, PT, R128, 0x1, PT ;  /* 0x000000018000780c */ /* 0x001fda0003f46270 */
[----:B-----5:R-:W-:Y:S05]  /*2850*/  @!P2 BRA `(.L_x_1171) ;  /* 0x0000008c0030a947 */ /* 0x020fea0003800000 */
        /* <DEDUP_REMOVED lines=29> */
[----:B------:R-:W-:Y:S01]  /*2a30*/  CS2R R78, SRZ ;  /* 0x00000000004e7805 */ /* 0x000fe2000001ff00 */
[----:B------:R-:W-:Y:S01]  /*2a40*/  ULDC.64 UR6, c[0x0][0x208] ;  /* 0x0000820000067ab9 */ /* 0x000fe20000000a00 */
        /* <DEDUP_REMOVED lines=12> */
.L_x_1174:
[----:B------:R-:W-:Y:S05]  /*2b10*/  BSYNC B1 ;  /* 0x0000000000017941 */ /* 0x000fea0003800000 */
.L_x_1173:
        /* <DEDUP_REMOVED lines=21> */
[----:B------:R-:W-:Y:S01]  /*2c70*/  IADD3.X R65, R26, R137, R15, P4, P5 ;  /* 0x000000891a417210 */ /* 0x000fe200027ea40f */
[----:B------:R-:W-:Y:S01]  /*2c80*/  ULDC.64 UR6, c[0x0][0x208] ;  /* 0x0000820000067ab9 */ /* 0x000fe20000000a00 */
        /* <DEDUP_REMOVED lines=15> */
.L_x_1176:
[----:B------:R-:W-:Y:S05]  /*2d80*/  BSYNC B1 ;  /* 0x0000000000017941 */ /* 0x000fea0003800000 */
.L_x_1175:
[----:B0-----:R-:W-:Y:S01]  /*2d90*/  VIADD R80, R230, 0x80 ;  /* 0x00000080e6507836 */ /* 0x001fe20000000000 */
[----:B------:R-:W-:Y:S04]  /*2da0*/  BSSY B1, `(.L_x_1177) ;  /* 0x0000019000017945 */ /* 0x000fe80003800000 */
[----:B------:R-:W-:-:S04]  /*2db0*/  ISETP.GE.AND P4, PT, R80, R113, PT ;  /* 0x000000715000720c */ /* 0x000fc80003f86270 */
[----:B------:R-:W-:-:S09]  /*2dc0*/  P2R R154, PR, RZ, 0x10 ;  /* 0x00000010ff9a7803 */ /* 0x000fd20000000000 */
[----:B------:R-:W-:Y:S05]  /*2dd0*/  @P4 BRA `(.L_x_1178) ;  /* 0x0000000000544947 */ /* 0x000fea0003800000 */
        /* <DEDUP_REMOVED lines=21> */
.L_x_1178:
[----:B------:R-:W-:Y:S05]  /*2f30*/  BSYNC B1 ;  /* 0x0000000000017941 */ /* 0x000fea0003800000 */
.L_x_1177:
        /* <DEDUP_REMOVED lines=10> */
[----:B------:R-:W-:Y:S01]  /*2fe0*/  ULDC.64 UR6, c[0x0][0x208] ;  /* 0x0000820000067ab9 */ /* 0x000fe20000000a00 */
        /* <DEDUP_REMOVED lines=20> */
.L_x_1180:
[----:B------:R-:W-:Y:S05]  /*3130*/  BSYNC B1 ;  /* 0x0000000000017941 */ /* 0x000fea0003800000 */
.L_x_1179:
[----:B0-----:R-:W2:Y:S01]  /*3140*/  LDL R44, [R1+0x6c] ;  /* 0x00006c00012c7983 */ /* 0x001ea20000100800 */
[----:B------:R-:W-:Y:S02]  /*3150*/  IMAD.MOV.U32 R152, RZ, RZ, R74 ;  /* 0x000000ffff987224 */ /* 0x000fe400078e004a */
[----:B------:R-:W-:Y:S02]  /*3160*/  IMAD.MOV.U32 R164, RZ, RZ, R78 ;  /* 0x000000ffffa47224 */ /* 0x000fe400078e004e */
[----:B-----5:R-:W-:Y:S02]  /*3170*/  IMAD.MOV.U32 R146, RZ, RZ, R64 ;  /* 0x000000ffff927224 */ /* 0x020fe400078e0040 */
        /* <DEDUP_REMOVED lines=8> */
[----:B------:R-:W-:-:S02]  /*3200*/  IMAD.MOV.U32 R83, RZ, RZ, R52 ;  /* 0x000000ffff537224 */ /* 0x000fc400078e0034 */
[----:B------:R-:W-:Y:S02]  /*3210*/  IMAD.MOV.U32 R81, RZ, RZ, R50 ;  /* 0x000000ffff517224 */ /* 0x000fe400078e0032 */
[----:B------:R-:W-:Y:S01]  /*3220*/  IMAD.MOV.U32 R82, RZ, RZ, R54 ;  /* 0x000000ffff527224 */ /* 0x000fe200078e0036 */
[----:B--2---:R-:W-:-:S13]  /*3230*/  R2UR UR4, R44 ;  /* 0x000000002c0472ca */ /* 0x004fda00000e0000 */
[----:B------:R-:W-:-:S06]  /*3240*/  UISETP.NE.AND UP0, UPT, UR4, 0x3, UPT ;  /* 0x000000030400788c */ /* 0x000fcc000bf05270 */
[----:B------:R-:W-:-:S13]  /*3250*/  PLOP3.LUT P5, PT, PT, PT, UP0, 0x80, 0x0 ;  /* 0x000000000000781c */ /* 0x000fda0003faf008 */
[----:B------:R-:W-:Y:S05]  /*3260*/  @!P5 BRA `(.L_x_1181) ;  /* 0x000000000004d947 */ /* 0x000fea0003800000 */
[----:B------:R-:W-:Y:S01]  /*3270*/  BPT.TRAP 0x1 ;  /* 0x000000040000795c */ /* 0x000fe20000300000 */
.L_x_1181:
[----:B------:R-:W2:Y:S01]  /*3280*/  LDL R44, [R1+0x40] ;  /* 0x00004000012c7983 */ /* 0x000ea20000100800 */
[----:B------:R-:W-:Y:S01]  /*3290*/  IMAD R104, R19, 0x8, R18 ;  /* 0x0000000813687824 */ /* 0x000fe200078e0212 */
[----:B------:R-:W-:Y:S01]  /*32a0*/  BSSY B1, `(.L_x_1182) ;  /* 0x0000004000017945 */ /* 0x000fe20003800000 */
[----:B--2---:R-:W-:-:S04]  /*32b0*/  SHF.L.U32 R125, R44, 0x1f, RZ ;  /* 0x0000001f2c7d7819 */ /* 0x004fc800000006ff */
[----:B------:R-:W0:Y:S02]  /*32c0*/  SYNCS.PHASECHK.TRANS64.TRYWAIT P6, [R104+URZ+0x2e890], R125 ;  /* 0x02e8907d680075a7 */ /* 0x000e2400080c017f */
[----:B0-----:R-:W-:Y:S05]  /*32d0*/  @!P6 BRA `(.L_x_1183) ;  /* 0x000002fc0050e947 */ /* 0x001fea0003800000 */
.L_x_1544:
[----:B------:R-:W-:Y:S05]  /*32e0*/  BSYNC B1 ;  /* 0x0000000000017941 */ /* 0x000fea0003800000 */
.L_x_1182:
[----:B------:R-:W-:Y:S01]  /*32f0*/  BSSY B1, `(.L_x_1184) ;  /* 0x00000ef000017945 */ /* 0x000fe20003800000 */
[----:B------:R-:W-:-:S03]  /*3300*/  IMAD R155, R19, 0x7000, R25 ;  /* 0x00007000139b7824 */ /* 0x000fc600078e0219 */
[----:B------:R-:W-:Y:S05]  /*3310*/  @P2 BRA `(.L_x_1185) ;  /* 0x0000000c00b02947 */ /* 0x000fea0003800000 */
[----:B------:R-:W-:Y:S01]  /*3320*/  IADD3 R151, P2, R98, R126, RZ ;  /* 0x0000007e62977210 */ /* 0x000fe20007f5e0ff */
[----:B------:R-:W-:Y:S04]  /*3330*/  BSSY B2, `(.L_x_1186) ;  /* 0x0000074000027945 */ /* 0x000fe80003800000 */
[----:B------:R-:W-:Y:S01]  /*3340*/  IMAD.X R150, R129, 0x1, R106, P2 ;  /* 0x0000000181967824 */ /* 0x000fe200010e066a */
[----:B------:R-:W-:Y:S07]  /*3350*/  @P0 BRA `(.L_x_1187) ;  /* 0x0000000400c40947 */ /* 0x000fee0003800000 */
        /* <DEDUP_REMOVED lines=8> */
[----:B------:R-:W-:Y:S01]  /*33e0*/  LOP3.LUT R79, R79, 0xff0000ff, RZ, 0xc0, !PT ;  /* 0xff0000ff4f4f7812 */ /* 0x000fe200078ec0ff */
[----:B------:R-:W-:Y:S01]  /*33f0*/  IMAD.SHL.U32 R76, R76, 0x100, RZ ;  /* 0x000001004c4c7824 */ /* 0x000fe200078e00ff */
[----:B------:R-:W-:Y:S02]  /*3400*/  SHF.R.U32.HI R158, RZ, 0x10, R77 ;  /* 0x00000010ff9e7819 */ /* 0x000fe4000001164d */
[----:B------:R-:W-:Y:S01]  /*3410*/  LOP3.LUT R157, R77, 0xff0000ff, RZ, 0xc0, !PT ;  /* 0xff0000ff4d9d7812 */ /* 0x000fe200078ec0ff */
[----:B--2---:R-:W-:Y:S01]  /*3420*/  IMAD.MOV.U32 R77, RZ, RZ, R44 ;  /* 0x000000ffff4d7224 */ /* 0x004fe200078e002c */
[----:B------:R-:W-:Y:S01]  /*3430*/  LOP3.LUT R78, R79, 0xff00, R78, 0xf8, !PT ;  /* 0x0000ff004f4e7812 */ /* 0x000fe200078ef84e */
[----:B------:R-:W-:Y:S01]  /*3440*/  IMAD.U32 R79, R156, 0x10000, RZ ;  /* 0x000100009c4f7824 */ /* 0x000fe200078e00ff */
[----:B------:R-:W-:-:S02]  /*3450*/  F2FP.F16.E4M3.UNPACK_B R44, R45 ;  /* 0x0000002dff2c723e */ /* 0x000fc400020006ff */
[----:B------:R-:W-:Y:S02]  /*3460*/  F2FP.F16.E4M3.UNPACK_B R156, R164.H1 ;  /* 0x000000a4ff9c723e */ /* 0x000fe400030006ff */
[----:B------:R-:W-:Y:S01]  /*3470*/  LOP3.LUT R157, R157, 0xff00, R76, 0xf8, !PT ;  /* 0x0000ff009d9d7812 */ /* 0x000fe200078ef84c */
[----:B------:R-:W-:Y:S01]  /*3480*/  IMAD.U32 R76, R158, 0x10000, RZ ;  /* 0x000100009e4c7824 */ /* 0x000fe200078e00ff */
[----:B------:R-:W-:Y:S01]  /*3490*/  LOP3.LUT R79, R78, 0xff0000, R79, 0xf8, !PT ;  /* 0x00ff00004e4f7812 */ /* 0x000fe200078ef84f */
[----:B------:R-:W-:Y:S01]  /*34a0*/  HADD2.F32 R78, -RZ, R44.H1_H1 ;  /* 0x3000002cff4e7230 */ /* 0x000fe20000004100 */
[----:B------:R-:W-:Y:S01]  /*34b0*/  F2FP.F16.E4M3.UNPACK_B R158, R153.H1 ;  /* 0x00000099ff9e723e */ /* 0x000fe200030006ff */
[----:B------:R-:W-:Y:S01]  /*34c0*/  HADD2.F32 R161, -RZ, R156.H0_H0 ;  /* 0x2000009cffa17230 */ /* 0x000fe20000004100 */
[----:B------:R-:W-:Y:S01]  /*34d0*/  F2FP.F16.E4M3.UNPACK_B R45, R45.H1 ;  /* 0x0000002dff2d723e */ /* 0x000fe200030006ff */
[----:B------:R-:W-:Y:S01]  /*34e0*/  HADD2.F32 R44, -RZ, R44.H0_H0 ;  /* 0x2000002cff2c7230 */ /* 0x000fe20000004100 */
[----:B------:R-:W-:Y:S01]  /*34f0*/  LOP3.LUT R76, R157, 0xff0000, R76, 0xf8, !PT ;  /* 0x00ff00009d4c7812 */ /* 0x000fe200078ef84c */
[----:B------:R-:W-:-:S02]  /*3500*/  HADD2.F32 R160, -RZ, R156.H1_H1 ;  /* 0x3000009cffa07230 */ /* 0x000fc40000004100 */
[-C--:B------:R-:W-:Y:S01]  /*3510*/  FMUL.FTZ R163, R78, R161.reuse ;  /* 0x000000a14ea37220 */ /* 0x080fe20000410000 */
[--C-:B------:R-:W-:Y:S02]  /*3520*/  HADD2.F32 R159, -RZ, R158.reuse.H0_H0 ;  /* 0x2000009eff9f7230 */ /* 0x100fe40000004100 */
[--C-:B------:R-:W-:Y:S02]  /*3530*/  HADD2.F32 R157, -RZ, R45.reuse.H1_H1 ;  /* 0x3000002dff9d7230 */ /* 0x100fe40000004100 */
[----:B------:R-:W-:Y:S02]  /*3540*/  HADD2.F32 R156, -RZ, R45.H0_H0 ;  /* 0x2000002dff9c7230 */ /* 0x000fe40000004100 */
[C---:B------:R-:W-:Y:S01]  /*3550*/  FMUL.FTZ R45, R44.reuse, R161 ;  /* 0x000000a12c2d7220 */ /* 0x040fe20000410000 */
[----:B------:R-:W-:Y:S02]  /*3560*/  HADD2.F32 R158, -RZ, R158.H1_H1 ;  /* 0x3000009eff9e7230 */ /* 0x000fe40000004100 */
[CC--:B------:R-:W-:Y:S01]  /*3570*/  FMUL.FTZ R161, R157.reuse, R160.reuse ;  /* 0x000000a09da17220 */ /* 0x0c0fe20000410000 */
[-C--:B------:R-:W-:Y:S01]  /*3580*/  FFMA.FTZ R44, R44, R159.reuse, -R163 ;  /* 0x0000009f2c2c7223 */ /* 0x080fe200000108a3 */
[----:B------:R-:W-:Y:S01]  /*3590*/  FMUL.FTZ R162, R156, R160 ;  /* 0x000000a09ca27220 */ /* 0x000fe20000410000 */
[----:B------:R-:W-:Y:S01]  /*35a0*/  FFMA.FTZ R45, R78, R159, R45 ;  /* 0x0000009f4e2d7223 */ /* 0x000fe2000001002d */
[----:B------:R-:W-:Y:S01]  /*35b0*/  F2FP.F16.E4M3.UNPACK_B R160, R164 ;  /* 0x000000a4ffa0723e */ /* 0x000fe200020006ff */
[-C--:B------:R-:W-:Y:S01]  /*35c0*/  FFMA.FTZ R163, R156, R158.reuse, -R161 ;  /* 0x0000009e9ca37223 */ /* 0x080fe200000108a1 */
[-C--:B------:R-:W-:Y:S01]  /*35d0*/  F2FP.F16.E4M3.UNPACK_B R78, R77.reuse.H1 ;  /* 0x0000004dff4e723e */ /* 0x080fe200030006ff */
[----:B------:R-:W-:Y:S01]  /*35e0*/  FFMA.FTZ R164, R157, R158, R162 ;  /* 0x0000009e9da47223 */ /* 0x000fe200000100a2 */
[----:B------:R-:W-:Y:S01]  /*35f0*/  F2FP.F16.E4M3.UNPACK_B R77, R77 ;  /* 0x0000004dff4d723e */ /* 0x000fe200020006ff */
[----:B------:R-:W-:Y:S01]  /*3600*/  HADD2.F32 R159, -RZ, R160.H1_H1 ;  /* 0x300000a0ff9f7230 */ /* 0x000fe20000004100 */
[----:B------:R-:W-:Y:S01]  /*3610*/  F2FP.F16.E4M3.UNPACK_B R158, R153 ;  /* 0x00000099ff9e723e */ /* 0x000fe200020006ff */
[--C-:B------:R-:W-:Y:S01]  /*3620*/  HADD2.F32 R156, -RZ, R78.reuse.H0_H0 ;  /* 0x2000004eff9c7230 */ /* 0x100fe20000004100 */
[----:B------:R-:W-:Y:S01]  /*3630*/  F2FP.SATFINITE.E4M3.F32.PACK_AB_MERGE_C R168, R164, R163, RZ ;  /* 0x000000a3a4a8723e */ /* 0x000fe200048070ff */
[----:B------:R-:W-:-:S02]  /*3640*/  HADD2.F32 R157, -RZ, R78.H1_H1 ;  /* 0x3000004eff9d7230 */ /* 0x000fc40000004100 */
[--C-:B------:R-:W-:Y:S02]  /*3650*/  HADD2.F32 R78, -RZ, R77.reuse.H0_H0 ;  /* 0x2000004dff4e7230 */ /* 0x100fe40000004100 */
[-C--:B------:R-:W-:Y:S01]  /*3660*/  FMUL.FTZ R162, R156, R159.reuse ;  /* 0x0000009f9ca27220 */ /* 0x080fe20000410000 */
[----:B------:R-:W-:Y:S02]  /*3670*/  HADD2.F32 R153, -RZ, R77.H1_H1 ;  /* 0x3000004dff997230 */ /* 0x000fe40000004100 */
[----:B------:R-:W-:Y:S01]  /*3680*/  FMUL.FTZ R161, R157, R159 ;  /* 0x0000009f9da17220 */ /* 0x000fe20000410000 */
[----:B------:R-:W-:Y:S01]  /*3690*/  HADD2.F32 R77, -RZ, R158.H1_H1 ;  /* 0x3000009eff4d7230 */ /* 0x000fe20000004100 */
[----:B------:R-:W-:Y:S01]  /*36a0*/  F2FP.SATFINITE.E4M3.F32.PACK_AB_MERGE_C R45, R45, R44, R168 ;  /* 0x0000002c2d2d723e */ /* 0x000fe200048070a8 */
[----:B------:R-:W-:Y:S02]  /*36b0*/  HADD2.F32 R160, -RZ, R160.H0_H0 ;  /* 0x200000a0ffa07230 */ /* 0x000fe40000004100 */
[----:B------:R-:W-:-:S02]  /*36c0*/  HADD2.F32 R158, -RZ, R158.H0_H0 ;  /* 0x2000009eff9e7230 */ /* 0x000fc40000004100 */
[-C--:B------:R-:W-:Y:S01]  /*36d0*/  FFMA.FTZ R161, R156, R77.reuse, -R161 ;  /* 0x0000004d9ca17223 */ /* 0x080fe200000108a1 */
[----:B------:R-:W-:Y:S01]  /*36e0*/  FFMA.FTZ R162, R157, R77, R162 ;  /* 0x0000004d9da27223 */ /* 0x000fe200000100a2 */
[CC--:B------:R-:W-:Y:S01]  /*36f0*/  FMUL.FTZ R159, R153.reuse, R160.reuse ;  /* 0x000000a0999f7220 */ /* 0x0c0fe20000410000 */
[-C--:B------:R-:W-:Y:S01]  /*3700*/  F2FP.F16.E4M3.UNPACK_B R156, R47.reuse.H1 ;  /* 0x0000002fff9c723e */ /* 0x080fe200030006ff */
[C---:B------:R-:W-:Y:S01]  /*3710*/  FMUL.FTZ R160, R78.reuse, R160 ;  /* 0x000000a04ea07220 */ /* 0x040fe20000410000 */
[----:B------:R-:W-:Y:S01]  /*3720*/  F2FP.F16.E4M3.UNPACK_B R47, R47 ;  /* 0x0000002fff2f723e */ /* 0x000fe200020006ff */
[-C--:B------:R-:W-:Y:S01]  /*3730*/  FFMA.FTZ R77, R78, R158.reuse, -R159 ;  /* 0x0000009e4e4d7223 */ /* 0x080fe2000001089f */
[----:B------:R-:W-:Y:S01]  /*3740*/  F2FP.SATFINITE.E4M3.F32.PACK_AB_MERGE_C R167, R162, R161, RZ ;  /* 0x000000a1a2a7723e */ /* 0x000fe200048070ff */
[--C-:B------:R-:W-:Y:S01]  /*3750*/  HADD2.F32 R157, -RZ, R156.reuse.H0_H0 ;  /* 0x2000009cff9d7230 */ /* 0x100fe20000004100 */
[-C--:B------:R-:W-:Y:S01]  /*3760*/  F2FP.F16.E4M3.UNPACK_B R162, R79.reuse.H1 ;  /* 0x0000004fffa2723e */ /* 0x080fe200030006ff */
[----:B------:R-:W-:Y:S01]  /*3770*/  FFMA.FTZ R78, R153, R158, R160 ;  /* 0x0000009e994e7223 */ /* 0x000fe200000100a0 */
[----:B------:R-:W-:Y:S01]  /*3780*/  F2FP.F16.E4M3.UNPACK_B R159, R76.H1 ;  /* 0x0000004cff9f723e */ /* 0x000fe200030006ff */
        /* <DEDUP_REMOVED lines=18> */
[----:B------:R-:W-:Y:S02]  /*38b0*/  HADD2.F32 R161, -RZ, R161.H0_H0 ;  /* 0x200000a1ffa17230 */ /* 0x000fe40000004100 */
[----:B------:R-:W-:Y:S01]  /*38c0*/  FFMA.FTZ R153, R79, R76, R164 ;  /* 0x0000004c4f997223 */ /* 0x000fe200000100a4 */
[--C-:B------:R-:W-:Y:S02]  /*38d0*/  HADD2.F32 R76, -RZ, R47.reuse.H0_H0 ;  /* 0x2000002fff4c7230 */ /* 0x100fe40000004100 */
[----:B------:R-:W-:Y:S01]  /*38e0*/  FFMA.FTZ R160, R156, R160, R165 ;  /* 0x000000a09ca07223 */ /* 0x000fe200000100a5 */
[----:B------:R-:W-:Y:S01]  /*38f0*/  HADD2.F32 R79, -RZ, R47.H1_H1 ;  /* 0x3000002fff4f7230 */ /* 0x000fe20000004100 */
[----:B------:R-:W-:Y:S01]  /*3900*/  F2FP.SATFINITE.E4M3.F32.PACK_AB_MERGE_C R44, R78, R77, R167 ;  /* 0x0000004d4e2c723e */ /* 0x000fe200048070a7 */
[--C-:B------:R-:W-:Y:S01]  /*3910*/  HADD2.F32 R47, -RZ, R46.reuse.H0_H0 ;  /* 0x2000002eff2f7230 */ /* 0x100fe20000004100 */
[----:B------:R-:W-:Y:S01]  /*3920*/  F2FP.SATFINITE.E4M3.F32.PACK_AB_MERGE_C R153, R153, R166, RZ ;  /* 0x000000a69999723e */ /* 0x000fe200048070ff */
[----:B------:R-:W-:-:S02]  /*3930*/  HADD2.F32 R46, -RZ, R46.H1_H1 ;  /* 0x3000002eff2e7230 */ /* 0x000fc40000004100 */
[-C--:B------:R-:W-:Y:S01]  /*3940*/  FMUL.FTZ R157, R79, R162.reuse ;  /* 0x000000a24f9d7220 */ /* 0x080fe20000410000 */
[----:B------:R-:W-:Y:S02]  /*3950*/  HADD2.F32 R159, -RZ, R159.H0_H0 ;  /* 0x2000009fff9f7230 */ /* 0x000fe40000004100 */
        /* <DEDUP_REMOVED lines=8> */
[----:B------:R-:W-:-:S04]  /*39e0*/  F2FP.SATFINITE.E4M3.F32.PACK_AB_MERGE_C R160, R160, R163, RZ ;  /* 0x000000a3a0a0723e */ /* 0x000fc800048070ff */
[----:B------:R-:W-:Y:S02]  /*39f0*/  F2FP.SATFINITE.E4M3.F32.PACK_AB_MERGE_C R46, R161, R156, R153 ;  /* 0x0000009ca12e723e */ /* 0x000fe40004807099 */
[----:B------:R-:W-:-:S07]  /*3a00*/  F2FP.SATFINITE.E4M3.F32.PACK_AB_MERGE_C R47, R162, R157, R160 ;  /* 0x0000009da22f723e */ /* 0x000fce00048070a0 */
.L_x_1189:
[----:B------:R-:W-:Y:S05]  /*3a10*/  BSYNC B3 ;  /* 0x0000000000037941 */ /* 0x000fea0003800000 */
.L_x_1188:
[----:B------:R-:W-:Y:S01]  /*3a20*/  ULDC.64 UR4, c[0x0][0x2d8] ;  /* 0x0000b60000047ab9 */ /* 0x000fe20000000a00 */
[----:B------:R-:W-:Y:S01]  /*3a30*/  ULDC.64 UR6, c[0x0][0x208] ;  /* 0x0000820000067ab9 */ /* 0x000fe20000000a00 */
[----:B------:R-:W-:-:S04]  /*3a40*/  IADD3 R76, P2, P6, R151, UR4, R38 ;  /* 0x00000004974c7c10 */ /* 0x000fc8000fe5e026 */
[----:B------:R-:W-:-:S05]  /*3a50*/  IADD3.X R77, R150, UR5, R33, P2, P6 ;  /* 0x00000005964d7c10 */ /* 0x000fca00097ec421 */
[----:B--2---:R1:W-:Y:S04]  /*3a60*/  STG.E.128 desc[UR6][R76.64], R44 ;  /* 0x0000002c4c007986 */ /* 0x0043e8000c101d06 */
.L_x_1187:
[----:B------:R-:W-:Y:S05]  /*3a70*/  BSYNC B2 ;  /* 0x0000000000027941 */ /* 0x000fea0003800000 */
.L_x_1186:
[----:B------:R-:W-:Y:S05]  /*3a80*/  @P1 BRA `(.L_x_1185) ;  /* 0x0000000400d41947 */ /* 0x000fea0003800000 */
[----:B------:R-:W-:Y:S01]  /*3a90*/  LOP3.LUT P2, RZ, R232, 0x4, RZ, 0xc0, !PT ;  /* 0x00000004e8ff7812 */ /* 0x000fe2000784c0ff */
[C---:B-1----:R-:W-:Y:S01]  /*3aa0*/  VIADD R45, R155.reuse, 0x40 ;  /* 0x000000409b2d7836 */ /* 0x042fe20000000000 */
[----:B------:R-:W-:Y:S11]  /*3ab0*/  BSSY B2, `(.L_x_1190) ;  /* 0x000006d000027945 */ /* 0x000ff60003800000 */
[----:B------:R-:W-:Y:S01]  /*3ac0*/  @P2 VIADD R45, R155, 0xffffffc0 ;  /* 0xffffffc09b2d2836 */ /* 0x000fe20000000000 */
[----:B------:R-:W-:-:S03]  /*3ad0*/  ISETP.GE.AND P2, PT, R235, R128, PT ;  /* 0x00000080eb00720c */ /* 0x000fc60003f46270 */
[----:B------:R-:W-:-:S06]  /*3ae0*/  IMAD.IADD R45, R18, 0x1, R45 ;  /* 0x00000001122d7824 */ /* 0x000fcc00078e022d */
[----:B------:R-:W1:Y:S04]  /*3af0*/  LDS.128 R44, [R45+0x20400] ;  /* 0x020400002d2c7984 */ /* 0x000e680000000c00 */
        /* <DEDUP_REMOVED lines=30> */
[----:B------:R-:W-:Y:S01]  /*3ce0*/  FFMA.FTZ R45, R73, R77, R158 ;  /* 0x0000004d492d7223 */ /* 0x000fe2000001009e */
[----:B------:R-:W-:Y:S02]  /*3cf0*/  HADD2.F32 R76, -RZ, R76.H1_H1 ;  /* 0x3000004cff4c7230 */ /* 0x000fe40000004100 */
[CC--:B------:R-:W-:Y:S01]  /*3d00*/  FMUL.FTZ R79, R75.reuse, R153.reuse ;  /* 0x000000994b4f7220 */ /* 0x0c0fe20000410000 */
        /* <DEDUP_REMOVED lines=44> */
[-C--:B------:R-:W-:Y:S01]  /*3fd0*/  FMUL.FTZ R157, R73, R145.reuse ;  /* 0x00000091499d7220 */ /* 0x080fe20000410000 */
        /* <DEDUP_REMOVED lines=9> */
[----:B------:R-:W-:Y:S01]  /*4070*/  FMUL.FTZ R160, R72, R79 ;  /* 0x0000004f48a07220 */ /* 0x000fe20000410000 */
[----:B------:R-:W-:-:S02]  /*4080*/  HADD2.F32 R46, -RZ, R46.H1_H1 ;  /* 0x3000002eff2e7230 */ /* 0x000fc40000004100 */
[----:B------:R-:W-:Y:S01]  /*4090*/  FMUL.FTZ R77, R73, R79 ;  /* 0x0000004f494d7220 */ /* 0x000fe20000410000 */
[----:B------:R-:W-:Y:S01]  /*40a0*/  HADD2.F32 R156, -RZ, R156.H0_H0 ;  /* 0x2000009cff9c7230 */ /* 0x000fe20000004100 */
[----:B------:R-:W-:Y:S01]  /*40b0*/  F2FP.SATFINITE.E4M3.F32.PACK_AB_MERGE_C R152, R152, R157, RZ ;  /* 0x0000009d9898723e */ /* 0x000fe200048070ff */
        /* <DEDUP_REMOVED lines=11> */
[----:B------:R-:W-:-:S07]  /*4170*/  F2FP.SATFINITE.E4M3.F32.PACK_AB_MERGE_C R46, R75, R74, R152 ;  /* 0x0000004a4b2e723e */ /* 0x000fce0004807098 */
.L_x_1191:
[----:B------:R-:W-:Y:S05]  /*4180*/  BSYNC B2 ;  /* 0x0000000000027941 */ /* 0x000fea0003800000 */
.L_x_1190:
[----:B------:R-:W-:Y:S01]  /*4190*/  ULDC.64 UR4, c[0x0][0x2d8] ;  /* 0x0000b60000047ab9 */ /* 0x000fe20000000a00 */
[----:B------:R-:W-:Y:S01]  /*41a0*/  ULDC.64 UR6, c[0x0][0x208] ;  /* 0x0000820000067ab9 */ /* 0x000fe20000000a00 */
[----:B------:R-:W-:-:S04]  /*41b0*/  IADD3 R72, P2, P6, R35, UR4, R151 ;  /* 0x0000000423487c10 */ /* 0x000fc8000fe5e097 */
[----:B------:R-:W-:-:S05]  /*41c0*/  IADD3.X R73, R101, UR5, R150, P2, P6 ;  /* 0x0000000565497c10 */ /* 0x000fca00097ec496 */
[----:B-1----:R2:W-:Y:S04]  /*41d0*/  STG.E.128 desc[UR6][R72.64], R44 ;  /* 0x0000002c48007986 */ /* 0x0025e8000c101d06 */
.L_x_1185:
[----:B------:R-:W-:Y:S05]  /*41e0*/  BSYNC B1 ;  /* 0x0000000000017941 */ /* 0x000fea0003800000 */
.L_x_1184:
        /* <DEDUP_REMOVED lines=113> */
.L_x_1197:
[----:B------:R-:W-:Y:S05]  /*4900*/  BSYNC B3 ;  /* 0x0000000000037941 */ /* 0x000fea0003800000 */
.L_x_1196:
[----:B------:R-:W-:Y:S01]  /*4910*/  ULDC.64 UR4, c[0x0][0x2d8] ;  /* 0x0000b60000047ab9 */ /* 0x000fe20000000a00 */
[----:B------:R-:W-:Y:S01]  /*4920*/  ULDC.64 UR6, c[0x0][0x208] ;  /* 0x0000820000067ab9 */ /* 0x000fe20000000a00 */
[----:B------:R-:W-:-:S04]  /*4930*/  IADD3 R68, P2, P3, R73, UR4, R38 ;  /* 0x0000000449447c10 */ /* 0x000fc8000fb5e026 */
[----:B------:R-:W-:-:S05]  /*4940*/  IADD3.X R69, R72, UR5, R33, P2, P3 ;  /* 0x0000000548457c10 */ /* 0x000fca00097e6421 */
[----:B--2---:R2:W-:Y:S04]  /*4950*/  STG.E.128 desc[UR6][R68.64], R44 ;  /* 0x0000002c44007986 */ /* 0x0045e8000c101d06 */
.L_x_1195:
[----:B------:R-:W-:Y:S05]  /*4960*/  BSYNC B2 ;  /* 0x0000000000027941 */ /* 0x000fea0003800000 */
.L_x_1194:
[----:B------:R-:W-:Y:S05]  /*4970*/  @P1 BRA `(.L_x_1193) ;  /* 0x0000000400d41947 */ /* 0x000fea0003800000 */
[----:B------:R-:W-:Y:S01]  /*4980*/  LOP3.LUT P2, RZ, R232, 0x4, RZ, 0xc0, !PT ;  /* 0x00000004e8ff7812 */ /* 0x000fe2000784c0ff */
[C---:B-12---:R-:W-:Y:S01]  /*4990*/  VIADD R45, R155.reuse, 0x40 ;  /* 0x000000409b2d7836 */ /* 0x046fe20000000000 */
        /* <DEDUP_REMOVED lines=109> */
.L_x_1199:
[----:B------:R-:W-:Y:S05]  /*5070*/  BSYNC B2 ;  /* 0x0000000000027941 */ /* 0x000fea0003800000 */
.L_x_1198:
[----:B------:R-:W-:Y:S01]  /*5080*/  ULDC.64 UR4, c[0x0][0x2d8] ;  /* 0x0000b60000047ab9 */ /* 0x000fe20000000a00 */
[----:B------:R-:W-:Y:S01]  /*5090*/  ULDC.64 UR6, c[0x0][0x208] ;  /* 0x0000820000067ab9 */ /* 0x000fe20000000a00 */
[----:B------:R-:W-:-:S04]  /*50a0*/  IADD3 R64, P2, P3, R35, UR4, R73 ;  /* 0x0000000423407c10 */ /* 0x000fc8000fb5e049 */
[----:B------:R-:W-:-:S05]  /*50b0*/  IADD3.X R65, R101, UR5, R72, P2, P3 ;  /* 0x0000000565417c10 */ /* 0x000fca00097e6448 */
[----:B-1----:R3:W-:Y:S04]  /*50c0*/  STG.E.128 desc[UR6][R64.64], R44 ;  /* 0x0000002c40007986 */ /* 0x0027e8000c101d06 */
.L_x_1193:
[----:B------:R-:W-:Y:S05]  /*50d0*/  BSYNC B1 ;  /* 0x0000000000017941 */ /* 0x000fea0003800000 */
.L_x_1192:
        /* <DEDUP_REMOVED lines=18> */
[----:B------:R-:W-:Y:S01]  /*5200*/  LOP3.LUT R62, R61, 0xff0000ff, RZ, 0xc0, !PT ;  /* 0xff0000ff3d3e7812 */ /* 0x000fe200078ec0ff */
[----:B------:R-:W-:Y:S01]  /*5210*/  IMAD.SHL.U32 R61, R68, 0x100, RZ ;  /* 0x00000100443d7824 */ /* 0x000fe200078e00ff */
[----:B------:R-:W-:Y:S01]  /*5220*/  LOP3.LUT R68, R66, 0xff00, R63, 0xf8, !PT ;  /* 0x0000ff0042447812 */ /* 0x000fe200078ef83f */
[----:B------:R-:W-:Y:S01]  /*5230*/  IMAD.U32 R63, R67, 0x10000, RZ ;  /* 0x00010000433f7824 */ /* 0x000fe200078e00ff */
[----:B------:R-:W-:-:S02]  /*5240*/  F2FP.F16.E4M3.UNPACK_B R66, R143.H1 ;  /* 0x0000008fff42723e */ /* 0x000fc400030006ff */
[----:B------:R-:W-:Y:S01]  /*5250*/  LOP3.LUT R62, R62, 0xff00, R61, 0xf8, !PT ;  /* 0x0000ff003e3e7812 */ /* 0x000fe200078ef83d */
[----:B------:R-:W-:Y:S01]  /*5260*/  IMAD.U32 R61, R69, 0x10000, RZ ;  /* 0x00010000453d7824 */ /* 0x000fe200078e00ff */
[-C--:B------:R-:W-:Y:S01]  /*5270*/  F2FP.F16.E4M3.UNPACK_B R44, R45.reuse ;  /* 0x0000002dff2c723e */ /* 0x080fe200020006ff */
[--C-:B------:R-:W-:Y:S01]  /*5280*/  HADD2.F32 R69, -RZ, R66.reuse.H1_H1 ;  /* 0x30000042ff457230 */ /* 0x100fe20000004100 */
[----:B------:R-:W-:Y:S02]  /*5290*/  F2FP.F16.E4M3.UNPACK_B R45, R45.H1 ;  /* 0x0000002dff2d723e */ /* 0x000fe400030006ff */
[----:B------:R-:W-:Y:S01]  /*52a0*/  LOP3.LUT R70, R68, 0xff0000, R63, 0xf8, !PT ;  /* 0x00ff000044467812 */ /* 0x000fe200078ef83f */
[----:B------:R-:W-:Y:S01]  /*52b0*/  HADD2.F32 R68, -RZ, R66.H0_H0 ;  /* 0x20000042ff447230 */ /* 0x000fe20000004100 */
[----:B------:R-:W-:Y:S01]  /*52c0*/  LOP3.LUT R67, R62, 0xff0000, R61, 0xf8, !PT ;  /* 0x00ff00003e437812 */ /* 0x000fe200078ef83d */
[--C-:B------:R-:W-:Y:S01]  /*52d0*/  HADD2.F32 R61, -RZ, R44.reuse.H1_H1 ;  /* 0x3000002cff3d7230 */ /* 0x100fe20000004100 */
[----:B------:R-:W-:Y:S01]  /*52e0*/  F2FP.F16.E4M3.UNPACK_B R63, R144.H1 ;  /* 0x00000090ff3f723e */ /* 0x000fe200030006ff */
[----:B------:R-:W-:Y:S01]  /*52f0*/  HADD2.F32 R62, -RZ, R45.H1_H1 ;  /* 0x3000002dff3e7230 */ /* 0x000fe20000004100 */
[----:B------:R-:W-:Y:S01]  /*5300*/  F2FP.F16.E4M3.UNPACK_B R143, R143 ;  /* 0x0000008fff8f723e */ /* 0x000fe200020006ff */
[----:B------:R-:W-:-:S02]  /*5310*/  HADD2.F32 R44, -RZ, R44.H0_H0 ;  /* 0x2000002cff2c7230 */ /* 0x000fc40000004100 */
[-C--:B------:R-:W-:Y:S01]  /*5320*/  FMUL.FTZ R71, R61, R68.reuse ;  /* 0x000000443d477220 */ /* 0x080fe20000410000 */
[----:B------:R-:W-:Y:S02]  /*5330*/  HADD2.F32 R66, -RZ, R63.H0_H0 ;  /* 0x2000003fff427230 */ /* 0x000fe40000004100 */
[-C--:B------:R-:W-:Y:S01]  /*5340*/  FMUL.FTZ R72, R62, R69.reuse ;  /* 0x000000453e487220 */ /* 0x080fe20000410000 */
[----:B------:R-:W-:Y:S02]  /*5350*/  HADD2.F32 R45, -RZ, R45.H0_H0 ;  /* 0x2000002dff2d7230 */ /* 0x000fe40000004100 */
[C---:B------:R-:W-:Y:S01]  /*5360*/  FMUL.FTZ R68, R44.reuse, R68 ;  /* 0x000000442c447220 */ /* 0x040fe20000410000 */
[----:B------:R-:W-:Y:S02]  /*5370*/  HADD2.F32 R63, -RZ, R63.H1_H1 ;  /* 0x3000003fff3f7230 */ /* 0x000fe40000004100 */
[----:B------:R-:W-:Y:S01]  /*5380*/  FFMA.FTZ R44, R44, R66, -R71 ;  /* 0x000000422c2c7223 */ /* 0x000fe20000010847 */
[----:B------:R-:W-:Y:S01]  /*5390*/  F2FP.F16.E4M3.UNPACK_B R144, R144 ;  /* 0x00000090ff90723e */ /* 0x000fe200020006ff */
        /* <DEDUP_REMOVED lines=70> */
.L_x_1205:
[----:B------:R-:W-:Y:S05]  /*5800*/  BSYNC B3 ;  /* 0x0000000000037941 */ /* 0x000fea0003800000 */
.L_x_1204:
[----:B------:R-:W-:Y:S01]  /*5810*/  ULDC.64 UR4, c[0x0][0x2d8] ;  /* 0x0000b60000047ab9 */ /* 0x000fe20000000a00 */
[----:B------:R-:W-:Y:S01]  /*5820*/  ULDC.64 UR6, c[0x0][0x208] ;  /* 0x0000820000067ab9 */ /* 0x000fe20000000a00 */
[----:B------:R-:W-:-:S04]  /*5830*/  IADD3 R60, P2, P3, R65, UR4, R38 ;  /* 0x00000004413c7c10 */ /* 0x000fc8000fb5e026 */
[----:B------:R-:W-:-:S05]  /*5840*/  IADD3.X R61, R64, UR5, R33, P2, P3 ;  /* 0x00000005403d7c10 */ /* 0x000fca00097e6421 */
[----:B--2---:R3:W-:Y:S04]  /*5850*/  STG.E.128 desc[UR6][R60.64], R44 ;  /* 0x0000002c3c007986 */ /* 0x0047e8000c101d06 */
.L_x_1203:
[----:B------:R-:W-:Y:S05]  /*5860*/  BSYNC B2 ;  /* 0x0000000000027941 */ /* 0x000fea0003800000 */
.L_x_1202:
[----:B------:R-:W-:Y:S05]  /*5870*/  @P1 BRA `(.L_x_1201) ;  /* 0x0000000400dc1947 */ /* 0x000fea0003800000 */
[----:B------:R-:W-:Y:S01]  /*5880*/  LOP3.LUT P2, RZ, R232, 0x4, RZ, 0xc0, !PT ;  /* 0x00000004e8ff7812 */ /* 0x000fe2000784c0ff */
[C---:B-123--:R-:W-:Y:S01]  /*5890*/  VIADD R45, R155.reuse, 0x40 ;  /* 0x000000409b2d7836 */ /* 0x04efe20000000000 */
[----:B------:R-:W-:Y:S11]  /*58a0*/  BSSY B2, `(.L_x_1206) ;  /* 0x000006f000027945 */ /* 0x000ff60003800000 */
[----:B------:R-:W-:Y:S01]  /*58b0*/  @P2 VIADD R45, R155, 0xffffffc0 ;  /* 0xffffffc09b2d2836 */ /* 0x000fe20000000000 */
[----:B------:R-:W-:-:S03]  /*58c0*/  ISETP.GE.AND P2, PT, R235, R128, PT ;  /* 0x00000080eb00720c */ /* 0x000fc60003f46270 */
[----:B------:R-:W-:-:S06]  /*58d0*/  IMAD.IADD R45, R18, 0x1, R45 ;  /* 0x00000001122d7824 */ /* 0x000fcc00078e022d */
[----:B------:R-:W1:Y:S04]  /*58e0*/  LDS.128 R44, [R45+0x24400] ;  /* 0x024400002d2c7984 */ /* 0x000e680000000c00 */
[----:B------:R-:W-:Y:S05]  /*58f0*/  @P2 BRA `(.L_x_1207) ;  /* 0x0000000400a42947 */ /* 0x000fea0003800000 */
[----:B------:R-:W-:Y:S01]  /*5900*/  SHF.R.U32.HI R66, RZ, 0x8, R57 ;  /* 0x00000008ff427819 */ /* 0x000fe20000011639 */
[----:B-1----:R-:W-:Y:S01]  /*5910*/  IMAD.MOV.U32 R58, RZ, RZ, R47 ;  /* 0x000000ffff3a7224 */ /* 0x002fe200078e002f */
        /* <DEDUP_REMOVED lines=8> */
[----:B------:R-:W-:Y:S01]  /*59a0*/  LOP3.LUT R47, R56, 0xff00, R47, 0xf8, !PT ;  /* 0x0000ff00382f7812 */ /* 0x000fe200078ef82f */
[----:B------:R-:W-:Y:S01]  /*59b0*/  IMAD.MOV.U32 R57, RZ, RZ, R46 ;  /* 0x000000ffff397224 */ /* 0x000fe200078e002e */
[----:B------:R-:W-:Y:S01]  /*59c0*/  LOP3.LUT R59, R60, 0xff00, R59, 0xf8, !PT ;  /* 0x0000ff003c3b7812 */ /* 0x000fe200078ef83b */
[----:B------:R-:W-:Y:S01]  /*59d0*/  IMAD.U32 R56, R63, 0x10000, RZ ;  /* 0x000100003f387824 */ /* 0x000fe200078e00ff */
[----:B------:R-:W-:-:S02]  /*59e0*/  F2FP.F16.E4M3.UNPACK_B R60, R137.H1 ;  /* 0x00000089ff3c723e */ /* 0x000fc400030006ff */
        /* <DEDUP_REMOVED lines=8> */
[----:B------:R-:W-:Y:S02]  /*5a70*/  HADD2.F32 R46, -RZ, R46.H0_H0 ;  /* 0x2000002eff2e7230 */ /* 0x000fe40000004100 */
[----:B------:R-:W-:Y:S01]  /*5a80*/  FMUL.FTZ R67, R47, R62 ;  /* 0x0000003e2f437220 */ /* 0x000fe20000410000 */
[----:B------:R-:W-:Y:S01]  /*5a90*/  HADD2.F32 R60, -RZ, R59.H0_H0 ;  /* 0x2000003bff3c7230 */ /* 0x000fe20000004100 */
[----:B------:R-:W-:Y:S01]  /*5aa0*/  F2FP.F16.E4M3.UNPACK_B R137, R137 ;  /* 0x00000089ff89723e */ /* 0x000fe200020006ff */
[----:B------:R-:W-:-:S02]  /*5ab0*/  HADD2.F32 R56, -RZ, R45.H1_H1 ;  /* 0x3000002dff387230 */ /* 0x000fc40000004100 */
        /* <DEDUP_REMOVED lines=77> */
.L_x_1207:
[----:B------:R-:W-:Y:S05]  /*5f90*/  BSYNC B2 ;  /* 0x0000000000027941 */ /* 0x000fea0003800000 */
.L_x_1206:
[----:B------:R-:W-:Y:S01]  /*5fa0*/  ULDC.64 UR4, c[0x0][0x2d8] ;  /* 0x0000b60000047ab9 */ /* 0x000fe20000000a00 */
[----:B------:R-:W-:Y:S01]  /*5fb0*/  ULDC.64 UR6, c[0x0][0x208] ;  /* 0x0000820000067ab9 */ /* 0x000fe20000000a00 */
[----:B------:R-:W-:-:S04]  /*5fc0*/  IADD3 R56, P2, P3, R35, UR4, R65 ;  /* 0x0000000423387c10 */ /* 0x000fc8000fb5e041 */
[----:B------:R-:W-:-:S05]  /*5fd0*/  IADD3.X R57, R101, UR5, R64, P2, P3 ;  /* 0x0000000565397c10 */ /* 0x000fca00097e6440 */
[----:B-1----:R4:W-:Y:S04]  /*5fe0*/  STG.E.128 desc[UR6][R56.64], R44 ;  /* 0x0000002c38007986 */ /* 0x0029e8000c101d06 */
.L_x_1201:
[----:B------:R-:W-:Y:S05]  /*5ff0*/  BSYNC B1 ;  /* 0x0000000000017941 */ /* 0x000fea0003800000 */
.L_x_1200:
[----:B------:R-:W-:Y:S05]  /*6000*/  @P4 BRA `(.L_x_1208) ;  /* 0x0000005c00204947 */ /* 0x000fea0003800000 */
[----:B------:R-:W-:Y:S01]  /*6010*/  IADD3 R126, P2, P3, R115, R126, R22 ;  /* 0x0000007e737e7210 */ /* 0x000fe20007b5e016 */
[----:B------:R-:W-:Y:S03]  /*6020*/  BSSY B1, `(.L_x_1209) ;  /* 0x0000075000017945 */ /* 0x000fe60003800000 */
[----:B----4-:R-:W-:Y:S01]  /*6030*/  IADD3.X R56, R114, R129, R23, P2, P3 ;  /* 0x0000008172387210 */ /* 0x010fe200017e6417 */
[----:B------:R-:W-:Y:S08]  /*6040*/  @P0 BRA `(.L_x_1210) ;  /* 0x0000000400c80947 */ /* 0x000ff00003800000 */
[----:B-123--:R1:W2:Y:S01]  /*6050*/  LDS.128 R44, [R112+0x26400] ;  /* 0x02640000702c7984 */ /* 0x00e2a20000000c00 */
[----:B------:R-:W-:Y:S01]  /*6060*/  ISETP.GE.AND P2, PT, R228, R128, PT ;  /* 0x00000080e400720c */ /* 0x000fe20003f46270 */
[----:B------:R-:W-:-:S12]  /*6070*/  BSSY B2, `(.L_x_1211) ;  /* 0x000006a000027945 */ /* 0x000fd80003800000 */
[----:B-1----:R-:W-:Y:S05]  /*6080*/  @P2 BRA `(.L_x_1212) ;  /* 0x0000000400a02947 */ /* 0x002fea0003800000 */
[----:B------:R-:W-:Y:S01]  /*6090*/  SHF.R.U32.HI R61, RZ, 0x8, R53 ;  /* 0x00000008ff3d7819 */ /* 0x000fe20000011635 */
[----:B--2---:R-:W-:Y:S01]  /*60a0*/  IMAD.MOV.U32 R54, RZ, RZ, R47 ;  /* 0x000000ffff367224 */ /* 0x004fe200078e002f */
[----:B------:R-:W-:Y:S02]  /*60b0*/  SHF.R.U32.HI R58, RZ, 0x8, R55 ;  /* 0x00000008ff3a7819 */ /* 0x000fe40000011637 */
[----:B------:R-:W-:Y:S01]  /*60c0*/  LOP3.LUT R52, R53, 0xff0000ff, RZ, 0xc0, !PT ;  /* 0xff0000ff35347812 */ /* 0x000fe200078ec0ff */
[----:B------:R-:W-:Y:S01]  /*60d0*/  IMAD.SHL.U32 R47, R61, 0x100, RZ ;  /* 0x000001003d2f7824 */ /* 0x000fe200078e00ff */
[----:B------:R-:W-:Y:S01]  /*60e0*/  SHF.R.U32.HI R59, RZ, 0x10, R53 ;  /* 0x00000010ff3b7819 */ /* 0x000fe20000011635 */
[----:B------:R-:W-:Y:S01]  /*60f0*/  IMAD.MOV.U32 R53, RZ, RZ, R46 ;  /* 0x000000ffff357224 */ /* 0x000fe200078e002e */
[----:B------:R-:W-:Y:S01]  /*6100*/  SHF.R.U32.HI R60, RZ, 0x10, R55 ;  /* 0x00000010ff3c7819 */ /* 0x000fe20000011637 */
[----:B------:R-:W-:Y:S01]  /*6110*/  IMAD.SHL.U32 R46, R58, 0x100, RZ ;  /* 0x000001003a2e7824 */ /* 0x000fe200078e00ff */
[----:B------:R-:W-:-:S02]  /*6120*/  LOP3.LUT R57, R55, 0xff0000ff, RZ, 0xc0, !PT ;  /* 0xff0000ff37397812 */ /* 0x000fc400078ec0ff */
[----:B------:R-:W-:Y:S01]  /*6130*/  LOP3.LUT R47, R52, 0xff00, R47, 0xf8, !PT ;  /* 0x0000ff00342f7812 */ /* 0x000fe200078ef82f */
[----:B------:R-:W-:Y:S01]  /*6140*/  IMAD.U32 R60, R60, 0x10000, RZ ;  /* 0x000100003c3c7824 */ /* 0x000fe200078e00ff */
[----:B------:R-:W-:Y:S01]  /*6150*/  LOP3.LUT R55, R57, 0xff00, R46, 0xf8, !PT ;  /* 0x0000ff0039377812 */ /* 0x000fe200078ef82e */
[----:B------:R-:W-:Y:S01]  /*6160*/  IMAD.U32 R52, R59, 0x10000, RZ ;  /* 0x000100003b347824 */ /* 0x000fe200078e00ff */
[----:B------:R-:W-:Y:S02]  /*6170*/  F2FP.F16.E4M3.UNPACK_B R57, R82.H1 ;  /* 0x00000052ff39723e */ /* 0x000fe400030006ff */
[----:B------:R-:W-:Y:S02]  /*6180*/  F2FP.F16.E4M3.UNPACK_B R46, R45 ;  /* 0x0000002dff2e723e */ /* 0x000fe400020006ff */
[----:B------:R-:W-:Y:S01]  /*6190*/  LOP3.LUT R61, R55, 0xff0000, R60, 0xf8, !PT ;  /* 0x00ff0000373d7812 */ /* 0x000fe200078ef83c */
[--C-:B------:R-:W-:Y:S01]  /*61a0*/  HADD2.F32 R59, -RZ, R57.reuse.H0_H0 ;  /* 0x20000039ff3b7230 */ /* 0x100fe20000004100 */
[----:B------:R-:W-:Y:S01]  /*61b0*/  LOP3.LUT R58, R47, 0xff0000, R52, 0xf8, !PT ;  /* 0x00ff00002f3a7812 */ /* 0x000fe200078ef834 */
[--C-:B------:R-:W-:Y:S01]  /*61c0*/  HADD2.F32 R47, -RZ, R46.reuse.H1_H1 ;  /* 0x3000002eff2f7230 */ /* 0x100fe20000004100 */
        /* <DEDUP_REMOVED lines=19> */
[----:B------:R-:W-:Y:S01]  /*6300*/  HADD2.F32 R55, -RZ, R82.H1_H1 ;  /* 0x30000052ff377230 */ /* 0x000fe20000004100 */
[----:B------:R-:W-:Y:S01]  /*6310*/  F2FP.F16.E4M3.UNPACK_B R44, R44 ;  /* 0x0000002cff2c723e */ /* 0x000fe200020006ff */
[----:B------:R-:W-:-:S02]  /*6320*/  HADD2.F32 R52, -RZ, R83.H1_H1 ;  /* 0x30000053ff347230 */ /* 0x000fc40000004100 */
[--C-:B------:R-:W-:Y:S01]  /*6330*/  HADD2.F32 R47, -RZ, R45.reuse.H1_H1 ;  /* 0x3000002dff2f7230 */ /* 0x100fe20000004100 */
[----:B------:R-:W-:Y:S01]  /*6340*/  F2FP.SATFINITE.E4M3.F32.PACK_AB_MERGE_C R70, R66, R59, RZ ;  /* 0x0000003b4246723e */ /* 0x000fe200048070ff */
[----:B------:R-:W-:Y:S02]  /*6350*/  HADD2.F32 R46, -RZ, R45.H0_H0 ;  /* 0x2000002dff2e7230 */ /* 0x000fe40000004100 */
[----:B------:R-:W-:Y:S02]  /*6360*/  HADD2.F32 R45, -RZ, R44.H0_H0 ;  /* 0x2000002cff2d7230 */ /* 0x000fe40000004100 */
[-C--:B------:R-:W-:Y:S01]  /*6370*/  FMUL.FTZ R57, R47, R55.reuse ;  /* 0x000000372f397220 */ /* 0x080fe20000410000 */
[----:B------:R-:W-:Y:S02]  /*6380*/  HADD2.F32 R82, -RZ, R82.H0_H0 ;  /* 0x20000052ff527230 */ /* 0x000fe40000004100 */
[----:B------:R-:W-:Y:S01]  /*6390*/  FMUL.FTZ R62, R46, R55 ;  /* 0x000000372e3e7220 */ /* 0x000fe20000410000 */
[----:B------:R-:W-:-:S02]  /*63a0*/  HADD2.F32 R44, -RZ, R44.H1_H1 ;  /* 0x3000002cff2c7230 */ /* 0x000fc40000004100 */
[-C--:B------:R-:W-:Y:S01]  /*63b0*/  FFMA.FTZ R57, R46, R52.reuse, -R57 ;  /* 0x000000342e397223 */ /* 0x080fe20000010839 */
[----:B------:R-:W-:Y:S02]  /*63c0*/  HADD2.F32 R83, -RZ, R83.H0_H0 ;  /* 0x20000053ff537230 */ /* 0x000fe40000004100 */
[----:B------:R-:W-:Y:S01]  /*63d0*/  FFMA.FTZ R52, R47, R52, R62 ;  /* 0x000000342f347223 */ /* 0x000fe2000001003e */
[-C--:B------:R-:W-:Y:S01]  /*63e0*/  FMUL.FTZ R55, R45, R82.reuse ;  /* 0x000000522d377220 */ /* 0x080fe20000410000 */
[----:B------:R-:W-:-:S03]  /*63f0*/  FMUL.FTZ R60, R44, R82 ;  /* 0x000000522c3c7220 */ /* 0x000fc60000410000 */
[----:B------:R-:W-:Y:S01]  /*6400*/  F2FP.SATFINITE.E4M3.F32.PACK_AB_MERGE_C R69, R52, R57, RZ ;  /* 0x000000393445723e */ /* 0x000fe200048070ff */
[-C--:B------:R-:W-:Y:S01]  /*6410*/  FFMA.FTZ R62, R45, R83.reuse, -R60 ;  /* 0x000000532d3e7223 */ /* 0x080fe2000001083c */
[----:B------:R-:W-:Y:S01]  /*6420*/  F2FP.F16.E4M3.UNPACK_B R45, R54.H1 ;  /* 0x00000036ff2d723e */ /* 0x000fe200030006ff */
[----:B------:R-:W-:Y:S01]  /*6430*/  FFMA.FTZ R83, R44, R83, R55 ;  /* 0x000000532c537223 */ /* 0x000fe20000010037 */
[----:B------:R-:W-:Y:S02]  /*6440*/  F2FP.F16.E4M3.UNPACK_B R57, R61.H1 ;  /* 0x0000003dff39723e */ /* 0x000fe400030006ff */
[-C--:B------:R-:W-:Y:S01]  /*6450*/  F2FP.F16.E4M3.UNPACK_B R52, R58.reuse.H1 ;  /* 0x0000003aff34723e */ /* 0x080fe200030006ff */
[----:B------:R-:W-:Y:S01]  /*6460*/  HADD2.F32 R47, -RZ, R45.H1_H1 ;  /* 0x3000002dff2f7230 */ /* 0x000fe20000004100 */
[----:B------:R-:W-:Y:S01]  /*6470*/  F2FP.F16.E4M3.UNPACK_B R44, R53.H1 ;  /* 0x00000035ff2c723e */ /* 0x000fe200030006ff */
        /* <DEDUP_REMOVED lines=22> */
[--C-:B------:R-:W-:Y:S02]  /*65e0*/  HADD2.F32 R44, -RZ, R53.reuse.H0_H0 ;  /* 0x20000035ff2c7230 */ /* 0x100fe40000004100 */
[----:B------:R-:W-:Y:S01]  /*65f0*/  HADD2.F32 R54, -RZ, R54.H1_H1 ;  /* 0x30000036ff367230 */ /* 0x000fe20000004100 */
[----:B------:R-:W-:Y:S01]  /*6600*/  F2FP.SATFINITE.E4M3.F32.PACK_AB_MERGE_C R60, R60, R65, RZ ;  /* 0x000000413c3c723e */ /* 0x000fe200048070ff */
[----:B------:R-:W-:-:S02]  /*6610*/  HADD2.F32 R53, -RZ, R53.H1_H1 ;  /* 0x30000035ff357230 */ /* 0x000fc40000004100 */
[----:B------:R-:W-:Y:S01]  /*6620*/  FMUL.FTZ R46, R44, R61 ;  /* 0x0000003d2c2e7220 */ /* 0x000fe20000410000 */
[----:B------:R-:W-:Y:S02]  /*6630*/  HADD2.F32 R58, -RZ, R58.H0_H0 ;  /* 0x2000003aff3a7230 */ /* 0x000fe40000004100 */
[----:B------:R-:W-:Y:S01]  /*6640*/  FMUL.FTZ R66, R54, R57 ;  /* 0x0000003936427220 */ /* 0x000fe20000410000 */
[----:B------:R-:W-:Y:S02]  /*6650*/  HADD2.F32 R52, -RZ, R52.H0_H0 ;  /* 0x20000034ff347230 */ /* 0x000fe40000004100 */
[----:B------:R-:W-:Y:S01]  /*6660*/  FMUL.FTZ R47, R53, R61 ;  /* 0x0000003d352f7220 */ /* 0x000fe20000410000 */
[----:B------:R-:W-:Y:S01]  /*6670*/  FMUL.FTZ R57, R45, R57 ;  /* 0x000000392d397220 */ /* 0x000fe20000410000 */
[-C--:B------:R-:W-:Y:S01]  /*6680*/  FFMA.FTZ R46, R53, R58.reuse, R46 ;  /* 0x0000003a352e7223 */ /* 0x080fe2000001002e */
[----:B------:R-:W-:Y:S01]  /*6690*/  F2FP.SATFINITE.E4M3.F32.PACK_AB_MERGE_C R67, R68, R67, RZ ;  /* 0x000000434443723e */ /* 0x000fe200048070ff */
[----:B------:R-:W-:Y:S01]  /*66a0*/  FFMA.FTZ R47, R44, R58, -R47 ;  /* 0x0000003a2c2f7223 */ /* 0x000fe2000001082f */
[-C--:B------:R-:W-:Y:S01]  /*66b0*/  FFMA.FTZ R66, R45, R52.reuse, -R66 ;  /* 0x000000342d427223 */ /* 0x080fe20000010842 */
[----:B------:R-:W-:Y:S01]  /*66c0*/  FFMA.FTZ R57, R54, R52, R57 ;  /* 0x0000003436397223 */ /* 0x000fe20000010039 */
[----:B------:R-:W-:-:S02]  /*66d0*/  F2FP.SATFINITE.E4M3.F32.PACK_AB_MERGE_C R45, R64, R63, R70 ;  /* 0x0000003f402d723e */ /* 0x000fc40004807046 */
[----:B------:R-:W-:Y:S02]  /*66e0*/  F2FP.SATFINITE.E4M3.F32.PACK_AB_MERGE_C R46, R46, R47, R60 ;  /* 0x0000002f2e2e723e */ /* 0x000fe4000480703c */
[----:B------:R-:W-:Y:S02]  /*66f0*/  F2FP.SATFINITE.E4M3.F32.PACK_AB_MERGE_C R44, R83, R62, R69 ;  /* 0x0000003e532c723e */ /* 0x000fe40004807045 */
[----:B------:R-:W-:-:S07]  /*6700*/  F2FP.SATFINITE.E4M3.F32.PACK_AB_MERGE_C R47, R57, R66, R67 ;  /* 0x00000042392f723e */ /* 0x000fce0004807043 */
.L_x_1212:
[----:B------:R-:W-:Y:S05]  /*6710*/  BSYNC B2 ;  /* 0x0000000000027941 */ /* 0x000fea0003800000 */
.L_x_1211:
[----:B------:R-:W-:Y:S01]  /*6720*/  ULDC.64 UR4, c[0x0][0x2d8] ;  /* 0x0000b60000047ab9 */ /* 0x000fe20000000a00 */
[----:B------:R-:W-:Y:S01]  /*6730*/  ULDC.64 UR6, c[0x0][0x208] ;  /* 0x0000820000067ab9 */ /* 0x000fe20000000a00 */
[----:B------:R-:W-:-:S04]  /*6740*/  IADD3 R52, P2, P3, R126, UR4, R38 ;  /* 0x000000047e347c10 */ /* 0x000fc8000fb5e026 */
[----:B------:R-:W-:-:S05]  /*6750*/  IADD3.X R53, R56, UR5, R33, P2, P3 ;  /* 0x0000000538357c10 */ /* 0x000fca00097e6421 */
[----:B--2---:R4:W-:Y:S04]  /*6760*/  STG.E.128 desc[UR6][R52.64], R44 ;  /* 0x0000002c34007986 */ /* 0x0049e8000c101d06 */
.L_x_1210:
[----:B------:R-:W-:Y:S05]  /*6770*/  BSYNC B1 ;  /* 0x0000000000017941 */ /* 0x000fea0003800000 */
.L_x_1209:
[----:B------:R-:W-:Y:S05]  /*6780*/  @P1 BRA `(.L_x_1208) ;  /* 0x0000005400401947 */ /* 0x000fea0003800000 */
[----:B------:R-:W-:Y:S01]  /*6790*/  LOP3.LUT P2, RZ, R232, 0x4, RZ, 0xc0, !PT ;  /* 0x00000004e8ff7812 */ /* 0x000fe2000784c0ff */
[C---:B-1234-:R-:W-:Y:S01]  /*67a0*/  VIADD R45, R155.reuse, 0x40 ;  /* 0x000000409b2d7836 */ /* 0x05efe20000000000 */
        /* <DEDUP_REMOVED lines=13> */
[----:B------:R-:W-:Y:S01]  /*6880*/  SHF.R.U32.HI R55, RZ, 0x10, R51 ;  /* 0x00000010ff377819 */ /* 0x000fe20000011633 */
[----:B------:R-:W-:Y:S01]  /*6890*/  IMAD.SHL.U32 R46, R54, 0x100, RZ ;  /* 0x00000100362e7824 */ /* 0x000fe200078e00ff */
[----:B------:R-:W-:-:S03]  /*68a0*/  LOP3.LUT R52, R51, 0xff0000ff, RZ, 0xc0, !PT ;  /* 0xff0000ff33347812 */ /* 0x000fc600078ec0ff */
[----:B------:R-:W-:Y:S01]  /*68b0*/  IMAD.U32 R51, R55, 0x10000, RZ ;  /* 0x0001000037337824 */ /* 0x000fe200078e00ff */
[----:B------:R-:W-:Y:S01]  /*68c0*/  LOP3.LUT R54, R52, 0xff00, R47, 0xf8, !PT ;  /* 0x0000ff0034367812 */ /* 0x000fe200078ef82f */
        /* <DEDUP_REMOVED lines=71> */
[--C-:B------:R-:W-:Y:S02]  /*6d40*/  HADD2.F32 R45, -RZ, R50.reuse.H0_H0 ;  /* 0x20000032ff2d7230 */ /* 0x100fe40000004100 */
[----:B------:R-:W-:Y:S01]  /*6d50*/  FFMA.FTZ R64, R47, R51, R62 ;  /* 0x000000332f407223 */ /* 0x000fe2000001003e */
[----:B------:R-:W-:Y:S02]  /*6d60*/  HADD2.F32 R49, -RZ, R49.H1_H1 ;  /* 0x30000031ff317230 */ /* 0x000fe40000004100 */
[----:B------:R-:W-:Y:S01]  /*6d70*/  FMUL.FTZ R46, R44, R57 ;  /* 0x000000392c2e7220 */ /* 0x000fe20000410000 */
[----:B------:R-:W-:Y:S01]  /*6d80*/  HADD2.F32 R50, -RZ, R50.H1_H1 ;  /* 0x30000032ff327230 */ /* 0x000fe20000004100 */
[----:B------:R-:W-:Y:S01]  /*6d90*/  F2FP.SATFINITE.E4M3.F32.PACK_AB_MERGE_C R54, R54, R55, RZ ;  /* 0x000000373636723e */ /* 0x000fe200048070ff */
        /* <DEDUP_REMOVED lines=15> */
.L_x_1214:
[----:B------:R-:W-:Y:S05]  /*6e90*/  BSYNC B1 ;  /* 0x0000000000017941 */ /* 0x000fea0003800000 */
.L_x_1213:
[----:B------:R-:W-:Y:S01]  /*6ea0*/  ULDC.64 UR4, c[0x0][0x2d8] ;  /* 0x0000b60000047ab9 */ /* 0x000fe20000000a00 */
[----:B------:R-:W-:Y:S01]  /*6eb0*/  ULDC.64 UR6, c[0x0][0x208] ;  /* 0x0000820000067ab9 */ /* 0x000fe20000000a00 */
[----:B------:R-:W-:-:S04]  /*6ec0*/  IADD3 R48, P2, P3, R35, UR4, R126 ;  /* 0x0000000423307c10 */ /* 0x000fc8000fb5e07e */
[----:B------:R-:W-:-:S05]  /*6ed0*/  IADD3.X R49, R101, UR5, R56, P2, P3 ;  /* 0x0000000565317c10 */ /* 0x000fca00097e6438 */
[----:B-1----:R1:W-:Y:S01]  /*6ee0*/  STG.E.128 desc[UR6][R48.64], R44 ;  /* 0x0000002c30007986 */ /* 0x0023e2000c101d06 */
[----:B------:R-:W-:Y:S05]  /*6ef0*/  BRA `(.L_x_1208) ;  /* 0x0000004c00647947 */ /* 0x000fea0003800000 */
.L_x_1172:
[----:B------:R-:W2:Y:S01]  /*6f00*/  LDL R48, [R1+0x6c] ;  /* 0x00006c0001307983 */ /* 0x000ea20000100800 */
[C---:B------:R-:W-:Y:S01]  /*6f10*/  ISETP.GE.AND P5, PT, R230.reuse, R113, PT ;  /* 0x00000071e600720c */ /* 0x040fe20003fa6270 */
[C---:B------:R-:W-:Y:S01]  /*6f20*/  VIADD R56, R230.reuse, 0x40 ;  /* 0x00000040e6387836 */ /* 0x040fe20000000000 */
[----:B------:R-:W-:Y:S01]  /*6f30*/  P2R R57, PR, RZ, 0x1 ;  /* 0x00000001ff397803 */ /* 0x000fe20000000000 */
[----:B------:R-:W-:Y:S01]  /*6f40*/  VIADD R58, R230, 0x80 ;  /* 0x00000080e63a7836 */ /* 0x000fe20000000000 */
[----:B------:R-:W-:Y:S01]  /*6f50*/  ISETP.GE.OR P5, PT, R22, R128, P5 ;  /* 0x000000801600720c */ /* 0x000fe20002fa6670 */
[----:B------:R-:W-:-:S12]  /*6f60*/  ULDC.64 UR6, c[0x0][0x208] ;  /* 0x0000820000067ab9 */ /* 0x000fd80000000a00 */
        /* <DEDUP_REMOVED lines=80> */
[----:B---3--:R-:W-:Y:S02]  /*7470*/  IMAD.MOV.U32 R145, RZ, RZ, R72 ;  /* 0x000000ffff917224 */ /* 0x008fe400078e0048 */
[----:B------:R-:W-:Y:S02]  /*7480*/  IMAD.MOV.U32 R146, RZ, RZ, R74 ;  /* 0x000000ffff927224 */ /* 0x000fe400078e004a */
[----:B----4-:R-:W-:-:S02]  /*7490*/  IMAD.MOV.U32 R163, RZ, RZ, R48 ;  /* 0x000000ffffa37224 */ /* 0x010fc400078e0030 */
[----:B------:R-:W-:Y:S02]  /*74a0*/  IMAD.MOV.U32 R161, RZ, RZ, R50 ;  /* 0x000000ffffa17224 */ /* 0x000fe400078e0032 */
[----:B-----5:R-:W-:Y:S02]  /*74b0*/  IMAD.MOV.U32 R162, RZ, RZ, R44 ;  /* 0x000000ffffa27224 */ /* 0x020fe400078e002c */
        /* <DEDUP_REMOVED lines=8> */
[----:B------:R-:W-:Y:S01]  /*7540*/  IMAD.MOV.U32 R152, RZ, RZ, R66 ;  /* 0x000000ffff987224 */ /* 0x000fe200078e0042 */
[----:B------:R-:W-:Y:S06]  /*7550*/  @!P5 BRA `(.L_x_1215) ;  /* 0x000000000004d947 */ /* 0x000fec0003800000 */
[----:B------:R-:W-:Y:S01]  /*7560*/  BPT.TRAP 0x1 ;  /* 0x000000040000795c */ /* 0x000fe20000300000 */
.L_x_1215:
[----:B------:R-:W2:Y:S01]  /*7570*/  LDL R76, [R1+0x40] ;  /* 0x00004000014c7983 */ /* 0x000ea20000100800 */
[----:B------:R-:W-:Y:S01]  /*7580*/  IMAD R104, R19, 0x8, R18 ;  /* 0x0000000813687824 */ /* 0x000fe200078e0212 */
[----:B------:R-:W0:Y:S01]  /*7590*/  LDC R148, c[0x0][0x2e4] ;  /* 0x0000b900ff947b82 */ /* 0x000e220000000800 */
[----:B------:R-:W-:Y:S01]  /*75a0*/  IMAD.MOV.U32 R127, RZ, RZ, R129 ;  /* 0x000000ffff7f7224 */ /* 0x000fe200078e0081 */
[----:B------:R-:W-:Y:S06]  /*75b0*/  BSSY B1, `(.L_x_1216) ;  /* 0x0000006000017945 */ /* 0x000fec0003800000 */
[----:B------:R-:W1:Y:S01]  /*75c0*/  LDC.64 R128, c[0x0][0x2f0] ;  /* 0x0000bc00ff807b82 */ /* 0x000e620000000a00 */
[----:B0-----:R-:W-:Y:S01]  /*75d0*/  IMAD.IADD R150, R148, 0x1, -R123 ;  /* 0x0000000194967824 */ /* 0x001fe200078e0a7b */
[----:B--2---:R-:W-:-:S04]  /*75e0*/  SHF.L.U32 R125, R76, 0x1f, RZ ;  /* 0x0000001f4c7d7819 */ /* 0x004fc800000006ff */
[----:B------:R-:W0:Y:S02]  /*75f0*/  SYNCS.PHASECHK.TRANS64.TRYWAIT P3, [R104+URZ+0x2e890], R125 ;  /* 0x02e8907d680075a7 */ /* 0x000e24000806017f */
[----:B01----:R-:W-:Y:S05]  /*7600*/  @!P3 BRA `(.L_x_1217) ;  /* 0x000002b80098b947 */ /* 0x003fea0003800000 */
.L_x_1545:
[----:B------:R-:W-:Y:S05]  /*7610*/  BSYNC B1 ;  /* 0x0000000000017941 */ /* 0x000fea0003800000 */
.L_x_1216:
[----:B------:R-:W-:Y:S01]  /*7620*/  ISETP.GE.OR P3, PT, R230, R113, P0 ;  /* 0x00000071e600720c */ /* 0x000fe20000766670 */
[----:B------:R-:W-:-:S12]  /*7630*/  BSSY B1, `(.L_x_1218) ;  /* 0x00000f4000017945 */ /* 0x000fd80003800000 */
[----:B------:R-:W-:Y:S05]  /*7640*/  @P3 BRA `(.L_x_1219) ;  /* 0x0000000c00c83947 */ /* 0x000fea0003800000 */
[----:B------:R-:W2:Y:S01]  /*7650*/  LDL R78, [R1+0x70] ;  /* 0x00007000014e7983 */ /* 0x000ea20000100800 */
[----:B------:R-:W-:Y:S02]  /*7660*/  SHF.R.S32.HI R76, RZ, 0x1f, R230 ;  /* 0x0000001fff4c7819 */ /* 0x000fe400000114e6 */
[----:B------:R-:W-:-:S03]  /*7670*/  ISETP.NE.AND P6, PT, R0, RZ, PT ;  /* 0x000000ff0000720c */ /* 0x000fc60003fc5270 */
[-C--:B------:R-:W-:Y:S02]  /*7680*/  IMAD R76, R76, R128.reuse, RZ ;  /* 0x000000804c4c7224 */ /* 0x080fe400078e02ff */
[----:B------:R-:W-:-:S04]  /*7690*/  IMAD.WIDE.U32 R136, R230, R128, R126 ;  /* 0x00000080e6887225 */ /* 0x000fc800078e007e */
[----:B------:R-:W-:Y:S01]  /*76a0*/  IMAD R77, R230, R129, R76 ;  /* 0x00000081e64d7224 */ /* 0x000fe200078e024c */
[----:B------:R-:W-:-:S03]  /*76b0*/  SEL R76, R123, R150, !P6 ;  /* 0x000000967b4c7207 */ /* 0x000fc60007000000 */
[----:B------:R-:W-:Y:S01]  /*76c0*/  IMAD.IADD R158, R77, 0x1, R137 ;  /* 0x000000014d9e7824 */ /* 0x000fe200078e0289 */
[----:B------:R-:W-:-:S04]  /*76d0*/  SHF.R.S32.HI R77, RZ, 0x1f, R76 ;  /* 0x0000001fff4d7819 */ /* 0x000fc8000001144c */
[----:B------:R-:W-:-:S04]  /*76e0*/  LEA.HI R77, R77, R76, RZ, 0x5 ;  /* 0x0000004c4d4d7211 */ /* 0x000fc800078f28ff */
[----:B------:R-:W-:-:S05]  /*76f0*/  LEA.HI.SX32 R77, R77, R30, 0x1b ;  /* 0x0000001e4d4d7211 */ /* 0x000fca00078fdaff */
[----:B------:R-:W-:-:S05]  /*7700*/  IMAD.SHL.U32 R159, R77, 0x10, RZ ;  /* 0x000000104d9f7824 */ /* 0x000fca00078e00ff */
[----:B------:R-:W-:-:S04]  /*7710*/  LOP3.LUT R76, R6, 0x70, R159, 0xf8, !PT ;  /* 0x00000070064c7812 */ /* 0x000fc800078ef89f */
[----:B------:R-:W-:Y:S01]  /*7720*/  LOP3.LUT R76, R76, R21, RZ, 0x3c, !PT ;  /* 0x000000154c4c7212 */ /* 0x000fe200078e3cff */
[----:B------:R-:W-:-:S04]  /*7730*/  IMAD R77, R19, 0x7000, R121 ;  /* 0x00007000134d7824 */ /* 0x000fc800078e0279 */
[----:B------:R-:W-:Y:S01]  /*7740*/  IMAD.IADD R77, R18, 0x1, R77 ;  /* 0x00000001124d7824 */ /* 0x000fe200078e024d */
[----:B------:R-:W-:Y:S01]  /*7750*/  IADD3 R157, P3, P4, R38, R136, R31 ;  /* 0x00000088269d7210 */ /* 0x000fe20007c7e01f */
[----:B------:R-:W-:Y:S03]  /*7760*/  BSSY B2, `(.L_x_1220) ;  /* 0x00000d4000027945 */ /* 0x000fe60003800000 */
[----:B------:R-:W-:Y:S01]  /*7770*/  IADD3.X R164, R33, R158, R32, P3, P4 ;  /* 0x0000009e21a47210 */ /* 0x000fe20001fe8420 */
[----:B--2---:R-:W-:-:S04]  /*7780*/  IMAD.IADD R76, R78, 0x1, R76 ;  /* 0x000000014e4c7824 */ /* 0x004fc800078e024c */
[----:B------:R-:W-:-:S04]  /*7790*/  IMAD R79, R19, 0x7000, R76 ;  /* 0x00007000134f7824 */ /* 0x000fc800078e024c */
[----:B------:R-:W-:Y:S02]  /*77a0*/  IMAD.IADD R80, R18, 0x1, R79 ;  /* 0x0000000112507824 */ /* 0x000fe400078e024f */
[----:B------:R-:W1:Y:S04]  /*77b0*/  LDS.128 R76, [R77+0x20400] ;  /* 0x020400004d4c7984 */ /* 0x000e680000000c00 */
[----:B------:R-:W2:Y:S01]  /*77c0*/  LDS.128 R80, [R80+0x20400] ;  /* 0x0204000050507984 */ /* 0x000ea20000000c00 */
[----:B------:R-:W-:Y:S05]  /*77d0*/  @P2 BRA `(.L_x_1221) ;  /* 0x0000000c00302947 */ /* 0x000fea0003800000 */
[--C-:B------:R-:W-:Y:S02]  /*77e0*/  SHF.R.U32.HI R171, RZ, 0x8, R45.reuse ;  /* 0x00000008ffab7819 */ /* 0x100fe4000001162d */
[----:B------:R-:W-:Y:S02]  /*77f0*/  LOP3.LUT R44, R45, 0xff0000ff, RZ, 0xc0, !PT ;  /* 0xff0000ff2d2c7812 */ /* 0x000fe400078ec0ff */
[----:B------:R-:W-:Y:S01]  /*7800*/  SHF.R.U32.HI R169, RZ, 0x10, R45 ;  /* 0x00000010ffa97819 */ /* 0x000fe2000001162d */
[----:B------:R-:W-:Y:S01]  /*7810*/  IMAD.SHL.U32 R45, R171, 0x100, RZ ;  /* 0x00000100ab2d7824 */ /* 0x000fe200078e00ff */
[----:B------:R-:W-:Y:S02]  /*7820*/  SHF.R.U32.HI R167, RZ, 0x8, R47 ;  /* 0x00000008ffa77819 */ /* 0x000fe4000001162f */
[----:B------:R-:W-:Y:S02]  /*7830*/  SHF.R.U32.HI R165, RZ, 0x8, R51 ;  /* 0x00000008ffa57819 */ /* 0x000fe40000011633 */
[----:B------:R-:W-:-:S02]  /*7840*/  LOP3.LUT R46, R47, 0xff0000ff, RZ, 0xc0, !PT ;  /* 0xff0000ff2f2e7812 */ /* 0x000fc400078ec0ff */
[----:B------:R-:W-:Y:S01]  /*7850*/  SHF.R.U32.HI R168, RZ, 0x10, R47 ;  /* 0x00000010ffa87819 */ /* 0x000fe2000001162f */
[----:B------:R-:W-:Y:S01]  /*7860*/  IMAD.SHL.U32 R47, R167, 0x100, RZ ;  /* 0x00000100a72f7824 */ /* 0x000fe200078e00ff */
[----:B------:R-:W-:Y:S01]  /*7870*/  LOP3.LUT R44, R44, 0xff00, R45, 0xf8, !PT ;  /* 0x0000ff002c2c7812 */ /* 0x000fe200078ef82d */
[----:B------:R-:W-:Y:S01]  /*7880*/  IMAD.U32 R45, R169, 0x10000, RZ ;  /* 0x00010000a92d7824 */ /* 0x000fe200078e00ff */
[----:B------:R-:W-:Y:S02]  /*7890*/  LOP3.LUT R50, R51, 0xff0000ff, RZ, 0xc0, !PT ;  /* 0xff0000ff33327812 */ /* 0x000fe400078ec0ff */
[----:B------:R-:W-:Y:S01]  /*78a0*/  SHF.R.U32.HI R172, RZ, 0x10, R51 ;  /* 0x00000010ffac7819 */ /* 0x000fe20000011633 */
[----:B------:R-:W-:Y:S01]  /*78b0*/  IMAD.SHL.U32 R51, R165, 0x100, RZ ;  /* 0x00000100a5337824 */ /* 0x000fe200078e00ff */
[----:B------:R-:W-:Y:S02]  /*78c0*/  SHF.R.U32.HI R166, RZ, 0x8, R49 ;  /* 0x00000008ffa67819 */ /* 0x000fe40000011631 */
[----:B------:R-:W-:Y:S01]  /*78d0*/  LOP3.LUT R47, R46, 0xff00, R47, 0xf8, !PT ;  /* 0x0000ff002e2f7812 */ /* 0x000fe200078ef82f */
[----:B------:R-:W-:Y:S01]  /*78e0*/  IMAD.U32 R172, R172, 0x10000, RZ ;  /* 0x00010000acac7824 */ /* 0x000fe200078e00ff */
[----:B------:R-:W-:-:S02]  /*78f0*/  LOP3.LUT R48, R49, 0xff0000ff, RZ, 0xc0, !PT ;  /* 0xff0000ff31307812 */ /* 0x000fc400078ec0ff */
[----:B------:R-:W-:Y:S01]  /*7900*/  SHF.R.U32.HI R170, RZ, 0x10, R49 ;  /* 0x00000010ffaa7819 */ /* 0x000fe20000011631 */
[----:B------:R-:W-:Y:S01]  /*7910*/  IMAD.SHL.U32 R49, R166, 0x100, RZ ;  /* 0x00000100a6317824 */ /* 0x000fe200078e00ff */
[----:B------:R-:W-:Y:S01]  /*7920*/  LOP3.LUT R46, R44, 0xff0000, R45, 0xf8, !PT ;  /* 0x00ff00002c2e7812 */ /* 0x000fe200078ef82d */
[----:B------:R-:W-:Y:S01]  /*7930*/  IMAD.U32 R44, R168, 0x10000, RZ ;  /* 0x00010000a82c7824 */ /* 0x000fe200078e00ff */
[----:B------:R-:W-:Y:S01]  /*7940*/  LOP3.LUT R169, R50, 0xff00, R51, 0xf8, !PT ;  /* 0x0000ff0032a97812 */ /* 0x000fe200078ef833 */
[----:B------:R-:W-:Y:S01]  /*7950*/  IMAD.U32 R170, R170, 0x10000, RZ ;  /* 0x00010000aaaa7824 */ /* 0x000fe200078e00ff */
[----:B------:R-:W-:Y:S02]  /*7960*/  F2FP.F16.E4M3.UNPACK_B R168, R163.H1 ;  /* 0x000000a3ffa8723e */ /* 0x000fe400030006ff */
[----:B--2---:R-:W-:Y:S02]  /*7970*/  F2FP.F16.E4M3.UNPACK_B R51, R80.H1 ;  /* 0x00000050ff33723e */ /* 0x004fe400030006ff */
[----:B-1----:R-:W-:-:S02]  /*7980*/  F2FP.F16.E4M3.UNPACK_B R50, R76.H1 ;  /* 0x0000004cff32723e */ /* 0x002fc400030006ff */
[----:B------:R-:W-:Y:S01]  /*7990*/  LOP3.LUT R167, R48, 0xff00, R49, 0xf8, !PT ;  /* 0x0000ff0030a77812 */ /* 0x000fe200078ef831 */
[----:B------:R-:W-:Y:S01]  /*79a0*/  HADD2.F32 R49, -RZ, R51.H0_H0 ;  /* 0x20000033ff317230 */ /* 0x000fe20000004100 */
[----:B------:R-:W-:Y:S01]  /*79b0*/  LOP3.LUT R45, R47, 0xff0000, R44, 0xf8, !PT ;  /* 0x00ff00002f2d7812 */ /* 0x000fe200078ef82c */
[----:B------:R-:W-:Y:S01]  /*79c0*/  HADD2.F32 R44, -RZ, R168.H0_H0 ;  /* 0x200000a8ff2c7230 */ /* 0x000fe20000004100 */
[----:B------:R-:W-:Y:S01]  /*79d0*/  F2FP.F16.E4M3.UNPACK_B R165, R162.H1 ;  /* 0x000000a2ffa5723e */ /* 0x000fe200030006ff */
[----:B------:R-:W-:Y:S01]  /*79e0*/  HADD2.F32 R48, -RZ, R50.H0_H0 ;  /* 0x20000032ff307230 */ /* 0x000fe20000004100 */
[----:B------:R-:W-:Y:S01]  /*79f0*/  LOP3.LUT R47, R167, 0xff0000, R170, 0xf8, !PT ;  /* 0x00ff0000a72f7812 */ /* 0x000fe200078ef8aa */
[----:B------:R-:W-:Y:S02]  /*7a00*/  HADD2.F32 R170, -RZ, R168.H1_H1 ;  /* 0x300000a8ffaa7230 */ /* 0x000fe40000004100 */
[----:B------:R-:W-:Y:S01]  /*7a10*/  FMUL.FTZ R171, R49, R44 ;  /* 0x0000002c31ab7220 */ /* 0x000fe20000410000 */
[----:B------:R-:W-:-:S02]  /*7a20*/  HADD2.F32 R166, -RZ, R165.H0_H0 ;  /* 0x200000a5ffa67230 */ /* 0x000fc40000004100 */
        /* <DEDUP_REMOVED lines=9> */
[----:B------:R-:W-:-:S02]  /*7ac0*/  F2FP.F16.E4M3.UNPACK_B R162, R76 ;  /* 0x0000004cffa2723e */ /* 0x000fc400020006ff */
[----:B------:R-:W-:Y:S01]  /*7ad0*/  F2FP.F16.E4M3.UNPACK_B R80, R80 ;  /* 0x00000050ff50723e */ /* 0x000fe200020006ff */
[C---:B------:R-:W-:Y:S01]  /*7ae0*/  FMUL.FTZ R170, R50.reuse, R170 ;  /* 0x000000aa32aa7220 */ /* 0x040fe20000410000 */
[----:B------:R-:W-:Y:S01]  /*7af0*/  LOP3.LUT R44, R169, 0xff0000, R172, 0xf8, !PT ;  /* 0x00ff0000a92c7812 */ /* 0x000fe200078ef8ac */
[----:B------:R-:W-:Y:S02]  /*7b00*/  HADD2.F32 R169, -RZ, R168.H0_H0 ;  /* 0x200000a8ffa97230 */ /* 0x000fe40000004100 */
[-C--:B------:R-:W-:Y:S01]  /*7b10*/  FFMA.FTZ R51, R50, R167.reuse, -R51 ;  /* 0x000000a732337223 */ /* 0x080fe20000010833 */
[----:B------:R-:W-:Y:S02]  /*7b20*/  HADD2.F32 R76, -RZ, R162.H0_H0 ;  /* 0x200000a2ff4c7230 */ /* 0x000fe40000004100 */
[----:B------:R-:W-:Y:S01]  /*7b30*/  FFMA.FTZ R50, R165, R167, R170 ;  /* 0x000000a7a5327223 */ /* 0x000fe200000100aa */
[----:B------:R-:W-:Y:S02]  /*7b40*/  HADD2.F32 R163, -RZ, R80.H0_H0 ;  /* 0x20000050ffa37230 */ /* 0x000fe40000004100 */
        /* <DEDUP_REMOVED lines=22> */
[----:B------:R-:W-:Y:S01]  /*7cb0*/  FMUL.FTZ R175, R168, R173 ;  /* 0x000000ada8af7220 */ /* 0x000fe20000410000 */
[----:B------:R-:W-:Y:S01]  /*7cc0*/  HADD2.F32 R170, -RZ, R170.H1_H1 ;  /* 0x300000aaffaa7230 */ /* 0x000fe20000004100 */
[----:B------:R-:W-:Y:S01]  /*7cd0*/  F2FP.SATFINITE.E4M3.F32.PACK_AB_MERGE_C R49, R50, R49, RZ ;  /* 0x000000313231723e */ /* 0x000fe200048070ff */
[----:B------:R-:W-:Y:S02]  /*7ce0*/  HADD2.F32 R167, -RZ, R167.H1_H1 ;  /* 0x300000a7ffa77230 */ /* 0x000fe40000004100 */
[C---:B------:R-:W-:Y:S01]  /*7cf0*/  FMUL.FTZ R173, R166.reuse, R173 ;  /* 0x000000ada6ad7220 */ /* 0x040fe20000410000 */
[----:B------:R-:W-:Y:S02]  /*7d00*/  HADD2.F32 R162, -RZ, R162.H1_H1 ;  /* 0x300000a2ffa27230 */ /* 0x000fe40000004100 */
[----:B------:R-:W-:Y:S01]  /*7d10*/  FFMA.FTZ R175, R166, R171, -R175 ;  /* 0x000000aba6af7223 */ /* 0x000fe200000108af */
[----:B------:R-:W-:Y:S02]  /*7d20*/  HADD2.F32 R169, -RZ, R169.H1_H1 ;  /* 0x300000a9ffa97230 */ /* 0x000fe40000004100 */
[CC--:B------:R-:W-:Y:S01]  /*7d30*/  FMUL.FTZ R177, R167.reuse, R170.reuse ;  /* 0x000000aaa7b17220 */ /* 0x0c0fe20000410000 */
[----:B------:R-:W-:Y:S01]  /*7d40*/  F2FP.F16.E4M3.UNPACK_B R166, R161 ;  /* 0x000000a1ffa6723e */ /* 0x000fe200020006ff */
[C---:B------:R-:W-:Y:S01]  /*7d50*/  FMUL.FTZ R172, R162.reuse, R170 ;  /* 0x000000aaa2ac7220 */ /* 0x040fe20000410000 */
[----:B------:R-:W-:Y:S01]  /*7d60*/  F2FP.F16.E4M3.UNPACK_B R161, R82 ;  /* 0x00000052ffa1723e */ /* 0x000fe200020006ff */
[-C--:B------:R-:W-:Y:S01]  /*7d70*/  FFMA.FTZ R170, R162, R169.reuse, -R177 ;  /* 0x000000a9a2aa7223 */ /* 0x080fe200000108b1 */
[----:B------:R-:W-:Y:S01]  /*7d80*/  F2FP.F16.E4M3.UNPACK_B R162, R160 ;  /* 0x000000a0ffa2723e */ /* 0x000fe200020006ff */
[----:B------:R-:W-:Y:S01]  /*7d90*/  FFMA.FTZ R177, R167, R169, R172 ;  /* 0x000000a9a7b17223 */ /* 0x000fe200000100ac */
[----:B------:R-:W-:-:S02]  /*7da0*/  HADD2.F32 R169, -RZ, R166.H0_H0 ;  /* 0x200000a6ffa97230 */ /* 0x000fc40000004100 */
[----:B------:R-:W-:Y:S01]  /*7db0*/  FFMA.FTZ R168, R168, R171, R173 ;  /* 0x000000aba8a87223 */ /* 0x000fe200000100ad */
[--C-:B------:R-:W-:Y:S01]  /*7dc0*/  HADD2.F32 R160, -RZ, R161.reuse.H0_H0 ;  /* 0x200000a1ffa07230 */ /* 0x100fe20000004100 */
[----:B------:R-:W-:Y:S01]  /*7dd0*/  F2FP.SATFINITE.E4M3.F32.PACK_AB_MERGE_C R48, R51, R48, RZ ;  /* 0x000000303330723e */ /* 0x000fe200048070ff */
[----:B------:R-:W-:Y:S01]  /*7de0*/  HADD2.F32 R166, -RZ, R166.H1_H1 ;  /* 0x300000a6ffa67230 */ /* 0x000fe20000004100 */
[----:B------:R-:W-:Y:S01]  /*7df0*/  F2FP.F16.E4M3.UNPACK_B R50, R81 ;  /* 0x00000051ff32723e */ /* 0x000fe200020006ff */
[--C-:B------:R-:W-:Y:S02]  /*7e00*/  HADD2.F32 R82, -RZ, R78.reuse.H0_H0 ;  /* 0x2000004eff527230 */ /* 0x100fe40000004100 */
[----:B------:R-:W-:Y:S01]  /*7e10*/  FMUL.FTZ R171, R160, R169 ;  /* 0x000000a9a0ab7220 */ /* 0x000fe20000410000 */
[----:B------:R-:W-:Y:S01]  /*7e20*/  HADD2.F32 R161, -RZ, R161.H1_H1 ;  /* 0x300000a1ffa17230 */ /* 0x000fe20000004100 */
[----:B------:R-:W-:Y:S01]  /*7e30*/  F2FP.F16.E4M3.UNPACK_B R51, R47 ;  /* 0x0000002fff33723e */ /* 0x000fe200020006ff */
[----:B------:R-:W-:-:S02]  /*7e40*/  HADD2.F32 R78, -RZ, R78.H1_H1 ;  /* 0x3000004eff4e7230 */ /* 0x000fc40000004100 */
[----:B------:R-:W-:Y:S01]  /*7e50*/  FMUL.FTZ R169, R82, R169 ;  /* 0x000000a952a97220 */ /* 0x000fe20000410000 */
[--C-:B------:R-:W-:Y:S02]  /*7e60*/  HADD2.F32 R167, -RZ, R162.reuse.H0_H0 ;  /* 0x200000a2ffa77230 */ /* 0x100fe40000004100 */
[-C--:B------:R-:W-:Y:S01]  /*7e70*/  FMUL.FTZ R173, R161, R166.reuse ;  /* 0x000000a6a1ad7220 */ /* 0x080fe20000410000 */
[----:B------:R-:W-:Y:S02]  /*7e80*/  HADD2.F32 R162, -RZ, R162.H1_H1 ;  /* 0x300000a2ffa27230 */ /* 0x000fe40000004100 */
[----:B------:R-:W-:Y:S01]  /*7e90*/  FMUL.FTZ R166, R78, R166 ;  /* 0x000000a64ea67220 */ /* 0x000fe20000410000 */
[----:B------:R-:W-:Y:S01]  /*7ea0*/  F2FP.SATFINITE.E4M3.F32.PACK_AB_MERGE_C R80, R165, R80, R49 ;  /* 0x00000050a550723e */ /* 0x000fe20004807031 */
[----:B------:R-:W-:Y:S01]  /*7eb0*/  FFMA.FTZ R171, R82, R167, -R171 ;  /* 0x000000a752ab7223 */ /* 0x000fe200000108ab */
[----:B------:R-:W-:Y:S01]  /*7ec0*/  F2FP.F16.E4M3.UNPACK_B R49, R77 ;  /* 0x0000004dff31723e */ /* 0x000fe200020006ff */
[----:B------:R-:W-:Y:S01]  /*7ed0*/  FFMA.FTZ R82, R160, R167, R169 ;  /* 0x000000a7a0527223 */ /* 0x000fe200000100a9 */
[----:B------:R-:W-:Y:S01]  /*7ee0*/  FFMA.FTZ R167, R161, R162, R166 ;  /* 0x000000a2a1a77223 */ /* 0x000fe200000100a6 */
[----:B------:R-:W-:Y:S01]  /*7ef0*/  F2FP.SATFINITE.E4M3.F32.PACK_AB_MERGE_C R168, R177, R168, RZ ;  /* 0x000000a8b1a8723e */ /* 0x000fe200048070ff */
[----:B------:R-:W-:Y:S01]  /*7f00*/  HADD2.F32 R160, -RZ, R50.H0_H0 ;  /* 0x20000032ffa07230 */ /* 0x000fe20000004100 */
[----:B------:R-:W-:Y:S01]  /*7f10*/  F2FP.SATFINITE.E4M3.F32.PACK_AB_MERGE_C R76, R163, R76, R48 ;  /* 0x0000004ca34c723e */ /* 0x000fe20004807030 */
[----:B------:R-:W-:Y:S01]  /*7f20*/  HADD2.F32 R165, -RZ, R51.H0_H0 ;  /* 0x20000033ffa57230 */ /* 0x000fe20000004100 */
[----:B------:R-:W-:Y:S01]  /*7f30*/  F2FP.F16.E4M3.UNPACK_B R161, R46 ;  /* 0x0000002effa1723e */ /* 0x000fe200020006ff */
[----:B------:R-:W-:-:S02]  /*7f40*/  HADD2.F32 R48, -RZ, R49.H0_H0 ;  /* 0x20000031ff307230 */ /* 0x000fc40000004100 */
[----:B------:R-:W-:Y:S01]  /*7f50*/  FFMA.FTZ R78, R78, R162, -R173 ;  /* 0x000000a24e4e7223 */ /* 0x000fe200000108ad */
[----:B------:R-:W-:Y:S01]  /*7f60*/  F2FP.SATFINITE.E4M3.F32.PACK_AB_MERGE_C R82, R167, R82, R168 ;  /* 0x00000052a752723e */ /* 0x000fe200048070a8 */
[-C--:B------:R-:W-:Y:S01]  /*7f70*/  FMUL.FTZ R167, R160, R165.reuse ;  /* 0x000000a5a0a77220 */ /* 0x080fe20000410000 */
[----:B------:R-:W-:Y:S02]  /*7f80*/  HADD2.F32 R163, -RZ, R161.H0_H0 ;  /* 0x200000a1ffa37230 */ /* 0x000fe40000004100 */
[C---:B------:R-:W-:Y:S01]  /*7f90*/  FMUL.FTZ R165, R48.reuse, R165 ;  /* 0x000000a530a57220 */ /* 0x040fe20000410000 */
[----:B------:R-:W-:Y:S01]  /*7fa0*/  HADD2.F32 R162, -RZ, R51.H1_H1 ;  /* 0x30000033ffa27230 */ /* 0x000fe20000004100 */
[----:B------:R-:W-:Y:S01]  /*7fb0*/  F2FP.F16.E4M3.UNPACK_B R81, R81.H1 ;  /* 0x00000051ff51723e */ /* 0x000fe200030006ff */
[----:B------:R-:W-:Y:S02]  /*7fc0*/  HADD2.F32 R50, -RZ, R50.H1_H1 ;  /* 0x30000032ff327230 */ /* 0x000fe40000004100 */
[----:B------:R-:W-:Y:S01]  /*7fd0*/  FFMA.FTZ R48, R48, R163, -R167 ;  /* 0x000000a330307223 */ /* 0x000fe200000108a7 */
[----:B------:R-:W-:-:S02]  /*7fe0*/  HADD2.F32 R51, -RZ, R49.H1_H1 ;  /* 0x30000031ff337230 */ /* 0x000fc40000004100 */
[----:B------:R-:W-:Y:S01]  /*7ff0*/  FFMA.FTZ R49, R160, R163, R165 ;  /* 0x000000a3a0317223 */ /* 0x000fe200000100a5 */
[----:B------:R-:W-:Y:S02]  /*8000*/  HADD2.F32 R161, -RZ, R161.H1_H1 ;  /* 0x300000a1ffa17230 */ /* 0x000fe40000004100 */
[CC--:B------:R-:W-:Y:S01]  /*8010*/  FMUL.FTZ R160, R50.reuse, R162.reuse ;  /* 0x000000a232a07220 */ /* 0x0c0fe20000410000 */
        /* <DEDUP_REMOVED lines=9> */
[----:B------:R-:W-:Y:S01]  /*80b0*/  F2FP.F16.E4M3.UNPACK_B R169, R44.H1 ;  /* 0x0000002cffa9723e */ /* 0x000fe200030006ff */
[----:B------:R-:W-:Y:S01]  /*80c0*/  HADD2.F32 R47, -RZ, R77.H0_H0 ;  /* 0x2000004dff2f7230 */ /* 0x000fe20000004100 */
[----:B------:R-:W-:Y:S01]  /*80d0*/  F2FP.SATFINITE.E4M3.F32.PACK_AB_MERGE_C R78, R78, R171, R170 ;  /* 0x000000ab4e4e723e */ /* 0x000fe200048070aa */
[----:B------:R-:W-:-:S02]  /*80e0*/  HADD2.F32 R161, -RZ, R81.H1_H1 ;  /* 0x30000051ffa17230 */ /* 0x000fc40000004100 */
[CC--:B------:R-:W-:Y:S01]  /*80f0*/  FMUL.FTZ R168, R160.reuse, R163.reuse ;  /* 0x000000a3a0a87220 */ /* 0x0c0fe20000410000 */
[----:B------:R-:W-:Y:S02]  /*8100*/  HADD2.F32 R81, -RZ, R46.H0_H0 ;  /* 0x2000002eff517230 */ /* 0x000fe40000004100 */
[C---:B------:R-:W-:Y:S01]  /*8110*/  FMUL.FTZ R163, R47.reuse, R163 ;  /* 0x000000a32fa37220 */ /* 0x040fe20000410000 */
[----:B------:R-:W-:Y:S01]  /*8120*/  HADD2.F32 R77, -RZ, R77.H1_H1 ;  /* 0x3000004dff4d7230 */ /* 0x000fe20000004100 */
[-C--:B------:R-:W-:Y:S01]  /*8130*/  F2FP.F16.E4M3.UNPACK_B R165, R45.reuse ;  /* 0x0000002dffa5723e */ /* 0x080fe200020006ff */
[----:B------:R-:W-:Y:S01]  /*8140*/  HADD2.F32 R162, -RZ, R162.H1_H1 ;  /* 0x300000a2ffa27230 */ /* 0x000fe20000004100 */
[----:B------:R-:W-:Y:S01]  /*8150*/  F2FP.F16.E4M3.UNPACK_B R45, R45.H1 ;  /* 0x0000002dff2d723e */ /* 0x000fe200030006ff */
[----:B------:R-:W-:Y:S02]  /*8160*/  HADD2.F32 R166, -RZ, R46.H1_H1 ;  /* 0x3000002effa67230 */ /* 0x000fe40000004100 */
[-C--:B------:R-:W-:Y:S01]  /*8170*/  FFMA.FTZ R46, R47, R81.reuse, -R168 ;  /* 0x000000512f2e7223 */ /* 0x080fe200000108a8 */
[----:B------:R-:W-:Y:S01]  /*8180*/  FFMA.FTZ R47, R160, R81, R163 ;  /* 0x00000051a02f7223 */ /* 0x000fe200000100a3 */
[-C--:B------:R-:W-:Y:S01]  /*8190*/  FMUL.FTZ R160, R77, R162.reuse ;  /* 0x000000a24da07220 */ /* 0x080fe20000410000 */
[----:B------:R-:W-:Y:S01]  /*81a0*/  FMUL.FTZ R170, R161, R162 ;  /* 0x000000a2a1aa7220 */ /* 0x000fe20000410000 */
[----:B------:R-:W-:Y:S01]  /*81b0*/  F2FP.F16.E4M3.UNPACK_B R81, R79 ;  /* 0x0000004fff51723e */ /* 0x000fe200020006ff */
[----:B------:R-:W-:-:S02]  /*81c0*/  HADD2.F32 R171, -RZ, R169.H0_H0 ;  /* 0x200000a9ffab7230 */ /* 0x000fc40000004100 */
[-C--:B------:R-:W-:Y:S01]  /*81d0*/  FFMA.FTZ R172, R161, R166.reuse, R160 ;  /* 0x000000a6a1ac7223 */ /* 0x080fe200000100a0 */
[-C--:B------:R-:W-:Y:S01]  /*81e0*/  F2FP.F16.E4M3.UNPACK_B R161, R83.reuse.H1 ;  /* 0x00000053ffa1723e */ /* 0x080fe200030006ff */
[----:B------:R-:W-:Y:S01]  /*81f0*/  FFMA.FTZ R77, R77, R166, -R170 ;  /* 0x000000a64d4d7223 */ /* 0x000fe200000108aa */
[----:B------:R-:W-:Y:S01]  /*8200*/  F2FP.F16.E4M3.UNPACK_B R162, R83 ;  /* 0x00000053ffa2723e */ /* 0x000fe200020006ff */
[----:B------:R-:W-:Y:S01]  /*8210*/  HADD2.F32 R167, -RZ, R45.H0_H0 ;  /* 0x2000002dffa77230 */ /* 0x000fe20000004100 */
[----:B------:R-:W-:Y:S01]  /*8220*/  F2FP.F16.E4M3.UNPACK_B R79, R79.H1 ;  /* 0x0000004fff4f723e */ /* 0x000fe200030006ff */
[----:B------:R-:W-:Y:S01]  /*8230*/  HADD2.F32 R83, -RZ, R81.H0_H0 ;  /* 0x20000051ff537230 */ /* 0x000fe20000004100 */
[----:B------:R-:W-:Y:S01]  /*8240*/  F2FP.F16.E4M3.UNPACK_B R168, R44 ;  /* 0x0000002cffa8723e */ /* 0x000fe200020006ff */
[----:B------:R-:W-:Y:S01]  /*8250*/  HADD2.F32 R44, -RZ, R161.H0_H0 ;  /* 0x200000a1ff2c7230 */ /* 0x000fe20000004100 */
[----:B------:R-:W-:Y:S01]  /*8260*/  F2FP.SATFINITE.E4M3.F32.PACK_AB_MERGE_C R46, R77, R46, RZ ;  /* 0x0000002e4d2e723e */ /* 0x000fe200048070ff */
[----:B------:R-:W-:Y:S01]  /*8270*/  HADD2.F32 R163, -RZ, R162.H0_H0 ;  /* 0x200000a2ffa37230 */ /* 0x000fe20000004100 */
[----:B------:R-:W-:Y:S01]  /*8280*/  F2FP.SATFINITE.E4M3.F32.PACK_AB_MERGE_C R47, R172, R47, RZ ;  /* 0x0000002fac2f723e */ /* 0x000fe200048070ff */
[----:B------:R-:W-:-:S02]  /*8290*/  HADD2.F32 R160, -RZ, R79.H0_H0 ;  /* 0x2000004fffa07230 */ /* 0x000fc40000004100 */
[-C--:B------:R-:W-:Y:S01]  /*82a0*/  FMUL.FTZ R173, R44, R171.reuse ;  /* 0x000000ab2cad7220 */ /* 0x080fe20000410000 */
[----:B------:R-:W-:Y:S01]  /*82b0*/  HADD2.F32 R170, -RZ, R168.H0_H0 ;  /* 0x200000a8ffaa7230 */ /* 0x000fe20000004100 */
[----:B------:R-:W-:Y:S01]  /*82c0*/  F2FP.SATFINITE.E4M3.F32.PACK_AB_MERGE_C R77, R51, R48, R46 ;  /* 0x00000030334d723e */ /* 0x000fe2000480702e */
[----:B------:R-:W-:Y:S02]  /*82d0*/  HADD2.F32 R166, -RZ, R165.H0_H0 ;  /* 0x200000a5ffa67230 */ /* 0x000fe40000004100 */
[C---:B------:R-:W-:Y:S01]  /*82e0*/  FMUL.FTZ R171, R160.reuse, R171 ;  /* 0x000000aba0ab7220 */ /* 0x040fe20000410000 */
[-C--:B------:R-:W-:Y:S01]  /*82f0*/  FFMA.FTZ R173, R160, R167.reuse, -R173 ;  /* 0x000000a7a0ad7223 */ /* 0x080fe200000108ad */
[-C--:B------:R-:W-:Y:S01]  /*8300*/  FMUL.FTZ R174, R163, R170.reuse ;  /* 0x000000aaa3ae7220 */ /* 0x080fe20000410000 */
[----:B------:R-:W-:Y:S01]  /*8310*/  FMUL.FTZ R170, R83, R170 ;  /* 0x000000aa53aa7220 */ /* 0x000fe20000410000 */
[----:B------:R-:W-:Y:S02]  /*8320*/  HADD2.F32 R161, -RZ, R161.H1_H1 ;  /* 0x300000a1ffa17230 */ /* 0x000fe40000004100 */
[----:B------:R-:W-:Y:S01]  /*8330*/  FFMA.FTZ R171, R44, R167, R171 ;  /* 0x000000a72cab7223 */ /* 0x000fe200000100ab */
[----:B------:R-:W-:-:S02]  /*8340*/  HADD2.F32 R160, -RZ, R169.H1_H1 ;  /* 0x300000a9ffa07230 */ /* 0x000fc40000004100 */
[-C--:B------:R-:W-:Y:S01]  /*8350*/  FFMA.FTZ R174, R83, R166.reuse, -R174 ;  /* 0x000000a653ae7223 */ /* 0x080fe200000108ae */
[----:B------:R-:W-:Y:S02]  /*8360*/  HADD2.F32 R79, -RZ, R79.H1_H1 ;  /* 0x3000004fff4f7230 */ /* 0x000fe40000004100 */
[----:B------:R-:W-:Y:S01]  /*8370*/  FFMA.FTZ R170, R163, R166, R170 ;  /* 0x000000a6a3aa7223 */ /* 0x000fe200000100aa */
[----:B------:R-:W-:Y:S02]  /*8380*/  HADD2.F32 R162, -RZ, R162.H1_H1 ;  /* 0x300000a2ffa27230 */ /* 0x000fe40000004100 */
[-C--:B------:R-:W-:Y:S01]  /*8390*/  FMUL.FTZ R166, R161, R160.reuse ;  /* 0x000000a0a1a67220 */ /* 0x080fe20000410000 */
[----:B------:R-:W-:Y:S02]  /*83a0*/  HADD2.F32 R168, -RZ, R168.H1_H1 ;  /* 0x300000a8ffa87230 */ /* 0x000fe40000004100 */
[----:B------:R-:W-:Y:S01]  /*83b0*/  FMUL.FTZ R176, R79, R160 ;  /* 0x000000a04fb07220 */ /* 0x000fe20000410000 */
[----:B------:R-:W-:-:S02]  /*83c0*/  HADD2.F32 R44, -RZ, R45.H1_H1 ;  /* 0x3000002dff2c7230 */ /* 0x000fc40000004100 */
[----:B------:R-:W-:Y:S02]  /*83d0*/  HADD2.F32 R81, -RZ, R81.H1_H1 ;  /* 0x30000051ff517230 */ /* 0x000fe40000004100 */
[----:B------:R-:W-:Y:S01]  /*83e0*/  FMUL.FTZ R160, R162, R168 ;  /* 0x000000a8a2a07220 */ /* 0x000fe20000410000 */
[----:B------:R-:W-:Y:S02]  /*83f0*/  HADD2.F32 R165, -RZ, R165.H1_H1 ;  /* 0x300000a5ffa57230 */ /* 0x000fe40000004100 */
[-C--:B------:R-:W-:Y:S01]  /*8400*/  FFMA.FTZ R166, R79, R44.reuse, -R166 ;  /* 0x0000002c4fa67223 */ /* 0x080fe200000108a6 */
[----:B------:R-:W-:Y:S01]  /*8410*/  FFMA.FTZ R176, R161, R44, R176 ;  /* 0x0000002ca1b07223 */ /* 0x000fe200000100b0 */
[C---:B------:R-:W-:Y:S01]  /*8420*/  FMUL.FTZ R45, R81.reuse, R168 ;  /* 0x000000a8512d7220 */ /* 0x040fe20000410000 */
[----:B------:R-:W-:Y:S02]  /*8430*/  FFMA.FTZ R81, R81, R165, -R160 ;  /* 0x000000a551517223 */ /* 0x000fe400000108a0 */
[----:B------:R-:W-:Y:S01]  /*8440*/  F2FP.SATFINITE.E4M3.F32.PACK_AB_MERGE_C R166, R166, R173, RZ ;  /* 0x000000ada6a6723e */ /* 0x000fe200048070ff */
[----:B------:R-:W-:Y:S01]  /*8450*/  FFMA.FTZ R45, R162, R165, R45 ;  /* 0x000000a5a22d7223 */ /* 0x000fe2000001002d */
[----:B------:R-:W-:-:S02]  /*8460*/  F2FP.SATFINITE.E4M3.F32.PACK_AB_MERGE_C R171, R176, R171, RZ ;  /* 0x000000abb0ab723e */ /* 0x000fc400048070ff */
[----:B------:R-:W-:Y:S02]  /*8470*/  F2FP.SATFINITE.E4M3.F32.PACK_AB_MERGE_C R79, R81, R174, R166 ;  /* 0x000000ae514f723e */ /* 0x000fe400048070a6 */
[----:B------:R-:W-:Y:S02]  /*8480*/  F2FP.SATFINITE.E4M3.F32.PACK_AB_MERGE_C R81, R50, R49, R47 ;  /* 0x000000313251723e */ /* 0x000fe4000480702f */
[----:B------:R-:W-:-:S07]  /*8490*/  F2FP.SATFINITE.E4M3.F32.PACK_AB_MERGE_C R83, R45, R170, R171 ;  /* 0x000000aa2d53723e */ /* 0x000fce00048070ab */
.L_x_1221:
[----:B------:R-:W-:Y:S05]  /*84a0*/  BSYNC B2 ;  /* 0x0000000000027941 */ /* 0x000fea0003800000 */
.L_x_1220:
[----:B------:R-:W-:Y:S01]  /*84b0*/  ISETP.GE.AND P3, PT, R159, R148, PT ;  /* 0x000000949f00720c */ /* 0x000fe20003f66270 */
[----:B------:R-:W-:Y:S01]  /*84c0*/  ULDC.64 UR4, c[0x0][0x2d8] ;  /* 0x0000b60000047ab9 */ /* 0x000fe20000000a00 */
[----:B------:R-:W-:-:S11]  /*84d0*/  ULDC.64 UR6, c[0x0][0x208] ;  /* 0x0000820000067ab9 */ /* 0x000fd60000000a00 */
        /* <DEDUP_REMOVED lines=9> */
.L_x_1219:
[----:B------:R-:W-:Y:S05]  /*8570*/  BSYNC B1 ;  /* 0x0000000000017941 */ /* 0x000fea0003800000 */
.L_x_1218:
[----:B-1----:R-:W-:Y:S01]  /*8580*/  VIADD R47, R230, 0x40 ;  /* 0x00000040e62f7836 */ /* 0x002fe20000000000 */
[----:B------:R-:W-:Y:S04]  /*8590*/  BSSY B1, `(.L_x_1222) ;  /* 0x00000fc000017945 */ /* 0x000fe80003800000 */
[----:B------:R-:W-:-:S13]  /*85a0*/  ISETP.GE.OR P3, PT, R47, R113, P0 ;  /* 0x000000712f00720c */ /* 0x000fda0000766670 */
[----:B------:R-:W-:Y:S05]  /*85b0*/  @P3 BRA `(.L_x_1223) ;  /* 0x0000000c00e43947 */ /* 0x000fea0003800000 */
[----:B------:R-:W2:Y:S01]  /*85c0*/  LDL R46, [R1+0x74] ;  /* 0x00007400012e7983 */ /* 0x000ea20000100800 */
[----:B------:R-:W-:Y:S01]  /*85d0*/  SHF.R.S32.HI R45, RZ, 0x1f, R47 ;  /* 0x0000001fff2d7819 */ /* 0x000fe2000001142f */
[-C--:B------:R-:W-:Y:S01]  /*85e0*/  IMAD.WIDE.U32 R76, R47, R128.reuse, R126 ;  /* 0x000000802f4c7225 */ /* 0x080fe200078e007e */
        /* <DEDUP_REMOVED lines=10> */
[----:B------:R-:W-:-:S05]  /*8690*/  LEA.HI.SX32 R45, R45, R30, 0x1b ;  /* 0x0000001e2d2d7211 */ /* 0x000fca00078fdaff */
[----:B------:R-:W-:-:S05]  /*86a0*/  IMAD.SHL.U32 R81, R45, 0x10, RZ ;  /* 0x000000102d517824 */ /* 0x000fca00078e00ff */
[----:B------:R-:W-:-:S04]  /*86b0*/  LOP3.LUT R45, R5, 0x70, R81, 0xf8, !PT ;  /* 0x00000070052d7812 */ /* 0x000fc800078ef851 */
[----:B------:R-:W-:-:S05]  /*86c0*/  LOP3.LUT R45, R45, R140, RZ, 0x3c, !PT ;  /* 0x0000008c2d2d7212 */ /* 0x000fca00078e3cff */
[----:B--2---:R-:W-:Y:S02]  /*86d0*/  IMAD.IADD R44, R46, 0x1, R45 ;  /* 0x000000012e2c7824 */ /* 0x004fe400078e022d */
[C---:B------:R-:W-:Y:S02]  /*86e0*/  IMAD R45, R19.reuse, 0x7000, R120 ;  /* 0x00007000132d7824 */ /* 0x040fe400078e0278 */
        /* <DEDUP_REMOVED lines=22> */
[----:B------:R-:W-:Y:S01]  /*8850*/  LOP3.LUT R57, R59, 0xff0000ff, RZ, 0xc0, !PT ;  /* 0xff0000ff3b397812 */ /* 0x000fe200078ec0ff */
[----:B------:R-:W-:Y:S01]  /*8860*/  IMAD.SHL.U32 R45, R136, 0x100, RZ ;  /* 0x00000100882d7824 */ /* 0x000fe200078e00ff */
[----:B------:R-:W-:Y:S01]  /*8870*/  SHF.R.U32.HI R161, RZ, 0x10, R53 ;  /* 0x00000010ffa17819 */ /* 0x000fe20000011635 */
[----:B------:R-:W-:Y:S01]  /*8880*/  IMAD.MOV.U32 R53, RZ, RZ, R46 ;  /* 0x000000ffff357224 */ /* 0x000fe200078e002e */
[----:B------:R-:W-:Y:S01]  /*8890*/  LOP3.LUT R55, R55, 0xff00, R44, 0xf8, !PT ;  /* 0x0000ff0037377812 */ /* 0x000fe200078ef82c */
[----:B------:R-:W-:Y:S01]  /*88a0*/  IMAD.U32 R44, R160, 0x10000, RZ ;  /* 0x00010000a02c7824 */ /* 0x000fe200078e00ff */
[----:B------:R-:W-:Y:S01]  /*88b0*/  SHF.R.U32.HI R82, RZ, 0x10, R59 ;  /* 0x00000010ff527819 */ /* 0x000fe2000001163b */
[----:B------:R-:W-:Y:S01]  /*88c0*/  IMAD.U32 R46, R161, 0x10000, RZ ;  /* 0x00010000a12e7824 */ /* 0x000fe200078e00ff */
[----:B------:R-:W-:Y:S01]  /*88d0*/  LOP3.LUT R158, R57, 0xff00, R48, 0xf8, !PT ;  /* 0x0000ff00399e7812 */ /* 0x000fe200078ef830 */
[----:B------:R-:W-:Y:S01]  /*88e0*/  IMAD.U32 R48, R159, 0x10000, RZ ;  /* 0x000100009f307824 */ /* 0x000fe200078e00ff */
[----:B------:R-:W-:-:S02]  /*88f0*/  F2FP.F16.E4M3.UNPACK_B R136, R155.H1 ;  /* 0x0000009bff88723e */ /* 0x000fc400030006ff */
[----:B------:R-:W-:Y:S02]  /*8900*/  F2FP.F16.E4M3.UNPACK_B R59, R58.H1 ;  /* 0x0000003aff3b723e */ /* 0x000fe400030006ff */
[----:B------:R-:W-:Y:S02]  /*8910*/  F2FP.F16.E4M3.UNPACK_B R57, R56.H1 ;  /* 0x00000038ff39723e */ /* 0x000fe400030006ff */
[----:B------:R-:W-:Y:S01]  /*8920*/  LOP3.LUT R157, R54, 0xff00, R45, 0xf8, !PT ;  /* 0x0000ff00369d7812 */ /* 0x000fe200078ef82d */
[----:B------:R-:W-:Y:S01]  /*8930*/  HADD2.F32 R45, -RZ, R136.H0_H0 ;  /* 0x20000088ff2d7230 */ /* 0x000fe20000004100 */
[----:B------:R-:W-:Y:S01]  /*8940*/  LOP3.LUT R44, R55, 0xff0000, R44, 0xf8, !PT ;  /* 0x00ff0000372c7812 */ /* 0x000fe200078ef82c */
[----:B------:R-:W-:Y:S01]  /*8950*/  HADD2.F32 R55, -RZ, R59.H0_H0 ;  /* 0x2000003bff377230 */ /* 0x000fe20000004100 */
[----:B------:R-:W-:Y:S01]  /*8960*/  F2FP.F16.E4M3.UNPACK_B R80, R153.H1 ;  /* 0x00000099ff50723e */ /* 0x000fe200030006ff */
[----:B------:R-:W-:Y:S01]  /*8970*/  HADD2.F32 R54, -RZ, R57.H0_H0 ;  /* 0x20000039ff367230 */ /* 0x000fe20000004100 */
[----:B------:R-:W-:Y:S01]  /*8980*/  LOP3.LUT R46, R137, 0xff0000, R46, 0xf8, !PT ;  /* 0x00ff0000892e7812 */ /* 0x000fe200078ef82e */
[----:B------:R-:W-:-:S02]  /*8990*/  IMAD.U32 R137, R82, 0x10000, RZ ;  /* 0x0001000052897824 */ /* 0x000fc400078e00ff */
[CC--:B------:R-:W-:Y:S01]  /*89a0*/  FMUL.FTZ R159, R55.reuse, R45.reuse ;  /* 0x0000002d379f7220 */ /* 0x0c0fe20000410000 */
[--C-:B------:R-:W-:Y:S02]  /*89b0*/  HADD2.F32 R82, -RZ, R80.reuse.H0_H0 ;  /* 0x20000050ff527230 */ /* 0x100fe40000004100 */
[----:B------:R-:W-:Y:S01]  /*89c0*/  FMUL.FTZ R160, R54, R45 ;  /* 0x0000002d36a07220 */ /* 0x000fe20000410000 */
[----:B------:R-:W-:Y:S01]  /*89d0*/  HADD2.F32 R57, -RZ, R57.H1_H1 ;  /* 0x30000039ff397230 */ /* 0x000fe20000004100 */
[----:B------:R-:W-:Y:S01]  /*89e0*/  LOP3.LUT R45, R158, 0xff0000, R137, 0xf8, !PT ;  /* 0x00ff00009e2d7812 */ /* 0x000fe200078ef889 */
[----:B------:R-:W-:Y:S02]  /*89f0*/  HADD2.F32 R137, -RZ, R80.H1_H1 ;  /* 0x30000050ff897230 */ /* 0x000fe40000004100 */
[-C--:B------:R-:W-:Y:S01]  /*8a00*/  FFMA.FTZ R54, R54, R82.reuse, -R159 ;  /* 0x0000005236367223 */ /* 0x080fe2000001089f */
[----:B------:R-:W-:Y:S01]  /*8a10*/  FFMA.FTZ R55, R55, R82, R160 ;  /* 0x0000005237377223 */ /* 0x000fe200000100a0 */
[----:B------:R-:W-:Y:S01]  /*8a20*/  HADD2.F32 R82, -RZ, R136.H1_H1 ;  /* 0x30000088ff527230 */ /* 0x000fe20000004100 */
[----:B------:R-:W-:Y:S01]  /*8a30*/  F2FP.F16.E4M3.UNPACK_B R155, R155 ;  /* 0x0000009bff9b723e */ /* 0x000fe200020006ff */
[----:B------:R-:W-:Y:S01]  /*8a40*/  HADD2.F32 R136, -RZ, R59.H1_H1 ;  /* 0x3000003bff887230 */ /* 0x000fe20000004100 */
[----:B------:R-:W-:-:S02]  /*8a50*/  F2FP.F16.E4M3.UNPACK_B R59, R58 ;  /* 0x0000003aff3b723e */ /* 0x000fc400020006ff */
[----:B------:R-:W-:Y:S01]  /*8a60*/  F2FP.F16.E4M3.UNPACK_B R80, R56 ;  /* 0x00000038ff50723e */ /* 0x000fe200020006ff */
[-C--:B------:R-:W-:Y:S01]  /*8a70*/  FMUL.FTZ R159, R57, R82.reuse ;  /* 0x00000052399f7220 */ /* 0x080fe20000410000 */
[----:B------:R-:W-:Y:S01]  /*8a80*/  LOP3.LUT R48, R157, 0xff0000, R48, 0xf8, !PT ;  /* 0x00ff00009d307812 */ /* 0x000fe200078ef830 */
[C---:B------:R-:W-:Y:S01]  /*8a90*/  FMUL.FTZ R56, R136.reuse, R82 ;  /* 0x0000005288387220 */ /* 0x040fe20000410000 */
[----:B------:R-:W-:Y:S01]  /*8aa0*/  HADD2.F32 R157, -RZ, R155.H0_H0 ;  /* 0x2000009bff9d7230 */ /* 0x000fe20000004100 */
[----:B------:R-:W-:Y:S01]  /*8ab0*/  F2FP.F16.E4M3.UNPACK_B R153, R153 ;  /* 0x00000099ff99723e */ /* 0x000fe200020006ff */
[--C-:B------:R-:W-:Y:S02]  /*8ac0*/  HADD2.F32 R82, -RZ, R59.reuse.H0_H0 ;  /* 0x2000003bff527230 */ /* 0x100fe40000004100 */
[-C--:B------:R-:W-:Y:S01]  /*8ad0*/  FFMA.FTZ R57, R57, R137.reuse, -R56 ;  /* 0x0000008939397223 */ /* 0x080fe20000010838 */
[----:B------:R-:W-:Y:S02]  /*8ae0*/  HADD2.F32 R58, -RZ, R80.H0_H0 ;  /* 0x20000050ff3a7230 */ /* 0x000fe40000004100 */
[----:B------:R-:W-:Y:S01]  /*8af0*/  FFMA.FTZ R56, R136, R137, R159 ;  /* 0x0000008988387223 */ /* 0x000fe2000001009f */
[----:B------:R-:W-:-:S02]  /*8b00*/  HADD2.F32 R136, -RZ, R59.H1_H1 ;  /* 0x3000003bff887230 */ /* 0x000fc40000004100 */
[-C--:B------:R-:W-:Y:S01]  /*8b10*/  FMUL.FTZ R159, R82, R157.reuse ;  /* 0x0000009d529f7220 */ /* 0x080fe20000410000 */
[----:B------:R-:W-:Y:S02]  /*8b20*/  HADD2.F32 R137, -RZ, R153.H0_H0 ;  /* 0x20000099ff897230 */ /* 0x000fe40000004100 */
[C---:B------:R-:W-:Y:S01]  /*8b30*/  FMUL.FTZ R161, R58.reuse, R157 ;  /* 0x0000009d3aa17220 */ /* 0x040fe20000410000 */
[----:B------:R-:W-:Y:S01]  /*8b40*/  HADD2.F32 R157, -RZ, R155.H1_H1 ;  /* 0x3000009bff9d7230 */ /* 0x000fe20000004100 */
[----:B------:R-:W-:Y:S01]  /*8b50*/  F2FP.SATFINITE.E4M3.F32.PACK_AB_MERGE_C R54, R57, R54, RZ ;  /* 0x000000363936723e */ /* 0x000fe200048070ff */
[----:B------:R-:W-:Y:S02]  /*8b60*/  HADD2.F32 R80, -RZ, R80.H1_H1 ;  /* 0x30000050ff507230 */ /* 0x000fe40000004100 */
[----:B------:R-:W-:Y:S01]  /*8b70*/  FFMA.FTZ R58, R58, R137, -R159 ;  /* 0x000000893a3a7223 */ /* 0x000fe2000001089f */
[----:B------:R-:W-:Y:S02]  /*8b80*/  HADD2.F32 R155, -RZ, R153.H1_H1 ;  /* 0x30000099ff9b7230 */ /* 0x000fe40000004100 */
[----:B------:R-:W-:Y:S01]  /*8b90*/  FMUL.FTZ R153, R136, R157 ;  /* 0x0000009d88997220 */ /* 0x000fe20000410000 */
[----:B------:R-:W-:Y:S01]  /*8ba0*/  FFMA.FTZ R59, R82, R137, R161 ;  /* 0x00000089523b7223 */ /* 0x000fe200000100a1 */
        /* <DEDUP_REMOVED lines=11> */
[----:B------:R-:W-:Y:S02]  /*8c60*/  HADD2.F32 R137, -RZ, R137.H1_H1 ;  /* 0x30000089ff897230 */ /* 0x000fe40000004100 */
[----:B------:R-:W-:Y:S01]  /*8c70*/  FMUL.FTZ R161, R153, R158 ;  /* 0x0000009e99a17220 */ /* 0x000fe20000410000 */
[--C-:B------:R-:W-:Y:S01]  /*8c80*/  HADD2.F32 R82, -RZ, R80.reuse.H0_H0 ;  /* 0x20000050ff527230 */ /* 0x100fe20000004100 */
[----:B------:R-:W-:Y:S01]  /*8c90*/  F2FP.F16.E4M3.UNPACK_B R53, R53 ;  /* 0x00000035ff35723e */ /* 0x000fe200020006ff */
[----:B------:R-:W-:Y:S02]  /*8ca0*/  HADD2.F32 R136, -RZ, R157.H0_H0 ;  /* 0x2000009dff887230 */ /* 0x000fe40000004100 */
[----:B------:R-:W-:Y:S01]  /*8cb0*/  FMUL.FTZ R163, R137, R155 ;  /* 0x0000009b89a37220 */ /* 0x000fe20000410000 */
[----:B------:R-:W-:-:S02]  /*8cc0*/  HADD2.F32 R80, -RZ, R80.H1_H1 ;  /* 0x30000050ff507230 */ /* 0x000fc40000004100 */
[C---:B------:R-:W-:Y:S01]  /*8cd0*/  FMUL.FTZ R158, R82.reuse, R158 ;  /* 0x0000009e529e7220 */ /* 0x040fe20000410000 */
[----:B------:R-:W-:Y:S02]  /*8ce0*/  HADD2.F32 R157, -RZ, R157.H1_H1 ;  /* 0x3000009dff9d7230 */ /* 0x000fe40000004100 */
[----:B------:R-:W-:Y:S01]  /*8cf0*/  FFMA.FTZ R161, R82, R136, -R161 ;  /* 0x0000008852a17223 */ /* 0x000fe200000108a1 */
[----:B------:R-:W-:Y:S01]  /*8d00*/  F2FP.F16.E4M3.UNPACK_B R154, R154 ;  /* 0x0000009aff9a723e */ /* 0x000fe200020006ff */
[C---:B------:R-:W-:Y:S01]  /*8d10*/  FMUL.FTZ R82, R80.reuse, R155 ;  /* 0x0000009b50527220 */ /* 0x040fe20000410000 */
[----:B------:R-:W-:Y:S01]  /*8d20*/  FFMA.FTZ R158, R153, R136, R158 ;  /* 0x00000088999e7223 */ /* 0x000fe2000001009e */
[-C--:B------:R-:W-:Y:S01]  /*8d30*/  FFMA.FTZ R162, R80, R157.reuse, -R163 ;  /* 0x0000009d50a27223 */ /* 0x080fe200000108a3 */
[----:B------:R-:W-:Y:S01]  /*8d40*/  F2FP.F16.E4M3.UNPACK_B R80, R50 ;  /* 0x00000032ff50723e */ /* 0x000fe200020006ff */
[--C-:B------:R-:W-:Y:S02]  /*8d50*/  HADD2.F32 R153, -RZ, R156.reuse.H0_H0 ;  /* 0x2000009cff997230 */ /* 0x100fe40000004100 */
[----:B------:R-:W-:Y:S01]  /*8d60*/  FFMA.FTZ R163, R137, R157, R82 ;  /* 0x0000009d89a37223 */ /* 0x000fe20000010052 */
[--C-:B------:R-:W-:Y:S01]  /*8d70*/  HADD2.F32 R50, -RZ, R53.reuse.H0_H0 ;  /* 0x20000035ff327230 */ /* 0x100fe20000004100 */
[----:B------:R-:W-:Y:S01]  /*8d80*/  F2FP.SATFINITE.E4M3.F32.PACK_AB_MERGE_C R56, R56, R55, RZ ;  /* 0x000000373838723e */ /* 0x000fe200048070ff */
[----:B------:R-:W-:Y:S01]  /*8d90*/  HADD2.F32 R156, -RZ, R156.H1_H1 ;  /* 0x3000009cff9c7230 */ /* 0x000fe20000004100 */
[----:B------:R-:W-:Y:S01]  /*8da0*/  F2FP.SATFINITE.E4M3.F32.PACK_AB_MERGE_C R55, R159, R58, R54 ;  /* 0x0000003a9f37723e */ /* 0x000fe20004807036 */
[----:B------:R-:W-:Y:S01]  /*8db0*/  HADD2.F32 R53, -RZ, R53.H1_H1 ;  /* 0x30000035ff357230 */ /* 0x000fe20000004100 */
[----:B------:R-:W-:Y:S01]  /*8dc0*/  F2FP.F16.E4M3.UNPACK_B R58, R48 ;  /* 0x00000030ff3a723e */ /* 0x000fe200020006ff */
[----:B------:R-:W-:Y:S01]  /*8dd0*/  HADD2.F32 R82, -RZ, R80.H0_H0 ;  /* 0x20000050ff527230 */ /* 0x000fe20000004100 */
[----:B------:R-:W-:Y:S01]  /*8de0*/  F2FP.F16.E4M3.UNPACK_B R57, R52 ;  /* 0x00000034ff39723e */ /* 0x000fe200020006ff */
[----:B------:R-:W-:-:S02]  /*8df0*/  HADD2.F32 R137, -RZ, R154.H0_H0 ;  /* 0x2000009aff897230 */ /* 0x000fc40000004100 */
[CC--:B------:R-:W-:Y:S01]  /*8e00*/  FMUL.FTZ R157, R53.reuse, R156.reuse ;  /* 0x0000009c359d7220 */ /* 0x0c0fe20000410000 */
[----:B------:R-:W-:Y:S02]  /*8e10*/  HADD2.F32 R80, -RZ, R80.H1_H1 ;  /* 0x30000050ff507230 */ /* 0x000fe40000004100 */
[-C--:B------:R-:W-:Y:S01]  /*8e20*/  FMUL.FTZ R155, R82, R153.reuse ;  /* 0x00000099529b7220 */ /* 0x080fe20000410000 */
[----:B------:R-:W-:Y:S02]  /*8e30*/  HADD2.F32 R154, -RZ, R154.H1_H1 ;  /* 0x3000009aff9a7230 */ /* 0x000fe40000004100 */
[----:B------:R-:W-:Y:S01]  /*8e40*/  FMUL.FTZ R153, R50, R153 ;  /* 0x0000009932997220 */ /* 0x000fe20000410000 */
[----:B------:R-:W-:Y:S01]  /*8e50*/  F2FP.SATFINITE.E4M3.F32.PACK_AB_MERGE_C R54, R160, R59, R56 ;  /* 0x0000003ba036723e */ /* 0x000fe20004807038 */
[----:B------:R-:W-:Y:S01]  /*8e60*/  FMUL.FTZ R136, R80, R156 ;  /* 0x0000009c50887220 */ /* 0x000fe20000410000 */
[----:B------:R-:W-:Y:S01]  /*8e70*/  FFMA.FTZ R155, R50, R137, -R155 ;  /* 0x00000089329b7223 */ /* 0x000fe2000001089b */
[-C--:B------:R-:W-:Y:S01]  /*8e80*/  FFMA.FTZ R157, R80, R154.reuse, R157 ;  /* 0x0000009a509d7223 */ /* 0x080fe2000001009d */
[----:B------:R-:W-:Y:S01]  /*8e90*/  F2FP.F16.E4M3.UNPACK_B R80, R49 ;  /* 0x00000031ff50723e */ /* 0x000fe200020006ff */
[----:B------:R-:W-:Y:S01]  /*8ea0*/  FFMA.FTZ R50, R82, R137, R153 ;  /* 0x0000008952327223 */ /* 0x000fe20000010099 */
[----:B------:R-:W-:Y:S01]  /*8eb0*/  FFMA.FTZ R136, R53, R154, -R136 ;  /* 0x0000009a35887223 */ /* 0x000fe20000010888 */
[----:B------:R-:W-:Y:S01]  /*8ec0*/  F2FP.SATFINITE.E4M3.F32.PACK_AB_MERGE_C R53, R162, R161, RZ ;  /* 0x000000a1a235723e */ /* 0x000fe200048070ff */
[----:B------:R-:W-:Y:S01]  /*8ed0*/  HADD2.F32 R137, -RZ, R58.H0_H0 ;  /* 0x2000003aff897230 */ /* 0x000fe20000004100 */
[----:B------:R-:W-:Y:S01]  /*8ee0*/  F2FP.F16.E4M3.UNPACK_B R82, R46 ;  /* 0x0000002eff52723e */ /* 0x000fe200020006ff */
[----:B------:R-:W-:Y:S01]  /*8ef0*/  HADD2.F32 R59, -RZ, R80.H0_H0 ;  /* 0x20000050ff3b7230 */ /* 0x000fe20000004100 */
[----:B------:R-:W-:Y:S01]  /*8f00*/  F2FP.SATFINITE.E4M3.F32.PACK_AB_MERGE_C R53, R136, R155, R53 ;  /* 0x0000009b8835723e */ /* 0x000fe20004807035 */
[----:B------:R-:W-:Y:S01]  /*8f10*/  HADD2.F32 R56, -RZ, R57.H0_H0 ;  /* 0x20000039ff387230 */ /* 0x000fe20000004100 */
[----:B------:R-:W-:Y:S01]  /*8f20*/  F2FP.F16.E4M3.UNPACK_B R52, R52.H1 ;  /* 0x00000034ff34723e */ /* 0x000fe200030006ff */
[----:B------:R-:W-:-:S02]  /*8f30*/  HADD2.F32 R136, -RZ, R82.H0_H0 ;  /* 0x20000052ff887230 */ /* 0x000fc40000004100 */
[CC--:B------:R-:W-:Y:S01]  /*8f40*/  FMUL.FTZ R155, R59.reuse, R137.reuse ;  /* 0x000000893b9b7220 */ /* 0x0c0fe20000410000 */
[----:B------:R-:W-:Y:S02]  /*8f50*/  HADD2.F32 R80, -RZ, R80.H1_H1 ;  /* 0x30000050ff507230 */ /* 0x000fe40000004100 */
[C---:B------:R-:W-:Y:S01]  /*8f60*/  FMUL.FTZ R154, R56.reuse, R137 ;  /* 0x00000089389a7220 */ /* 0x040fe20000410000 */
[----:B------:R-:W-:Y:S02]  /*8f70*/  HADD2.F32 R153, -RZ, R58.H1_H1 ;  /* 0x3000003aff997230 */ /* 0x000fe40000004100 */
[-C--:B------:R-:W-:Y:S01]  /*8f80*/  FFMA.FTZ R56, R56, R136.reuse, -R155 ;  /* 0x0000008838387223 */ /* 0x080fe2000001089b */
[----:B------:R-:W-:Y:S02]  /*8f90*/  HADD2.F32 R58, -RZ, R57.H1_H1 ;  /* 0x30000039ff3a7230 */ /* 0x000fe40000004100 */
[----:B------:R-:W-:Y:S01]  /*8fa0*/  FFMA.FTZ R57, R59, R136, R154 ;  /* 0x000000883b397223 */ /* 0x000fe2000001009a */
[----:B------:R-:W-:-:S02]  /*8fb0*/  HADD2.F32 R137, -RZ, R82.H1_H1 ;  /* 0x30000052ff897230 */ /* 0x000fc40000004100 */
[----:B------:R-:W-:Y:S01]  /*8fc0*/  FMUL.FTZ R155, R80, R153 ;  /* 0x00000099509b7220 */ /* 0x000fe20000410000 */
[----:B------:R-:W-:Y:S01]  /*8fd0*/  F2FP.F16.E4M3.UNPACK_B R59, R49.H1 ;  /* 0x00000031ff3b723e */ /* 0x000fe200030006ff */
[C---:B------:R-:W-:Y:S01]  /*8fe0*/  FMUL.FTZ R153, R58.reuse, R153 ;  /* 0x000000993a997220 */ /* 0x040fe20000410000 */
[----:B------:R-:W-:Y:S01]  /*8ff0*/  F2FP.F16.E4M3.UNPACK_B R82, R48.H1 ;  /* 0x00000030ff52723e */ /* 0x000fe200030006ff */
[-C--:B------:R-:W-:Y:S01]  /*9000*/  FFMA.FTZ R49, R58, R137.reuse, -R155 ;  /* 0x000000893a317223 */ /* 0x080fe2000001089b */
[----:B------:R-:W-:Y:S01]  /*9010*/  F2FP.SATFINITE.E4M3.F32.PACK_AB_MERGE_C R158, R163, R158, RZ ;  /* 0x0000009ea39e723e */ /* 0x000fe200048070ff */
[----:B------:R-:W-:Y:S01]  /*9020*/  FFMA.FTZ R48, R80, R137, R153 ;  /* 0x0000008950307223 */ /* 0x000fe20000010099 */
[--C-:B------:R-:W-:Y:S01]  /*9030*/  HADD2.F32 R80, -RZ, R59.reuse.H0_H0 ;  /* 0x2000003bff507230 */ /* 0x100fe20000004100 */
[----:B------:R-:W-:Y:S01]  /*9040*/  F2FP.F16.E4M3.UNPACK_B R46, R46.H1 ;  /* 0x0000002eff2e723e */ /* 0x000fe200030006ff */
[----:B------:R-:W-:Y:S01]  /*9050*/  HADD2.F32 R58, -RZ, R52.H0_H0 ;  /* 0x20000034ff3a7230 */ /* 0x000fe20000004100 */
[----:B------:R-:W-:Y:S01]  /*9060*/  F2FP.SATFINITE.E4M3.F32.PACK_AB_MERGE_C R50, R157, R50, R158 ;  /* 0x000000329d32723e */ /* 0x000fe2000480709e */
[----:B------:R-:W-:Y:S01]  /*9070*/  HADD2.F32 R59, -RZ, R59.H1_H1 ;  /* 0x3000003bff3b7230 */ /* 0x000fe20000004100 */
[----:B------:R-:W-:Y:S01]  /*9080*/  F2FP.F16.E4M3.UNPACK_B R154, R45.H1 ;  /* 0x0000002dff9a723e */ /* 0x000fe200030006ff */
[----:B------:R-:W-:-:S02]  /*9090*/  HADD2.F32 R136, -RZ, R82.H1_H1 ;  /* 0x30000052ff887230 */ /* 0x000fc40000004100 */
[----:B------:R-:W-:Y:S02]  /*90a0*/  HADD2.F32 R52, -RZ, R52.H1_H1 ;  /* 0x30000034ff347230 */ /* 0x000fe40000004100 */
[----:B------:R-:W-:Y:S02]  /*90b0*/  HADD2.F32 R153, -RZ, R82.H0_H0 ;  /* 0x20000052ff997230 */ /* 0x000fe40000004100 */
[CC--:B------:R-:W-:Y:S01]  /*90c0*/  FMUL.FTZ R157, R59.reuse, R136.reuse ;  /* 0x000000883b9d7220 */ /* 0x0c0fe20000410000 */
[--C-:B------:R-:W-:Y:S02]  /*90d0*/  HADD2.F32 R82, -RZ, R46.reuse.H1_H1 ;  /* 0x3000002eff527230 */ /* 0x100fe40000004100 */
[----:B------:R-:W-:Y:S01]  /*90e0*/  FMUL.FTZ R136, R52, R136 ;  /* 0x0000008834887220 */ /* 0x000fe20000410000 */
[----:B------:R-:W-:Y:S02]  /*90f0*/  HADD2.F32 R137, -RZ, R46.H0_H0 ;  /* 0x2000002eff897230 */ /* 0x000fe40000004100 */
[-C--:B------:R-:W-:Y:S01]  /*9100*/  FMUL.FTZ R155, R80, R153.reuse ;  /* 0x00000099509b7220 */ /* 0x080fe20000410000 */
[----:B------:R-:W-:Y:S01]  /*9110*/  FMUL.FTZ R153, R58, R153 ;  /* 0x000000993a997220 */ /* 0x000fe20000410000 */
[-C--:B------:R-:W-:Y:S01]  /*9120*/  FFMA.FTZ R161, R59, R82.reuse, R136 ;  /* 0x000000523ba17223 */ /* 0x080fe20000010088 */
[----:B------:R-:W-:Y:S01]  /*9130*/  F2FP.F16.E4M3.UNPACK_B R46, R47 ;  /* 0x0000002fff2e723e */ /* 0x000fe200020006ff */
[----:B------:R-:W-:Y:S01]  /*9140*/  FFMA.FTZ R159, R52, R82, -R157 ;  /* 0x00000052349f7223 */ /* 0x000fe2000001089d */
[----:B------:R-:W-:Y:S01]  /*9150*/  F2FP.F16.E4M3.UNPACK_B R59, R51.H1 ;  /* 0x00000033ff3b723e */ /* 0x000fe200030006ff */
[----:B------:R-:W-:Y:S01]  /*9160*/  FFMA.FTZ R158, R80, R137, R153 ;  /* 0x00000089509e7223 */ /* 0x000fe20000010099 */
[----:B------:R-:W-:Y:S01]  /*9170*/  F2FP.F16.E4M3.UNPACK_B R47, R47.H1 ;  /* 0x0000002fff2f723e */ /* 0x000fe200030006ff */
[----:B------:R-:W-:Y:S01]  /*9180*/  FFMA.FTZ R156, R58, R137, -R155 ;  /* 0x000000893a9c7223 */ /* 0x000fe2000001089b */
[----:B------:R-:W-:Y:S01]  /*9190*/  F2FP.F16.E4M3.UNPACK_B R153, R45 ;  /* 0x0000002dff99723e */ /* 0x000fe200020006ff */
[----:B------:R-:W-:Y:S01]  /*91a0*/  HADD2.F32 R157, -RZ, R154.H0_H0 ;  /* 0x2000009aff9d7230 */ /* 0x000fe20000004100 */
[-C--:B------:R-:W-:Y:S01]  /*91b0*/  F2FP.F16.E4M3.UNPACK_B R45, R44.reuse ;  /* 0x0000002cff2d723e */ /* 0x080fe200020006ff */
[----:B------:R-:W-:Y:S01]  /*91c0*/  HADD2.F32 R52, -RZ, R47.H0_H0 ;  /* 0x2000002fff347230 */ /* 0x000fe20000004100 */
[----:B------:R-:W-:Y:S01]  /*91d0*/  F2FP.F16.E4M3.UNPACK_B R82, R44.H1 ;  /* 0x0000002cff52723e */ /* 0x000fe200030006ff */
[----:B------:R-:W-:Y:S01]  /*91e0*/  HADD2.F32 R44, -RZ, R59.H0_H0 ;  /* 0x2000003bff2c7230 */ /* 0x000fe20000004100 */
[----:B------:R-:W-:Y:S01]  /*91f0*/  F2FP.F16.E4M3.UNPACK_B R58, R51 ;  /* 0x00000033ff3a723e */ /* 0x000fe200020006ff */
[----:B------:R-:W-:Y:S01]  /*9200*/  HADD2.F32 R155, -RZ, R153.H0_H0 ;  /* 0x20000099ff9b7230 */ /* 0x000fe20000004100 */
[----:B------:R-:W-:Y:S01]  /*9210*/  F2FP.SATFINITE.E4M3.F32.PACK_AB_MERGE_C R156, R159, R156, RZ ;  /* 0x0000009c9f9c723e */ /* 0x000fe200048070ff */
[----:B------:R-:W-:-:S02]  /*9220*/  HADD2.F32 R137, -RZ, R82.H0_H0 ;  /* 0x20000052ff897230 */ /* 0x000fc40000004100 */
[-C--:B------:R-:W-:Y:S01]  /*9230*/  FMUL.FTZ R163, R44, R157.reuse ;  /* 0x0000009d2ca37220 */ /* 0x080fe20000410000 */
[----:B------:R-:W-:Y:S02]  /*9240*/  HADD2.F32 R80, -RZ, R58.H0_H0 ;  /* 0x2000003aff507230 */ /* 0x000fe40000004100 */
[C---:B------:R-:W-:Y:S01]  /*9250*/  FMUL.FTZ R157, R52.reuse, R157 ;  /* 0x0000009d349d7220 */ /* 0x040fe20000410000 */
[----:B------:R-:W-:Y:S02]  /*9260*/  HADD2.F32 R59, -RZ, R59.H1_H1 ;  /* 0x3000003bff3b7230 */ /* 0x000fe40000004100 */
[----:B------:R-:W-:Y:S01]  /*9270*/  FFMA.FTZ R163, R52, R137, -R163 ;  /* 0x0000008934a37223 */ /* 0x000fe200000108a3 */
[----:B------:R-:W-:Y:S02]  /*9280*/  HADD2.F32 R154, -RZ, R154.H1_H1 ;  /* 0x3000009aff9a7230 */ /* 0x000fe40000004100 */
[----:B------:R-:W-:Y:S01]  /*9290*/  FMUL.FTZ R160, R80, R155 ;  /* 0x0000009b50a07220 */ /* 0x000fe20000410000 */
[----:B------:R-:W-:-:S02]  /*92a0*/  HADD2.F32 R47, -RZ, R47.H1_H1 ;  /* 0x3000002fff2f7230 */ /* 0x000fc40000004100 */
[----:B------:R-:W-:Y:S01]  /*92b0*/  FFMA.FTZ R157, R44, R137, R157 ;  /* 0x000000892c9d7223 */ /* 0x000fe2000001009d */
[----:B------:R-:W-:Y:S02]  /*92c0*/  HADD2.F32 R51, -RZ, R46.H0_H0 ;  /* 0x2000002eff337230 */ /* 0x000fe40000004100 */
[-C--:B------:R-:W-:Y:S01]  /*92d0*/  FMUL.FTZ R44, R59, R154.reuse ;  /* 0x0000009a3b2c7220 */ /* 0x080fe20000410000 */
[----:B------:R-:W-:Y:S02]  /*92e0*/  HADD2.F32 R136, -RZ, R45.H0_H0 ;  /* 0x2000002dff887230 */ /* 0x000fe40000004100 */
[----:B------:R-:W-:Y:S01]  /*92f0*/  FMUL.FTZ R154, R47, R154 ;  /* 0x0000009a2f9a7220 */ /* 0x000fe20000410000 */
        /* <DEDUP_REMOVED lines=8> */
[----:B------:R-:W-:Y:S02]  /*9380*/  HADD2.F32 R45, -RZ, R45.H1_H1 ;  /* 0x3000002dff2d7230 */ /* 0x000fe40000004100 */
[-C--:B------:R-:W-:Y:S01]  /*9390*/  FFMA.FTZ R44, R47, R82.reuse, -R44 ;  /* 0x000000522f2c7223 */ /* 0x080fe2000001082c */
[----:B------:R-:W-:Y:S01]  /*93a0*/  FFMA.FTZ R154, R59, R82, R154 ;  /* 0x000000523b9a7223 */ /* 0x000fe2000001009a */
[C---:B------:R-:W-:Y:S01]  /*93b0*/  FMUL.FTZ R153, R46.reuse, R153 ;  /* 0x000000992e997220 */ /* 0x040fe20000410000 */
[----:B------:R-:W-:Y:S01]  /*93c0*/  F2FP.SATFINITE.E4M3.F32.PACK_AB_MERGE_C R158, R161, R158, RZ ;  /* 0x0000009ea19e723e */ /* 0x000fe200048070ff */
[----:B------:R-:W-:Y:S01]  /*93d0*/  FFMA.FTZ R51, R46, R45, -R51 ;  /* 0x0000002d2e337223 */ /* 0x000fe20000010833 */
[----:B------:R-:W-:Y:S01]  /*93e0*/  F2FP.SATFINITE.E4M3.F32.PACK_AB_MERGE_C R44, R44, R163, RZ ;  /* 0x000000a32c2c723e */ /* 0x000fe200048070ff */
[----:B------:R-:W-:Y:S01]  /*93f0*/  FFMA.FTZ R58, R58, R45, R153 ;  /* 0x0000002d3a3a7223 */ /* 0x000fe20000010099 */
[----:B------:R-:W-:Y:S01]  /*9400*/  F2FP.SATFINITE.E4M3.F32.PACK_AB_MERGE_C R154, R154, R157, RZ ;  /* 0x0000009d9a9a723e */ /* 0x000fe200048070ff */
[----:B------:R-:W-:Y:S01]  /*9410*/  IMAD.MOV.U32 R46, RZ, RZ, R53 ;  /* 0x000000ffff2e7224 */ /* 0x000fe200078e0035 */
[----:B------:R-:W-:-:S02]  /*9420*/  F2FP.SATFINITE.E4M3.F32.PACK_AB_MERGE_C R45, R49, R56, R156 ;  /* 0x00000038312d723e */ /* 0x000fc4000480709c */
[----:B------:R-:W-:Y:S01]  /*9430*/  F2FP.SATFINITE.E4M3.F32.PACK_AB_MERGE_C R47, R51, R160, R44 ;  /* 0x000000a0332f723e */ /* 0x000fe2000480702c */
[----:B------:R-:W-:Y:S01]  /*9440*/  IMAD.MOV.U32 R44, RZ, RZ, R55 ;  /* 0x000000ffff2c7224 */ /* 0x000fe200078e0037 */
[----:B------:R-:W-:Y:S01]  /*9450*/  F2FP.SATFINITE.E4M3.F32.PACK_AB_MERGE_C R49, R48, R57, R158 ;  /* 0x000000393031723e */ /* 0x000fe2000480709e */
[----:B------:R-:W-:Y:S01]  /*9460*/  IMAD.MOV.U32 R48, RZ, RZ, R54 ;  /* 0x000000ffff307224 */ /* 0x000fe200078e0036 */
[----:B------:R-:W-:-:S07]  /*9470*/  F2FP.SATFINITE.E4M3.F32.PACK_AB_MERGE_C R51, R58, R155, R154 ;  /* 0x0000009b3a33723e */ /* 0x000fce000480709a */
.L_x_1225:
[----:B------:R-:W-:Y:S05]  /*9480*/  BSYNC B2 ;  /* 0x0000000000027941 */ /* 0x000fea0003800000 */
.L_x_1224:
        /* <DEDUP_REMOVED lines=12> */
.L_x_1223:
[----:B------:R-:W-:Y:S05]  /*9550*/  BSYNC B1 ;  /* 0x0000000000017941 */ /* 0x000fea0003800000 */
.L_x_1222:
[----:B-1----:R-:W-:Y:S01]  /*9560*/  VIADD R45, R230, 0x80 ;  /* 0x00000080e62d7836 */ /* 0x002fe20000000000 */
[----:B------:R-:W-:Y:S04]  /*9570*/  BSSY B1, `(.L_x_1226) ;  /* 0x00000fb000017945 */ /* 0x000fe80003800000 */
[----:B------:R-:W-:-:S13]  /*9580*/  ISETP.GE.OR P3, PT, R45, R113, P0 ;  /* 0x000000712d00720c */ /* 0x000fda0000766670 */
[----:B------:R-:W-:Y:S05]  /*9590*/  @P3 BRA `(.L_x_1227) ;  /* 0x0000000c00e03947 */ /* 0x000fea0003800000 */
[----:B------:R-:W2:Y:S01]  /*95a0*/  LDL R46, [R1+0x7c] ;  /* 0x00007c00012e7983 */ /* 0x000ea20000100800 */
[-C--:B------:R-:W-:Y:S01]  /*95b0*/  IMAD R44, R131, R128.reuse, RZ ;  /* 0x00000080832c7224 */ /* 0x080fe200078e02ff */
[----:B------:R-:W-:Y:S01]  /*95c0*/  ISETP.NE.AND P6, PT, R0, RZ, PT ;  /* 0x000000ff0000720c */ /* 0x000fe20003fc5270 */
[C---:B------:R-:W-:Y:S01]  /*95d0*/  IMAD.WIDE.U32 R52, R45.reuse, R128, R126 ;  /* 0x000000802d347225 */ /* 0x040fe200078e007e */
[----:B------:R-:W-:Y:S03]  /*95e0*/  BSSY B2, `(.L_x_1228) ;  /* 0x00000e7000027945 */ /* 0x000fe60003800000 */
[----:B------:R-:W-:Y:S01]  /*95f0*/  IMAD R45, R45, R129, R44 ;  /* 0x000000812d2d7224 */ /* 0x000fe200078e022c */
[----:B------:R-:W-:Y:S02]  /*9600*/  SEL R44, R123, R150, !P6 ;  /* 0x000000967b2c7207 */ /* 0x000fe40007000000 */
[----:B------:R-:W-:Y:S01]  /*9610*/  IADD3 R55, P3, P4, R38, R52, R31 ;  /* 0x0000003426377210 */ /* 0x000fe20007c7e01f */
        /* <DEDUP_REMOVED lines=21> */
[----:B------:R-:W-:Y:S01]  /*9770*/  IMAD.MOV.U32 R61, RZ, RZ, R44 ;  /* 0x000000ffff3d7224 */ /* 0x000fe200078e002c */
[----:B------:R-:W-:Y:S01]  /*9780*/  SHF.R.U32.HI R66, RZ, 0x8, R67 ;  /* 0x00000008ff427819 */ /* 0x000fe20000011643 */
[----:B------:R-:W-:Y:S01]  /*9790*/  IMAD.SHL.U32 R44, R58, 0x100, RZ ;  /* 0x000001003a2c7824 */ /* 0x000fe200078e00ff */
[--C-:B------:R-:W-:Y:S01]  /*97a0*/  SHF.R.U32.HI R78, RZ, 0x8, R63.reuse ;  /* 0x00000008ff4e7819 */ /* 0x100fe2000001163f */
[----:B------:R-:W-:Y:S01]  /*97b0*/  IMAD.MOV.U32 R58, RZ, RZ, R46 ;  /* 0x000000ffff3a7224 */ /* 0x000fe200078e002e */
[----:B------:R-:W-:Y:S01]  /*97c0*/  LOP3.LUT R60, R63, 0xff0000ff, RZ, 0xc0, !PT ;  /* 0xff0000ff3f3c7812 */ /* 0x000fe200078ec0ff */
        /* <DEDUP_REMOVED lines=8> */
[----:B------:R-:W-:Y:S01]  /*9850*/  LOP3.LUT R44, R59, 0xff00, R44, 0xf8, !PT ;  /* 0x0000ff003b2c7812 */ /* 0x000fe200078ef82c */
[----:B------:R-:W-:Y:S01]  /*9860*/  IMAD.SHL.U32 R59, R78, 0x100, RZ ;  /* 0x000001004e3b7824 */ /* 0x000fe200078e00ff */
[----:B------:R-:W-:Y:S02]  /*9870*/  LOP3.LUT R78, R65, 0xff00, R46, 0xf8, !PT ;  /* 0x0000ff00414e7812 */ /* 0x000fe400078ef82e */
[----:B------:R-:W-:Y:S01]  /*9880*/  LOP3.LUT R46, R44, 0xff0000, R45, 0xf8, !PT ;  /* 0x00ff00002c2e7812 */ /* 0x000fe200078ef82d */
[----:B------:R-:W-:Y:S01]  /*9890*/  IMAD.U32 R44, R77, 0x10000, RZ ;  /* 0x000100004d2c7824 */ /* 0x000fe200078e00ff */
[----:B------:R-:W-:-:S02]  /*98a0*/  LOP3.LUT R48, R62, 0xff00, R63, 0xf8, !PT ;  /* 0x0000ff003e307812 */ /* 0x000fc400078ef83f */
[----:B------:R-:W-:Y:S02]  /*98b0*/  LOP3.LUT R59, R60, 0xff00, R59, 0xf8, !PT ;  /* 0x0000ff003c3b7812 */ /* 0x000fe400078ef83b */
[----:B------:R-:W-:Y:S02]  /*98c0*/  F2FP.F16.E4M3.UNPACK_B R77, R151.H1 ;  /* 0x00000097ff4d723e */ /* 0x000fe400030006ff */
[----:B------:R-:W-:Y:S02]  /*98d0*/  F2FP.F16.E4M3.UNPACK_B R65, R64.H1 ;  /* 0x00000040ff41723e */ /* 0x000fe400030006ff */
[----:B------:R-:W-:Y:S01]  /*98e0*/  F2FP.F16.E4M3.UNPACK_B R62, R61.H1 ;  /* 0x0000003dff3e723e */ /* 0x000fe200030006ff */
[----:B------:R-:W-:Y:S01]  /*98f0*/  HADD2.F32 R45, -RZ, R77.H0_H0 ;  /* 0x2000004dff2d7230 */ /* 0x000fe20000004100 */
[----:B------:R-:W-:Y:S01]  /*9900*/  SHF.R.U32.HI R79, RZ, 0x10, R67 ;  /* 0x00000010ff4f7819 */ /* 0x000fe20000011643 */
[----:B------:R-:W-:Y:S01]  /*9910*/  HADD2.F32 R60, -RZ, R65.H0_H0 ;  /* 0x20000041ff3c7230 */ /* 0x000fe20000004100 */
[----:B------:R-:W-:Y:S01]  /*9920*/  LOP3.LUT R44, R59, 0xff0000, R44, 0xf8, !PT ;  /* 0x00ff00003b2c7812 */ /* 0x000fe200078ef82c */
[----:B------:R-:W-:Y:S01]  /*9930*/  HADD2.F32 R59, -RZ, R62.H0_H0 ;  /* 0x2000003eff3b7230 */ /* 0x000fe20000004100 */
[----:B------:R-:W-:Y:S01]  /*9940*/  F2FP.F16.E4M3.UNPACK_B R63, R147.H1 ;  /* 0x00000093ff3f723e */ /* 0x000fe200030006ff */
[----:B------:R-:W-:-:S02]  /*9950*/  IMAD.U32 R67, R80, 0x10000, RZ ;  /* 0x0001000050437824 */ /* 0x000fc400078e00ff */
[-C--:B------:R-:W-:Y:S01]  /*9960*/  FMUL.FTZ R80, R60, R45.reuse ;  /* 0x0000002d3c507220 */ /* 0x080fe20000410000 */
[----:B------:R-:W-:Y:S02]  /*9970*/  IMAD.U32 R79, R79, 0x10000, RZ ;  /* 0x000100004f4f7824 */ /* 0x000fe400078e00ff */
[C---:B------:R-:W-:Y:S01]  /*9980*/  FMUL.FTZ R81, R59.reuse, R45 ;  /* 0x0000002d3b517220 */ /* 0x040fe20000410000 */
[--C-:B------:R-:W-:Y:S01]  /*9990*/  HADD2.F32 R66, -RZ, R63.reuse.H0_H0 ;  /* 0x2000003fff427230 */ /* 0x100fe20000004100 */
[----:B------:R-:W-:Y:S01]  /*99a0*/  LOP3.LUT R48, R48, 0xff0000, R67, 0xf8, !PT ;  /* 0x00ff000030307812 */ /* 0x000fe200078ef843 */
        /* <DEDUP_REMOVED lines=10> */
[CC--:B------:R-:W-:Y:S01]  /*9a50*/  FMUL.FTZ R80, R66.reuse, R78.reuse ;  /* 0x0000004e42507220 */ /* 0x0c0fe20000410000 */
[----:B------:R-:W-:Y:S01]  /*9a60*/  F2FP.F16.E4M3.UNPACK_B R147, R147 ;  /* 0x00000093ff93723e */ /* 0x000fe200020006ff */
[----:B------:R-:W-:Y:S02]  /*9a70*/  HADD2.F32 R77, -RZ, R151.H0_H0 ;  /* 0x20000097ff4d7230 */ /* 0x000fe40000004100 */
[C---:B------:R-:W-:Y:S01]  /*9a80*/  FMUL.FTZ R79, R63.reuse, R78 ;  /* 0x0000004e3f4f7220 */ /* 0x040fe20000410000 */
        /* <DEDUP_REMOVED lines=19> */
[--C-:B------:R-:W-:Y:S01]  /*9bc0*/  HADD2.F32 R67, -RZ, R62.reuse.H0_H0 ;  /* 0x2000003eff437230 */ /* 0x100fe20000004100 */
[----:B------:R-:W-:Y:S01]  /*9bd0*/  F2FP.F16.E4M3.UNPACK_B R61, R58.H1 ;  /* 0x0000003aff3d723e */ /* 0x000fe200030006ff */
[----:B------:R-:W-:Y:S02]  /*9be0*/  HADD2.F32 R65, -RZ, R63.H0_H0 ;  /* 0x2000003fff417230 */ /* 0x000fe40000004100 */
[----:B------:R-:W-:Y:S01]  /*9bf0*/  FFMA.FTZ R82, R64, R147, R151 ;  /* 0x0000009340527223 */ /* 0x000fe20000010097 */
[----:B------:R-:W-:Y:S01]  /*9c00*/  HADD2.F32 R78, -RZ, R62.H1_H1 ;  /* 0x3000003eff4e7230 */ /* 0x000fe20000004100 */
[----:B------:R-:W-:Y:S01]  /*9c10*/  F2FP.F16.E4M3.UNPACK_B R152, R152 ;  /* 0x00000098ff98723e */ /* 0x000fe200020006ff */
[----:B------:R-:W-:-:S02]  /*9c20*/  HADD2.F32 R62, -RZ, R61.H0_H0 ;  /* 0x2000003dff3e7230 */ /* 0x000fc40000004100 */
[-C--:B------:R-:W-:Y:S01]  /*9c30*/  FMUL.FTZ R83, R65, R67.reuse ;  /* 0x0000004341537220 */ /* 0x080fe20000410000 */
[--C-:B------:R-:W-:Y:S01]  /*9c40*/  HADD2.F32 R64, -RZ, R66.reuse.H0_H0 ;  /* 0x20000042ff407230 */ /* 0x100fe20000004100 */
[----:B------:R-:W-:Y:S01]  /*9c50*/  F2FP.F16.E4M3.UNPACK_B R58, R58 ;  /* 0x0000003aff3a723e */ /* 0x000fe200020006ff */
[----:B------:R-:W-:Y:S02]  /*9c60*/  HADD2.F32 R63, -RZ, R63.H1_H1 ;  /* 0x3000003fff3f7230 */ /* 0x000fe40000004100 */
[C---:B------:R-:W-:Y:S01]  /*9c70*/  FMUL.FTZ R154, R62.reuse, R67 ;  /* 0x000000433e9a7220 */ /* 0x040fe20000410000 */
[----:B------:R-:W-:Y:S02]  /*9c80*/  HADD2.F32 R61, -RZ, R61.H1_H1 ;  /* 0x3000003dff3d7230 */ /* 0x000fe40000004100 */
[----:B------:R-:W-:Y:S01]  /*9c90*/  FFMA.FTZ R137, R62, R64, -R83 ;  /* 0x000000403e897223 */ /* 0x000fe20000010853 */
[----:B------:R-:W-:Y:S02]  /*9ca0*/  HADD2.F32 R66, -RZ, R66.H1_H1 ;  /* 0x30000042ff427230 */ /* 0x000fe40000004100 */
[----:B------:R-:W-:Y:S01]  /*9cb0*/  FMUL.FTZ R62, R63, R78 ;  /* 0x0000004e3f3e7220 */ /* 0x000fe20000410000 */
[----:B------:R-:W-:Y:S01]  /*9cc0*/  FFMA.FTZ R154, R65, R64, R154 ;  /* 0x00000040419a7223 */ /* 0x000fe2000001009a */
[C---:B------:R-:W-:Y:S01]  /*9cd0*/  FMUL.FTZ R78, R61.reuse, R78 ;  /* 0x0000004e3d4e7220 */ /* 0x040fe20000410000 */
[----:B------:R-:W-:Y:S01]  /*9ce0*/  F2FP.F16.E4M3.UNPACK_B R149, R149 ;  /* 0x00000095ff95723e */ /* 0x000fe200020006ff */
[----:B------:R-:W-:Y:S01]  /*9cf0*/  FFMA.FTZ R64, R61, R66, -R62 ;  /* 0x000000423d407223 */ /* 0x000fe2000001083e */
[----:B------:R-:W-:Y:S01]  /*9d00*/  F2FP.F16.E4M3.UNPACK_B R61, R50 ;  /* 0x00000032ff3d723e */ /* 0x000fe200020006ff */
[----:B------:R-:W-:-:S02]  /*9d10*/  HADD2.F32 R65, -RZ, R152.H0_H0 ;  /* 0x20000098ff417230 */ /* 0x000fc40000004100 */
[----:B------:R-:W-:Y:S01]  /*9d20*/  FFMA.FTZ R147, R63, R66, R78 ;  /* 0x000000423f937223 */ /* 0x000fe2000001004e */
[----:B------:R-:W-:Y:S01]  /*9d30*/  HADD2.F32 R50, -RZ, R58.H0_H0 ;  /* 0x2000003aff327230 */ /* 0x000fe20000004100 */
[----:B------:R-:W-:Y:S01]  /*9d40*/  F2FP.SATFINITE.E4M3.F32.PACK_AB_MERGE_C R59, R136, R59, RZ ;  /* 0x0000003b883b723e */ /* 0x000fe200048070ff */
[----:B------:R-:W-:Y:S01]  /*9d50*/  HADD2.F32 R62, -RZ, R61.H0_H0 ;  /* 0x2000003dff3e7230 */ /* 0x000fe20000004100 */
[----:B------:R-:W-:Y:S01]  /*9d60*/  F2FP.SATFINITE.E4M3.F32.PACK_AB_MERGE_C R81, R81, R60, RZ ;  /* 0x0000003c5151723e */ /* 0x000fe200048070ff */
[----:B------:R-:W-:Y:S01]  /*9d70*/  HADD2.F32 R63, -RZ, R149.H0_H0 ;  /* 0x20000095ff3f7230 */ /* 0x000fe20000004100 */
[----:B------:R-:W-:Y:S01]  /*9d80*/  F2FP.SATFINITE.E4M3.F32.PACK_AB_MERGE_C R60, R80, R77, R59 ;  /* 0x0000004d503c723e */ /* 0x000fe2000480703b */
[----:B------:R-:W-:Y:S02]  /*9d90*/  HADD2.F32 R152, -RZ, R152.H1_H1 ;  /* 0x30000098ff987230 */ /* 0x000fe40000004100 */
[----:B------:R-:W-:Y:S01]  /*9da0*/  FMUL.FTZ R67, R62, R65 ;  /* 0x000000413e437220 */ /* 0x000fe20000410000 */
[----:B------:R-:W-:-:S02]  /*9db0*/  HADD2.F32 R61, -RZ, R61.H1_H1 ;  /* 0x3000003dff3d7230 */ /* 0x000fc40000004100 */
[C---:B------:R-:W-:Y:S01]  /*9dc0*/  FMUL.FTZ R65, R50.reuse, R65 ;  /* 0x0000004132417220 */ /* 0x040fe20000410000 */
[----:B------:R-:W-:Y:S02]  /*9dd0*/  HADD2.F32 R58, -RZ, R58.H1_H1 ;  /* 0x3000003aff3a7230 */ /* 0x000fe40000004100 */
[-C--:B------:R-:W-:Y:S01]  /*9de0*/  FFMA.FTZ R67, R50, R63.reuse, -R67 ;  /* 0x0000003f32437223 */ /* 0x080fe20000010843 */
[----:B------:R-:W-:Y:S02]  /*9df0*/  HADD2.F32 R149, -RZ, R149.H1_H1 ;  /* 0x30000095ff957230 */ /* 0x000fe40000004100 */
[CC--:B------:R-:W-:Y:S01]  /*9e00*/  FMUL.FTZ R83, R61.reuse, R152.reuse ;  /* 0x000000983d537220 */ /* 0x0c0fe20000410000 */
[----:B------:R-:W-:Y:S01]  /*9e10*/  FFMA.FTZ R50, R62, R63, R65 ;  /* 0x0000003f3e327223 */ /* 0x000fe20000010041 */
[C---:B------:R-:W-:Y:S01]  /*9e20*/  FMUL.FTZ R152, R58.reuse, R152 ;  /* 0x000000983a987220 */ /* 0x040fe20000410000 */
[----:B------:R-:W-:Y:S01]  /*9e30*/  F2FP.F16.E4M3.UNPACK_B R63, R49 ;  /* 0x00000031ff3f723e */ /* 0x000fe200020006ff */
[-C--:B------:R-:W-:Y:S01]  /*9e40*/  FFMA.FTZ R58, R58, R149.reuse, -R83 ;  /* 0x000000953a3a7223 */ /* 0x080fe20000010853 */
[----:B------:R-:W-:Y:S01]  /*9e50*/  F2FP.F16.E4M3.UNPACK_B R77, R48 ;  /* 0x00000030ff4d723e */ /* 0x000fe200020006ff */
[----:B------:R-:W-:Y:S01]  /*9e60*/  FFMA.FTZ R149, R61, R149, R152 ;  /* 0x000000953d957223 */ /* 0x000fe20000010098 */
[----:B------:R-:W-:Y:S01]  /*9e70*/  F2FP.F16.E4M3.UNPACK_B R62, R56 ;  /* 0x00000038ff3e723e */ /* 0x000fe200020006ff */
[--C-:B------:R-:W-:Y:S01]  /*9e80*/  HADD2.F32 R65, -RZ, R63.reuse.H1_H1 ;  /* 0x3000003fff417230 */ /* 0x100fe20000004100 */
[----:B------:R-:W-:Y:S01]  /*9e90*/  F2FP.SATFINITE.E4M3.F32.PACK_AB_MERGE_C R137, R64, R137, RZ ;  /* 0x000000894089723e */ /* 0x000fe200048070ff */
[----:B------:R-:W-:Y:S01]  /*9ea0*/  HADD2.F32 R64, -RZ, R63.H0_H0 ;  /* 0x2000003fff407230 */ /* 0x000fe20000004100 */
[----:B------:R-:W-:Y:S01]  /*9eb0*/  F2FP.F16.E4M3.UNPACK_B R66, R46 ;  /* 0x0000002eff42723e */ /* 0x000fe200020006ff */
[----:B------:R-:W-:Y:S01]  /*9ec0*/  HADD2.F32 R78, -RZ, R77.H0_H0 ;  /* 0x2000004dff4e7230 */ /* 0x000fe20000004100 */
[----:B------:R-:W-:Y:S01]  /*9ed0*/  F2FP.SATFINITE.E4M3.F32.PACK_AB_MERGE_C R59, R82, R79, R81 ;  /* 0x0000004f523b723e */ /* 0x000fe20004807051 */
[----:B------:R-:W-:Y:S01]  /*9ee0*/  HADD2.F32 R61, -RZ, R62.H0_H0 ;  /* 0x2000003eff3d7230 */ /* 0x000fe20000004100 */
[----:B------:R-:W-:Y:S01]  /*9ef0*/  F2FP.SATFINITE.E4M3.F32.PACK_AB_MERGE_C R58, R58, R67, R137 ;  /* 0x000000433a3a723e */ /* 0x000fe20004807089 */
        /* <DEDUP_REMOVED lines=8> */
[----:B------:R-:W-:Y:S01]  /*9f80*/  F2FP.F16.E4M3.UNPACK_B R56, R56.H1 ;  /* 0x00000038ff38723e */ /* 0x000fe200030006ff */
[-C--:B------:R-:W-:Y:S01]  /*9f90*/  FMUL.FTZ R64, R65, R78.reuse ;  /* 0x0000004e41407220 */ /* 0x080fe20000410000 */
[----:B------:R-:W-:Y:S01]  /*9fa0*/  FMUL.FTZ R78, R63, R78 ;  /* 0x0000004e3f4e7220 */ /* 0x000fe20000410000 */
[----:B------:R-:W-:-:S02]  /*9fb0*/  F2FP.F16.E4M3.UNPACK_B R49, R49.H1 ;  /* 0x00000031ff31723e */ /* 0x000fc400030006ff */
[----:B------:R-:W-:Y:S01]  /*9fc0*/  FFMA.FTZ R80, R63, R66, -R64 ;  /* 0x000000423f507223 */ /* 0x000fe20000010840 */
[----:B------:R-:W-:Y:S01]  /*9fd0*/  F2FP.F16.E4M3.UNPACK_B R64, R48.H1 ;  /* 0x00000030ff40723e */ /* 0x000fe200030006ff */
[----:B------:R-:W-:Y:S01]  /*9fe0*/  FFMA.FTZ R81, R65, R66, R78 ;  /* 0x0000004241517223 */ /* 0x000fe2000001004e */
[----:B------:R-:W-:Y:S01]  /*9ff0*/  HADD2.F32 R48, -RZ, R56.H0_H0 ;  /* 0x20000038ff307230 */ /* 0x000fe20000004100 */
[----:B------:R-:W-:Y:S01]  /*a000*/  F2FP.F16.E4M3.UNPACK_B R46, R46.H1 ;  /* 0x0000002eff2e723e */ /* 0x000fe200030006ff */
[--C-:B------:R-:W-:Y:S01]  /*a010*/  HADD2.F32 R63, -RZ, R49.reuse.H0_H0 ;  /* 0x20000031ff3f7230 */ /* 0x100fe20000004100 */
[----:B------:R-:W-:Y:S01]  /*a020*/  F2FP.SATFINITE.E4M3.F32.PACK_AB_MERGE_C R147, R147, R154, RZ ;  /* 0x0000009a9393723e */ /* 0x000fe200048070ff */
[--C-:B------:R-:W-:Y:S02]  /*a030*/  HADD2.F32 R65, -RZ, R64.reuse.H0_H0 ;  /* 0x20000040ff417230 */ /* 0x100fe40000004100 */
[----:B------:R-:W-:Y:S01]  /*a040*/  HADD2.F32 R49, -RZ, R49.H1_H1 ;  /* 0x30000031ff317230 */ /* 0x000fe20000004100 */
[----:B------:R-:W-:Y:S01]  /*a050*/  F2FP.SATFINITE.E4M3.F32.PACK_AB_MERGE_C R50, R149, R50, R147 ;  /* 0x000000329532723e */ /* 0x000fe20004807093 */
[----:B------:R-:W-:-:S02]  /*a060*/  HADD2.F32 R66, -RZ, R64.H1_H1 ;  /* 0x30000040ff427230 */ /* 0x000fc40000004100 */
[-C--:B------:R-:W-:Y:S01]  /*a070*/  FMUL.FTZ R67, R63, R65.reuse ;  /* 0x000000413f437220 */ /* 0x080fe20000410000 */
[----:B------:R-:W-:Y:S01]  /*a080*/  FMUL.FTZ R78, R48, R65 ;  /* 0x00000041304e7220 */ /* 0x000fe20000410000 */
[----:B------:R-:W-:Y:S02]  /*a090*/  HADD2.F32 R56, -RZ, R56.H1_H1 ;  /* 0x30000038ff387230 */ /* 0x000fe40000004100 */
[--C-:B------:R-:W-:Y:S02]  /*a0a0*/  HADD2.F32 R65, -RZ, R46.reuse.H1_H1 ;  /* 0x3000002eff417230 */ /* 0x100fe40000004100 */
[-C--:B------:R-:W-:Y:S01]  /*a0b0*/  FMUL.FTZ R77, R49, R66.reuse ;  /* 0x00000042314d7220 */ /* 0x080fe20000410000 */
[----:B------:R-:W-:Y:S02]  /*a0c0*/  HADD2.F32 R64, -RZ, R46.H0_H0 ;  /* 0x2000002eff407230 */ /* 0x000fe40000004100 */
[C---:B------:R-:W-:Y:S01]  /*a0d0*/  FMUL.FTZ R66, R56.reuse, R66 ;  /* 0x0000004238427220 */ /* 0x040fe20000410000 */
[----:B------:R-:W-:Y:S01]  /*a0e0*/  F2FP.F16.E4M3.UNPACK_B R46, R47 ;  /* 0x0000002fff2e723e */ /* 0x000fe200020006ff */
[----:B------:R-:W-:Y:S01]  /*a0f0*/  FFMA.FTZ R137, R56, R65, -R77 ;  /* 0x0000004138897223 */ /* 0x000fe2000001084d */
[-C--:B------:R-:W-:Y:S01]  /*a100*/  F2FP.F16.E4M3.UNPACK_B R56, R51.reuse ;  /* 0x00000033ff38723e */ /* 0x080fe200020006ff */
[-C--:B------:R-:W-:Y:S01]  /*a110*/  FFMA.FTZ R82, R48, R64.reuse, -R67 ;  /* 0x0000004030527223 */ /* 0x080fe20000010843 */
[----:B------:R-:W-:Y:S01]  /*a120*/  F2FP.F16.E4M3.UNPACK_B R51, R51.H1 ;  /* 0x00000033ff33723e */ /* 0x000fe200030006ff */
[----:B------:R-:W-:Y:S01]  /*a130*/  FFMA.FTZ R83, R63, R64, R78 ;  /* 0x000000403f537223 */ /* 0x000fe2000001004e */
[----:B------:R-:W-:Y:S01]  /*a140*/  F2FP.F16.E4M3.UNPACK_B R77, R45.H1 ;  /* 0x0000002dff4d723e */ /* 0x000fe200030006ff */
[----:B------:R-:W-:Y:S01]  /*a150*/  FFMA.FTZ R136, R49, R65, R66 ;  /* 0x0000004131887223 */ /* 0x000fe20000010042 */
[----:B------:R-:W-:Y:S01]  /*a160*/  F2FP.F16.E4M3.UNPACK_B R47, R47.H1 ;  /* 0x0000002fff2f723e */ /* 0x000fe200030006ff */
[----:B------:R-:W-:Y:S01]  /*a170*/  HADD2.F32 R63, -RZ, R56.H0_H0 ;  /* 0x20000038ff3f7230 */ /* 0x000fe20000004100 */
[----:B------:R-:W-:Y:S01]  /*a180*/  F2FP.F16.E4M3.UNPACK_B R67, R45 ;  /* 0x0000002dff43723e */ /* 0x000fe200020006ff */
[----:B------:R-:W-:Y:S01]  /*a190*/  HADD2.F32 R79, -RZ, R77.H0_H0 ;  /* 0x2000004dff4f7230 */ /* 0x000fe20000004100 */
[-C--:B------:R-:W-:Y:S01]  /*a1a0*/  F2FP.F16.E4M3.UNPACK_B R45, R44.reuse ;  /* 0x0000002cff2d723e */ /* 0x080fe200020006ff */
[----:B------:R-:W-:Y:S01]  /*a1b0*/  HADD2.F32 R49, -RZ, R47.H0_H0 ;  /* 0x2000002fff317230 */ /* 0x000fe20000004100 */
[----:B------:R-:W-:Y:S01]  /*a1c0*/  F2FP.F16.E4M3.UNPACK_B R64, R44.H1 ;  /* 0x0000002cff40723e */ /* 0x000fe200030006ff */
[----:B------:R-:W-:Y:S01]  /*a1d0*/  HADD2.F32 R44, -RZ, R51.H0_H0 ;  /* 0x20000033ff2c7230 */ /* 0x000fe20000004100 */
[----:B------:R-:W-:Y:S01]  /*a1e0*/  F2FP.SATFINITE.E4M3.F32.PACK_AB_MERGE_C R82, R137, R82, RZ ;  /* 0x000000528952723e */ /* 0x000fe200048070ff */
[----:B------:R-:W-:Y:S01]  /*a1f0*/  HADD2.F32 R78, -RZ, R67.H0_H0 ;  /* 0x20000043ff4e7230 */ /* 0x000fe20000004100 */
[----:B------:R-:W-:Y:S01]  /*a200*/  F2FP.SATFINITE.E4M3.F32.PACK_AB_MERGE_C R83, R136, R83, RZ ;  /* 0x000000538853723e */ /* 0x000fe200048070ff */
[----:B------:R-:W-:-:S02]  /*a210*/  HADD2.F32 R66, -RZ, R64.H0_H0 ;  /* 0x20000040ff427230 */ /* 0x000fc40000004100 */
[CC--:B------:R-:W-:Y:S01]  /*a220*/  FMUL.FTZ R152, R44.reuse, R79.reuse ;  /* 0x0000004f2c987220 */ /* 0x0c0fe20000410000 */
[----:B------:R-:W-:Y:S01]  /*a230*/  FMUL.FTZ R79, R49, R79 ;  /* 0x0000004f314f7220 */ /* 0x000fe20000410000 */
[----:B------:R-:W-:Y:S02]  /*a240*/  HADD2.F32 R48, -RZ, R46.H0_H0 ;  /* 0x2000002eff307230 */ /* 0x000fe40000004100 */
[----:B------:R-:W-:Y:S01]  /*a250*/  FMUL.FTZ R147, R63, R78 ;  /* 0x0000004e3f937220 */ /* 0x000fe20000410000 */
[----:B------:R-:W-:Y:S02]  /*a260*/  HADD2.F32 R65, -RZ, R45.H0_H0 ;  /* 0x2000002dff417230 */ /* 0x000fe40000004100 */
[----:B------:R-:W-:Y:S01]  /*a270*/  FFMA.FTZ R79, R44, R66, R79 ;  /* 0x000000422c4f7223 */ /* 0x000fe2000001004f */
[----:B------:R-:W-:Y:S02]  /*a280*/  HADD2.F32 R51, -RZ, R51.H1_H1 ;  /* 0x30000033ff337230 */ /* 0x000fe40000004100 */
[----:B------:R-:W-:Y:S01]  /*a290*/  FMUL.FTZ R78, R48, R78 ;  /* 0x0000004e304e7220 */ /* 0x000fe20000410000 */
[----:B------:R-:W-:-:S02]  /*a2a0*/  HADD2.F32 R44, -RZ, R77.H1_H1 ;  /* 0x3000004dff2c7230 */ /* 0x000fc40000004100 */
[----:B------:R-:W-:Y:S01]  /*a2b0*/  FFMA.FTZ R147, R48, R65, -R147 ;  /* 0x0000004130937223 */ /* 0x000fe20000010893 */
[----:B------:R-:W-:Y:S02]  /*a2c0*/  HADD2.F32 R47, -RZ, R47.H1_H1 ;  /* 0x3000002fff2f7230 */ /* 0x000fe40000004100 */
[----:B------:R-:W-:Y:S01]  /*a2d0*/  FFMA.FTZ R152, R49, R66, -R152 ;  /* 0x0000004231987223 */ /* 0x000fe20000010898 */
[----:B------:R-:W-:Y:S02]  /*a2e0*/  HADD2.F32 R56, -RZ, R56.H1_H1 ;  /* 0x30000038ff387230 */ /* 0x000fe40000004100 */
[-C--:B------:R-:W-:Y:S01]  /*a2f0*/  FMUL.FTZ R48, R51, R44.reuse ;  /* 0x0000002c33307220 */ /* 0x080fe20000410000 */
[----:B------:R-:W-:Y:S02]  /*a300*/  HADD2.F32 R67, -RZ, R67.H1_H1 ;  /* 0x30000043ff437230 */ /* 0x000fe40000004100 */
[----:B------:R-:W-:Y:S01]  /*a310*/  FMUL.FTZ R44, R47, R44 ;  /* 0x0000002c2f2c7220 */ /* 0x000fe20000410000 */
[----:B------:R-:W-:-:S02]  /*a320*/  HADD2.F32 R46, -RZ, R46.H1_H1 ;  /* 0x3000002eff2e7230 */ /* 0x000fc40000004100 */
[----:B------:R-:W-:Y:S01]  /*a330*/  FFMA.FTZ R78, R63, R65, R78 ;  /* 0x000000413f4e7223 */ /* 0x000fe2000001004e */
[----:B------:R-:W-:Y:S02]  /*a340*/  HADD2.F32 R64, -RZ, R64.H1_H1 ;  /* 0x30000040ff407230 */ /* 0x000fe40000004100 */
[-C--:B------:R-:W-:Y:S01]  /*a350*/  FMUL.FTZ R49, R56, R67.reuse ;  /* 0x0000004338317220 */ /* 0x080fe20000410000 */
[----:B------:R-:W-:Y:S02]  /*a360*/  HADD2.F32 R45, -RZ, R45.H1_H1 ;  /* 0x3000002dff2d7230 */ /* 0x000fe40000004100 */
[C---:B------:R-:W-:Y:S01]  /*a370*/  FMUL.FTZ R67, R46.reuse, R67 ;  /* 0x000000432e437220 */ /* 0x040fe20000410000 */
[-C--:B------:R-:W-:Y:S01]  /*a380*/  FFMA.FTZ R47, R47, R64.reuse, -R48 ;  /* 0x000000402f2f7223 */ /* 0x080fe20000010830 */
[----:B------:R-:W-:Y:S01]  /*a390*/  FFMA.FTZ R44, R51, R64, R44 ;  /* 0x00000040332c7223 */ /* 0x000fe2000001002c */
[-C--:B------:R-:W-:Y:S01]  /*a3a0*/  FFMA.FTZ R46, R46, R45.reuse, -R49 ;  /* 0x0000002d2e2e7223 */ /* 0x080fe20000010831 */
[----:B------:R-:W-:Y:S01]  /*a3b0*/  FFMA.FTZ R67, R56, R45, R67 ;  /* 0x0000002d38437223 */ /* 0x000fe20000010043 */
[----:B------:R-:W-:Y:S01]  /*a3c0*/  F2FP.SATFINITE.E4M3.F32.PACK_AB_MERGE_C R45, R80, R61, R82 ;  /* 0x0000003d502d723e */ /* 0x000fe20004807052 */
[----:B------:R-:W-:Y:S01]  /*a3d0*/  IMAD.MOV.U32 R48, RZ, RZ, R59 ;  /* 0x000000ffff307224 */ /* 0x000fe200078e003b */
[----:B------:R-:W-:-:S02]  /*a3e0*/  F2FP.SATFINITE.E4M3.F32.PACK_AB_MERGE_C R47, R47, R152, RZ ;  /* 0x000000982f2f723e */ /* 0x000fc400048070ff */
[----:B------:R-:W-:Y:S02]  /*a3f0*/  F2FP.SATFINITE.E4M3.F32.PACK_AB_MERGE_C R44, R44, R79, RZ ;  /* 0x0000004f2c2c723e */ /* 0x000fe400048070ff */
[----:B------:R-:W-:Y:S01]  /*a400*/  F2FP.SATFINITE.E4M3.F32.PACK_AB_MERGE_C R47, R46, R147, R47 ;  /* 0x000000932e2f723e */ /* 0x000fe2000480702f */
[----:B------:R-:W-:Y:S01]  /*a410*/  IMAD.MOV.U32 R46, RZ, RZ, R58 ;  /* 0x000000ffff2e7224 */ /* 0x000fe200078e003a */
[----:B------:R-:W-:Y:S01]  /*a420*/  F2FP.SATFINITE.E4M3.F32.PACK_AB_MERGE_C R51, R67, R78, R44 ;  /* 0x0000004e4333723e */ /* 0x000fe2000480702c */
[----:B------:R-:W-:Y:S01]  /*a430*/  IMAD.MOV.U32 R44, RZ, RZ, R60 ;  /* 0x000000ffff2c7224 */ /* 0x000fe200078e003c */
[----:B------:R-:W-:-:S07]  /*a440*/  F2FP.SATFINITE.E4M3.F32.PACK_AB_MERGE_C R49, R81, R62, R83 ;  /* 0x0000003e5131723e */ /* 0x000fce0004807053 */
.L_x_1229:
[----:B------:R-:W-:Y:S05]  /*a450*/  BSYNC B2 ;  /* 0x0000000000027941 */ /* 0x000fea0003800000 */
.L_x_1228:
        /* <DEDUP_REMOVED lines=12> */
.L_x_1227:
[----:B------:R-:W-:Y:S05]  /*a520*/  BSYNC B1 ;  /* 0x0000000000017941 */ /* 0x000fea0003800000 */
.L_x_1226:
[----:B-1----:R-:W-:Y:S02]  /*a530*/  VIADD R45, R230, 0xc0 ;  /* 0x000000c0e62d7836 */ /* 0x002fe40000000000 */
[-C--:B------:R-:W-:Y:S02]  /*a540*/  IMAD R44, R130, R128.reuse, RZ ;  /* 0x00000080822c7224 */ /* 0x080fe400078e02ff */
[C---:B------:R-:W-:Y:S01]  /*a550*/  IMAD.WIDE.U32 R126, R45.reuse, R128, R126 ;  /* 0x000000802d7e7225 */ /* 0x040fe200078e007e */
[----:B------:R-:W-:-:S03]  /*a560*/  ISETP.GE.OR P3, PT, R45, R113, P0 ;  /* 0x000000712d00720c */ /* 0x000fc60000766670 */
[----:B------:R-:W-:-:S10]  /*a570*/  IMAD R129, R45, R129, R44 ;  /* 0x000000812d817224 */ /* 0x000fd400078e022c */
[----:B------:R-:W-:Y:S05]  /*a580*/  @P3 BRA `(.L_x_1208) ;  /* 0x0000001400c03947 */ /* 0x000fea0003800000 */
[----:B------:R-:W2:Y:S01]  /*a590*/  LDL R46, [R1+0x78] ;  /* 0x00007800012e7983 */ /* 0x000ea20000100800 */
[----:B------:R-:W1:Y:S01]  /*a5a0*/  LDC.64 R52, c[0x0][0x2d8] ;  /* 0x0000b600ff347b82 */ /* 0x000e620000000a00 */
[----:B------:R-:W-:Y:S01]  /*a5b0*/  ISETP.NE.AND P6, PT, R0, RZ, PT ;  /* 0x000000ff0000720c */ /* 0x000fe20003fc5270 */
[----:B------:R-:W-:Y:S01]  /*a5c0*/  IMAD.IADD R56, R127, 0x1, R129 ;  /* 0x000000017f387824 */ /* 0x000fe200078e0281 */
[----:B------:R-:W-:Y:S01]  /*a5d0*/  IADD3 R55, P3, P4, R38, R126, R31 ;  /* 0x0000007e26377210 */ /* 0x000fe20007c7e01f */
[----:B------:R-:W-:Y:S01]  /*a5e0*/  BSSY B1, `(.L_x_1230) ;  /* 0x00000e7000017945 */ /* 0x000fe20003800000 */
[----:B------:R-:W-:Y:S02]  /*a5f0*/  SEL R150, R123, R150, !P6 ;  /* 0x000000967b967207 */ /* 0x000fe40007000000 */
[----:B------:R-:W-:Y:S02]  /*a600*/  IADD3.X R44, R33, R56, R32, P3, P4 ;  /* 0x00000038212c7210 */ /* 0x000fe40001fe8420 */
[----:B------:R-:W-:-:S04]  /*a610*/  SHF.R.S32.HI R45, RZ, 0x1f, R150 ;  /* 0x0000001fff2d7819 */ /* 0x000fc80000011496 */
[----:B------:R-:W-:-:S04]  /*a620*/  LEA.HI R45, R45, R150, RZ, 0x5 ;  /* 0x000000962d2d7211 */ /* 0x000fc800078f28ff */
[----:B------:R-:W-:-:S05]  /*a630*/  LEA.HI.SX32 R45, R45, R30, 0x1b ;  /* 0x0000001e2d2d7211 */ /* 0x000fca00078fdaff */
[----:B------:R-:W-:Y:S01]  /*a640*/  IMAD.SHL.U32 R57, R45, 0x10, RZ ;  /* 0x000000102d397824 */ /* 0x000fe200078e00ff */
[----:B-1----:R-:W-:Y:S01]  /*a650*/  IADD3 R54, P3, R55, R52, RZ ;  /* 0x0000003437367210 */ /* 0x002fe20007f7e0ff */
[----:B------:R-:W-:-:S04]  /*a660*/  IMAD R45, R19, 0x7000, R118 ;  /* 0x00007000132d7824 */ /* 0x000fc800078e0276 */
[----:B------:R-:W-:Y:S01]  /*a670*/  IMAD.X R55, R44, 0x1, R53, P3 ;  /* 0x000000012c377824 */ /* 0x000fe200018e0635 */
[----:B------:R-:W-:Y:S01]  /*a680*/  LOP3.LUT R44, R3, 0x70, R57, 0xf8, !PT ;  /* 0x00000070032c7812 */ /* 0x000fe200078ef839 */
[----:B------:R-:W-:-:S03]  /*a690*/  IMAD.IADD R45, R18, 0x1, R45 ;  /* 0x00000001122d7824 */ /* 0x000fc600078e022d */
        /* <DEDUP_REMOVED lines=15> */
[----:B------:R-:W-:Y:S01]  /*a790*/  SHF.R.U32.HI R68, RZ, 0x10, R71 ;  /* 0x00000010ff447819 */ /* 0x000fe20000011647 */
[----:B------:R-:W-:Y:S01]  /*a7a0*/  IMAD.MOV.U32 R59, RZ, RZ, R50 ;  /* 0x000000ffff3b7224 */ /* 0x000fe200078e0032 */
[----:B------:R-:W-:Y:S01]  /*a7b0*/  LOP3.LUT R61, R61, 0xff00, R44, 0xf8, !PT ;  /* 0x0000ff003d3d7812 */ /* 0x000fe200078ef82c */
[----:B------:R-:W-:Y:S01]  /*a7c0*/  IMAD.SHL.U32 R44, R66, 0x100, RZ ;  /* 0x00000100422c7824 */ /* 0x000fe200078e00ff */
[----:B------:R-:W-:Y:S01]  /*a7d0*/  LOP3.LUT R65, R71, 0xff0000ff, RZ, 0xc0, !PT ;  /* 0xff0000ff47417812 */ /* 0x000fe200078ec0ff */
[----:B------:R-:W-:Y:S01]  /*a7e0*/  IMAD.U32 R48, R74, 0x10000, RZ ;  /* 0x000100004a307824 */ /* 0x000fe200078e00ff */
[----:B------:R-:W-:-:S02]  /*a7f0*/  SHF.R.U32.HI R64, RZ, 0x8, R73 ;  /* 0x00000008ff407819 */ /* 0x000fc40000011649 */
[----:B------:R-:W-:Y:S02]  /*a800*/  SHF.R.U32.HI R62, RZ, 0x8, R75 ;  /* 0x00000008ff3e7819 */ /* 0x000fe4000001164b */
[----:B------:R-:W-:Y:S01]  /*a810*/  LOP3.LUT R65, R65, 0xff00, R44, 0xf8, !PT ;  /* 0x0000ff0041417812 */ /* 0x000fe200078ef82c */
[----:B------:R-:W-:Y:S01]  /*a820*/  IMAD.SHL.U32 R46, R64, 0x100, RZ ;  /* 0x00000100402e7824 */ /* 0x000fe200078e00ff */
[----:B------:R-:W-:Y:S01]  /*a830*/  LOP3.LUT R48, R61, 0xff0000, R48, 0xf8, !PT ;  /* 0x00ff00003d307812 */ /* 0x000fe200078ef830 */
[----:B------:R-:W-:Y:S01]  /*a840*/  IMAD.U32 R44, R68, 0x10000, RZ ;  /* 0x00010000442c7824 */ /* 0x000fe200078e00ff */
[----:B------:R-:W-:Y:S01]  /*a850*/  LOP3.LUT R67, R73, 0xff0000ff, RZ, 0xc0, !PT ;  /* 0xff0000ff49437812 */ /* 0x000fe200078ec0ff */
[----:B------:R-:W-:Y:S01]  /*a860*/  IMAD.SHL.U32 R50, R62, 0x100, RZ ;  /* 0x000001003e327824 */ /* 0x000fe200078e00ff */
[----:B------:R-:W-:Y:S02]  /*a870*/  F2FP.F16.E4M3.UNPACK_B R68, R145.H1 ;  /* 0x00000091ff44723e */ /* 0x000fe400030006ff */
[----:B------:R-:W-:-:S02]  /*a880*/  F2FP.F16.E4M3.UNPACK_B R61, R60.H1 ;  /* 0x0000003cff3d723e */ /* 0x000fc400030006ff */
[----:B------:R-:W-:Y:S02]  /*a890*/  F2FP.F16.E4M3.UNPACK_B R64, R63.H1 ;  /* 0x0000003fff40723e */ /* 0x000fe400030006ff */
[----:B------:R-:W-:Y:S01]  /*a8a0*/  SHF.R.U32.HI R72, RZ, 0x10, R73 ;  /* 0x00000010ff487819 */ /* 0x000fe20000011649 */
[----:B------:R-:W-:Y:S01]  /*a8b0*/  HADD2.F32 R62, -RZ, R61.H0_H0 ;  /* 0x2000003dff3e7230 */ /* 0x000fe20000004100 */
[----:B------:R-:W-:Y:S02]  /*a8c0*/  LOP3.LUT R71, R75, 0xff0000ff, RZ, 0xc0, !PT ;  /* 0xff0000ff4b477812 */ /* 0x000fe400078ec0ff */
[----:B------:R-:W-:Y:S01]  /*a8d0*/  LOP3.LUT R69, R67, 0xff00, R46, 0xf8, !PT ;  /* 0x0000ff0043457812 */ /* 0x000fe200078ef82e */
[--C-:B------:R-:W-:Y:S01]  /*a8e0*/  HADD2.F32 R46, -RZ, R68.reuse.H0_H0 ;  /* 0x20000044ff2e7230 */ /* 0x100fe20000004100 */
[----:B------:R-:W-:Y:S01]  /*a8f0*/  F2FP.F16.E4M3.UNPACK_B R66, R143.H1 ;  /* 0x0000008fff42723e */ /* 0x000fe200030006ff */
[----:B------:R-:W-:Y:S01]  /*a900*/  HADD2.F32 R68, -RZ, R68.H1_H1 ;  /* 0x30000044ff447230 */ /* 0x000fe20000004100 */
[----:B------:R-:W-:Y:S01]  /*a910*/  LOP3.LUT R44, R65, 0xff0000, R44, 0xf8, !PT ;  /* 0x00ff0000412c7812 */ /* 0x000fe200078ef82c */
[----:B------:R-:W-:Y:S01]  /*a920*/  HADD2.F32 R65, -RZ, R64.H0_H0 ;  /* 0x20000040ff417230 */ /* 0x000fe20000004100 */
[----:B------:R-:W-:Y:S01]  /*a930*/  LOP3.LUT R71, R71, 0xff00, R50, 0xf8, !PT ;  /* 0x0000ff0047477812 */ /* 0x000fe200078ef832 */
[----:B------:R-:W-:-:S02]  /*a940*/  IMAD.U32 R50, R72, 0x10000, RZ ;  /* 0x0001000048327824 */ /* 0x000fc400078e00ff */
[CC--:B------:R-:W-:Y:S01]  /*a950*/  FMUL.FTZ R72, R62.reuse, R46.reuse ;  /* 0x0000002e3e487220 */ /* 0x0c0fe20000410000 */
[--C-:B------:R-:W-:Y:S02]  /*a960*/  HADD2.F32 R67, -RZ, R66.reuse.H0_H0 ;  /* 0x20000042ff437230 */ /* 0x100fe40000004100 */
[C---:B------:R-:W-:Y:S01]  /*a970*/  FMUL.FTZ R73, R65.reuse, R46 ;  /* 0x0000002e41497220 */ /* 0x040fe20000410000 */
[----:B------:R-:W-:Y:S01]  /*a980*/  F2FP.F16.E4M3.UNPACK_B R145, R145 ;  /* 0x00000091ff91723e */ /* 0x000fe200020006ff */
[----:B------:R-:W-:Y:S01]  /*a990*/  HADD2.F32 R66, -RZ, R66.H1_H1 ;  /* 0x30000042ff427230 */ /* 0x000fe20000004100 */
[----:B------:R-:W-:Y:S01]  /*a9a0*/  F2FP.F16.E4M3.UNPACK_B R63, R63 ;  /* 0x0000003fff3f723e */ /* 0x000fe200020006ff */
[-C--:B------:R-:W-:Y:S01]  /*a9b0*/  FFMA.FTZ R72, R65, R67.reuse, R72 ;  /* 0x0000004341487223 */ /* 0x080fe20000010048 */
[----:B------:R-:W-:Y:S01]  /*a9c0*/  FFMA.FTZ R73, R62, R67, -R73 ;  /* 0x000000433e497223 */ /* 0x000fe20000010849 */
[----:B------:R-:W-:Y:S01]  /*a9d0*/  HADD2.F32 R65, -RZ, R64.H1_H1 ;  /* 0x30000040ff417230 */ /* 0x000fe20000004100 */
[----:B------:R-:W-:Y:S01]  /*a9e0*/  F2FP.F16.E4M3.UNPACK_B R60, R60 ;  /* 0x0000003cff3c723e */ /* 0x000fe200020006ff */
[----:B------:R-:W-:Y:S01]  /*a9f0*/  HADD2.F32 R62, -RZ, R61.H1_H1 ;  /* 0x3000003dff3e7230 */ /* 0x000fe20000004100 */
[----:B------:R-:W-:Y:S01]  /*aa00*/  LOP3.LUT R50, R69, 0xff0000, R50, 0xf8, !PT ;  /* 0x00ff000045327812 */ /* 0x000fe200078ef832 */
[----:B------:R-:W-:-:S02]  /*aa10*/  HADD2.F32 R67, -RZ, R145.H0_H0 ;  /* 0x20000091ff437230 */ /* 0x000fc40000004100 */
[CC--:B------:R-:W-:Y:S01]  /*aa20*/  FMUL.FTZ R69, R65.reuse, R68.reuse ;  /* 0x0000004441457220 */ /* 0x0c0fe20000410000 */
[----:B------:R-:W-:Y:S01]  /*aa30*/  F2FP.F16.E4M3.UNPACK_B R143, R143 ;  /* 0x0000008fff8f723e */ /* 0x000fe200020006ff */
[C---:B------:R-:W-:Y:S01]  /*aa40*/  FMUL.FTZ R68, R62.reuse, R68 ;  /* 0x000000443e447220 */ /* 0x040fe20000410000 */
[----:B------:R-:W-:Y:S01]  /*aa50*/  HADD2.F32 R64, -RZ, R63.H0_H0 ;  /* 0x2000003fff407230 */ /* 0x000fe20000004100 */
[----:B------:R-:W-:Y:S01]  /*aa60*/  SHF.R.U32.HI R70, RZ, 0x10, R75 ;  /* 0x00000010ff467819 */ /* 0x000fe2000001164b */
[----:B------:R-:W-:Y:S02]  /*aa70*/  HADD2.F32 R61, -RZ, R60.H0_H0 ;  /* 0x2000003cff3d7230 */ /* 0x000fe40000004100 */
[-C--:B------:R-:W-:Y:S01]  /*aa80*/  FFMA.FTZ R74, R62, R66.reuse, -R69 ;  /* 0x000000423e4a7223 */ /* 0x080fe20000010845 */
[----:B------:R-:W-:Y:S01]  /*aa90*/  FFMA.FTZ R75, R65, R66, R68 ;  /* 0x00000042414b7223 */ /* 0x000fe20000010044 */
[----:B------:R-:W-:Y:S02]  /*aaa0*/  HADD2.F32 R62, -RZ, R143.H0_H0 ;  /* 0x2000008fff3e7230 */ /* 0x000fe40000004100 */
[----:B------:R-:W-:Y:S01]  /*aab0*/  FMUL.FTZ R66, R64, R67 ;  /* 0x0000004340427220 */ /* 0x000fe20000410000 */
[----:B------:R-:W-:-:S02]  /*aac0*/  HADD2.F32 R145, -RZ, R145.H1_H1 ;  /* 0x30000091ff917230 */ /* 0x000fc40000004100 */
[C---:B------:R-:W-:Y:S01]  /*aad0*/  FMUL.FTZ R67, R61.reuse, R67 ;  /* 0x000000433d437220 */ /* 0x040fe20000410000 */
[----:B------:R-:W-:Y:S02]  /*aae0*/  HADD2.F32 R63, -RZ, R63.H1_H1 ;  /* 0x3000003fff3f7230 */ /* 0x000fe40000004100 */
[-C--:B------:R-:W-:Y:S01]  /*aaf0*/  FFMA.FTZ R68, R61, R62.reuse, -R66 ;  /* 0x0000003e3d447223 */ /* 0x080fe20000010842 */
[----:B------:R-:W-:Y:S02]  /*ab00*/  IMAD.U32 R70, R70, 0x10000, RZ ;  /* 0x0001000046467824 */ /* 0x000fe400078e00ff */
[----:B------:R-:W-:Y:S01]  /*ab10*/  FFMA.FTZ R69, R64, R62, R67 ;  /* 0x0000003e40457223 */ /* 0x000fe20000010043 */
[----:B------:R-:W-:Y:S02]  /*ab20*/  HADD2.F32 R60, -RZ, R60.H1_H1 ;  /* 0x3000003cff3c7230 */ /* 0x000fe40000004100 */
[----:B------:R-:W-:Y:S01]  /*ab30*/  FMUL.FTZ R65, R63, R145 ;  /* 0x000000913f417220 */ /* 0x000fe20000410000 */
[----:B------:R-:W-:Y:S01]  /*ab40*/  HADD2.F32 R143, -RZ, R143.H1_H1 ;  /* 0x3000008fff8f7230 */ /* 0x000fe20000004100 */
[----:B------:R-:W-:-:S02]  /*ab50*/  F2FP.F16.E4M3.UNPACK_B R61, R146.H1 ;  /* 0x00000092ff3d723e */ /* 0x000fc400030006ff */
[----:B------:R-:W-:Y:S02]  /*ab60*/  F2FP.F16.E4M3.UNPACK_B R62, R59.H1 ;  /* 0x0000003bff3e723e */ /* 0x000fe400030006ff */
[----:B------:R-:W-:Y:S01]  /*ab70*/  LOP3.LUT R46, R71, 0xff0000, R70, 0xf8, !PT ;  /* 0x00ff0000472e7812 */ /* 0x000fe200078ef846 */
[C---:B------:R-:W-:Y:S01]  /*ab80*/  FMUL.FTZ R70, R60.reuse, R145 ;  /* 0x000000913c467220 */ /* 0x040fe20000410000 */
[-C--:B------:R-:W-:Y:S01]  /*ab90*/  FFMA.FTZ R71, R60, R143.reuse, -R65 ;  /* 0x0000008f3c477223 */ /* 0x080fe20000010841 */
        /* <DEDUP_REMOVED lines=8> */
[----:B------:R-:W-:Y:S01]  /*ac20*/  FMUL.FTZ R76, R64, R66 ;  /* 0x00000042404c7220 */ /* 0x000fe20000410000 */
        /* <DEDUP_REMOVED lines=9> */
[----:B------:R-:W-:Y:S01]  /*acc0*/  FMUL.FTZ R67, R60, R67 ;  /* 0x000000433c437220 */ /* 0x000fe20000410000 */
[----:B------:R-:W-:-:S02]  /*acd0*/  HADD2.F32 R64, -RZ, R146.H0_H0 ;  /* 0x20000092ff407230 */ /* 0x000fc40000004100 */
[----:B------:R-:W-:Y:S01]  /*ace0*/  FFMA.FTZ R81, R60, R65, -R61 ;  /* 0x000000413c517223 */ /* 0x000fe2000001083d */
[----:B------:R-:W-:Y:S01]  /*acf0*/  F2FP.F16.E4M3.UNPACK_B R60, R59 ;  /* 0x0000003bff3c723e */ /* 0x000fe200020006ff */
[----:B------:R-:W-:Y:S01]  /*ad00*/  FFMA.FTZ R80, R62, R65, R67 ;  /* 0x000000413e507223 */ /* 0x000fe20000010043 */
[----:B------:R-:W-:Y:S01]  /*ad10*/  HADD2.F32 R65, -RZ, R146.H1_H1 ;  /* 0x30000092ff417230 */ /* 0x000fe20000004100 */
[----:B------:R-:W-:Y:S01]  /*ad20*/  F2FP.F16.E4M3.UNPACK_B R144, R144 ;  /* 0x00000090ff90723e */ /* 0x000fe200020006ff */
[----:B------:R-:W-:Y:S01]  /*ad30*/  HADD2.F32 R59, -RZ, R58.H0_H0 ;  /* 0x2000003aff3b7230 */ /* 0x000fe20000004100 */
[----:B------:R-:W-:Y:S01]  /*ad40*/  F2FP.SATFINITE.E4M3.F32.PACK_AB_MERGE_C R78, R81, R78, RZ ;  /* 0x0000004e514e723e */ /* 0x000fe200048070ff */
[--C-:B------:R-:W-:Y:S01]  /*ad50*/  HADD2.F32 R61, -RZ, R60.reuse.H0_H0 ;  /* 0x2000003cff3d7230 */ /* 0x100fe20000004100 */
[----:B------:R-:W-:Y:S01]  /*ad60*/  F2FP.SATFINITE.E4M3.F32.PACK_AB_MERGE_C R79, R80, R79, RZ ;  /* 0x0000004f504f723e */ /* 0x000fe200048070ff */
[----:B------:R-:W-:Y:S02]  /*ad70*/  HADD2.F32 R60, -RZ, R60.H1_H1 ;  /* 0x3000003cff3c7230 */ /* 0x000fe40000004100 */
[----:B------:R-:W-:-:S02]  /*ad80*/  HADD2.F32 R58, -RZ, R58.H1_H1 ;  /* 0x3000003aff3a7230 */ /* 0x000fc40000004100 */
[-C--:B------:R-:W-:Y:S01]  /*ad90*/  FMUL.FTZ R66, R61, R64.reuse ;  /* 0x000000403d427220 */ /* 0x080fe20000410000 */
[--C-:B------:R-:W-:Y:S02]  /*ada0*/  HADD2.F32 R62, -RZ, R144.reuse.H0_H0 ;  /* 0x20000090ff3e7230 */ /* 0x100fe40000004100 */
[-C--:B------:R-:W-:Y:S01]  /*adb0*/  FMUL.FTZ R67, R60, R65.reuse ;  /* 0x000000413c437220 */ /* 0x080fe20000410000 */
[----:B------:R-:W-:Y:S02]  /*adc0*/  HADD2.F32 R63, -RZ, R144.H1_H1 ;  /* 0x30000090ff3f7230 */ /* 0x000fe40000004100 */
[C---:B------:R-:W-:Y:S01]  /*add0*/  FMUL.FTZ R64, R59.reuse, R64 ;  /* 0x000000403b407220 */ /* 0x040fe20000410000 */
[C---:B------:R-:W-:Y:S01]  /*ade0*/  FMUL.FTZ R65, R58.reuse, R65 ;  /* 0x000000413a417220 */ /* 0x040fe20000410000 */
[----:B------:R-:W-:Y:S01]  /*adf0*/  FFMA.FTZ R59, R59, R62, -R66 ;  /* 0x0000003e3b3b7223 */ /* 0x000fe20000010842 */
[----:B------:R-:W-:Y:S01]  /*ae00*/  F2FP.F16.E4M3.UNPACK_B R66, R48 ;  /* 0x00000030ff42723e */ /* 0x000fe200020006ff */
[----:B------:R-:W-:Y:S01]  /*ae10*/  FFMA.FTZ R76, R61, R62, R64 ;  /* 0x0000003e3d4c7223 */ /* 0x000fe20000010040 */
[-C--:B------:R-:W-:Y:S01]  /*ae20*/  FFMA.FTZ R58, R58, R63.reuse, -R67 ;  /* 0x0000003f3a3a7223 */ /* 0x080fe20000010843 */
[----:B------:R-:W-:Y:S01]  /*ae30*/  FFMA.FTZ R77, R60, R63, R65 ;  /* 0x0000003f3c4d7223 */ /* 0x000fe20000010041 */
[----:B------:R-:W-:-:S02]  /*ae40*/  F2FP.SATFINITE.E4M3.F32.PACK_AB_MERGE_C R60, R75, R72, RZ ;  /* 0x000000484b3c723e */ /* 0x000fc400048070ff */
[----:B------:R-:W-:Y:S02]  /*ae50*/  F2FP.F16.E4M3.UNPACK_B R64, R49 ;  /* 0x00000031ff40723e */ /* 0x000fe400020006ff */
[----:B------:R-:W-:Y:S02]  /*ae60*/  F2FP.F16.E4M3.UNPACK_B R67, R50 ;  /* 0x00000032ff43723e */ /* 0x000fe400020006ff */
[----:B------:R-:W-:Y:S01]  /*ae70*/  F2FP.F16.E4M3.UNPACK_B R62, R45 ;  /* 0x0000002dff3e723e */ /* 0x000fe200020006ff */
[----:B------:R-:W-:Y:S01]  /*ae80*/  HADD2.F32 R65, -RZ, R64.H0_H0 ;  /* 0x20000040ff417230 */ /* 0x000fe20000004100 */
[----:B------:R-:W-:Y:S01]  /*ae90*/  F2FP.SATFINITE.E4M3.F32.PACK_AB_MERGE_C R60, R70, R69, R60 ;  /* 0x00000045463c723e */ /* 0x000fe2000480703c */
[----:B------:R-:W-:Y:S01]  /*aea0*/  HADD2.F32 R70, -RZ, R67.H0_H0 ;  /* 0x20000043ff467230 */ /* 0x000fe20000004100 */
[----:B------:R-:W-:Y:S01]  /*aeb0*/  F2FP.SATFINITE.E4M3.F32.PACK_AB_MERGE_C R61, R74, R73, RZ ;  /* 0x000000494a3d723e */ /* 0x000fe200048070ff */
[----:B------:R-:W-:Y:S01]  /*aec0*/  HADD2.F32 R63, -RZ, R62.H0_H0 ;  /* 0x2000003eff3f7230 */ /* 0x000fe20000004100 */
[----:B------:R-:W-:Y:S01]  /*aed0*/  F2FP.F16.E4M3.UNPACK_B R45, R45.H1 ;  /* 0x0000002dff2d723e */ /* 0x000fe200030006ff */
[----:B------:R-:W-:Y:S01]  /*aee0*/  HADD2.F32 R64, -RZ, R64.H1_H1 ;  /* 0x30000040ff407230 */ /* 0x000fe20000004100 */
[----:B------:R-:W-:Y:S01]  /*aef0*/  F2FP.SATFINITE.E4M3.F32.PACK_AB_MERGE_C R61, R71, R68, R61 ;  /* 0x00000044473d723e */ /* 0x000fe2000480703d */
[----:B------:R-:W-:-:S02]  /*af00*/  HADD2.F32 R68, -RZ, R66.H0_H0 ;  /* 0x20000042ff447230 */ /* 0x000fc40000004100 */
[-C--:B------:R-:W-:Y:S01]  /*af10*/  FMUL.FTZ R72, R65, R70.reuse ;  /* 0x0000004641487220 */ /* 0x080fe20000410000 */
[----:B------:R-:W-:Y:S01]  /*af20*/  FMUL.FTZ R70, R63, R70 ;  /* 0x000000463f467220 */ /* 0x000fe20000410000 */
[----:B------:R-:W-:Y:S01]  /*af30*/  HADD2.F32 R67, -RZ, R67.H1_H1 ;  /* 0x30000043ff437230 */ /* 0x000fe20000004100 */
[----:B------:R-:W-:Y:S01]  /*af40*/  F2FP.F16.E4M3.UNPACK_B R48, R48.H1 ;  /* 0x00000030ff30723e */ /* 0x000fe200030006ff */
[----:B------:R-:W-:Y:S02]  /*af50*/  HADD2.F32 R62, -RZ, R62.H1_H1 ;  /* 0x3000003eff3e7230 */ /* 0x000fe40000004100 */
[-C--:B------:R-:W-:Y:S01]  /*af60*/  FFMA.FTZ R70, R65, R68.reuse, R70 ;  /* 0x0000004441467223 */ /* 0x080fe20000010046 */
[----:B------:R-:W-:Y:S02]  /*af70*/  HADD2.F32 R65, -RZ, R66.H1_H1 ;  /* 0x30000042ff417230 */ /* 0x000fe40000004100 */
[-C--:B------:R-:W-:Y:S01]  /*af80*/  FMUL.FTZ R69, R64, R67.reuse ;  /* 0x0000004340457220 */ /* 0x080fe20000410000 */
[----:B------:R-:W-:Y:S01]  /*af90*/  FFMA.FTZ R72, R63, R68, -R72 ;  /* 0x000000443f487223 */ /* 0x000fe20000010848 */
[C---:B------:R-:W-:Y:S01]  /*afa0*/  FMUL.FTZ R67, R62.reuse, R67 ;  /* 0x000000433e437220 */ /* 0x040fe20000410000 */
[----:B------:R-:W-:Y:S01]  /*afb0*/  F2FP.F16.E4M3.UNPACK_B R63, R49.H1 ;  /* 0x00000031ff3f723e */ /* 0x000fe200030006ff */
[-C--:B------:R-:W-:Y:S01]  /*afc0*/  FFMA.FTZ R71, R62, R65.reuse, -R69 ;  /* 0x000000413e477223 */ /* 0x080fe20000010845 */
[----:B------:R-:W-:Y:S01]  /*afd0*/  F2FP.F16.E4M3.UNPACK_B R62, R50.H1 ;  /* 0x00000032ff3e723e */ /* 0x000fe200030006ff */
[----:B------:R-:W-:Y:S01]  /*afe0*/  FFMA.FTZ R73, R64, R65, R67 ;  /* 0x0000004140497223 */ /* 0x000fe20000010043 */
[----:B------:R-:W-:Y:S01]  /*aff0*/  HADD2.F32 R49, -RZ, R45.H0_H0 ;  /* 0x2000002dff317230 */ /* 0x000fe20000004100 */
[----:B------:R-:W-:Y:S01]  /*b000*/  F2FP.SATFINITE.E4M3.F32.PACK_AB_MERGE_C R59, R58, R59, R78 ;  /* 0x0000003b3a3b723e */ /* 0x000fe2000480704e */
[--C-:B------:R-:W-:Y:S01]  /*b010*/  HADD2.F32 R50, -RZ, R63.reuse.H0_H0 ;  /* 0x2000003fff327230 */ /* 0x100fe20000004100 */
[----:B------:R-:W-:Y:S01]  /*b020*/  F2FP.SATFINITE.E4M3.F32.PACK_AB_MERGE_C R58, R77, R76, R79 ;  /* 0x0000004c4d3a723e */ /* 0x000fe2000480704f */
[----:B------:R-:W-:Y:S01]  /*b030*/  HADD2.F32 R64, -RZ, R62.H0_H0 ;  /* 0x2000003eff407230 */ /* 0x000fe20000004100 */
[----:B------:R-:W-:Y:S01]  /*b040*/  F2FP.F16.E4M3.UNPACK_B R67, R46.H1 ;  /* 0x0000002eff43723e */ /* 0x000fe200030006ff */
[----:B------:R-:W-:-:S02]  /*b050*/  HADD2.F32 R63, -RZ, R63.H1_H1 ;  /* 0x3000003fff3f7230 */ /* 0x000fc40000004100 */
[----:B------:R-:W-:Y:S02]  /*b060*/  HADD2.F32 R66, -RZ, R62.H1_H1 ;  /* 0x3000003eff427230 */ /* 0x000fe40000004100 */
[CC--:B------:R-:W-:Y:S01]  /*b070*/  FMUL.FTZ R68, R50.reuse, R64.reuse ;  /* 0x0000004032447220 */ /* 0x0c0fe20000410000 */
[----:B------:R-:W-:Y:S02]  /*b080*/  HADD2.F32 R45, -RZ, R45.H1_H1 ;  /* 0x3000002dff2d7230 */ /* 0x000fe40000004100 */
[----:B------:R-:W-:Y:S01]  /*b090*/  FMUL.FTZ R65, R49, R64 ;  /* 0x0000004031417220 */ /* 0x000fe20000410000 */
[--C-:B------:R-:W-:Y:S02]  /*b0a0*/  HADD2.F32 R62, -RZ, R48.reuse.H0_H0 ;  /* 0x20000030ff3e7230 */ /* 0x100fe40000004100 */
[-C--:B------:R-:W-:Y:S01]  /*b0b0*/  FMUL.FTZ R64, R63, R66.reuse ;  /* 0x000000423f407220 */ /* 0x080fe20000410000 */
[----:B------:R-:W-:Y:S02]  /*b0c0*/  HADD2.F32 R48, -RZ, R48.H1_H1 ;  /* 0x30000030ff307230 */ /* 0x000fe40000004100 */
[----:B------:R-:W-:Y:S01]  /*b0d0*/  FMUL.FTZ R66, R45, R66 ;  /* 0x000000422d427220 */ /* 0x000fe20000410000 */
[----:B------:R-:W-:Y:S01]  /*b0e0*/  FFMA.FTZ R75, R50, R62, R65 ;  /* 0x0000003e324b7223 */ /* 0x000fe20000010041 */
[----:B------:R-:W-:-:S02]  /*b0f0*/  F2FP.F16.E4M3.UNPACK_B R50, R51 ;  /* 0x00000033ff32723e */ /* 0x000fc400020006ff */
[----:B------:R-:W-:Y:S01]  /*b100*/  FFMA.FTZ R76, R63, R48, R66 ;  /* 0x000000303f4c7223 */ /* 0x000fe20000010042 */
[----:B------:R-:W-:Y:S01]  /*b110*/  F2FP.F16.E4M3.UNPACK_B R66, R46 ;  /* 0x0000002eff42723e */ /* 0x000fe200020006ff */
[----:B------:R-:W-:Y:S01]  /*b120*/  FFMA.FTZ R77, R45, R48, -R64 ;  /* 0x000000302d4d7223 */ /* 0x000fe20000010840 */
[-C--:B------:R-:W-:Y:S01]  /*b130*/  F2FP.F16.E4M3.UNPACK_B R45, R47.reuse ;  /* 0x0000002fff2d723e */ /* 0x080fe200020006ff */
[----:B------:R-:W-:Y:S01]  /*b140*/  FFMA.FTZ R74, R49, R62, -R68 ;  /* 0x0000003e314a7223 */ /* 0x000fe20000010844 */
        /* <DEDUP_REMOVED lines=13> */
[----:B------:R-:W-:Y:S02]  /*b220*/  HADD2.F32 R44, -RZ, R51.H0_H0 ;  /* 0x20000033ff2c7230 */ /* 0x000fe40000004100 */
[----:B------:R-:W-:Y:S01]  /*b230*/  FMUL.FTZ R81, R49, R68 ;  /* 0x0000004431517220 */ /* 0x000fe20000410000 */
[----:B------:R-:W-:Y:S02]  /*b240*/  HADD2.F32 R64, -RZ, R63.H0_H0 ;  /* 0x2000003fff407230 */ /* 0x000fe40000004100 */
[----:B------:R-:W-:Y:S01]  /*b250*/  FFMA.FTZ R79, R48, R65, -R79 ;  /* 0x00000041304f7223 */ /* 0x000fe2000001084f */
[----:B------:R-:W-:-:S02]  /*b260*/  HADD2.F32 R51, -RZ, R51.H1_H1 ;  /* 0x30000033ff337230 */ /* 0x000fc40000004100 */
[C---:B------:R-:W-:Y:S01]  /*b270*/  FMUL.FTZ R78, R44.reuse, R68 ;  /* 0x000000442c4e7220 */ /* 0x040fe20000410000 */
[----:B------:R-:W-:Y:S02]  /*b280*/  HADD2.F32 R48, -RZ, R67.H1_H1 ;  /* 0x30000043ff307230 */ /* 0x000fe40000004100 */
[-C--:B------:R-:W-:Y:S01]  /*b290*/  FFMA.FTZ R81, R44, R64.reuse, R81 ;  /* 0x000000402c517223 */ /* 0x080fe20000010051 */
[----:B------:R-:W-:Y:S02]  /*b2a0*/  HADD2.F32 R47, -RZ, R47.H1_H1 ;  /* 0x3000002fff2f7230 */ /* 0x000fe40000004100 */
[----:B------:R-:W-:Y:S01]  /*b2b0*/  FFMA.FTZ R69, R62, R65, R69 ;  /* 0x000000413e457223 */ /* 0x000fe20000010045 */
[----:B------:R-:W-:Y:S02]  /*b2c0*/  HADD2.F32 R50, -RZ, R50.H1_H1 ;  /* 0x30000032ff327230 */ /* 0x000fe40000004100 */
[----:B------:R-:W-:Y:S01]  /*b2d0*/  FFMA.FTZ R78, R49, R64, -R78 ;  /* 0x00000040314e7223 */ /* 0x000fe2000001084e */
[----:B------:R-:W-:-:S02]  /*b2e0*/  HADD2.F32 R66, -RZ, R66.H1_H1 ;  /* 0x30000042ff427230 */ /* 0x000fc40000004100 */
[-C--:B------:R-:W-:Y:S01]  /*b2f0*/  FMUL.FTZ R62, R51, R48.reuse ;  /* 0x00000030333e7220 */ /* 0x080fe20000410000 */
[----:B------:R-:W-:Y:S02]  /*b300*/  HADD2.F32 R45, -RZ, R45.H1_H1 ;  /* 0x3000002dff2d7230 */ /* 0x000fe40000004100 */
[----:B------:R-:W-:Y:S01]  /*b310*/  FMUL.FTZ R64, R47, R48 ;  /* 0x000000302f407220 */ /* 0x000fe20000410000 */
[----:B------:R-:W-:Y:S02]  /*b320*/  HADD2.F32 R44, -RZ, R63.H1_H1 ;  /* 0x3000003fff2c7230 */ /* 0x000fe40000004100 */
[-C--:B------:R-:W-:Y:S01]  /*b330*/  FMUL.FTZ R48, R50, R66.reuse ;  /* 0x0000004232307220 */ /* 0x080fe20000410000 */
[----:B------:R-:W-:Y:S02]  /*b340*/  HADD2.F32 R46, -RZ, R46.H1_H1 ;  /* 0x3000002eff2e7230 */ /* 0x000fe40000004100 */
[----:B------:R-:W-:Y:S01]  /*b350*/  FMUL.FTZ R49, R45, R66 ;  /* 0x000000422d317220 */ /* 0x000fe20000410000 */
[----:B------:R-:W-:Y:S01]  /*b360*/  F2FP.SATFINITE.E4M3.F32.PACK_AB_MERGE_C R75, R76, R75, RZ ;  /* 0x0000004b4c4b723e */ /* 0x000fe200048070ff */
[-C--:B------:R-:W-:Y:S01]  /*b370*/  FFMA.FTZ R47, R47, R44.reuse, -R62 ;  /* 0x0000002c2f2f7223 */ /* 0x080fe2000001083e */
[----:B------:R-:W-:Y:S01]  /*b380*/  FFMA.FTZ R64, R51, R44, R64 ;  /* 0x0000002c33407223 */ /* 0x000fe20000010040 */
[-C--:B------:R-:W-:Y:S01]  /*b390*/  FFMA.FTZ R48, R45, R46.reuse, -R48 ;  /* 0x0000002e2d307223 */ /* 0x080fe20000010830 */
[----:B------:R-:W-:Y:S01]  /*b3a0*/  FFMA.FTZ R46, R50, R46, R49 ;  /* 0x0000002e322e7223 */ /* 0x000fe20000010031 */
[----:B------:R-:W-:Y:S01]  /*b3b0*/  F2FP.SATFINITE.E4M3.F32.PACK_AB_MERGE_C R45, R71, R72, R74 ;  /* 0x00000048472d723e */ /* 0x000fe2000480704a */
[----:B------:R-:W-:Y:S01]  /*b3c0*/  IMAD.MOV.U32 R44, RZ, RZ, R61 ;  /* 0x000000ffff2c7224 */ /* 0x000fe200078e003d */
[----:B------:R-:W-:Y:S01]  /*b3d0*/  F2FP.SATFINITE.E4M3.F32.PACK_AB_MERGE_C R47, R47, R78, RZ ;  /* 0x0000004e2f2f723e */ /* 0x000fe200048070ff */
[----:B------:R-:W-:Y:S01]  /*b3e0*/  IMAD.MOV.U32 R50, RZ, RZ, R58 ;  /* 0x000000ffff327224 */ /* 0x000fe200078e003a */
[----:B------:R-:W-:-:S02]  /*b3f0*/  F2FP.SATFINITE.E4M3.F32.PACK_AB_MERGE_C R64, R64, R81, RZ ;  /* 0x000000514040723e */ /* 0x000fc400048070ff */
[----:B------:R-:W-:Y:S01]  /*b400*/  F2FP.SATFINITE.E4M3.F32.PACK_AB_MERGE_C R47, R48, R79, R47 ;  /* 0x0000004f302f723e */ /* 0x000fe2000480702f */
[----:B------:R-:W-:Y:S01]  /*b410*/  IMAD.MOV.U32 R48, RZ, RZ, R60 ;  /* 0x000000ffff307224 */ /* 0x000fe200078e003c */
[----:B------:R-:W-:Y:S01]  /*b420*/  F2FP.SATFINITE.E4M3.F32.PACK_AB_MERGE_C R51, R46, R69, R64 ;  /* 0x000000452e33723e */ /* 0x000fe20004807040 */
[----:B------:R-:W-:Y:S01]  /*b430*/  IMAD.MOV.U32 R46, RZ, RZ, R59 ;  /* 0x000000ffff2e7224 */ /* 0x000fe200078e003b */
[----:B------:R-:W-:-:S07]  /*b440*/  F2FP.SATFINITE.E4M3.F32.PACK_AB_MERGE_C R49, R73, R70, R75 ;  /* 0x000000464931723e */ /* 0x000fce000480704b */
.L_x_1231:
[----:B------:R-:W-:Y:S05]  /*b450*/  BSYNC B1 ;  /* 0x0000000000017941 */ /* 0x000fea0003800000 */
.L_x_1230:
[----:B------:R-:W-:Y:S01]  /*b460*/  ISETP.GE.AND P2, PT, R57, R148, PT ;  /* 0x000000943900720c */ /* 0x000fe20003f46270 */
[----:B------:R-:W-:Y:S02]  /*b470*/  ULDC.64 UR4, c[0x0][0x208] ;  /* 0x0000820000047ab9 */ /* 0x000fe40000000a00 */
[----:B-1----:R1:W-:Y:S10]  /*b480*/  STG.E.128 desc[UR4][R54.64], R44 ;  /* 0x0000002c36007986 */ /* 0x0023f4000c101d04 */
[----:B------:R-:W-:Y:S05]  /*b490*/  @P2 BRA `(.L_x_1208) ;  /* 0x0000000400fc2947 */ /* 0x000fea0003800000 */
[--C-:B-1----:R-:W-:Y:S01]  /*b4a0*/  SHF.R.S32.HI R44, RZ, 0x1f, R57.reuse ;  /* 0x0000001fff2c7819 */ /* 0x102fe20000011439 */
[----:B------:R-:W-:Y:S01]  /*b4b0*/  ULDC.64 UR4, c[0x0][0x208] ;  /* 0x0000820000047ab9 */ /* 0x000fe20000000a00 */
[----:B------:R-:W-:-:S04]  /*b4c0*/  IADD3 R57, P2, P3, R38, R126, R57 ;  /* 0x0000007e26397210 */ /* 0x000fc80007b5e039 */
[----:B------:R-:W-:Y:S02]  /*b4d0*/  IADD3.X R56, R33, R56, R44, P2, P3 ;  /* 0x0000003821387210 */ /* 0x000fe400017e642c */
[----:B------:R-:W-:-:S05]  /*b4e0*/  IADD3 R52, P2, R57, R52, RZ ;  /* 0x0000003439347210 */ /* 0x000fca0007f5e0ff */
[----:B------:R-:W-:-:S05]  /*b4f0*/  IMAD.X R53, R56, 0x1, R53, P2 ;  /* 0x0000000138357824 */ /* 0x000fca00010e0635 */
[----:B--2---:R1:W-:Y:S01]  /*b500*/  STG.E.128 desc[UR4][R52.64], R48 ;  /* 0x0000003034007986 */ /* 0x0043e2000c101d04 */
[----:B------:R-:W-:Y:S05]  /*b510*/  BRA `(.L_x_1208) ;  /* 0x0000000400dc7947 */ /* 0x000fea0003800000 */
.L_x_1171:
[----:B------:R-:W2:Y:S02]  /*b520*/  LDL R44, [R1+0x6c] ;  /* 0x00006c00012c7983 */ /* 0x000ea40000100800 */
[----:B--2---:R-:W-:-:S13]  /*b530*/  R2UR UR4, R44 ;  /* 0x000000002c0472ca */ /* 0x004fda00000e0000 */
[----:B------:R-:W-:-:S06]  /*b540*/  UISETP.NE.AND UP0, UPT, UR4, 0x3, UPT ;  /* 0x000000030400788c */ /* 0x000fcc000bf05270 */
[----:B------:R-:W-:-:S13]  /*b550*/  PLOP3.LUT P5, PT, PT, PT, UP0, 0x80, 0x0 ;  /* 0x000000000000781c */ /* 0x000fda0003faf008 */
[----:B------:R-:W-:Y:S05]  /*b560*/  @!P5 BRA `(.L_x_1232) ;  /* 0x000000000004d947 */ /* 0x000fea0003800000 */
[----:B------:R-:W-:Y:S01]  /*b570*/  BPT.TRAP 0x1 ;  /* 0x000000040000795c */ /* 0x000fe20000300000 */
.L_x_1232:
[----:B------:R-:W2:Y:S01]  /*b580*/  LDL R44, [R1+0x40] ;  /* 0x00004000012c7983 */ /* 0x000ea20000100800 */
[----:B------:R-:W-:Y:S01]  /*b590*/  IMAD R104, R19, 0x8, R18 ;  /* 0x0000000813687824 */ /* 0x000fe200078e0212 */
[----:B------:R-:W-:Y:S01]  /*b5a0*/  BSSY B1, `(.L_x_1233) ;  /* 0x0000008000017945 */ /* 0x000fe20003800000 */
[----:B------:R-:W-:Y:S01]  /*b5b0*/  IMAD R113, R24, -0xe0, R2 ;  /* 0xffffff2018717824 */ /* 0x000fe200078e0202 */
[----:B------:R-:W-:-:S04]  /*b5c0*/  SHF.R.S32.HI R45, RZ, 0x1f, R24 ;  /* 0x0000001fff2d7819 */ /* 0x000fc80000011418 */
[----:B------:R-:W-:Y:S02]  /*b5d0*/  VIMNMX R113, R113, 0xe0, PT ;  /* 0x000000e071717848 */ /* 0x000fe40003fe0100 */
[----:B--2---:R-:W-:Y:S01]  /*b5e0*/  SHF.L.U32 R125, R44, 0x1f, RZ ;  /* 0x0000001f2c7d7819 */ /* 0x004fe200000006ff */
[----:B------:R-:W-:-:S03]  /*b5f0*/  IMAD R44, R20, R24, RZ ;  /* 0x00000018142c7224 */ /* 0x000fc600078e02ff */
[----:B------:R-:W0:Y:S02]  /*b600*/  SYNCS.PHASECHK.TRANS64.TRYWAIT P2, [R104+URZ+0x2e890], R125 ;  /* 0x02e8907d680075a7 */ /* 0x000e24000804017f */
[----:B0-----:R-:W-:Y:S05]  /*b610*/  @!P2 BRA `(.L_x_1234) ;  /* 0x0000027800a8a947 */ /* 0x001fea0003800000 */
.L_x_1546:
[----:B------:R-:W-:Y:S05]  /*b620*/  BSYNC B1 ;  /* 0x0000000000017941 */ /* 0x000fea0003800000 */
.L_x_1233:
[----:B------:R-:W-:Y:S01]  /*b630*/  ISETP.GE.AND P2, PT, R230, R113, PT ;  /* 0x00000071e600720c */ /* 0x000fe20003f46270 */
[----:B------:R-:W-:Y:S01]  /*b640*/  IMAD R45, R45, R132, R44 ;  /* 0x000000842d2d7224 */ /* 0x000fe200078e022c */
[----:B------:R-:W-:Y:S01]  /*b650*/  BSSY B1, `(.L_x_1235) ;  /* 0x0000016000017945 */ /* 0x000fe20003800000 */
[----:B------:R-:W-:-:S04]  /*b660*/  IMAD.WIDE.U32 R48, R132, R24, RZ ;  /* 0x0000001884307225 */ /* 0x000fc800078e00ff */
[----:B------:R-:W-:-:S06]  /*b670*/  IMAD.IADD R53, R45, 0x1, R49 ;  /* 0x000000012d357824 */ /* 0x000fcc00078e0231 */
[----:B------:R-:W-:Y:S05]  /*b680*/  @P2 BRA `(.L_x_1236) ;  /* 0x0000000000482947 */ /* 0x000fea0003800000 */
[----:B------:R-:W1:Y:S01]  /*b690*/  @!P0 LDS.128 R44, [R112+0x20400] ;  /* 0x02040000702c8984 */ /* 0x000e620000000c00 */
[----:B------:R-:W2:Y:S01]  /*b6a0*/  @!P0 LDC.64 R50, c[0x0][0x2d8] ;  /* 0x0000b600ff328b82 */ /* 0x000ea20000000a00 */
[----:B------:R-:W-:Y:S01]  /*b6b0*/  ULDC.64 UR4, c[0x0][0x208] ;  /* 0x0000820000047ab9 */ /* 0x000fe20000000a00 */
[----:B--2---:R-:W-:-:S04]  /*b6c0*/  @!P0 IADD3 R50, P2, P3, R48, R50, R34 ;  /* 0x0000003230328210 */ /* 0x004fc80007b5e022 */
[----:B------:R-:W-:-:S05]  /*b6d0*/  @!P0 IADD3.X R51, R53, R51, R37, P2, P3 ;  /* 0x0000003335338210 */ /* 0x000fca00017e6425 */
[----:B-1----:R1:W-:Y:S01]  /*b6e0*/  @!P0 STG.E.128 desc[UR4][R50.64], R44 ;  /* 0x0000002c32008986 */ /* 0x0023e2000c101d04 */
[----:B------:R-:W-:Y:S05]  /*b6f0*/  @P1 BRA `(.L_x_1236) ;  /* 0x00000000002c1947 */ /* 0x000fea0003800000 */
[----:B------:R-:W-:Y:S01]  /*b700*/  ULDC.64 UR4, c[0x0][0x2d8] ;  /* 0x0000b60000047ab9 */ /* 0x000fe20000000a00 */
[----:B-1----:R-:W-:Y:S01]  /*b710*/  VIADD R44, R25, 0x40 ;  /* 0x00000040192c7836 */ /* 0x002fe20000000000 */
[----:B------:R-:W-:Y:S01]  /*b720*/  IADD3 R50, P2, P3, R100, UR4, R48 ;  /* 0x0000000464327c10 */ /* 0x000fe2000fb5e030 */
[----:B------:R-:W-:-:S03]  /*b730*/  ULDC.64 UR6, c[0x0][0x208] ;  /* 0x0000820000067ab9 */ /* 0x000fc60000000a00 */
[----:B------:R-:W-:Y:S02]  /*b740*/  IADD3.X R51, R102, UR5, R53, P2, P3 ;  /* 0x0000000566337c10 */ /* 0x000fe400097e6435 */
[----:B------:R-:W-:-:S13]  /*b750*/  LOP3.LUT P2, RZ, R232, 0x4, RZ, 0xc0, !PT ;  /* 0x00000004e8ff7812 */ /* 0x000fda000784c0ff */
[----:B------:R-:W-:-:S04]  /*b760*/  @P2 VIADD R44, R25, 0xffffffc0 ;  /* 0xffffffc0192c2836 */ /* 0x000fc80000000000 */
[----:B------:R-:W-:-:S04]  /*b770*/  IMAD R45, R19, 0x7000, R44 ;  /* 0x00007000132d7824 */ /* 0x000fc800078e022c */
[----:B------:R-:W-:-:S06]  /*b780*/  IMAD.IADD R45, R18, 0x1, R45 ;  /* 0x00000001122d7824 */ /* 0x000fcc00078e022d */
[----:B------:R-:W1:Y:S04]  /*b790*/  LDS.128 R44, [R45+0x20400] ;  /* 0x020400002d2c7984 */ /* 0x000e680000000c00 */
[----:B-1----:R2:W-:Y:S02]  /*b7a0*/  STG.E.128 desc[UR6][R50.64], R44 ;  /* 0x0000002c32007986 */ /* 0x0025e4000c101d06 */
.L_x_1236:
[----:B------:R-:W-:Y:S05]  /*b7b0*/  BSYNC B1 ;  /* 0x0000000000017941 */ /* 0x000fea0003800000 */
.L_x_1235:
[----:B-12---:R-:W-:Y:S01]  /*b7c0*/  VIADD R44, R230, 0x40 ;  /* 0x00000040e62c7836 */ /* 0x006fe20000000000 */
[----:B------:R-:W-:Y:S04]  /*b7d0*/  BSSY B1, `(.L_x_1237) ;  /* 0x0000017000017945 */ /* 0x000fe80003800000 */
[----:B------:R-:W-:-:S13]  /*b7e0*/  ISETP.GE.AND P2, PT, R44, R113, PT ;  /* 0x000000712c00720c */ /* 0x000fda0003f46270 */
[----:B------:R-:W-:Y:S05]  /*b7f0*/  @P2 BRA `(.L_x_1238) ;  /* 0x0000000000502947 */ /* 0x000fea0003800000 */
[----:B------:R-:W1:Y:S01]  /*b800*/  @!P0 LDS.128 R44, [R112+0x22400] ;  /* 0x02240000702c8984 */ /* 0x000e620000000c00 */
[----:B------:R-:W2:Y:S01]  /*b810*/  @!P0 LDC.64 R50, c[0x0][0x2d8] ;  /* 0x0000b600ff328b82 */ /* 0x000ea20000000a00 */
[----:B------:R-:W-:Y:S01]  /*b820*/  IADD3 R55, P2, R96, R48, RZ ;  /* 0x0000003060377210 */ /* 0x000fe20007f5e0ff */
[----:B------:R-:W-:-:S04]  /*b830*/  ULDC.64 UR4, c[0x0][0x208] ;  /* 0x0000820000047ab9 */ /* 0x000fc80000000a00 */
[----:B------:R-:W-:Y:S01]  /*b840*/  IMAD.X R52, R53, 0x1, R97, P2 ;  /* 0x0000000135347824 */ /* 0x000fe200010e0661 */
        /* <DEDUP_REMOVED lines=15> */
.L_x_1238:
[----:B------:R-:W-:Y:S05]  /*b940*/  BSYNC B1 ;  /* 0x0000000000017941 */ /* 0x000fea0003800000 */
.L_x_1237:
[----:B-12---:R-:W-:Y:S01]  /*b950*/  VIADD R44, R230, 0x80 ;  /* 0x00000080e62c7836 */ /* 0x006fe20000000000 */
[----:B------:R-:W-:Y:S04]  /*b960*/  BSSY B1, `(.L_x_1239) ;  /* 0x0000017000017945 */ /* 0x000fe80003800000 */
[----:B------:R-:W-:-:S13]  /*b970*/  ISETP.GE.AND P2, PT, R44, R113, PT ;  /* 0x000000712c00720c */ /* 0x000fda0003f46270 */
[----:B------:R-:W-:Y:S05]  /*b980*/  @P2 BRA `(.L_x_1240) ;  /* 0x0000000000502947 */ /* 0x000fea0003800000 */
[----:B------:R-:W1:Y:S01]  /*b990*/  @!P0 LDS.128 R44, [R112+0x24400] ;  /* 0x02440000702c8984 */ /* 0x000e620000000c00 */
[----:B------:R-:W2:Y:S01]  /*b9a0*/  @!P0 LDC.64 R50, c[0x0][0x2d8] ;  /* 0x0000b600ff328b82 */ /* 0x000ea20000000a00 */
[----:B------:R-:W-:Y:S01]  /*b9b0*/  LEA R55, P2, R36, R48, 0x7 ;  /* 0x0000003024377211 */ /* 0x000fe200078438ff */
        /* <DEDUP_REMOVED lines=17> */
.L_x_1240:
[----:B------:R-:W-:Y:S05]  /*bad0*/  BSYNC B1 ;  /* 0x0000000000017941 */ /* 0x000fea0003800000 */
.L_x_1239:
[----:B-12---:R-:W-:-:S05]  /*bae0*/  VIADD R44, R230, 0xc0 ;  /* 0x000000c0e62c7836 */ /* 0x006fca0000000000 */
[----:B------:R-:W-:-:S13]  /*baf0*/  ISETP.GE.AND P2, PT, R44, R113, PT ;  /* 0x000000712c00720c */ /* 0x000fda0003f46270 */
[----:B------:R-:W-:Y:S05]  /*bb00*/  @P2 BRA `(.L_x_1208) ;  /* 0x0000000000602947 */ /* 0x000fea0003800000 */
[----:B------:R-:W1:Y:S01]  /*bb10*/  LDC.64 R46, c[0x0][0x2f0] ;  /* 0x0000bc00ff2e7b82 */ /* 0x000e620000000a00 */
[----:B------:R-:W-:Y:S01]  /*bb20*/  IMAD.MOV.U32 R50, RZ, RZ, R48 ;  /* 0x000000ffff327224 */ /* 0x000fe200078e0030 */
[----:B------:R-:W-:Y:S01]  /*bb30*/  ULDC.64 UR4, c[0x0][0x208] ;  /* 0x0000820000047ab9 */ /* 0x000fe20000000a00 */
[----:B------:R-:W-:-:S05]  /*bb40*/  IMAD.MOV.U32 R51, RZ, RZ, R53 ;  /* 0x000000ffff337224 */ /* 0x000fca00078e0035 */
[----:B------:R-:W2:Y:S01]  /*bb50*/  @!P0 LDC.64 R44, c[0x0][0x2d8] ;  /* 0x0000b600ff2c8b82 */ /* 0x000ea20000000a00 */
[----:B-1----:R-:W-:-:S04]  /*bb60*/  IMAD.WIDE.U32 R50, R46, 0xc0, R50 ;  /* 0x000000c02e327825 */ /* 0x002fc800078e0032 */
[----:B------:R-:W-:-:S04]  /*bb70*/  IMAD R47, R47, 0xc0, RZ ;  /* 0x000000c02f2f7824 */ /* 0x000fc800078e02ff */
[----:B------:R-:W-:Y:S01]  /*bb80*/  IMAD.IADD R52, R51, 0x1, R47 ;  /* 0x0000000133347824 */ /* 0x000fe200078e022f */
[----:B--2---:R-:W-:-:S04]  /*bb90*/  @!P0 IADD3 R48, P2, P3, R50, R44, R34 ;  /* 0x0000002c32308210 */ /* 0x004fc80007b5e022 */
[----:B------:R-:W-:Y:S02]  /*bba0*/  @!P0 IADD3.X R49, R52, R45, R37, P2, P3 ;  /* 0x0000002d34318210 */ /* 0x000fe400017e6425 */
[----:B------:R-:W1:Y:S04]  /*bbb0*/  @!P0 LDS.128 R44, [R112+0x26400] ;  /* 0x02640000702c8984 */ /* 0x000e680000000c00 */
        /* <DEDUP_REMOVED lines=13> */
.L_x_1208:
[----:B------:R-:W-:Y:S05]  /*bc90*/  BSYNC B0 ;  /* 0x0000000000007941 */ /* 0x000fea0003800000 */
.L_x_1170:
        /* <DEDUP_REMOVED lines=17> */
.L_x_1242:
[----:B------:R-:W-:Y:S05]  /*bdb0*/  BSYNC B0 ;  /* 0x0000000000007941 */ /* 0x000fea0003800000 */
.L_x_1241:
[----:B------:R-:W2:Y:S01]  /*bdc0*/  SYNCS.PHASECHK.TRANS64.TRYWAIT P3, [R104+URZ+0x2e8b0], R125 ;  /* 0x02e8b07d680075a7 */ /* 0x000ea2000806017f */
[----:B------:R-:W-:Y:S01]  /*bdd0*/  ULDC.64 UR4, c[0x0][0x308] ;  /* 0x0000c20000047ab9 */ /* 0x000fe20000000a00 */
[----:B------:R-:W-:Y:S01]  /*bde0*/  ULDC.64 UR60, c[0x0][0x318] ;  /* 0x0000c600003c7ab9 */ /* 0x000fe20000000a00 */
[----:B-1----:R-:W-:Y:S01]  /*bdf0*/  IMAD.U32 R44, RZ, RZ, UR5 ;  /* 0x00000005ff2c7e24 */ /* 0x002fe2000f8e00ff */
[----:B------:R-:W-:Y:S01]  /*be00*/  BSSY B0, `(.L_x_1243) ;  /* 0x0000005000007945 */ /* 0x000fe20003800000 */
[----:B------:R-:W-:-:S03]  /*be10*/  IMAD.U32 R45, RZ, RZ, UR4 ;  /* 0x00000004ff2d7e24 */ /* 0x000fc6000f8e00ff */
[----:B------:R1:W-:Y:S04]  /*be20*/  STL [R1+0x10], R44 ;  /* 0x0000102c01007387 */ /* 0x0003e80000100800 */
[----:B------:R1:W-:Y:S02]  /*be30*/  STL [R1+0x14], R45 ;  /* 0x0000142d01007387 */ /* 0x0003e40000100800 */
[----:B-12---:R-:W-:Y:S05]  /*be40*/  @!P3 BRA `(.L_x_1244) ;  /* 0x0000027000b0b947 */ /* 0x006fea0003800000 */
.L_x_1547:
[----:B------:R-:W-:Y:S05]  /*be50*/  BSYNC B0 ;  /* 0x0000000000007941 */ /* 0x000fea0003800000 */
.L_x_1243:
[----:B------:R2:W5:Y:S04]  /*be60*/  LDL R54, [R1+0x14] ;  /* 0x0000140001367983 */ /* 0x0005680000100800 */
[----:B------:R2:W5:Y:S01]  /*be70*/  LDL R53, [R1+0x10] ;  /* 0x0000100001357983 */ /* 0x0005620000100800 */
[----:B------:R-:W-:Y:S01]  /*be80*/  ISETP.GE.AND P3, PT, R230, R113, PT ;  /* 0x00000071e600720c */ /* 0x000fe20003f66270 */
[----:B------:R-:W-:Y:S01]  /*be90*/  BSSY B0, `(.L_x_1245) ;  /* 0x000001a000007945 */ /* 0x000fe20003800000 */
[----:B------:R-:W-:-:S11]  /*bea0*/  IMAD.WIDE R48, R24, 0xe0, R94 ;  /* 0x000000e018307825 */ /* 0x000fd600078e025e */
[----:B--2---:R-:W-:Y:S05]  /*beb0*/  @P3 BRA `(.L_x_1246) ;  /* 0x00000000005c3947 */ /* 0x004fea0003800000 */
[----:B------:R-:W-:Y:S01]  /*bec0*/  ULDC UR6, c[0x0][0x2e4] ;  /* 0x0000b90000067ab9 */ /* 0x000fe20000000800 */
[----:B------:R-:W-:Y:S01]  /*bed0*/  PLOP3.LUT P4, PT, PT, PT, PT, 0x8, 0x0 ;  /* 0x000000000000781c */ /* 0x000fe20003f8e170 */
[----:B------:R-:W-:Y:S01]  /*bee0*/  IMAD.MOV.U32 R44, RZ, RZ, R40 ;  /* 0x000000ffff2c7224 */ /* 0x000fe200078e0028 */
[----:B------:R-:W-:Y:S01]  /*bef0*/  ISETP.GE.AND P3, PT, R7, UR6, PT ;  /* 0x0000000607007c0c */ /* 0x000fe2000bf66270 */
[----:B------:R-:W-:Y:S01]  /*bf00*/  IMAD.MOV.U32 R45, RZ, RZ, R103 ;  /* 0x000000ffff2d7224 */ /* 0x000fe200078e0067 */
[----:B-----5:R-:W-:Y:S01]  /*bf10*/  R2UR UR5, R54 ;  /* 0x00000000360572ca */ /* 0x020fe200000e0000 */
[----:B------:R-:W-:Y:S01]  /*bf20*/  IMAD R47, R49, UR60, RZ ;  /* 0x0000003c312f7c24 */ /* 0x000fe2000f8e02ff */
[----:B------:R-:W-:Y:S01]  /*bf30*/  R2UR UR4, R53 ;  /* 0x00000000350472ca */ /* 0x000fe200000e0000 */
[----:B------:R-:W-:-:S04]  /*bf40*/  IMAD.WIDE.U32 R44, R48, UR60, R44 ;  /* 0x0000003c302c7c25 */ /* 0x000fc8000f8e002c */
[----:B------:R-:W-:-:S04]  /*bf50*/  IMAD R47, R48, UR61, R47 ;  /* 0x0000003d302f7c24 */ /* 0x000fc8000f8e022f */
[----:B------:R-:W-:Y:S01]  /*bf60*/  @!P3 LOP3.LUT P5, RZ, R232, 0x4, RZ, 0xc0, !PT ;  /* 0x00000004e8ffb812 */ /* 0x000fe200078ac0ff */
[----:B------:R-:W-:-:S03]  /*bf70*/  @!P3 VIADD R52, R111, 0x40 ;  /* 0x000000406f34b836 */ /* 0x000fc60000000000 */
[----:B------:R-:W-:Y:S02]  /*bf80*/  @!P3 PLOP3.LUT P4, PT, P5, PT, PT, 0x80, 0x0 ;  /* 0x000000000000b81c */ /* 0x000fe40002f8f070 */
[----:B------:R-:W-:-:S04]  /*bf90*/  IADD3 R50, P5, R44, UR5, RZ ;  /* 0x000000052c327c10 */ /* 0x000fc8000ffbe0ff */
[----:B------:R-:W-:Y:S01]  /*bfa0*/  IADD3.X R51, R45, UR4, R47, P5, !PT ;  /* 0x000000042d337c10 */ /* 0x000fe2000affe42f */
[----:B------:R-:W-:-:S06]  /*bfb0*/  ULDC.64 UR4, c[0x0][0x208] ;  /* 0x0000820000047ab9 */ /* 0x000fcc0000000a00 */
[----:B------:R-:W-:Y:S01]  /*bfc0*/  @P4 VIADD R52, R111, 0xffffffc0 ;  /* 0xffffffc06f344836 */ /* 0x000fe20000000000 */
[----:B------:R-:W-:-:S03]  /*bfd0*/  ISETP.GE.AND P4, PT, R22, UR6, PT ;  /* 0x0000000616007c0c */ /* 0x000fc6000bf86270 */
[----:B------:R-:W-:-:S10]  /*bfe0*/  @!P3 IMAD.IADD R52, R18, 0x1, R52 ;  /* 0x000000011234b824 */ /* 0x000fd400078e0234 */
[----:B------:R-:W2:Y:S04]  /*bff0*/  @!P4 LDS.128 R44, [R112+0xe400] ;  /* 0x00e40000702cc984 */ /* 0x000ea80000000c00 */
[----:B--2---:R-:W-:Y:S04]  /*c000*/  @!P4 STG.E.128 desc[UR4][R50.64], R44 ;  /* 0x0000002c3200c986 */ /* 0x004fe8000c101d04 */
[----:B------:R-:W2:Y:S04]  /*c010*/  @!P3 LDS.128 R44, [R52+0xe400] ;  /* 0x00e40000342cb984 */ /* 0x000ea80000000c00 */
[----:B--2---:R2:W-:Y:S02]  /*c020*/  @!P3 STG.E.128 desc[UR4][R50.64+0x40], R44 ;  /* 0x0000402c3200b986 */ /* 0x0045e4000c101d04 */
.L_x_1246:
[----:B------:R-:W-:Y:S05]  /*c030*/  BSYNC B0 ;  /* 0x0000000000007941 */ /* 0x000fea0003800000 */
.L_x_1245:
[----:B--2---:R-:W-:Y:S01]  /*c040*/  VIADD R44, R230, 0x40 ;  /* 0x00000040e62c7836 */ /* 0x004fe20000000000 */
[----:B------:R-:W-:Y:S04]  /*c050*/  BSSY B0, `(.L_x_1247) ;  /* 0x000001c000007945 */ /* 0x000fe80003800000 */
[----:B------:R-:W-:-:S13]  /*c060*/  ISETP.GE.AND P3, PT, R44, R113, PT ;  /* 0x000000712c00720c */ /* 0x000fda0003f66270 */
[----:B------:R-:W-:Y:S05]  /*c070*/  @P3 BRA `(.L_x_1248) ;  /* 0x0000000000643947 */ /* 0x000fea0003800000 */
[----:B------:R-:W-:Y:S01]  /*c080*/  ULDC UR6, c[0x0][0x2e4] ;  /* 0x0000b90000067ab9 */ /* 0x000fe20000000800 */
[----:B------:R-:W-:Y:S01]  /*c090*/  PLOP3.LUT P4, PT, PT, PT, PT, 0x8, 0x0 ;  /* 0x000000000000781c */ /* 0x000fe20003f8e170 */
[----:B------:R-:W-:Y:S01]  /*c0a0*/  IMAD.MOV.U32 R44, RZ, RZ, R40 ;  /* 0x000000ffff2c7224 */ /* 0x000fe200078e0028 */
[----:B------:R-:W-:Y:S01]  /*c0b0*/  ISETP.GE.AND P3, PT, R7, UR6, PT ;  /* 0x0000000607007c0c */ /* 0x000fe2000bf66270 */
[----:B------:R-:W-:Y:S01]  /*c0c0*/  IMAD.MOV.U32 R45, RZ, RZ, R103 ;  /* 0x000000ffff2d7224 */ /* 0x000fe200078e0067 */
[----:B-----5:R-:W-:Y:S02]  /*c0d0*/  R2UR UR4, R54 ;  /* 0x00000000360472ca */ /* 0x020fe400000e0000 */
[----:B------:R-:W-:-:S09]  /*c0e0*/  R2UR UR7, R53 ;  /* 0x00000000350772ca */ /* 0x000fd200000e0000 */
        /* <DEDUP_REMOVED lines=9> */
[----:B------:R-:W-:Y:S01]  /*c180*/  IMAD R47, R47, UR61, R46 ;  /* 0x0000003d2f2f7c24 */ /* 0x000fe2000f8e022e */
[----:B------:R-:W-:Y:S01]  /*c190*/  ULDC.64 UR4, c[0x0][0x208] ;  /* 0x0000820000047ab9 */ /* 0x000fe20000000a00 */
[----:B------:R-:W-:-:S03]  /*c1a0*/  @!P3 IMAD.IADD R52, R18, 0x1, R52 ;  /* 0x000000011234b824 */ /* 0x000fc600078e0234 */
[----:B------:R-:W-:Y:S02]  /*c1b0*/  IADD3.X R51, R45, UR7, R47, P4, !PT ;  /* 0x000000072d337c10 */ /* 0x000fe4000a7fe42f */
[----:B------:R-:W-:-:S13]  /*c1c0*/  ISETP.GE.AND P4, PT, R22, UR6, PT ;  /* 0x0000000616007c0c */ /* 0x000fda000bf86270 */
[----:B------:R-:W2:Y:S04]  /*c1d0*/  @!P4 LDS.128 R44, [R112+0x10400] ;  /* 0x01040000702cc984 */ /* 0x000ea80000000c00 */
[----:B--2---:R-:W-:Y:S04]  /*c1e0*/  @!P4 STG.E.128 desc[UR4][R50.64], R44 ;  /* 0x0000002c3200c986 */ /* 0x004fe8000c101d04 */
[----:B------:R-:W2:Y:S04]  /*c1f0*/  @!P3 LDS.128 R44, [R52+0x10400] ;  /* 0x01040000342cb984 */ /* 0x000ea80000000c00 */
[----:B--2---:R2:W-:Y:S02]  /*c200*/  @!P3 STG.E.128 desc[UR4][R50.64+0x40], R44 ;  /* 0x0000402c3200b986 */ /* 0x0045e4000c101d04 */
.L_x_1248:
[----:B------:R-:W-:Y:S05]  /*c210*/  BSYNC B0 ;  /* 0x0000000000007941 */ /* 0x000fea0003800000 */
.L_x_1247:
        /* <DEDUP_REMOVED lines=29> */
.L_x_1250:
[----:B------:R-:W-:Y:S05]  /*c3f0*/  BSYNC B0 ;  /* 0x0000000000007941 */ /* 0x000fea0003800000 */
.L_x_1249:
        /* <DEDUP_REMOVED lines=21> */
[----:B------:R-:W-:Y:S01]  /*c550*/  @!P3 IMAD.IADD R50, R18, 0x1, R50 ;  /* 0x000000011232b824 */ /* 0x000fe200078e0232 */
[----:B------:R-:W-:Y:S02]  /*c560*/  ULDC.64 UR4, c[0x0][0x208] ;  /* 0x0000820000047ab9 */ /* 0x000fe40000000a00 */
[----:B------:R-:W-:Y:S02]  /*c570*/  IADD3.X R49, R45, UR7, R47, P4, !PT ;  /* 0x000000072d317c10 */ /* 0x000fe4000a7fe42f */
[----:B------:R-:W-:-:S13]  /*c580*/  ISETP.GE.AND P4, PT, R22, UR6, PT ;  /* 0x0000000616007c0c */ /* 0x000fda000bf86270 */
[----:B------:R-:W2:Y:S04]  /*c590*/  @!P4 LDS.128 R44, [R112+0x14400] ;  /* 0x01440000702cc984 */ /* 0x000ea80000000c00 */
[----:B--2---:R-:W-:Y:S04]  /*c5a0*/  @!P4 STG.E.128 desc[UR4][R48.64], R44 ;  /* 0x0000002c3000c986 */ /* 0x004fe8000c101d04 */
[----:B------:R-:W2:Y:S04]  /*c5b0*/  @!P3 LDS.128 R44, [R50+0x14400] ;  /* 0x01440000322cb984 */ /* 0x000ea80000000c00 */
[----:B--2---:R2:W-:Y:S02]  /*c5c0*/  @!P3 STG.E.128 desc[UR4][R48.64+0x40], R44 ;  /* 0x0000402c3000b986 */ /* 0x0045e4000c101d04 */
.L_x_1252:
[----:B------:R-:W-:Y:S05]  /*c5d0*/  BSYNC B0 ;  /* 0x0000000000007941 */ /* 0x000fea0003800000 */
.L_x_1251:
[----:B--2---:R-:W2:Y:S01]  /*c5e0*/  LDL.LU R45, [R1+0x40] ;  /* 0x00004000012d7983 */ /* 0x004ea20000300800 */
[----:B01----:R-:W-:Y:S01]  /*c5f0*/  @!P2 VIADD R104, R104, 0x2e8c0 ;  /* 0x0002e8c06868a836 */ /* 0x003fe20000000000 */
[----:B------:R-:W-:Y:S01]  /*c600*/  ISETP.NE.AND P3, PT, R105, RZ, PT ;  /* 0x000000ff6900720c */ /* 0x000fe20003f65270 */
[----:B------:R-:W-:Y:S01]  /*c610*/  VIADD R19, R19, 0x1 ;  /* 0x0000000113137836 */ /* 0x000fe20000000000 */
[----:B------:R-:W-:Y:S01]  /*c620*/  @!PT LDS RZ, [RZ] ;  /* 0x00000000fffff984 */ /* 0x000fe20000000800 */
[----:B------:R-:W-:Y:S01]  /*c630*/  @!PT LDS RZ, [RZ] ;  /* 0x00000000fffff984 */ /* 0x000fe20000000800 */
[----:B------:R-:W-:Y:S01]  /*c640*/  @!PT LDS RZ, [RZ] ;  /* 0x00000000fffff984 */ /* 0x000fe20000000800 */
[----:B------:R-:W-:Y:S01]  /*c650*/  @!PT LDS RZ, [RZ] ;  /* 0x00000000fffff984 */ /* 0x000fe20000000800 */
[----:B------:R0:W-:Y:S06]  /*c660*/  MEMBAR.ALL.CTA ;  /* 0x0000000000007992 */ /* 0x0001ec0000008000 */
[----:B0-----:R-:W0:Y:S01]  /*c670*/  FENCE.VIEW.ASYNC.S ;  /* 0x00000000000073c6 */ /* 0x001e220000000000 */
[----:B------:R-:W-:Y:S01]  /*c680*/  @!P2 PRMT R104, RZ, 0x654, R104 ;  /* 0x00000654ff68a816 */ /* 0x000fe20000000068 */
[----:B0-----:R0:W-:Y:S06]  /*c690*/  BAR.SYNC.DEFER_BLOCKING R138, 0x80 ;  /* 0x0002008a0000751d */ /* 0x0011ec0000010000 */
[----:B------:R0:W-:Y:S01]  /*c6a0*/  @!P2 SYNCS.ARRIVE.TRANS64.RED.A1T0 RZ, [R104+URZ], RZ ;  /* 0x000000ff68ffa9a7 */ /* 0x0001e2000810043f */
[----:B------:R-:W-:-:S04]  /*c6b0*/  ISETP.NE.AND P2, PT, R19, 0x2, PT ;  /* 0x000000021300780c */ /* 0x000fc80003f45270 */
[----:B------:R-:W-:Y:S02]  /*c6c0*/  SEL R44, RZ, 0x1, P2 ;  /* 0x00000001ff2c7807 */ /* 0x000fe40001000000 */
[----:B------:R-:W-:Y:S02]  /*c6d0*/  SEL R19, R19, RZ, P2 ;  /* 0x000000ff13137207 */ /* 0x000fe40001000000 */
[----:B--2---:R-:W-:-:S05]  /*c6e0*/  LOP3.LUT R45, R45, R44, RZ, 0x3c, !PT ;  /* 0x0000002c2d2d7212 */ /* 0x004fca00078e3cff */
[----:B------:R0:W-:Y:S01]  /*c6f0*/  STL [R1+0x40], R45 ;  /* 0x0000402d01007387 */ /* 0x0001e20000100800 */
[----:B------:R-:W-:Y:S05]  /*c700*/  @P3 BRA `(.L_x_1253) ;  /* 0xffffff60002c3947 */ /* 0x000fea000383ffff */
[----:B0-----:R-:W0:Y:S01]  /*c710*/  S2R R45, SR_TID.X ;  /* 0x00000000002d7919 */ /* 0x001e220000002100 */
[----:B------:R-:W-:Y:S02]  /*c720*/  PLOP3.LUT P0, PT, PT, PT, PT, 0x8, 0x0 ;  /* 0x000000000000781c */ /* 0x000fe40003f0e170 */
[----:B0-----:R-:W-:-:S04]  /*c730*/  SHF.R.U32.HI R45, RZ, 0x7, R45 ;  /* 0x00000007ff2d7819 */ /* 0x001fc8000001162d */
[----:B------:R-:W-:-:S13]  /*c740*/  ISETP.NE.AND P3, PT, R45, 0x1, PT ;  /* 0x000000012d00780c */ /* 0x000fda0003f65270 */
[----:B------:R-:W-:Y:S06]  /*c750*/  @!P3 BAR.ARV 0x9, 0x100 ;  /* 0x024400000000bb1d */ /* 0x000fec0000002000 */
.L_x_1165:
[----:B------:R-:W0:Y:S01]  /*c760*/  LDC R0, c[0x0][0x428] ;  /* 0x00010a00ff007b82 */ /* 0x000e220000000800 */
[----:B------:R-:W-:Y:S05]  /*c770*/  @P0 BRA `(.L_x_1254) ;  /* 0x00000000000c0947 */ /* 0x000fea0003800000 */
[----:B------:R-:W3:Y:S01]  /*c780*/  FENCE.VIEW.ASYNC.G ;  /* 0x00000000000073c6 */ /* 0x000ee20000000100 */
[----:B------:R-:W-:Y:S05]  /*c790*/  WARPSYNC.ALL ;  /* 0x0000000000007948 */ /* 0x000fea0003800000 */
[----:B---3--:R-:W-:Y:S06]  /*c7a0*/  BAR.ARV 0xc, 0x180 ;  /* 0x0306000000007b1d */ /* 0x008fec0000002000 */
.L_x_1254:
[----:B------:R-:W3:Y:S01]  /*c7b0*/  LDL R6, [R1+0x64] ;  /* 0x0000640001067983 */ /* 0x000ee20000100800 */
[----:B------:R-:W-:Y:S01]  /*c7c0*/  ULDC.64 UR4, c[0x0][0x990] ;  /* 0x0002640000047ab9 */ /* 0x000fe20000000a00 */
[----:B0-----:R-:W-:Y:S01]  /*c7d0*/  ISETP.NE.AND P2, PT, R0, 0x1, PT ;  /* 0x000000010000780c */ /* 0x001fe20003f45270 */
[----:B------:R-:W-:Y:S01]  /*c7e0*/  ULDC.64 UR6, c[0x0][0x998] ;  /* 0x0002660000067ab9 */ /* 0x000fe20000000a00 */
[----:B--2---:R-:W2:Y:S01]  /*c7f0*/  LDL.LU R27, [R1+0x60] ;  /* 0x00006000011b7983 */ /* 0x004ea20000300800 */
[----:B------:R-:W-:Y:S02]  /*c800*/  ISETP.NE.U32.AND P0, PT, RZ, UR4, PT ;  /* 0x00000004ff007c0c */ /* 0x000fe4000bf05070 */
[----:B------:R-:W-:Y:S01]  /*c810*/  ISETP.NE.U32.AND P1, PT, RZ, UR6, PT ;  /* 0x00000006ff007c0c */ /* 0x000fe2000bf25070 */
[----:B------:R-:W4:Y:S01]  /*c820*/  LDL R26, [R1+0x1c] ;  /* 0x00001c00011a7983 */ /* 0x000f220000100800 */
[----:B------:R-:W-:Y:S02]  /*c830*/  ISETP.NE.AND.EX P0, PT, RZ, UR5, PT, P0 ;  /* 0x00000005ff007c0c */ /* 0x000fe4000bf05300 */
[----:B------:R-:W-:Y:S01]  /*c840*/  ISETP.NE.AND.EX P1, PT, RZ, UR7, PT, P1 ;  /* 0x00000007ff007c0c */ /* 0x000fe2000bf25310 */
[----:B------:R-:W4:Y:S03]  /*c850*/  LDL R25, [R1+0x18] ;  /* 0x0000180001197983 */ /* 0x000f260000100800 */
[----:B------:R-:W2:Y:S01]  /*c860*/  @P2 LDC R0, c[0x0][0x42c] ;  /* 0x00010b00ff002b82 */ /* 0x000ea20000000800 */
[----:B------:R-:W-:Y:S01]  /*c870*/  ULDC.64 UR8, c[0x0][0x208] ;  /* 0x0000820000087ab9 */ /* 0x000fe20000000a00 */
[----:B------:R-:W4:Y:S06]  /*c880*/  LDL R24, [R1+0x5c] ;  /* 0x00005c0001187983 */ /* 0x000f2c0000100800 */
[----:B------:R-:W0:Y:S08]  /*c890*/  @P0 LDC.64 R10, c[0x0][0x9a8] ;  /* 0x00026a00ff0a0b82 */ /* 0x000e300000000a00 */
[----:B------:R-:W0:Y:S08]  /*c8a0*/  @P2 LDC R5, c[0x0][0x430] ;  /* 0x00010c00ff052b82 */ /* 0x000e300000000800 */
[----:B------:R-:W0:Y:S08]  /*c8b0*/  @P1 LDC.64 R12, c[0x0][0x9b8] ;  /* 0x00026e00ff0c1b82 */ /* 0x000e300000000a00 */
[----:B-1----:R-:W1:Y:S08]  /*c8c0*/  @P0 LDC.64 R14, c[0x0][0x9b0] ;  /* 0x00026c00ff0e0b82 */ /* 0x002e700000000a00 */
[----:B------:R-:W1:Y:S01]  /*c8d0*/  @P1 LDC.64 R20, c[0x0][0x9c0] ;  /* 0x00027000ff141b82 */ /* 0x000e620000000a00 */
[----:B---3--:R-:W-:-:S02]  /*c8e0*/  @P0 SHF.R.S32.HI R3, RZ, 0x1f, R6 ;  /* 0x0000001fff030819 */ /* 0x008fc40000011406 */
[----:B------:R-:W-:Y:S01]  /*c8f0*/  @P1 SHF.R.S32.HI R9, RZ, 0x1f, R6 ;  /* 0x0000001fff091819 */ /* 0x000fe20000011406 */
[----:B--2---:R-:W-:-:S04]  /*c900*/  @P2 IMAD.HI.U32 R2, R27, R0, RZ ;  /* 0x000000001b022227 */ /* 0x004fc800078e00ff */
[-C--:B0-----:R-:W-:Y:S02]  /*c910*/  @P0 IMAD R0, R3, R10.reuse, RZ ;  /* 0x0000000a03000224 */ /* 0x081fe400078e02ff */
[----:B------:R-:W-:Y:S01]  /*c920*/  IMAD.MOV.U32 R7, RZ, RZ, R27 ;  /* 0x000000ffff077224 */ /* 0x000fe200078e001b */
[----:B------:R-:W-:Y:S01]  /*c930*/  @P2 SHF.R.U32.HI R7, RZ, R5, R2 ;  /* 0x00000005ff072219 */ /* 0x000fe20000011602 */
[C---:B------:R-:W-:Y:S02]  /*c940*/  @P0 IMAD R11, R6.reuse, R11, R0 ;  /* 0x0000000b060b0224 */ /* 0x040fe400078e0200 */
[----:B------:R-:W-:-:S04]  /*c950*/  @P0 IMAD.WIDE.U32 R2, R6, R10, RZ ;  /* 0x0000000a06020225 */ /* 0x000fc800078e00ff */
[-C--:B------:R-:W-:Y:S01]  /*c960*/  @P1 IMAD R4, R9, R12.reuse, RZ ;  /* 0x0000000c09041224 */ /* 0x080fe200078e02ff */
[----:B------:R-:W-:Y:S01]  /*c970*/  @P0 SHF.R.S32.HI R9, RZ, 0x1f, R7 ;  /* 0x0000001fff090819 */ /* 0x000fe20000011407 */
[----:B------:R-:W-:Y:S01]  /*c980*/  @P0 IMAD.IADD R3, R3, 0x1, R11 ;  /* 0x0000000103030824 */ /* 0x000fe200078e020b */
[----:B------:R-:W-:Y:S01]  /*c990*/  @P1 SHF.R.S32.HI R11, RZ, 0x1f, R7 ;  /* 0x0000001fff0b1819 */ /* 0x000fe20000011407 */
[C---:B------:R-:W-:Y:S02]  /*c9a0*/  @P1 IMAD R13, R6.reuse, R13, R4 ;  /* 0x0000000d060d1224 */ /* 0x040fe400078e0204 */
[----:B------:R-:W-:-:S04]  /*c9b0*/  @P1 IMAD.WIDE.U32 R4, R6, R12, RZ ;  /* 0x0000000c06041225 */ /* 0x000fc800078e00ff */
[----:B-1----:R-:W-:Y:S02]  /*c9c0*/  @P0 IMAD R0, R9, R14, RZ ;  /* 0x0000000e09000224 */ /* 0x002fe400078e02ff */
[----:B------:R-:W-:Y:S02]  /*c9d0*/  @P1 IMAD R6, R11, R20, RZ ;  /* 0x000000140b061224 */ /* 0x000fe400078e02ff */
[----:B------:R-:W-:Y:S02]  /*c9e0*/  @P1 IMAD.IADD R5, R5, 0x1, R13 ;  /* 0x0000000105051824 */ /* 0x000fe400078e020d */
        /* <DEDUP_REMOVED lines=11> */
[----:B------:R-:W0:Y:S01]  /*caa0*/  LDC.64 R10, c[0x0][0x9e0] ;  /* 0x00027800ff0a7b82 */ /* 0x000e220000000a00 */
[----:B------:R-:W-:Y:S01]  /*cab0*/  @P1 LEA.HI.X R9, R6, UR7, R3, 0x2, P4 ;  /* 0x0000000706091c11 */ /* 0x000fe2000a0f1403 */
[----:B------:R-:W-:-:S04]  /*cac0*/  IMAD.MOV.U32 R3, RZ, RZ, 0x3f800000 ;  /* 0x3f800000ff037424 */ /* 0x000fc800078e00ff */
[----:B------:R-:W2:Y:S02]  /*cad0*/  @P1 LDG.E R0, desc[UR8][R8.64] ;  /* 0x0000000808001981 */ /* 0x000ea4000c1e1900 */
[----:B------:R-:W1:Y:S02]  /*cae0*/  @P2 LDC R6, c[0x0][0x42c] ;  /* 0x00010b00ff062b82 */ /* 0x000e640000000800 */
[----:B------:R3:W2:Y:S06]  /*caf0*/  @P0 LDG.E R3, desc[UR8][R4.64] ;  /* 0x0000000804030981 */ /* 0x0006ac000c1e1900 */
[----:B------:R-:W1:Y:S01]  /*cb00*/  @P2 LDC R7, c[0x0][0x430] ;  /* 0x00010c00ff072b82 */ /* 0x000e620000000800 */
[----:B----4-:R-:W-:-:S02]  /*cb10*/  IADD3 R2, R25, 0x80, -R26 ;  /* 0x0000008019027810 */ /* 0x010fc40007ffe81a */
[----:B0-----:R-:W-:Y:S01]  /*cb20*/  ISETP.GE.AND P1, PT, R11, 0x1, PT ;  /* 0x000000010b00780c */ /* 0x001fe20003f26270 */
[----:B---3--:R-:W-:Y:S02]  /*cb30*/  IMAD.MOV.U32 R4, RZ, RZ, R27 ;  /* 0x000000ffff047224 */ /* 0x008fe400078e001b */
[----:B------:R-:W-:Y:S02]  /*cb40*/  IMAD R5, R24, 0x80, R2 ;  /* 0x0000008018057824 */ /* 0x000fe400078e0202 */
[----:B-1----:R-:W-:-:S03]  /*cb50*/  @P2 IMAD.HI.U32 R6, R27, R6, RZ ;  /* 0x000000061b062227 */ /* 0x002fc600078e00ff */
[----:B------:R-:W-:Y:S02]  /*cb60*/  STL [R1+0x58], R5 ;  /* 0x0000580501007387 */ /* 0x000fe40000100800 */
[----:B------:R-:W-:-:S05]  /*cb70*/  @P2 SHF.R.U32.HI R4, RZ, R7, R6 ;  /* 0x00000007ff042219 */ /* 0x000fca0000011606 */
[----:B------:R0:W-:Y:S02]  /*cb80*/  STL [R1+0x8c], R4 ;  /* 0x00008c0401007387 */ /* 0x0001e40000100800 */
[----:B0-----:R-:W-:Y:S02]  /*cb90*/  IMAD.IADD R4, R5, 0x1, R10 ;  /* 0x0000000105047824 */ /* 0x001fe400078e020a */
[----:B--2---:R-:W-:-:S04]  /*cba0*/  FMUL.FTZ R0, R3, R0 ;  /* 0x0000000003007220 */ /* 0x004fc80000410000 */
[----:B------:R-:W-:Y:S01]  /*cbb0*/  FMUL.FTZ R2, R0, UR4 ;  /* 0x0000000400027c20 */ /* 0x000fe20008410000 */
[----:B------:R-:W-:Y:S06]  /*cbc0*/  @!P1 BRA `(.L_x_1255) ;  /* 0x0000000000489947 */ /* 0x000fec0003800000 */
        /* <DEDUP_REMOVED lines=11> */
.L_x_1257:
[----:B------:R-:W-:-:S13]  /*cc80*/  ISETP.NE.AND P0, PT, R11, 0x1, PT ;  /* 0x000000010b00780c */ /* 0x000fda0003f05270 */
[----:B------:R-:W0:Y:S02]  /*cc90*/  @P0 LDC.64 R6, c[0x0][0x9e8] ;  /* 0x00027a00ff060b82 */ /* 0x000e240000000a00 */
[----:B0-----:R-:W-:-:S05]  /*cca0*/  @P0 IMAD.HI.U32 R6, R0, R6, RZ ;  /* 0x0000000600060227 */ /* 0x001fca00078e00ff */
[----:B------:R-:W-:-:S07]  /*ccb0*/  @P0 SHF.R.U32.HI R0, RZ, R7, R6 ;  /* 0x00000007ff000219 */ /* 0x000fce0000011606 */
.L_x_1258:
[----:B------:R-:W-:Y:S05]  /*ccc0*/  BSYNC B0 ;  /* 0x0000000000007941 */ /* 0x000fea0003800000 */
.L_x_1256:
[----:B------:R-:W-:-:S05]  /*ccd0*/  IMAD R3, R0, R11, R11 ;  /* 0x0000000b00037224 */ /* 0x000fca00078e020b */
[----:B------:R-:W-:-:S07]  /*cce0*/  VIMNMX R4, R4, R3, PT ;  /* 0x0000000304047248 */ /* 0x000fce0003fe0100 */
.L_x_1255:
[----:B------:R-:W-:Y:S01]  /*ccf0*/  VIADD R5, R4, 0xdf ;  /* 0x000000df04057836 */ /* 0x000fe20000000000 */
[----:B------:R-:W-:Y:S01]  /*cd00*/  ULDC UR4, c[0x0][0x9dc] ;  /* 0x0002770000047ab9 */ /* 0x000fe20000000800 */
[----:B------:R-:W-:Y:S02]  /*cd10*/  IMAD.MOV.U32 R4, RZ, RZ, RZ ;  /* 0x000000ffff047224 */ /* 0x000fe400078e00ff */
[----:B------:R-:W-:Y:S02]  /*cd20*/  IMAD.IADD R136, R25, 0x1, -R26 ;  /* 0x0000000119887824 */ /* 0x000fe400078e0a1a */
[----:B------:R-:W-:-:S04]  /*cd30*/  IMAD.HI R4, R5, -0x6db6db6d, R4 ;  /* 0x9249249305047827 */ /* 0x000fc800078e0204 */
[----:B------:R-:W-:Y:S01]  /*cd40*/  IMAD R137, R24, 0x80, R136 ;  /* 0x0000008018897824 */ /* 0x000fe200078e0288 */
[----:B------:R-:W-:-:S03]  /*cd50*/  SHF.R.U32.HI R3, RZ, 0x1f, R4 ;  /* 0x0000001fff037819 */ /* 0x000fc60000011604 */
[----:B------:R-:W-:Y:S01]  /*cd60*/  VIADD R5, R137, -UR4 ;  /* 0x8000000489057c36 */ /* 0x000fe20008000000 */
[----:B------:R-:W-:-:S04]  /*cd70*/  LEA.HI.SX32 R4, R4, R3, 0x19 ;  /* 0x0000000304047211 */ /* 0x000fc800078fcaff */
[----:B------:R-:W-:Y:S01]  /*cd80*/  VIMNMX R139, R139, R4, PT ;  /* 0x000000048b8b7248 */ /* 0x000fe20003fe0100 */
        /* <DEDUP_REMOVED lines=11> */
.L_x_1261:
[----:B------:R-:W-:Y:S01]  /*ce40*/  ISETP.NE.AND P0, PT, R11, 0x1, PT ;  /* 0x000000010b00780c */ /* 0x000fe20003f05270 */
[----:B------:R-:W-:-:S12]  /*ce50*/  IMAD.MOV.U32 R0, RZ, RZ, R137 ;  /* 0x000000ffff007224 */ /* 0x000fd800078e0089 */
[----:B------:R-:W0:Y:S02]  /*ce60*/  @P0 LDC.64 R6, c[0x0][0x9e8] ;  /* 0x00027a00ff060b82 */ /* 0x000e240000000a00 */
[----:B0-----:R-:W-:-:S05]  /*ce70*/  @P0 IMAD.HI.U32 R4, R137, R6, RZ ;  /* 0x0000000689040227 */ /* 0x001fca00078e00ff */
[----:B------:R-:W-:-:S07]  /*ce80*/  @P0 SHF.R.U32.HI R0, RZ, R7, R4 ;  /* 0x00000007ff000219 */ /* 0x000fce0000011604 */
.L_x_1262:
[----:B------:R-:W-:Y:S05]  /*ce90*/  BSYNC B0 ;  /* 0x0000000000007941 */ /* 0x000fea0003800000 */
.L_x_1260:
[----:B------:R-:W-:-:S05]  /*cea0*/  IMAD R0, R0, R11, RZ ;  /* 0x0000000b00007224 */ /* 0x000fca00078e02ff */
[----:B------:R-:W-:-:S07]  /*ceb0*/  VIMNMX R5, R5, R0, !PT ;  /* 0x0000000005057248 */ /* 0x000fce0007fe0100 */
.L_x_1259:
        /* <DEDUP_REMOVED lines=9> */
[----:B------:R-:W-:Y:S01]  /*cf50*/  SHF.R.U32.HI R0, RZ, 0x1f, R5 ;  /* 0x0000001fff007819 */ /* 0x000fe20000011605 */
[----:B------:R-:W-:Y:S01]  /*cf60*/  IMAD.MOV.U32 R4, RZ, RZ, RZ ;  /* 0x000000ffff047224 */ /* 0x000fe200078e00ff */
[----:B------:R-:W-:Y:S02]  /*cf70*/  CS2R R76, SRZ ;  /* 0x00000000004c7805 */ /* 0x000fe4000001ff00 */
[----:B------:R-:W-:Y:S02]  /*cf80*/  CS2R R10, SRZ ;  /* 0x00000000000a7805 */ /* 0x000fe4000001ff00 */
[----:B------:R-:W-:Y:S01]  /*cf90*/  LEA.HI.SX32 R0, R5, R0, 0x19 ;  /* 0x0000000005007211 */ /* 0x000fe200078fcaff */
[----:B------:R-:W-:Y:S01]  /*cfa0*/  IMAD.MOV.U32 R5, RZ, RZ, RZ ;  /* 0x000000ffff057224 */ /* 0x000fe200078e00ff */
[----:B------:R-:W-:-:S02]  /*cfb0*/  CS2R R70, SRZ ;  /* 0x0000000000467805 */ /* 0x000fc4000001ff00 */
[----:B------:R-:W-:Y:S02]  /*cfc0*/  CS2R R12, SRZ ;  /* 0x00000000000c7805 */ /* 0x000fe4000001ff00 */
[----:B------:R-:W-:Y:S02]  /*cfd0*/  VIMNMX R3, RZ, R0, !PT ;  /* 0x00000000ff037248 */ /* 0x000fe40007fe0100 */
[----:B------:R-:W-:Y:S02]  /*cfe0*/  CS2R R68, SRZ ;  /* 0x0000000000447805 */ /* 0x000fe4000001ff00 */
[----:B------:R-:W-:Y:S01]  /*cff0*/  CS2R R14, SRZ ;  /* 0x00000000000e7805 */ /* 0x000fe2000001ff00 */
[----:B------:R-:W-:Y:S01]  /*d000*/  IMAD.MOV.U32 R63, RZ, RZ, RZ ;  /* 0x000000ffff3f7224 */ /* 0x000fe200078e00ff */
[----:B------:R-:W-:Y:S01]  /*d010*/  ISETP.GT.AND P1, PT, R139, R3, PT ;  /* 0x000000038b00720c */ /* 0x000fe20003f24270 */
[----:B------:R0:W-:Y:S01]  /*d020*/  STL [R1+0x60], R3 ;  /* 0x0000600301007387 */ /* 0x0001e20000100800 */
[----:B------:R-:W-:-:S02]  /*d030*/  CS2R R20, SRZ ;  /* 0x0000000000147805 */ /* 0x000fc4000001ff00 */
[----:B------:R-:W-:Y:S02]  /*d040*/  CS2R R60, SRZ ;  /* 0x00000000003c7805 */ /* 0x000fe4000001ff00 */
[----:B------:R-:W-:Y:S01]  /*d050*/  CS2R R24, SRZ ;  /* 0x0000000000187805 */ /* 0x000fe2000001ff00 */
[----:B------:R-:W-:Y:S01]  /*d060*/  IMAD.MOV.U32 R58, RZ, RZ, RZ ;  /* 0x000000ffff3a7224 */ /* 0x000fe200078e00ff */
[----:B-----5:R-:W-:Y:S02]  /*d070*/  CS2R R54, SRZ ;  /* 0x0000000000367805 */ /* 0x020fe4000001ff00 */
[----:B------:R-:W-:Y:S02]  /*d080*/  CS2R R26, SRZ ;  /* 0x00000000001a7805 */ /* 0x000fe4000001ff00 */
[----:B------:R-:W-:Y:S02]  /*d090*/  CS2R R52, SRZ ;  /* 0x0000000000347805 */ /* 0x000fe4000001ff00 */
[----:B------:R-:W-:-:S02]  /*d0a0*/  CS2R R28, SRZ ;  /* 0x00000000001c7805 */ /* 0x000fc4000001ff00 */
[----:B------:R-:W-:Y:S02]  /*d0b0*/  CS2R R46, SRZ ;  /* 0x00000000002e7805 */ /* 0x000fe4000001ff00 */
[----:B------:R-:W-:Y:S02]  /*d0c0*/  CS2R R30, SRZ ;  /* 0x00000000001e7805 */ /* 0x000fe4000001ff00 */
[----:B------:R-:W-:Y:S02]  /*d0d0*/  CS2R R44, SRZ ;  /* 0x00000000002c7805 */ /* 0x000fe4000001ff00 */
[----:B------:R-:W-:Y:S02]  /*d0e0*/  CS2R R32, SRZ ;  /* 0x0000000000207805 */ /* 0x000fe4000001ff00 */
[----:B------:R-:W-:Y:S01]  /*d0f0*/  CS2R R38, SRZ ;  /* 0x0000000000267805 */ /* 0x000fe2000001ff00 */
[----:B------:R-:W-:Y:S01]  /*d100*/  IMAD.MOV.U32 R34, RZ, RZ, RZ ;  /* 0x000000ffff227224 */ /* 0x000fe200078e00ff */
[----:B------:R-:W-:-:S02]  /*d110*/  CS2R R36, SRZ ;  /* 0x0000000000247805 */ /* 0x000fc4000001ff00 */
[----:B------:R-:W-:Y:S02]  /*d120*/  CS2R R90, SRZ ;  /* 0x00000000005a7805 */ /* 0x000fe4000001ff00 */
[----:B------:R-:W-:Y:S02]  /*d130*/  CS2R R40, SRZ ;  /* 0x0000000000287805 */ /* 0x000fe4000001ff00 */
[----:B------:R-:W-:Y:S02]  /*d140*/  CS2R R48, SRZ ;  /* 0x0000000000307805 */ /* 0x000fe4000001ff00 */
[----:B------:R-:W-:Y:S01]  /*d150*/  CS2R R92, SRZ ;  /* 0x00000000005c7805 */ /* 0x000fe2000001ff00 */
[----:B------:R-:W-:Y:S01]  /*d160*/  IMAD.MOV.U32 R57, RZ, RZ, RZ ;  /* 0x000000ffff397224 */ /* 0x000fe200078e00ff */
[----:B------:R-:W-:Y:S01]  /*d170*/  CS2R R94, SRZ ;  /* 0x00000000005e7805 */ /* 0x000fe2000001ff00 */
[----:B0-----:R-:W-:Y:S06]  /*d180*/  @!P1 BRA `(.L_x_1263) ;  /* 0x000001cc004c9947 */ /* 0x001fec0003800000 */
[----:B------:R-:W0:Y:S01]  /*d190*/  S2R R3, SR_TID.X ;  /* 0x0000000000037919 */ /* 0x000e220000002100 */
[----:B------:R-:W-:Y:S01]  /*d1a0*/  UMOV UR4, 0xffffffff ;  /* 0xffffffff00047882 */ /* 0x000fe20000000000 */
[----:B0-----:R-:W-:-:S05]  /*d1b0*/  VIADD R26, R3, 0xffffff80 ;  /* 0xffffff80031a7836 */ /* 0x001fca0000000000 */
[----:B------:R-:W-:-:S04]  /*d1c0*/  SHF.R.S32.HI R33, RZ, 0x1f, R26 ;  /* 0x0000001fff217819 */ /* 0x000fc8000001141a */
[----:B------:R-:W-:-:S04]  /*d1d0*/  LEA.HI R27, R33, R26, RZ, 0x7 ;  /* 0x0000001a211b7211 */ /* 0x000fc800078f38ff */
[----:B------:R-:W-:Y:S01]  /*d1e0*/  SHF.R.S32.HI R24, RZ, 0x7, R27 ;  /* 0x00000007ff187819 */ /* 0x000fe2000001141b */
[----:B------:R-:W-:Y:S06]  /*d1f0*/  BRA.DIV UR4, `(.L_x_1264) ;  /* 0x0000025e04d87947 */ /* 0x000fec000b800000 */
[----:B------:R-:W0:Y:S04]  /*d200*/  SHFL.IDX PT, R0, R24, RZ, 0x1f ;  /* 0x00001fff18007589 */ /* 0x000e2800000e0000 */
[----:B0-----:R0:W-:Y:S02]  /*d210*/  STL [R1+0x44], R0 ;  /* 0x0000440001007387 */ /* 0x0011e40000100800 */
.L_x_1550:
        /* <DEDUP_REMOVED lines=27> */
.L_x_1266:
[----:B------:R-:W-:Y:S05]  /*d3d0*/  BSYNC B6 ;  /* 0x0000000000067941 */ /* 0x000fea0003800000 */
.L_x_1265:
        /* <DEDUP_REMOVED lines=15> */
.L_x_1270:
[----:B--2---:R2:W3:Y:S02]  /*d4d0*/  SYNCS.PHASECHK.TRANS64.TRYWAIT P0, [R18+URZ+0x2e800], R3 ;  /* 0x02e80003120075a7 */ /* 0x0044e4000800017f */
[----:B---3--:R-:W-:Y:S05]  /*d4e0*/  @!P0 NANOSLEEP.SYNCS 0x989680 ;  /* 0x009896800000895d */ /* 0x008fea0003900000 */
[----:B------:R-:W3:Y:S02]  /*d4f0*/  @!P0 SYNCS.PHASECHK.TRANS64 P0, [R18+URZ+0x2e800], R3 ;  /* 0x02e80003120085a7 */ /* 0x000ee4000800007f */
[----:B---3--:R-:W-:Y:S05]  /*d500*/  @!P0 BRA `(.L_x_1270) ;  /* 0xfffffffc00f08947 */ /* 0x008fea000383ffff */
.L_x_1269:
[----:B------:R-:W-:Y:S05]  /*d510*/  BSYNC B0 ;  /* 0x0000000000007941 */ /* 0x000fea0003800000 */
.L_x_1268:
[----:B------:R-:W-:Y:S05]  /*d520*/  BRA `(.L_x_1271) ;  /* 0x0000005000607947 */ /* 0x000fea0003800000 */
.L_x_1267:
[----:B------:R-:W0:Y:S01]  /*d530*/  LDC.64 R12, c[0x0][0x3d8] ;  /* 0x0000f600ff0c7b82 */ /* 0x000e220000000a00 */
[----:B------:R-:W-:Y:S01]  /*d540*/  SHF.R.S32.HI R3, RZ, 0x1f, R124 ;  /* 0x0000001fff037819 */ /* 0x000fe2000001147c */
[----:B------:R-:W-:Y:S01]  /*d550*/  IMAD.MOV.U32 R4, RZ, RZ, R228 ;  /* 0x000000ffff047224 */ /* 0x000fe200078e00e4 */
[----:B------:R-:W-:Y:S01]  /*d560*/  SHF.R.S32.HI R7, RZ, 0x1f, R230 ;  /* 0x0000001fff077819 */ /* 0x000fe200000114e6 */
[----:B------:R-:W-:Y:S01]  /*d570*/  IMAD.MOV.U32 R8, RZ, RZ, R22 ;  /* 0x000000ffff087224 */ /* 0x000fe200078e0016 */
[----:B------:R-:W-:Y:S01]  /*d580*/  SHF.R.S32.HI R5, RZ, 0x1f, R228 ;  /* 0x0000001fff057819 */ /* 0x000fe200000114e4 */
[----:B------:R-:W-:Y:S01]  /*d590*/  BSSY B6, `(.L_x_1272) ;  /* 0x0000031000067945 */ /* 0x000fe20003800000 */
[----:B------:R-:W-:Y:S01]  /*d5a0*/  SHF.R.S32.HI R9, RZ, 0x1f, R22 ;  /* 0x0000001fff097819 */ /* 0x000fe20000011416 */
[----:B-1----:R-:W1:Y:S01]  /*d5b0*/  LDC.64 R14, c[0x0][0x3e8] ;  /* 0x0000fa00ff0e7b82 */ /* 0x002e620000000a00 */
[----:B------:R-:W-:Y:S01]  /*d5c0*/  LOP3.LUT P0, RZ, R29, 0x3ff, RZ, 0xc0, !PT ;  /* 0x000003ff1dff7812 */ /* 0x000fe2000780c0ff */
[-C--:B0-----:R-:W-:Y:S01]  /*d5d0*/  IMAD R0, R3, R12.reuse, RZ ;  /* 0x0000000c03007224 */ /* 0x081fe200078e02ff */
[----:B------:R-:W-:Y:S01]  /*d5e0*/  SHF.L.U64.HI R54, R12, 0x6, R13 ;  /* 0x000000060c367819 */ /* 0x000fe2000001020d */
[----:B------:R-:W-:-:S02]  /*d5f0*/  IMAD R6, R7, R12, RZ ;  /* 0x0000000c07067224 */ /* 0x000fc400078e02ff */
[----:B------:R-:W-:-:S04]  /*d600*/  IMAD.WIDE.U32 R44, R124, R12, RZ ;  /* 0x0000000c7c2c7225 */ /* 0x000fc800078e00ff */
[-C--:B-1----:R-:W-:Y:S01]  /*d610*/  IMAD R3, R3, R14.reuse, RZ ;  /* 0x0000000e03037224 */ /* 0x082fe200078e02ff */
[----:B------:R-:W-:Y:S01]  /*d620*/  SHF.L.U64.HI R59, R14, 0x6, R15 ;  /* 0x000000060e3b7819 */ /* 0x000fe2000001020f */
[----:B------:R-:W-:Y:S02]  /*d630*/  IMAD R20, R7, R14, RZ ;  /* 0x0000000e07147224 */ /* 0x000fe400078e02ff */
[-C--:B------:R-:W-:Y:S02]  /*d640*/  IMAD R29, R230, R13.reuse, R6 ;  /* 0x0000000de61d7224 */ /* 0x080fe400078e0206 */
[C---:B------:R-:W-:Y:S02]  /*d650*/  IMAD R47, R124.reuse, R13, R0 ;  /* 0x0000000d7c2f7224 */ /* 0x040fe400078e0200 */
[----:B------:R-:W-:Y:S02]  /*d660*/  IMAD R3, R124, R15, R3 ;  /* 0x0000000f7c037224 */ /* 0x000fe400078e0203 */
[----:B------:R-:W-:-:S04]  /*d670*/  IMAD.WIDE.U32 R6, R230, R12, R4 ;  /* 0x0000000ce6067225 */ /* 0x000fc800078e0004 */
[----:B------:R-:W-:Y:S01]  /*d680*/  IMAD.WIDE.U32 R10, R230, R12, R8 ;  /* 0x0000000ce60a7225 */ /* 0x000fe200078e0008 */
[----:B------:R-:W-:-:S03]  /*d690*/  IADD3 R42, P1, R6, R44, RZ ;  /* 0x0000002c062a7210 */ /* 0x000fc60007f3e0ff */
[----:B------:R-:W-:Y:S01]  /*d6a0*/  IMAD.WIDE.U32 R124, R124, R14, RZ ;  /* 0x0000000e7c7c7225 */ /* 0x000fe200078e00ff */
[----:B------:R-:W-:-:S03]  /*d6b0*/  IADD3 R28, P3, R10, R44, RZ ;  /* 0x0000002c0a1c7210 */ /* 0x000fc60007f7e0ff */
[----:B------:R-:W-:-:S04]  /*d6c0*/  IMAD.WIDE.U32 R4, R230, R14, R4 ;  /* 0x0000000ee6047225 */ /* 0x000fc800078e0004 */
[----:B------:R-:W-:Y:S01]  /*d6d0*/  IMAD.WIDE.U32 R8, R230, R14, R8 ;  /* 0x0000000ee6087225 */ /* 0x000fe200078e0008 */
[----:B------:R-:W-:-:S03]  /*d6e0*/  IADD3 R48, P2, R4, R124, RZ ;  /* 0x0000007c04307210 */ /* 0x000fc60007f5e0ff */
[----:B------:R-:W-:Y:S01]  /*d6f0*/  IMAD.IADD R47, R47, 0x1, R45 ;  /* 0x000000012f2f7824 */ /* 0x000fe200078e022d */
[----:B------:R-:W-:Y:S01]  /*d700*/  IADD3 R30, P4, R8, R124, RZ ;  /* 0x0000007c081e7210 */ /* 0x000fe20007f9e0ff */
[----:B------:R-:W-:Y:S02]  /*d710*/  IMAD R20, R230, R15, R20 ;  /* 0x0000000fe6147224 */ /* 0x000fe400078e0214 */
[----:B------:R-:W-:Y:S01]  /*d720*/  IMAD.IADD R49, R3, 0x1, R125 ;  /* 0x0000000103317824 */ /* 0x000fe200078e027d */
[C---:B------:R-:W-:Y:S01]  /*d730*/  IADD3.X R46, R47.reuse, R7, R29, P1, !PT ;  /* 0x000000072f2e7210 */ /* 0x040fe20000ffe41d */
[----:B------:R-:W-:Y:S01]  /*d740*/  IMAD.SHL.U32 R56, R12, 0x40, RZ ;  /* 0x000000400c387824 */ /* 0x000fe200078e00ff */
[----:B------:R-:W-:Y:S01]  /*d750*/  IADD3.X R29, R47, R29, R11, P3, !PT ;  /* 0x0000001d2f1d7210 */ /* 0x000fe20001ffe40b */
[----:B------:R-:W-:Y:S01]  /*d760*/  IMAD.SHL.U32 R58, R14, 0x40, RZ ;  /* 0x000000400e3a7824 */ /* 0x000fe200078e00ff */
[C---:B------:R-:W-:Y:S02]  /*d770*/  IADD3.X R50, R49.reuse, R5, R20, P2, !PT ;  /* 0x0000000531327210 */ /* 0x040fe400017fe414 */
[----:B------:R-:W-:Y:S01]  /*d780*/  IADD3.X R31, R49, R20, R9, P4, !PT ;  /* 0x00000014311f7210 */ /* 0x000fe200027fe409 */
[----:B------:R-:W-:Y:S06]  /*d790*/  @!P0 BRA `(.L_x_1273) ;  /* 0x0000000000408947 */ /* 0x000fec0003800000 */
        /* <DEDUP_REMOVED lines=16> */
.L_x_1273:
[----:B------:R-:W-:Y:S05]  /*d8a0*/  BSYNC B6 ;  /* 0x0000000000067941 */ /* 0x000fea0003800000 */
.L_x_1272:
[----:B------:R-:W2:Y:S01]  /*d8b0*/  LDL R20, [R1+0x5c] ;  /* 0x00005c0001147983 */ /* 0x000ea20000100800 */
[----:B------:R-:W0:Y:S01]  /*d8c0*/  LDC.64 R6, c[0x0][0x3d8] ;  /* 0x0000f600ff067b82 */ /* 0x000e220000000a00 */
[----:B------:R-:W-:Y:S02]  /*d8d0*/  ULDC.U8 UR4, c[0x0][0x3f0] ;  /* 0x0000fc0000047ab9 */ /* 0x000fe40000000000 */
[----:B------:R-:W3:Y:S05]  /*d8e0*/  LDL R21, [R1+0x1c] ;  /* 0x00001c0001157983 */ /* 0x000eea0000100800 */
[----:B------:R-:W1:Y:S01]  /*d8f0*/  LDC.64 R4, c[0x0][0x3e8] ;  /* 0x0000fa00ff047b82 */ /* 0x000e620000000a00 */
[----:B------:R-:W-:-:S02]  /*d900*/  ISETP.NE.AND P0, PT, RZ, UR4, PT ;  /* 0x00000004ff007c0c */ /* 0x000fc4000bf05270 */
[----:B------:R-:W-:Y:S01]  /*d910*/  LEA.HI R33, R33, R26, RZ, 0x2 ;  /* 0x0000001a21217211 */ /* 0x000fe200078f10ff */
[----:B------:R-:W-:Y:S03]  /*d920*/  BSSY B0, `(.L_x_1274) ;  /* 0x00004d0000007945 */ /* 0x000fe60003800000 */
[----:B------:R-:W-:-:S05]  /*d930*/  LOP3.LUT R33, R33, 0xfffffffc, RZ, 0xc0, !PT ;  /* 0xfffffffc21217812 */ /* 0x000fca00078ec0ff */
[----:B------:R-:W-:Y:S01]  /*d940*/  IMAD.IADD R60, R26, 0x1, -R33 ;  /* 0x000000011a3c7824 */ /* 0x000fe200078e0a21 */
[----:B--2---:R-:W-:Y:S01]  /*d950*/  SHF.R.S32.HI R3, RZ, 0x1f, R20 ;  /* 0x0000001fff037819 */ /* 0x004fe20000011414 */
[----:B0-----:R-:W-:-:S04]  /*d960*/  IMAD.WIDE.U32 R8, R20, R6, RZ ;  /* 0x0000000614087225 */ /* 0x001fc800078e00ff */
[C---:B------:R-:W-:Y:S02]  /*d970*/  IMAD R0, R3.reuse, R6, RZ ;  /* 0x0000000603007224 */ /* 0x040fe400078e02ff */
[-C--:B-1----:R-:W-:Y:S02]  /*d980*/  IMAD R12, R3, R4.reuse, RZ ;  /* 0x00000004030c7224 */ /* 0x082fe400078e02ff */
[C---:B------:R-:W-:Y:S02]  /*d990*/  IMAD R3, R20.reuse, R7, R0 ;  /* 0x0000000714037224 */ /* 0x040fe400078e0200 */
[----:B------:R-:W-:-:S04]  /*d9a0*/  IMAD.WIDE.U32 R10, R20, R4, RZ ;  /* 0x00000004140a7225 */ /* 0x000fc800078e00ff */
[C---:B------:R-:W-:Y:S02]  /*d9b0*/  IMAD R13, R20.reuse, R5, R12 ;  /* 0x00000005140d7224 */ /* 0x040fe400078e020c */
[----:B------:R-:W-:Y:S02]  /*d9c0*/  IMAD.IADD R9, R9, 0x1, R3 ;  /* 0x0000000109097824 */ /* 0x000fe400078e0203 */
[----:B---3--:R-:W-:Y:S02]  /*d9d0*/  IMAD R0, R20, -0x80, R21 ;  /* 0xffffff8014007824 */ /* 0x008fe400078e0215 */
[----:B------:R-:W-:Y:S01]  /*d9e0*/  IMAD.IADD R3, R11, 0x1, R13 ;  /* 0x000000010b037824 */ /* 0x000fe200078e020d */
[C---:B------:R-:W-:Y:S01]  /*d9f0*/  SHF.L.U64.HI R51, R8.reuse, 0x7, R9 ;  /* 0x0000000708337819 */ /* 0x040fe20000010209 */
[----:B------:R-:W-:Y:S01]  /*da00*/  IMAD.SHL.U32 R53, R8, 0x80, RZ ;  /* 0x0000008008357824 */ /* 0x000fe200078e00ff */
[----:B------:R-:W-:Y:S01]  /*da10*/  VIMNMX R57, R0, 0x80, PT ;  /* 0x0000008000397848 */ /* 0x000fe20003fe0100 */
[C---:B------:R-:W-:Y:S01]  /*da20*/  IMAD.SHL.U32 R55, R10.reuse, 0x80, RZ ;  /* 0x000000800a377824 */ /* 0x040fe200078e00ff */
[----:B------:R-:W-:Y:S01]  /*da30*/  SHF.L.U64.HI R52, R10, 0x7, R3 ;  /* 0x000000070a347819 */ /* 0x000fe20000010203 */
[----:B------:R-:W-:Y:S06]  /*da40*/  @!P0 BRA `(.L_x_1275) ;  /* 0x0000002400ac8947 */ /* 0x000fec0003800000 */
[----:B------:R-:W0:Y:S01]  /*da50*/  LDC R0, c[0x0][0x428] ;  /* 0x00010a00ff007b82 */ /* 0x000e220000000800 */
[----:B------:R-:W-:Y:S01]  /*da60*/  ISETP.GE.AND P0, PT, R230, R57, PT ;  /* 0x00000039e600720c */ /* 0x000fe20003f06270 */
[----:B------:R-:W-:Y:S01]  /*da70*/  BSSY B1, `(.L_x_1276) ;  /* 0x000002a000017945 */ /* 0x000fe20003800000 */
[----:B------:R-:W-:Y:S01]  /*da80*/  IMAD.MOV.U32 R10, RZ, RZ, R44 ;  /* 0x000000ffff0a7224 */ /* 0x000fe200078e002c */
[----:B------:R-:W-:Y:S01]  /*da90*/  CS2R R28, SRZ ;  /* 0x00000000001c7805 */ /* 0x000fe2000001ff00 */
[----:B------:R-:W-:Y:S01]  /*daa0*/  IMAD.MOV.U32 R11, RZ, RZ, R47 ;  /* 0x000000ffff0b7224 */ /* 0x000fe200078e002f */
[----:B------:R-:W-:Y:S01]  /*dab0*/  CS2R R36, SRZ ;  /* 0x0000000000247805 */ /* 0x000fe2000001ff00 */
[----:B------:R-:W-:Y:S01]  /*dac0*/  IMAD.MOV.U32 R12, RZ, RZ, R124 ;  /* 0x000000ffff0c7224 */ /* 0x000fe200078e007c */
[----:B------:R-:W-:Y:S01]  /*dad0*/  CS2R R32, SRZ ;  /* 0x0000000000207805 */ /* 0x000fe2000001ff00 */
[----:B------:R-:W-:Y:S01]  /*dae0*/  IMAD.MOV.U32 R13, RZ, RZ, R49 ;  /* 0x000000ffff0d7224 */ /* 0x000fe200078e0031 */
[----:B------:R-:W-:-:S02]  /*daf0*/  CS2R R38, SRZ ;  /* 0x0000000000267805 */ /* 0x000fc4000001ff00 */
[----:B------:R-:W-:Y:S02]  /*db00*/  CS2R R30, SRZ ;  /* 0x00000000001e7805 */ /* 0x000fe4000001ff00 */
[----:B------:R-:W-:Y:S02]  /*db10*/  CS2R R34, SRZ ;  /* 0x0000000000227805 */ /* 0x000fe4000001ff00 */
[----:B0-----:R-:W-:Y:S01]  /*db20*/  ISETP.NE.AND P2, PT, R0, 0x1, PT ;  /* 0x000000010000780c */ /* 0x001fe20003f45270 */
[----:B------:R-:W-:Y:S02]  /*db30*/  IMAD R0, R20, 0x80, R230 ;  /* 0x0000008014007824 */ /* 0x000fe400078e02e6 */
[----:B------:R-:W-:Y:S02]  /*db40*/  VIADD R20, R230, 0x40 ;  /* 0x00000040e6147836 */ /* 0x000fe40000000000 */
[----:B------:R-:W-:-:S03]  /*db50*/  IMAD R3, R60, 0x40, R0 ;  /* 0x000000403c037824 */ /* 0x000fc600078e0200 */
[----:B------:R-:W-:Y:S02]  /*db60*/  ISETP.GE.AND P1, PT, R20, R57, PT ;  /* 0x000000391400720c */ /* 0x000fe40003f26270 */
[----:B------:R-:W-:-:S03]  /*db70*/  CS2R R20, SRZ ;  /* 0x0000000000147805 */ /* 0x000fc6000001ff00 */
[----:B------:R-:W0:Y:S08]  /*db80*/  @P2 LDC R8, c[0x0][0x42c] ;  /* 0x00010b00ff082b82 */ /* 0x000e300000000800 */
[----:B------:R-:W1:Y:S01]  /*db90*/  @P2 LDC R9, c[0x0][0x430] ;  /* 0x00010c00ff092b82 */ /* 0x000e620000000800 */
[----:B0-----:R-:W-:-:S05]  /*dba0*/  @P2 IMAD.HI.U32 R0, R3, R8, RZ ;  /* 0x0000000803002227 */ /* 0x001fca00078e00ff */
[----:B-1----:R-:W-:Y:S02]  /*dbb0*/  @P2 SHF.R.U32.HI R3, RZ, R9, R0 ;  /* 0x00000009ff032219 */ /* 0x002fe40000011600 */
[----:B------:R-:W-:Y:S02]  /*dbc0*/  CS2R R8, SRZ ;  /* 0x0000000000087805 */ /* 0x000fe4000001ff00 */
[----:B------:R-:W-:Y:S01]  /*dbd0*/  SHF.R.S32.HI R43, RZ, 0x1f, R3 ;  /* 0x0000001fff2b7819 */ /* 0x000fe20000011403 */
[----:B------:R-:W-:Y:S06]  /*dbe0*/  @P0 BRA `(.L_x_1277) ;  /* 0x0000000000480947 */ /* 0x000fec0003800000 */
[----:B------:R-:W-:Y:S01]  /*dbf0*/  ULDC.64 UR6, c[0x0][0x3c8] ;  /* 0x0000f20000067ab9 */ /* 0x000fe20000000a00 */
[----:B------:R-:W-:Y:S01]  /*dc00*/  ULDC UR4, c[0x0][0x3d4] ;  /* 0x0000f50000047ab9 */ /* 0x000fe20000000800 */
[----:B------:R-:W-:Y:S01]  /*dc10*/  IADD3 R14, P4, P5, R42, UR6, R53 ;  /* 0x000000062a0e7c10 */ /* 0x000fe2000fd9e035 */
[----:B------:R-:W-:Y:S01]  /*dc20*/  ULDC.64 UR8, c[0x0][0x3e0] ;  /* 0x0000f80000087ab9 */ /* 0x000fe20000000a00 */
[----:B------:R-:W-:Y:S02]  /*dc30*/  ISETP.GE.AND P3, PT, R228, UR4, PT ;  /* 0x00000004e4007c0c */ /* 0x000fe4000bf66270 */
[----:B------:R-:W-:Y:S02]  /*dc40*/  CS2R R38, SRZ ;  /* 0x0000000000267805 */ /* 0x000fe4000001ff00 */
[----:B------:R-:W-:Y:S02]  /*dc50*/  ISETP.GE.AND P2, PT, R235, UR4, PT ;  /* 0x00000004eb007c0c */ /* 0x000fe4000bf46270 */
[----:B------:R-:W-:-:S02]  /*dc60*/  CS2R R34, SRZ ;  /* 0x0000000000227805 */ /* 0x000fc4000001ff00 */
[----:B------:R-:W-:Y:S02]  /*dc70*/  IADD3.X R15, R46, UR7, R51, P4, P5 ;  /* 0x000000072e0f7c10 */ /* 0x000fe4000a7ea433 */
[----:B------:R-:W-:Y:S02]  /*dc80*/  CS2R R36, SRZ ;  /* 0x0000000000247805 */ /* 0x000fe4000001ff00 */
[----:B------:R-:W-:Y:S02]  /*dc90*/  IADD3 R40, P4, P5, R48, UR8, R55 ;  /* 0x0000000830287c10 */ /* 0x000fe4000fd9e037 */
[----:B------:R-:W-:Y:S01]  /*dca0*/  CS2R R32, SRZ ;  /* 0x0000000000207805 */ /* 0x000fe2000001ff00 */
[----:B------:R-:W-:Y:S01]  /*dcb0*/  ULDC.64 UR10, c[0x0][0x208] ;  /* 0x00008200000a7ab9 */ /* 0x000fe20000000a00 */
[----:B------:R-:W-:Y:S01]  /*dcc0*/  IADD3.X R41, R50, UR9, R52, P4, P5 ;  /* 0x0000000932297c10 */ /* 0x000fe2000a7ea434 */
[----:B------:R0:W5:Y:S04]  /*dcd0*/  @!P3 LDG.E.64 R38, desc[UR10][R14.64] ;  /* 0x0000000a0e26b981 */ /* 0x000168000c1e1b00 */
[----:B------:R0:W5:Y:S04]  /*dce0*/  @!P2 LDG.E.64 R34, desc[UR10][R14.64+0x20] ;  /* 0x0000200a0e22a981 */ /* 0x000168000c1e1b00 */
[----:B------:R0:W5:Y:S04]  /*dcf0*/  @!P3 LDG.E.64 R36, desc[UR10][R40.64] ;  /* 0x0000000a2824b981 */ /* 0x000168000c1e1b00 */
[----:B------:R0:W5:Y:S02]  /*dd00*/  @!P2 LDG.E.64 R32, desc[UR10][R40.64+0x20] ;  /* 0x0000200a2820a981 */ /* 0x000164000c1e1b00 */
.L_x_1277:
[----:B------:R-:W-:Y:S05]  /*dd10*/  BSYNC B1 ;  /* 0x0000000000017941 */ /* 0x000fea0003800000 */
.L_x_1276:
[----:B------:R-:W-:Y:S04]  /*dd20*/  BSSY B1, `(.L_x_1278) ;  /* 0x0000018000017945 */ /* 0x000fe80003800000 */
[----:B------:R-:W-:Y:S05]  /*dd30*/  @P1 BRA `(.L_x_1279) ;  /* 0x0000000000581947 */ /* 0x000fea0003800000 */
[----:B0-----:R-:W-:Y:S01]  /*dd40*/  IADD3 R40, P4, P5, R48, R58, R55 ;  /* 0x0000003a30287210 */ /* 0x001fe20007d9e037 */
[----:B------:R-:W-:Y:S01]  /*dd50*/  ULDC UR4, c[0x0][0x3d4] ;  /* 0x0000f50000047ab9 */ /* 0x000fe20000000800 */
[----:B------:R-:W-:Y:S01]  /*dd60*/  IADD3 R14, P2, P3, R42, R56, R53 ;  /* 0x000000382a0e7210 */ /* 0x000fe20007b5e035 */
[----:B------:R-:W-:Y:S01]  /*dd70*/  ULDC.64 UR6, c[0x0][0x3c8] ;  /* 0x0000f20000067ab9 */ /* 0x000fe20000000a00 */
[----:B------:R-:W-:Y:S01]  /*dd80*/  IADD3.X R0, R50, R59, R52, P4, P5 ;  /* 0x0000003b32007210 */ /* 0x000fe200027ea434 */
[----:B------:R-:W-:Y:S01]  /*dd90*/  ULDC.64 UR8, c[0x0][0x3e0] ;  /* 0x0000f80000087ab9 */ /* 0x000fe20000000a00 */
[----:B------:R-:W-:Y:S02]  /*dda0*/  ISETP.GE.AND P4, PT, R228, UR4, PT ;  /* 0x00000004e4007c0c */ /* 0x000fe4000bf86270 */
[----:B------:R-:W-:Y:S02]  /*ddb0*/  CS2R R30, SRZ ;  /* 0x00000000001e7805 */ /* 0x000fe4000001ff00 */
[----:B------:R-:W-:-:S02]  /*ddc0*/  ISETP.GE.AND P5, PT, R235, UR4, PT ;  /* 0x00000004eb007c0c */ /* 0x000fc4000bfa6270 */
[----:B------:R-:W-:Y:S02]  /*ddd0*/  CS2R R20, SRZ ;  /* 0x0000000000147805 */ /* 0x000fe4000001ff00 */
[----:B------:R-:W-:Y:S02]  /*dde0*/  IADD3.X R8, R46, R54, R51, P2, P3 ;  /* 0x000000362e087210 */ /* 0x000fe400017e6433 */
[----:B------:R-:W-:Y:S02]  /*ddf0*/  CS2R R28, SRZ ;  /* 0x00000000001c7805 */ /* 0x000fe4000001ff00 */
[----:B------:R-:W-:Y:S01]  /*de00*/  IADD3 R14, P2, R14, UR6, RZ ;  /* 0x000000060e0e7c10 */ /* 0x000fe2000ff5e0ff */
[----:B------:R-:W-:Y:S01]  /*de10*/  ULDC.64 UR10, c[0x0][0x208] ;  /* 0x00008200000a7ab9 */ /* 0x000fe20000000a00 */
[----:B------:R-:W-:Y:S02]  /*de20*/  IADD3 R40, P3, R40, UR8, RZ ;  /* 0x0000000828287c10 */ /* 0x000fe4000ff7e0ff */
[----:B------:R-:W-:-:S02]  /*de30*/  IADD3.X R15, R8, UR7, RZ, P2, !PT ;  /* 0x00000007080f7c10 */ /* 0x000fc400097fe4ff */
[----:B------:R-:W-:Y:S02]  /*de40*/  CS2R R8, SRZ ;  /* 0x0000000000087805 */ /* 0x000fe4000001ff00 */
[----:B------:R-:W-:Y:S01]  /*de50*/  IADD3.X R41, R0, UR9, RZ, P3, !PT ;  /* 0x0000000900297c10 */ /* 0x000fe20009ffe4ff */
[----:B------:R1:W5:Y:S04]  /*de60*/  @!P4 LDG.E.64 R30, desc[UR10][R14.64] ;  /* 0x0000000a0e1ec981 */ /* 0x000368000c1e1b00 */
[----:B------:R1:W5:Y:S04]  /*de70*/  @!P5 LDG.E.64 R20, desc[UR10][R14.64+0x20] ;  /* 0x0000200a0e14d981 */ /* 0x000368000c1e1b00 */
[----:B------:R1:W5:Y:S04]  /*de80*/  @!P4 LDG.E.64 R28, desc[UR10][R40.64] ;  /* 0x0000000a281cc981 */ /* 0x000368000c1e1b00 */
[----:B------:R1:W5:Y:S02]  /*de90*/  @!P5 LDG.E.64 R8, desc[UR10][R40.64+0x20] ;  /* 0x0000200a2808d981 */ /* 0x000364000c1e1b00 */
.L_x_1279:
[----:B------:R-:W-:Y:S05]  /*dea0*/  BSYNC B1 ;  /* 0x0000000000017941 */ /* 0x000fea0003800000 */
.L_x_1278:
[-C--:B------:R-:W-:Y:S01]  /*deb0*/  IMAD R0, R43, R6.reuse, RZ ;  /* 0x000000062b007224 */ /* 0x080fe200078e02ff */
[----:B------:R-:W-:Y:S01]  /*dec0*/  ULDC.64 UR4, c[0x0][0x3c8] ;  /* 0x0000f20000047ab9 */ /* 0x000fe20000000a00 */
[----:B------:R-:W-:Y:S01]  /*ded0*/  IMAD.WIDE.U32 R10, R3, R6, R10 ;  /* 0x00000006030a7225 */ /* 0x000fe200078e000a */
[----:B------:R-:W-:-:S03]  /*dee0*/  ULDC.64 UR6, c[0x0][0x3e0] ;  /* 0x0000f80000067ab9 */ /* 0x000fc60000000a00 */
[----:B------:R-:W-:-:S04]  /*def0*/  IMAD.WIDE.U32 R12, R3, R4, R12 ;  /* 0x00000004030c7225 */ /* 0x000fc800078e000c */
[----:B------:R-:W-:Y:S01]  /*df00*/  IMAD R6, R43, R4, RZ ;  /* 0x000000042b067224 */ /* 0x000fe200078e02ff */
[----:B------:R-:W-:Y:S01]  /*df10*/  IADD3 R4, P2, R10, UR4, RZ ;  /* 0x000000040a047c10 */ /* 0x000fe2000ff5e0ff */
[C---:B------:R-:W-:Y:S01]  /*df20*/  IMAD R7, R3.reuse, R7, R0 ;  /* 0x0000000703077224 */ /* 0x040fe200078e0200 */
[----:B------:R-:W-:Y:S01]  /*df30*/  IADD3 R0, P3, R12, UR6, RZ ;  /* 0x000000060c007c10 */ /* 0x000fe2000ff7e0ff */
[----:B------:R-:W-:Y:S01]  /*df40*/  IMAD R3, R3, R5, R6 ;  /* 0x0000000503037224 */ /* 0x000fe200078e0206 */
[----:B------:R-:W-:Y:S02]  /*df50*/  UMOV UR4, 0xffffffff ;  /* 0xffffffff00047882 */ /* 0x000fe40000000000 */
[----:B------:R-:W-:Y:S02]  /*df60*/  IADD3.X R5, R11, UR5, R7, P2, !PT ;  /* 0x000000050b057c10 */ /* 0x000fe400097fe407 */
[----:B------:R-:W-:Y:S01]  /*df70*/  IADD3.X R3, R13, UR7, R3, P3, !PT ;  /* 0x000000070d037c10 */ /* 0x000fe20009ffe403 */
[----:B------:R-:W-:Y:S06]  /*df80*/  BRA.DIV UR4, `(.L_x_1280) ;  /* 0x0000025204a07947 */ /* 0x000fec000b800000 */
.L_x_1553:
[----:B------:R-:W-:-:S03]  /*df90*/  UMOV UR4, 0xffffffff ;  /* 0xffffffff00047882 */ /* 0x000fc60000000000 */
[----:B------:R-:W-:Y:S05]  /*dfa0*/  BRA.DIV UR4, `(.L_x_1281) ;  /* 0x0000025204c07947 */ /* 0x000fea000b800000 */
.L_x_1556:
[----:B------:R-:W-:-:S03]  /*dfb0*/  UMOV UR4, 0xffffffff ;  /* 0xffffffff00047882 */ /* 0x000fc60000000000 */
[----:B------:R-:W-:Y:S05]  /*dfc0*/  BRA.DIV UR4, `(.L_x_1282) ;  /* 0x0000025204e07947 */ /* 0x000fea000b800000 */
.L_x_1559:
[----:B------:R-:W-:-:S03]  /*dfd0*/  UMOV UR4, 0xffffffff ;  /* 0xffffffff00047882 */ /* 0x000fc60000000000 */
[----:B------:R-:W-:Y:S05]  /*dfe0*/  BRA.DIV UR4, `(.L_x_1283) ;  /* 0x0000025604007947 */ /* 0x000fea000b800000 */
.L_x_1562:
[----:B------:R-:W-:-:S03]  /*dff0*/  UMOV UR4, 0xffffffff ;  /* 0xffffffff00047882 */ /* 0x000fc60000000000 */
[----:B------:R-:W-:Y:S05]  /*e000*/  BRA.DIV UR4, `(.L_x_1284) ;  /* 0x0000025604207947 */ /* 0x000fea000b800000 */
.L_x_1565:
[----:B------:R-:W-:-:S03]  /*e010*/  UMOV UR4, 0xffffffff ;  /* 0xffffffff00047882 */ /* 0x000fc60000000000 */
[----:B------:R-:W-:Y:S05]  /*e020*/  BRA.DIV UR4, `(.L_x_1285) ;  /* 0x0000025604407947 */ /* 0x000fea000b800000 */
.L_x_1568:
[----:B------:R-:W-:-:S03]  /*e030*/  UMOV UR4, 0xffffffff ;  /* 0xffffffff00047882 */ /* 0x000fc60000000000 */
[----:B------:R-:W-:Y:S05]  /*e040*/  BRA.DIV UR4, `(.L_x_1286) ;  /* 0x0000025604607947 */ /* 0x000fea000b800000 */
.L_x_1571:
[----:B------:R-:W-:-:S03]  /*e050*/  UMOV UR4, 0xffffffff ;  /* 0xffffffff00047882 */ /* 0x000fc60000000000 */
[----:B------:R-:W-:Y:S05]  /*e060*/  BRA.DIV UR4, `(.L_x_1287) ;  /* 0x0000025604807947 */ /* 0x000fea000b800000 */
.L_x_1574:
[----:B------:R-:W2:Y:S04]  /*e070*/  LDL R0, [R1+0x90] ;  /* 0x0000900001007983 */ /* 0x000ea80000100800 */
[----:B------:R-:W3:Y:S01]  /*e080*/  LDL R4, [R1+0x70] ;  /* 0x0000700001047983 */ /* 0x000ee20000100800 */
[----:B------:R-:W-:Y:S01]  /*e090*/  BSSY B1, `(.L_x_1288) ;  /* 0x0000012000017945 */ /* 0x000fe20003800000 */
[----:B------:R-:W-:Y:S02]  /*e0a0*/  LOP3.LUT P3, RZ, R232, 0x4, RZ, 0xc0, !PT ;  /* 0x00000004e8ff7812 */ /* 0x000fe4000786c0ff */
[----:B--2---:R-:W-:Y:S01]  /*e0b0*/  R2UR UR5, R0 ;  /* 0x00000000000572ca */ /* 0x004fe200000e0000 */
[----:B------:R-:W-:-:S05]  /*e0c0*/  IMAD.SHL.U32 R0, R232, 0x80, RZ ;  /* 0x00000080e8007824 */ /* 0x000fca00078e00ff */
[----:B------:R-:W-:-:S04]  /*e0d0*/  LOP3.LUT R3, R0, 0x380, RZ, 0xc0, !PT ;  /* 0x0000038000037812 */ /* 0x000fc800078ec0ff */
[----:B------:R-:W-:Y:S02]  /*e0e0*/  LOP3.LUT R0, R3, 0x30, R22, 0xf8, !PT ;  /* 0x0000003003007812 */ /* 0x000fe400078ef816 */
[----:B------:R-:W-:Y:S01]  /*e0f0*/  SHF.R.U32.HI R3, RZ, 0x3, R3 ;  /* 0x00000003ff037819 */ /* 0x000fe20000011603 */
[----:B------:R-:W-:-:S03]  /*e100*/  ULEA.HI UR4, UR5, UR5, URZ, 0x1 ;  /* 0x0000000505047291 */ /* 0x000fc6000f8f083f */
[----:B------:R-:W-:Y:S01]  /*e110*/  LOP3.LUT R3, R0, R3, RZ, 0x3c, !PT ;  /* 0x0000000300037212 */ /* 0x000fe200078e3cff */
[----:B------:R-:W-:-:S03]  /*e120*/  ULOP3.LUT UR4, UR4, 0xfffffffe, URZ, 0xc0, !UPT ;  /* 0xfffffffe04047892 */ /* 0x000fc6000f8ec03f */
[----:B---3--:R-:W-:Y:S01]  /*e130*/  IADD3 R3, R18, R3, R4 ;  /* 0x0000000312037210 */ /* 0x008fe20007ffe004 */
[----:B------:R-:W-:-:S04]  /*e140*/  UIADD3 UR4, UR5, -UR4, URZ ;  /* 0x8000000405047290 */ /* 0x000fc8000fffe03f */
[C---:B------:R-:W-:Y:S02]  /*e150*/  VIADD R4, R3.reuse, 0x1c400 ;  /* 0x0001c40003047836 */ /* 0x040fe40000000000 */
[----:B------:R-:W-:Y:S02]  /*e160*/  IMAD.U32 R5, RZ, RZ, UR4 ;  /* 0x00000004ff057e24 */ /* 0x000fe4000f8e00ff */
[----:B------:R-:W-:-:S03]  /*e170*/  VIADD R0, R3, 0x1c440 ;  /* 0x0001c44003007836 */ /* 0x000fc60000000000 */
[----:B------:R-:W-:-:S04]  /*e180*/  SHF.L.U32 R5, R5, 0x1f, RZ ;  /* 0x0000001f05057819 */ /* 0x000fc800000006ff */
[----:B------:R-:W2:Y:S02]  /*e190*/  SYNCS.PHASECHK.TRANS64.TRYWAIT P2, [R18+URZ+0x2e800], R5 ;  /* 0x02e80005120075a7 */ /* 0x000ea4000804017f */
[----:B--2---:R-:W-:Y:S05]  /*e1a0*/  @!P2 BRA `(.L_x_1289) ;  /* 0x000002540058a947 */ /* 0x004fea0003800000 */
.L_x_1575:
[----:B------:R-:W-:Y:S05]  /*e1b0*/  BSYNC B1 ;  /* 0x0000000000017941 */ /* 0x000fea0003800000 */
.L_x_1288:
[----:B------:R-:W-:Y:S01]  /*e1c0*/  BSSY B1, `(.L_x_1290) ;  /* 0x00000fa000017945 */ /* 0x000fe20003800000 */
[----:B------:R-:W-:-:S03]  /*e1d0*/  @P3 VIADD R0, R4, 0xffffffc0 ;  /* 0xffffffc004003836 */ /* 0x000fc60000000000 */
[----:B------:R-:W-:Y:S05]  /*e1e0*/  @P0 BRA `(.L_x_1291) ;  /* 0x0000000c00dc0947 */ /* 0x000fea0003800000 */
[----:B------:R-:W3:Y:S01]  /*e1f0*/  LDC R4, c[0x0][0x3d4] ;  /* 0x0000f500ff047b82 */ /* 0x000ee20000000800 */
[----:B------:R-:W-:Y:S01]  /*e200*/  BSSY B2, `(.L_x_1292) ;  /* 0x000007a000027945 */ /* 0x000fe20003800000 */
[-C--:B---3--:R-:W-:Y:S02]  /*e210*/  ISETP.GE.AND P0, PT, R228, R4.reuse, PT ;  /* 0x00000004e400720c */ /* 0x088fe40003f06270 */
[----:B------:R-:W-:-:S11]  /*e220*/  ISETP.GE.AND P2, PT, R235, R4, PT ;  /* 0x00000004eb00720c */ /* 0x000fd60003f46270 */
[----:B------:R-:W-:Y:S05]  /*e230*/  @P0 BRA `(.L_x_1293) ;  /* 0x0000000400d80947 */ /* 0x000fea0003800000 */
[----:B--2---:R-:W2:Y:S01]  /*e240*/  LDS.128 R4, [R3+0x1c400] ;  /* 0x01c4000003047984 */ /* 0x004ea20000000c00 */
[----:B-----5:R-:W-:Y:S02]  /*e250*/  SHF.R.U32.HI R10, RZ, 0x8, R38 ;  /* 0x00000008ff0a7819 */ /* 0x020fe40000011626 */
[----:B------:R-:W-:Y:S02]  /*e260*/  SHF.R.U32.HI R12, RZ, 0x8, R39 ;  /* 0x00000008ff0c7819 */ /* 0x000fe40000011627 */
[----:B------:R-:W-:Y:S02]  /*e270*/  LOP3.LUT R11, R38, 0xff, RZ, 0xc0, !PT ;  /* 0x000000ff260b7812 */ /* 0x000fe400078ec0ff */
[----:B------:R-:W-:Y:S02]  /*e280*/  LOP3.LUT R13, R39, 0xff, RZ, 0xc0, !PT ;  /* 0x000000ff270d7812 */ /* 0x000fe400078ec0ff */
[----:B------:R-:W-:Y:S02]  /*e290*/  LOP3.LUT R10, R10, 0xff, RZ, 0xc0, !PT ;  /* 0x000000ff0a0a7812 */ /* 0x000fe400078ec0ff */
[----:B------:R-:W-:-:S02]  /*e2a0*/  LOP3.LUT R12, R12, 0xff, RZ, 0xc0, !PT ;  /* 0x000000ff0c0c7812 */ /* 0x000fc400078ec0ff */
[----:B01----:R-:W-:Y:S02]  /*e2b0*/  SHF.R.U32.HI R14, RZ, 0x8, R37 ;  /* 0x00000008ff0e7819 */ /* 0x003fe40000011625 */
[----:B------:R-:W-:Y:S02]  /*e2c0*/  PRMT R11, R10, 0x7604, R11 ;  /* 0x000076040a0b7816 */ /* 0x000fe4000000000b */
[----:B------:R-:W-:Y:S02]  /*e2d0*/  PRMT R12, R12, 0x7604, R13 ;  /* 0x000076040c0c7816 */ /* 0x000fe4000000000d */
[----:B------:R-:W-:Y:S02]  /*e2e0*/  SHF.R.U32.HI R13, RZ, 0x10, R39 ;  /* 0x00000010ff0d7819 */ /* 0x000fe40000011627 */
[----:B------:R-:W-:Y:S02]  /*e2f0*/  SHF.R.U32.HI R10, RZ, 0x8, R36 ;  /* 0x00000008ff0a7819 */ /* 0x000fe40000011624 */
[----:B------:R-:W-:Y:S01]  /*e300*/  LOP3.LUT R41, R37, 0xff, RZ, 0xc0, !PT ;  /* 0x000000ff25297812 */ /* 0x000fe200078ec0ff */
[----:B------:R-:W-:Y:S01]  /*e310*/  IMAD.U32 R13, R13, 0x10000, RZ ;  /* 0x000100000d0d7824 */ /* 0x000fe200078e00ff */
[----:B------:R-:W-:-:S02]  /*e320*/  LOP3.LUT R14, R14, 0xff, RZ, 0xc0, !PT ;  /* 0x000000ff0e0e7812 */ /* 0x000fc400078ec0ff */
[----:B------:R-:W-:Y:S02]  /*e330*/  SHF.R.U32.HI R40, RZ, 0x10, R37 ;  /* 0x00000010ff287819 */ /* 0x000fe40000011625 */
[----:B------:R-:W-:Y:S02]  /*e340*/  LOP3.LUT R15, R36, 0xff, RZ, 0xc0, !PT ;  /* 0x000000ff240f7812 */ /* 0x000fe400078ec0ff */
[----:B------:R-:W-:Y:S02]  /*e350*/  LOP3.LUT R10, R10, 0xff, RZ, 0xc0, !PT ;  /* 0x000000ff0a0a7812 */ /* 0x000fe400078ec0ff */
[----:B------:R-:W-:Y:S01]  /*e360*/  PRMT R14, R14, 0x7604, R41 ;  /* 0x000076040e0e7816 */ /* 0x000fe20000000029 */
[----:B------:R-:W-:Y:S01]  /*e370*/  IMAD.U32 R41, R40, 0x10000, RZ ;  /* 0x0001000028297824 */ /* 0x000fe200078e00ff */
[----:B------:R-:W-:Y:S02]  /*e380*/  PRMT R15, R10, 0x7604, R15 ;  /* 0x000076040a0f7816 */ /* 0x000fe4000000000f */
[----:B------:R-:W-:-:S02]  /*e390*/  LOP3.LUT R11, R11, 0xff0000, R38, 0xf8, !PT ;  /* 0x00ff00000b0b7812 */ /* 0x000fc400078ef826 */
[----:B------:R-:W-:Y:S02]  /*e3a0*/  LOP3.LUT R13, R12, 0xff0000, R13, 0xf8, !PT ;  /* 0x00ff00000c0d7812 */ /* 0x000fe400078ef80d */
[----:B------:R-:W-:Y:S02]  /*e3b0*/  LOP3.LUT R43, R14, 0xff0000, R41, 0xf8, !PT ;  /* 0x00ff00000e2b7812 */ /* 0x000fe400078ef829 */
[----:B------:R-:W-:Y:S02]  /*e3c0*/  LOP3.LUT R41, R15, 0xff0000, R36, 0xf8, !PT ;  /* 0x00ff00000f297812 */ /* 0x000fe400078ef824 */
[----:B------:R-:W-:Y:S02]  /*e3d0*/  LOP3.LUT R15, R11, 0xff000000, R38, 0xf8, !PT ;  /* 0xff0000000b0f7812 */ /* 0x000fe400078ef826 */
[----:B------:R-:W-:Y:S02]  /*e3e0*/  LOP3.LUT R43, R43, 0xff000000, R37, 0xf8, !PT ;  /* 0xff0000002b2b7812 */ /* 0x000fe400078ef825 */
[----:B------:R-:W-:-:S02]  /*e3f0*/  LOP3.LUT R38, R13, 0xff000000, R39, 0xf8, !PT ;  /* 0xff0000000d267812 */ /* 0x000fc400078ef827 */
[----:B--2---:R-:W-:Y:S02]  /*e400*/  F2FP.F16.E4M3.UNPACK_B R10, R6.H1 ;  /* 0x00000006ff0a723e */ /* 0x004fe400030006ff */
[----:B------:R-:W-:Y:S02]  /*e410*/  LOP3.LUT R41, R41, 0xff000000, R36, 0xf8, !PT ;  /* 0xff00000029297812 */ /* 0x000fe400078ef824 */
[----:B------:R-:W-:Y:S01]  /*e420*/  F2FP.F16.E4M3.UNPACK_B R39, R43 ;  /* 0x0000002bff27723e */ /* 0x000fe200020006ff */
[--C-:B------:R-:W-:Y:S01]  /*e430*/  HADD2.F32 R13, -RZ, R10.reuse.H0_H0 ;  /* 0x2000000aff0d7230 */ /* 0x100fe20000004100 */
[----:B------:R-:W-:Y:S01]  /*e440*/  F2FP.F16.E4M3.UNPACK_B R36, R38 ;  /* 0x00000026ff24723e */ /* 0x000fe200020006ff */
[----:B------:R-:W-:Y:S01]  /*e450*/  HADD2.F32 R10, -RZ, R10.H1_H1 ;  /* 0x3000000aff0a7230 */ /* 0x000fe20000004100 */
[----:B------:R-:W-:Y:S01]  /*e460*/  F2FP.F16.E4M3.UNPACK_B R12, R6 ;  /* 0x00000006ff0c723e */ /* 0x000fe200020006ff */
[--C-:B------:R-:W-:Y:S01]  /*e470*/  HADD2.F32 R40, -RZ, R39.reuse.H1_H1 ;  /* 0x30000027ff287230 */ /* 0x100fe20000004100 */
[----:B------:R-:W-:Y:S01]  /*e480*/  F2FP.F16.E4M3.UNPACK_B R11, R5.H1 ;  /* 0x00000005ff0b723e */ /* 0x000fe200030006ff */
[----:B------:R-:W-:Y:S01]  /*e490*/  HADD2.F32 R37, -RZ, R36.H1_H1 ;  /* 0x30000024ff257230 */ /* 0x000fe20000004100 */
[----:B------:R-:W-:Y:S01]  /*e4a0*/  F2FP.F16.E4M3.UNPACK_B R14, R7 ;  /* 0x00000007ff0e723e */ /* 0x000fe200020006ff */
[----:B------:R-:W-:-:S02]  /*e4b0*/  HADD2.F32 R39, -RZ, R39.H0_H0 ;  /* 0x20000027ff277230 */ /* 0x000fc40000004100 */
[CC--:B------:R-:W-:Y:S01]  /*e4c0*/  FMUL.FTZ R42, R10.reuse, R40.reuse ;  /* 0x000000280a2a7220 */ /* 0x0c0fe20000410000 */
[----:B------:R-:W-:Y:S02]  /*e4d0*/  HADD2.F32 R36, -RZ, R36.H0_H0 ;  /* 0x20000024ff247230 */ /* 0x000fe40000004100 */
[----:B------:R-:W-:Y:S01]  /*e4e0*/  FMUL.FTZ R45, R10, R37 ;  /* 0x000000250a2d7220 */ /* 0x000fe20000410000 */
[----:B------:R-:W-:Y:S01]  /*e4f0*/  F2FP.F16.E4M3.UNPACK_B R10, R5 ;  /* 0x00000005ff0a723e */ /* 0x000fe200020006ff */
[--C-:B------:R-:W-:Y:S02]  /*e500*/  HADD2.F32 R5, -RZ, R12.reuse.H1_H1 ;  /* 0x3000000cff057230 */ /* 0x100fe40000004100 */
[C---:B------:R-:W-:Y:S01]  /*e510*/  FFMA.FTZ R44, R13.reuse, R37, -R42 ;  /* 0x000000250d2c7223 */ /* 0x040fe2000001082a */
[----:B------:R-:W-:Y:S01]  /*e520*/  FFMA.FTZ R47, R13, R40, R45 ;  /* 0x000000280d2f7223 */ /* 0x000fe2000001002d */
[----:B------:R-:W-:Y:S01]  /*e530*/  HADD2.F32 R12, -RZ, R12.H0_H0 ;  /* 0x2000000cff0c7230 */ /* 0x000fe20000004100 */
[----:B------:R-:W-:Y:S01]  /*e540*/  F2FP.F16.E4M3.UNPACK_B R43, R43.H1 ;  /* 0x0000002bff2b723e */ /* 0x000fe200030006ff */
[C---:B------:R-:W-:Y:S01]  /*e550*/  FMUL.FTZ R13, R5.reuse, R39 ;  /* 0x00000027050d7220 */ /* 0x040fe20000410000 */
[----:B------:R-:W-:Y:S01]  /*e560*/  F2FP.F16.E4M3.UNPACK_B R38, R38.H1 ;  /* 0x00000026ff26723e */ /* 0x000fe200030006ff */
[-C--:B------:R-:W-:Y:S01]  /*e570*/  FMUL.FTZ R42, R5, R36.reuse ;  /* 0x00000024052a7220 */ /* 0x080fe20000410000 */
[----:B------:R-:W-:Y:S01]  /*e580*/  F2FP.F16.E4M3.UNPACK_B R7, R7.H1 ;  /* 0x00000007ff07723e */ /* 0x000fe200030006ff */
[----:B------:R-:W-:Y:S01]  /*e590*/  FFMA.FTZ R40, R12, R36, -R13 ;  /* 0x000000240c287223 */ /* 0x000fe2000001080d */
[----:B------:R-:W-:-:S02]  /*e5a0*/  HADD2.F32 R5, -RZ, R14.H1_H1 ;  /* 0x3000000eff057230 */ /* 0x000fc40000004100 */
[----:B------:R-:W-:Y:S01]  /*e5b0*/  FFMA.FTZ R45, R12, R39, R42 ;  /* 0x000000270c2d7223 */ /* 0x000fe2000001002a */
[--C-:B------:R-:W-:Y:S01]  /*e5c0*/  HADD2.F32 R37, -RZ, R43.reuse.H0_H0 ;  /* 0x2000002bff257230 */ /* 0x100fe20000004100 */
[-C--:B------:R-:W-:Y:S01]  /*e5d0*/  F2FP.F16.E4M3.UNPACK_B R6, R4.reuse ;  /* 0x00000004ff06723e */ /* 0x080fe200020006ff */
[----:B------:R-:W-:Y:S01]  /*e5e0*/  HADD2.F32 R13, -RZ, R38.H0_H0 ;  /* 0x20000026ff0d7230 */ /* 0x000fe20000004100 */
[----:B------:R-:W-:Y:S01]  /*e5f0*/  F2FP.F16.E4M3.UNPACK_B R4, R4.H1 ;  /* 0x00000004ff04723e */ /* 0x000fe200030006ff */
[----:B------:R-:W-:Y:S02]  /*e600*/  HADD2.F32 R14, -RZ, R14.H0_H0 ;  /* 0x2000000eff0e7230 */ /* 0x000fe40000004100 */
[C---:B------:R-:W-:Y:S01]  /*e610*/  FMUL.FTZ R39, R5.reuse, R37 ;  /* 0x0000002505277220 */ /* 0x040fe20000410000 */
[----:B------:R-:W-:Y:S02]  /*e620*/  HADD2.F32 R43, -RZ, R43.H1_H1 ;  /* 0x3000002bff2b7230 */ /* 0x000fe40000004100 */
[----:B------:R-:W-:Y:S01]  /*e630*/  FMUL.FTZ R49, R5, R13 ;  /* 0x0000000d05317220 */ /* 0x000fe20000410000 */
[----:B------:R-:W-:-:S02]  /*e640*/  HADD2.F32 R12, -RZ, R7.H1_H1 ;  /* 0x30000007ff0c7230 */ /* 0x000fc40000004100 */
[C---:B------:R-:W-:Y:S01]  /*e650*/  FFMA.FTZ R42, R14.reuse, R13, -R39 ;  /* 0x0000000d0e2a7223 */ /* 0x040fe20000010827 */
[----:B------:R-:W-:Y:S02]  /*e660*/  HADD2.F32 R38, -RZ, R38.H1_H1 ;  /* 0x30000026ff267230 */ /* 0x000fe40000004100 */
[----:B------:R-:W-:Y:S01]  /*e670*/  FFMA.FTZ R49, R14, R37, R49 ;  /* 0x000000250e317223 */ /* 0x000fe20000010031 */
[----:B------:R-:W-:Y:S02]  /*e680*/  HADD2.F32 R5, -RZ, R7.H0_H0 ;  /* 0x20000007ff057230 */ /* 0x000fe40000004100 */
[C---:B------:R-:W-:Y:S01]  /*e690*/  FMUL.FTZ R36, R12.reuse, R43 ;  /* 0x0000002b0c247220 */ /* 0x040fe20000410000 */
[----:B------:R-:W-:Y:S01]  /*e6a0*/  F2FP.F16.E4M3.UNPACK_B R13, R41 ;  /* 0x00000029ff0d723e */ /* 0x000fe200020006ff */
[-C--:B------:R-:W-:Y:S01]  /*e6b0*/  FMUL.FTZ R14, R12, R38.reuse ;  /* 0x000000260c0e7220 */ /* 0x080fe20000410000 */
[----:B------:R-:W-:Y:S01]  /*e6c0*/  F2FP.F16.E4M3.UNPACK_B R12, R15 ;  /* 0x0000000fff0c723e */ /* 0x000fe200020006ff */
[----:B------:R-:W-:Y:S01]  /*e6d0*/  FFMA.FTZ R46, R5, R38, -R36 ;  /* 0x00000026052e7223 */ /* 0x000fe20000010824 */
[----:B------:R-:W-:-:S02]  /*e6e0*/  HADD2.F32 R7, -RZ, R4.H1_H1 ;  /* 0x30000004ff077230 */ /* 0x000fc40000004100 */
[----:B------:R-:W-:Y:S01]  /*e6f0*/  FFMA.FTZ R43, R5, R43, R14 ;  /* 0x0000002b052b7223 */ /* 0x000fe2000001000e */
[--C-:B------:R-:W-:Y:S01]  /*e700*/  HADD2.F32 R36, -RZ, R13.reuse.H1_H1 ;  /* 0x3000000dff247230 */ /* 0x100fe20000004100 */
[----:B------:R-:W-:Y:S01]  /*e710*/  F2FP.F16.E4M3.UNPACK_B R15, R15.H1 ;  /* 0x0000000fff0f723e */ /* 0x000fe200030006ff */
[----:B------:R-:W-:Y:S01]  /*e720*/  HADD2.F32 R14, -RZ, R12.H1_H1 ;  /* 0x3000000cff0e7230 */ /* 0x000fe20000004100 */
[----:B------:R-:W-:Y:S01]  /*e730*/  F2FP.F16.E4M3.UNPACK_B R41, R41.H1 ;  /* 0x00000029ff29723e */ /* 0x000fe200030006ff */
[----:B------:R-:W-:Y:S02]  /*e740*/  HADD2.F32 R5, -RZ, R4.H0_H0 ;  /* 0x20000004ff057230 */ /* 0x000fe40000004100 */
[----:B------:R-:W-:Y:S01]  /*e750*/  FMUL.FTZ R38, R7, R36 ;  /* 0x0000002407267220 */ /* 0x000fe20000410000 */
[----:B------:R-:W-:Y:S01]  /*e760*/  HADD2.F32 R37, -RZ, R13.H0_H0 ;  /* 0x2000000dff257230 */ /* 0x000fe20000004100 */
[----:B------:R-:W-:Y:S01]  /*e770*/  F2FP.SATFINITE.E4M3.F32.PACK_AB_MERGE_C R43, R43, R46, RZ ;  /* 0x0000002e2b2b723e */ /* 0x000fe200048070ff */
[----:B------:R-:W-:-:S02]  /*e780*/  HADD2.F32 R4, -RZ, R6.H1_H1 ;  /* 0x30000006ff047230 */ /* 0x000fc40000004100 */
[-C--:B------:R-:W-:Y:S01]  /*e790*/  FFMA.FTZ R38, R5, R14.reuse, -R38 ;  /* 0x0000000e05267223 */ /* 0x080fe20000010826 */
[----:B------:R-:W-:Y:S02]  /*e7a0*/  HADD2.F32 R13, -RZ, R12.H0_H0 ;  /* 0x2000000cff0d7230 */ /* 0x000fe40000004100 */
[----:B------:R-:W-:Y:S01]  /*e7b0*/  FMUL.FTZ R12, R7, R14 ;  /* 0x0000000e070c7220 */ /* 0x000fe20000410000 */
[----:B------:R-:W-:Y:S02]  /*e7c0*/  HADD2.F32 R6, -RZ, R6.H0_H0 ;  /* 0x20000006ff067230 */ /* 0x000fe40000004100 */
[C---:B------:R-:W-:Y:S01]  /*e7d0*/  FMUL.FTZ R7, R4.reuse, R37 ;  /* 0x0000002504077220 */ /* 0x040fe20000410000 */
[-C--:B------:R-:W-:Y:S01]  /*e7e0*/  FMUL.FTZ R4, R4, R13.reuse ;  /* 0x0000000d04047220 */ /* 0x080fe20000410000 */
[----:B------:R-:W-:Y:S02]  /*e7f0*/  FFMA.FTZ R39, R5, R36, R12 ;  /* 0x0000002405277223 */ /* 0x000fe4000001000c */
[----:B------:R-:W-:Y:S01]  /*e800*/  FFMA.FTZ R13, R6, R13, -R7 ;  /* 0x0000000d060d7223 */ /* 0x000fe20000010807 */
[----:B------:R-:W-:-:S02]  /*e810*/  HADD2.F32 R5, -RZ, R11.H1_H1 ;  /* 0x3000000bff057230 */ /* 0x000fc40000004100 */
[----:B------:R-:W-:Y:S01]  /*e820*/  FFMA.FTZ R14, R6, R37, R4 ;  /* 0x00000025060e7223 */ /* 0x000fe20000010004 */
[----:B------:R-:W-:Y:S02]  /*e830*/  HADD2.F32 R6, -RZ, R15.H1_H1 ;  /* 0x3000000fff067230 */ /* 0x000fe40000004100 */
[--C-:B------:R-:W-:Y:S02]  /*e840*/  HADD2.F32 R12, -RZ, R41.reuse.H1_H1 ;  /* 0x30000029ff0c7230 */ /* 0x100fe40000004100 */
[----:B------:R-:W-:Y:S02]  /*e850*/  HADD2.F32 R41, -RZ, R41.H0_H0 ;  /* 0x20000029ff297230 */ /* 0x000fe40000004100 */
[C---:B------:R-:W-:Y:S01]  /*e860*/  FMUL.FTZ R7, R5.reuse, R6 ;  /* 0x0000000605077220 */ /* 0x040fe20000410000 */
[----:B------:R-:W-:Y:S02]  /*e870*/  HADD2.F32 R4, -RZ, R10.H1_H1 ;  /* 0x3000000aff047230 */ /* 0x000fe40000004100 */
[----:B------:R-:W-:Y:S01]  /*e880*/  FMUL.FTZ R36, R5, R12 ;  /* 0x0000000c05247220 */ /* 0x000fe20000410000 */
[----:B------:R-:W-:-:S02]  /*e890*/  HADD2.F32 R15, -RZ, R15.H0_H0 ;  /* 0x2000000fff0f7230 */ /* 0x000fc40000004100 */
[----:B------:R-:W-:Y:S02]  /*e8a0*/  HADD2.F32 R11, -RZ, R11.H0_H0 ;  /* 0x2000000bff0b7230 */ /* 0x000fe40000004100 */
[C---:B------:R-:W-:Y:S01]  /*e8b0*/  FMUL.FTZ R5, R4.reuse, R41 ;  /* 0x0000002904057220 */ /* 0x040fe20000410000 */
[----:B------:R-:W-:Y:S02]  /*e8c0*/  HADD2.F32 R10, -RZ, R10.H0_H0 ;  /* 0x2000000aff0a7230 */ /* 0x000fe40000004100 */
[-C--:B------:R-:W-:Y:S01]  /*e8d0*/  FMUL.FTZ R4, R4, R15.reuse ;  /* 0x0000000f04047220 */ /* 0x080fe20000410000 */
[C---:B------:R-:W-:Y:S01]  /*e8e0*/  FFMA.FTZ R36, R11.reuse, R6, -R36 ;  /* 0x000000060b247223 */ /* 0x040fe20000010824 */
[----:B------:R-:W-:Y:S01]  /*e8f0*/  FFMA.FTZ R7, R11, R12, R7 ;  /* 0x0000000c0b077223 */ /* 0x000fe20000010007 */
[C---:B------:R-:W-:Y:S01]  /*e900*/  FFMA.FTZ R5, R10.reuse, R15, -R5 ;  /* 0x0000000f0a057223 */ /* 0x040fe20000010805 */
[----:B------:R-:W-:Y:S01]  /*e910*/  FFMA.FTZ R10, R10, R41, R4 ;  /* 0x000000290a0a7223 */ /* 0x000fe20000010004 */
[----:B------:R-:W-:-:S02]  /*e920*/  F2FP.SATFINITE.E4M3.F32.PACK_AB_MERGE_C R6, R47, R44, RZ ;  /* 0x0000002c2f06723e */ /* 0x000fc400048070ff */
[----:B------:R-:W-:Y:S02]  /*e930*/  F2FP.SATFINITE.E4M3.F32.PACK_AB_MERGE_C R4, R39, R38, RZ ;  /* 0x000000262704723e */ /* 0x000fe400048070ff */
[----:B------:R-:W-:Y:S02]  /*e940*/  F2FP.SATFINITE.E4M3.F32.PACK_AB_MERGE_C R36, R7, R36, RZ ;  /* 0x000000240724723e */ /* 0x000fe400048070ff */
[----:B------:R-:W-:Y:S02]  /*e950*/  F2FP.SATFINITE.E4M3.F32.PACK_AB_MERGE_C R6, R45, R40, R6 ;  /* 0x000000282d06723e */ /* 0x000fe40004807006 */
[----:B------:R-:W-:Y:S02]  /*e960*/  F2FP.SATFINITE.E4M3.F32.PACK_AB_MERGE_C R7, R49, R42, R43 ;  /* 0x0000002a3107723e */ /* 0x000fe4000480702b */
[----:B------:R-:W-:Y:S02]  /*e970*/  F2FP.SATFINITE.E4M3.F32.PACK_AB_MERGE_C R4, R14, R13, R4 ;  /* 0x0000000d0e04723e */ /* 0x000fe40004807004 */
[----:B------:R-:W-:-:S05]  /*e980*/  F2FP.SATFINITE.E4M3.F32.PACK_AB_MERGE_C R5, R10, R5, R36 ;  /* 0x000000050a05723e */ /* 0x000fca0004807024 */
[----:B------:R3:W-:Y:S02]  /*e990*/  STS.128 [R3+0x1c400], R4 ;  /* 0x01c4000403007388 */ /* 0x0007e40000000c00 */
.L_x_1293:
[----:B------:R-:W-:Y:S05]  /*e9a0*/  BSYNC B2 ;  /* 0x0000000000027941 */ /* 0x000fea0003800000 */
.L_x_1292:
[----:B------:R-:W-:Y:S05]  /*e9b0*/  @P2 BRA `(.L_x_1291) ;  /* 0x0000000400e82947 */ /* 0x000fea0003800000 */
[----:B--23--:R-:W2:Y:S01]  /*e9c0*/  LDS.128 R4, [R0] ;  /* 0x0000000000047984 */ /* 0x00cea20000000c00 */
[----:B-----5:R-:W-:Y:S02]  /*e9d0*/  SHF.R.U32.HI R11, RZ, 0x8, R34 ;  /* 0x00000008ff0b7819 */ /* 0x020fe40000011622 */
[----:B------:R-:W-:Y:S02]  /*e9e0*/  SHF.R.U32.HI R13, RZ, 0x8, R35 ;  /* 0x00000008ff0d7819 */ /* 0x000fe40000011623 */
[----:B------:R-:W-:Y:S02]  /*e9f0*/  SHF.R.U32.HI R37, RZ, 0x8, R33 ;  /* 0x00000008ff257819 */ /* 0x000fe40000011621 */
[----:B01----:R-:W-:Y:S02]  /*ea00*/  SHF.R.U32.HI R15, RZ, 0x8, R32 ;  /* 0x00000008ff0f7819 */ /* 0x003fe40000011620 */
[----:B------:R-:W-:Y:S02]  /*ea10*/  LOP3.LUT R10, R34, 0xff, RZ, 0xc0, !PT ;  /* 0x000000ff220a7812 */ /* 0x000fe400078ec0ff */
[----:B------:R-:W-:-:S02]  /*ea20*/  LOP3.LUT R11, R11, 0xff, RZ, 0xc0, !PT ;  /* 0x000000ff0b0b7812 */ /* 0x000fc400078ec0ff */
[----:B------:R-:W-:Y:S02]  /*ea30*/  LOP3.LUT R12, R35, 0xff, RZ, 0xc0, !PT ;  /* 0x000000ff230c7812 */ /* 0x000fe400078ec0ff */
[----:B------:R-:W-:Y:S02]  /*ea40*/  LOP3.LUT R36, R33, 0xff, RZ, 0xc0, !PT ;  /* 0x000000ff21247812 */ /* 0x000fe400078ec0ff */
[----:B------:R-:W-:Y:S02]  /*ea50*/  LOP3.LUT R13, R13, 0xff, RZ, 0xc0, !PT ;  /* 0x000000ff0d0d7812 */ /* 0x000fe400078ec0ff */
[----:B------:R-:W-:Y:S02]  /*ea60*/  LOP3.LUT R37, R37, 0xff, RZ, 0xc0, !PT ;  /* 0x000000ff25257812 */ /* 0x000fe400078ec0ff */
[----:B------:R-:W-:Y:S02]  /*ea70*/  LOP3.LUT R14, R32, 0xff, RZ, 0xc0, !PT ;  /* 0x000000ff200e7812 */ /* 0x000fe400078ec0ff */
[----:B------:R-:W-:-:S02]  /*ea80*/  LOP3.LUT R15, R15, 0xff, RZ, 0xc0, !PT ;  /* 0x000000ff0f0f7812 */ /* 0x000fc400078ec0ff */
[----:B------:R-:W-:Y:S02]  /*ea90*/  PRMT R11, R11, 0x7604, R10 ;  /* 0x000076040b0b7816 */ /* 0x000fe4000000000a */
[----:B------:R-:W-:Y:S02]  /*eaa0*/  PRMT R13, R13, 0x7604, R12 ;  /* 0x000076040d0d7816 */ /* 0x000fe4000000000c */
[----:B------:R-:W-:Y:S02]  /*eab0*/  PRMT R37, R37, 0x7604, R36 ;  /* 0x0000760425257816 */ /* 0x000fe40000000024 */
[----:B------:R-:W-:Y:S02]  /*eac0*/  SHF.R.U32.HI R10, RZ, 0x10, R34 ;  /* 0x00000010ff0a7819 */ /* 0x000fe40000011622 */
[----:B------:R-:W-:Y:S02]  /*ead0*/  SHF.R.U32.HI R12, RZ, 0x10, R35 ;  /* 0x00000010ff0c7819 */ /* 0x000fe40000011623 */
[----:B------:R-:W-:-:S02]  /*eae0*/  SHF.R.U32.HI R36, RZ, 0x10, R33 ;  /* 0x00000010ff247819 */ /* 0x000fc40000011621 */
[----:B------:R-:W-:Y:S02]  /*eaf0*/  PRMT R15, R15, 0x7604, R14 ;  /* 0x000076040f0f7816 */ /* 0x000fe4000000000e */
[----:B------:R-:W-:Y:S02]  /*eb00*/  SHF.R.U32.HI R14, RZ, 0x10, R32 ;  /* 0x00000010ff0e7819 */ /* 0x000fe40000011620 */
[----:B------:R-:W-:Y:S02]  /*eb10*/  LOP3.LUT R10, R10, 0xff, RZ, 0xc0, !PT ;  /* 0x000000ff0a0a7812 */ /* 0x000fe400078ec0ff */
[----:B------:R-:W-:Y:S02]  /*eb20*/  LOP3.LUT R12, R12, 0xff, RZ, 0xc0, !PT ;  /* 0x000000ff0c0c7812 */ /* 0x000fe400078ec0ff */
[----:B------:R-:W-:Y:S02]  /*eb30*/  LOP3.LUT R36, R36, 0xff, RZ, 0xc0, !PT ;  /* 0x000000ff24247812 */ /* 0x000fe400078ec0ff */
[----:B------:R-:W-:-:S02]  /*eb40*/  LOP3.LUT R14, R14, 0xff, RZ, 0xc0, !PT ;  /* 0x000000ff0e0e7812 */ /* 0x000fc400078ec0ff */
[----:B------:R-:W-:Y:S02]  /*eb50*/  PRMT R11, R10, 0x7054, R11 ;  /* 0x000070540a0b7816 */ /* 0x000fe4000000000b */
[----:B------:R-:W-:Y:S02]  /*eb60*/  PRMT R13, R12, 0x7054, R13 ;  /* 0x000070540c0d7816 */ /* 0x000fe4000000000d */
[----:B------:R-:W-:Y:S02]  /*eb70*/  PRMT R39, R36, 0x7054, R37 ;  /* 0x0000705424277816 */ /* 0x000fe40000000025 */
[----:B------:R-:W-:Y:S02]  /*eb80*/  PRMT R37, R14, 0x7054, R15 ;  /* 0x000070540e257816 */ /* 0x000fe4000000000f */
[----:B------:R-:W-:Y:S02]  /*eb90*/  LOP3.LUT R15, R11, 0xff000000, R34, 0xf8, !PT ;  /* 0xff0000000b0f7812 */ /* 0x000fe400078ef822 */
[----:B------:R-:W-:-:S02]  /*eba0*/  LOP3.LUT R39, R39, 0xff000000, R33, 0xf8, !PT ;  /* 0xff00000027277812 */ /* 0x000fc400078ef821 */
[----:B------:R-:W-:Y:S02]  /*ebb0*/  LOP3.LUT R34, R13, 0xff000000, R35, 0xf8, !PT ;  /* 0xff0000000d227812 */ /* 0x000fe400078ef823 */
        /* <DEDUP_REMOVED lines=89> */
[----:B------:R4:W-:Y:S02]  /*f150*/  STS.128 [R0], R4 ;  /* 0x0000000400007388 */ /* 0x0009e40000000c00 */
.L_x_1291:
[----:B------:R-:W-:Y:S05]  /*f160*/  BSYNC B1 ;  /* 0x0000000000017941 */ /* 0x000fea0003800000 */
.L_x_1290:
[----:B------:R-:W-:Y:S05]  /*f170*/  @P1 BRA `(.L_x_1294) ;  /* 0x0000003400281947 */ /* 0x000fea0003800000 */
[----:B---34-:R-:W3:Y:S01]  /*f180*/  LDC R4, c[0x0][0x3d4] ;  /* 0x0000f500ff047b82 */ /* 0x018ee20000000800 */
[----:B------:R-:W-:Y:S01]  /*f190*/  BSSY B1, `(.L_x_1295) ;  /* 0x000007e000017945 */ /* 0x000fe20003800000 */
[-C--:B---3--:R-:W-:Y:S02]  /*f1a0*/  ISETP.GE.AND P0, PT, R228, R4.reuse, PT ;  /* 0x00000004e400720c */ /* 0x088fe40003f06270 */
[----:B------:R-:W-:-:S11]  /*f1b0*/  ISETP.GE.AND P1, PT, R235, R4, PT ;  /* 0x00000004eb00720c */ /* 0x000fd60003f26270 */
[----:B------:R-:W-:Y:S05]  /*f1c0*/  @P0 BRA `(.L_x_1296) ;  /* 0x0000000400e80947 */ /* 0x000fea0003800000 */
[----:B--2---:R-:W2:Y:S01]  /*f1d0*/  LDS.128 R4, [R3+0x1e400] ;  /* 0x01e4000003047984 */ /* 0x004ea20000000c00 */
        /* <DEDUP_REMOVED lines=121> */
.L_x_1296:
[----:B------:R-:W-:Y:S05]  /*f970*/  BSYNC B1 ;  /* 0x0000000000017941 */ /* 0x000fea0003800000 */
.L_x_1295:
[----:B------:R-:W-:Y:S05]  /*f980*/  @P1 BRA `(.L_x_1294) ;  /* 0x0000002c00241947 */ /* 0x000fea0003800000 */
[----:B--23--:R-:W2:Y:S01]  /*f990*/  LDS.128 R4, [R0+0x2000] ;  /* 0x0020000000047984 */ /* 0x00cea20000000c00 */
[----:B-----5:R-:W-:Y:S02]  /*f9a0*/  SHF.R.U32.HI R3, RZ, 0x8, R20 ;  /* 0x00000008ff037819 */ /* 0x020fe40000011614 */
[----:B------:R-:W-:Y:S02]  /*f9b0*/  SHF.R.U32.HI R11, RZ, 0x8, R21 ;  /* 0x00000008ff0b7819 */ /* 0x000fe40000011615 */
[----:B------:R-:W-:Y:S02]  /*f9c0*/  LOP3.LUT R10, R20, 0xff, RZ, 0xc0, !PT ;  /* 0x000000ff140a7812 */ /* 0x000fe400078ec0ff */
[----:B------:R-:W-:Y:S02]  /*f9d0*/  LOP3.LUT R3, R3, 0xff, RZ, 0xc0, !PT ;  /* 0x000000ff03037812 */ /* 0x000fe400078ec0ff */
[----:B01----:R-:W-:Y:S02]  /*f9e0*/  SHF.R.U32.HI R14, RZ, 0x8, R9 ;  /* 0x00000008ff0e7819 */ /* 0x003fe40000011609 */
[----:B------:R-:W-:-:S02]  /*f9f0*/  LOP3.LUT R12, R21, 0xff, RZ, 0xc0, !PT ;  /* 0x000000ff150c7812 */ /* 0x000fc400078ec0ff */
[----:B------:R-:W-:Y:S02]  /*fa00*/  LOP3.LUT R11, R11, 0xff, RZ, 0xc0, !PT ;  /* 0x000000ff0b0b7812 */ /* 0x000fe400078ec0ff */
[----:B------:R-:W-:Y:S02]  /*fa10*/  PRMT R3, R3, 0x7604, R10 ;  /* 0x0000760403037816 */ /* 0x000fe4000000000a */
[----:B------:R-:W-:Y:S02]  /*fa20*/  SHF.R.U32.HI R28, RZ, 0x10, R21 ;  /* 0x00000010ff1c7819 */ /* 0x000fe40000011615 */
[----:B------:R-:W-:Y:S02]  /*fa30*/  SHF.R.U32.HI R10, RZ, 0x8, R8 ;  /* 0x00000008ff0a7819 */ /* 0x000fe40000011608 */
[----:B------:R-:W-:Y:S02]  /*fa40*/  SHF.R.U32.HI R29, RZ, 0x10, R9 ;  /* 0x00000010ff1d7819 */ /* 0x000fe40000011609 */
[----:B------:R-:W-:-:S02]  /*fa50*/  LOP3.LUT R15, R9, 0xff, RZ, 0xc0, !PT ;  /* 0x000000ff090f7812 */ /* 0x000fc400078ec0ff */
[----:B------:R-:W-:Y:S01]  /*fa60*/  LOP3.LUT R14, R14, 0xff, RZ, 0xc0, !PT ;  /* 0x000000ff0e0e7812 */ /* 0x000fe200078ec0ff */
[----:B------:R-:W-:Y:S01]  /*fa70*/  IMAD.U32 R29, R29, 0x10000, RZ ;  /* 0x000100001d1d7824 */ /* 0x000fe200078e00ff */
[----:B------:R-:W-:Y:S02]  /*fa80*/  PRMT R11, R11, 0x7604, R12 ;  /* 0x000076040b0b7816 */ /* 0x000fe4000000000c */
[----:B------:R-:W-:Y:S01]  /*fa90*/  LOP3.LUT R12, R10, 0xff, RZ, 0xc0, !PT ;  /* 0x000000ff0a0c7812 */ /* 0x000fe200078ec0ff */
[----:B------:R-:W-:Y:S01]  /*faa0*/  IMAD.U32 R10, R28, 0x10000, RZ ;  /* 0x000100001c0a7824 */ /* 0x000fe200078e00ff */
[----:B------:R-:W-:Y:S02]  /*fab0*/  LOP3.LUT R13, R8, 0xff, RZ, 0xc0, !PT ;  /* 0x000000ff080d7812 */ /* 0x000fe400078ec0ff */
[----:B------:R-:W-:Y:S02]  /*fac0*/  PRMT R14, R14, 0x7604, R15 ;  /* 0x000076040e0e7816 */ /* 0x000fe4000000000f */
[----:B------:R-:W-:-:S02]  /*fad0*/  PRMT R15, R12, 0x7604, R13 ;  /* 0x000076040c0f7816 */ /* 0x000fc4000000000d */
[----:B------:R-:W-:Y:S02]  /*fae0*/  LOP3.LUT R13, R11, 0xff0000, R10, 0xf8, !PT ;  /* 0x00ff00000b0d7812 */ /* 0x000fe400078ef80a */
[----:B------:R-:W-:Y:S02]  /*faf0*/  LOP3.LUT R29, R14, 0xff0000, R29, 0xf8, !PT ;  /* 0x00ff00000e1d7812 */ /* 0x000fe400078ef81d */
[----:B------:R-:W-:Y:S02]  /*fb00*/  LOP3.LUT R13, R13, 0xff000000, R21, 0xf8, !PT ;  /* 0xff0000000d0d7812 */ /* 0x000fe400078ef815 */
[----:B------:R-:W-:Y:S02]  /*fb10*/  LOP3.LUT R29, R29, 0xff000000, R9, 0xf8, !PT ;  /* 0xff0000001d1d7812 */ /* 0x000fe400078ef809 */
[----:B------:R-:W-:Y:S02]  /*fb20*/  LOP3.LUT R11, R3, 0xff0000, R20, 0xf8, !PT ;  /* 0x00ff0000030b7812 */ /* 0x000fe400078ef814 */
[----:B--2---:R-:W-:-:S02]  /*fb30*/  F2FP.F16.E4M3.UNPACK_B R3, R6.H1 ;  /* 0x00000006ff03723e */ /* 0x004fc400030006ff */
[----:B------:R-:W-:Y:S02]  /*fb40*/  LOP3.LUT R15, R15, 0xff0000, R8, 0xf8, !PT ;  /* 0x00ff00000f0f7812 */ /* 0x000fe400078ef808 */
[----:B------:R-:W-:Y:S01]  /*fb50*/  F2FP.F16.E4M3.UNPACK_B R21, R29 ;  /* 0x0000001dff15723e */ /* 0x000fe200020006ff */
[----:B------:R-:W-:Y:S01]  /*fb60*/  HADD2.F32 R9, -RZ, R3.H0_H0 ;  /* 0x20000003ff097230 */ /* 0x000fe20000004100 */
[----:B------:R-:W-:Y:S02]  /*fb70*/  F2FP.F16.E4M3.UNPACK_B R14, R13 ;  /* 0x0000000dff0e723e */ /* 0x000fe400020006ff */
[----:B------:R-:W-:Y:S01]  /*fb80*/  LOP3.LUT R12, R11, 0xff000000, R20, 0xf8, !PT ;  /* 0xff0000000b0c7812 */ /* 0x000fe200078ef814 */
[----:B------:R-:W-:Y:S01]  /*fb90*/  HADD2.F32 R28, -RZ, R21.H1_H1 ;  /* 0x30000015ff1c7230 */ /* 0x000fe20000004100 */
[----:B------:R-:W-:Y:S01]  /*fba0*/  LOP3.LUT R20, R15, 0xff000000, R8, 0xf8, !PT ;  /* 0xff0000000f147812 */ /* 0x000fe200078ef808 */
[----:B------:R-:W-:Y:S01]  /*fbb0*/  HADD2.F32 R8, -RZ, R3.H1_H1 ;  /* 0x30000003ff087230 */ /* 0x000fe20000004100 */
[----:B------:R-:W-:Y:S01]  /*fbc0*/  F2FP.F16.E4M3.UNPACK_B R6, R6 ;  /* 0x00000006ff06723e */ /* 0x000fe200020006ff */
[--C-:B------:R-:W-:Y:S01]  /*fbd0*/  HADD2.F32 R15, -RZ, R14.reuse.H1_H1 ;  /* 0x3000000eff0f7230 */ /* 0x100fe20000004100 */
[-C--:B------:R-:W-:Y:S01]  /*fbe0*/  F2FP.F16.E4M3.UNPACK_B R10, R7.reuse ;  /* 0x00000007ff0a723e */ /* 0x080fe200020006ff */
[----:B------:R-:W-:Y:S01]  /*fbf0*/  HADD2.F32 R21, -RZ, R21.H0_H0 ;  /* 0x20000015ff157230 */ /* 0x000fe20000004100 */
[----:B------:R-:W-:Y:S01]  /*fc00*/  F2FP.F16.E4M3.UNPACK_B R11, R7.H1 ;  /* 0x00000007ff0b723e */ /* 0x000fe200030006ff */
[C---:B------:R-:W-:Y:S01]  /*fc10*/  FMUL.FTZ R30, R8.reuse, R28 ;  /* 0x0000001c081e7220 */ /* 0x040fe20000410000 */
[----:B------:R-:W-:Y:S01]  /*fc20*/  FMUL.FTZ R33, R8, R15 ;  /* 0x0000000f08217220 */ /* 0x000fe20000410000 */
[-C--:B------:R-:W-:Y:S01]  /*fc30*/  F2FP.F16.E4M3.UNPACK_B R7, R5.reuse ;  /* 0x00000005ff07723e */ /* 0x080fe200020006ff */
[----:B------:R-:W-:Y:S01]  /*fc40*/  HADD2.F32 R14, -RZ, R14.H0_H0 ;  /* 0x2000000eff0e7230 */ /* 0x000fe20000004100 */
[----:B------:R-:W-:Y:S01]  /*fc50*/  F2FP.F16.E4M3.UNPACK_B R8, R5.H1 ;  /* 0x00000005ff08723e */ /* 0x000fe200030006ff */
[----:B------:R-:W-:-:S02]  /*fc60*/  HADD2.F32 R5, -RZ, R6.H1_H1 ;  /* 0x30000006ff057230 */ /* 0x000fc40000004100 */
[C---:B------:R-:W-:Y:S01]  /*fc70*/  FFMA.FTZ R31, R9.reuse, R15, -R30 ;  /* 0x0000000f091f7223 */ /* 0x040fe2000001081e */
[----:B------:R-:W-:Y:S01]  /*fc80*/  FFMA.FTZ R32, R9, R28, R33 ;  /* 0x0000001c09207223 */ /* 0x000fe20000010021 */
[----:B------:R-:W-:Y:S01]  /*fc90*/  HADD2.F32 R6, -RZ, R6.H0_H0 ;  /* 0x20000006ff067230 */ /* 0x000fe20000004100 */
[----:B------:R-:W-:Y:S01]  /*fca0*/  F2FP.F16.E4M3.UNPACK_B R29, R29.H1 ;  /* 0x0000001dff1d723e */ /* 0x000fe200030006ff */
[C---:B------:R-:W-:Y:S01]  /*fcb0*/  FMUL.FTZ R9, R5.reuse, R21 ;  /* 0x0000001505097220 */ /* 0x040fe20000410000 */
[----:B------:R-:W-:Y:S01]  /*fcc0*/  F2FP.F16.E4M3.UNPACK_B R13, R13.H1 ;  /* 0x0000000dff0d723e */ /* 0x000fe200030006ff */
[-C--:B------:R-:W-:Y:S01]  /*fcd0*/  FMUL.FTZ R28, R5, R14.reuse ;  /* 0x0000000e051c7220 */ /* 0x080fe20000410000 */
[----:B------:R-:W-:Y:S02]  /*fce0*/  HADD2.F32 R5, -RZ, R10.H1_H1 ;  /* 0x3000000aff057230 */ /* 0x000fe40000004100 */
[----:B------:R-:W-:Y:S01]  /*fcf0*/  FFMA.FTZ R30, R6, R14, -R9 ;  /* 0x0000000e061e7223 */ /* 0x000fe20000010809 */
[----:B------:R-:W-:-:S02]  /*fd00*/  HADD2.F32 R15, -RZ, R29.H0_H0 ;  /* 0x2000001dff0f7230 */ /* 0x000fc40000004100 */
[----:B------:R-:W-:Y:S01]  /*fd10*/  FFMA.FTZ R21, R6, R21, R28 ;  /* 0x0000001506157223 */ /* 0x000fe2000001001c */
[----:B------:R-:W-:Y:S01]  /*fd20*/  HADD2.F32 R9, -RZ, R13.H0_H0 ;  /* 0x2000000dff097230 */ /* 0x000fe20000004100 */
[----:B------:R-:W-:Y:S01]  /*fd30*/  F2FP.F16.E4M3.UNPACK_B R3, R4 ;  /* 0x00000004ff03723e */ /* 0x000fe200020006ff */
[----:B------:R-:W-:Y:S02]  /*fd40*/  HADD2.F32 R10, -RZ, R10.H0_H0 ;  /* 0x2000000aff0a7230 */ /* 0x000fe40000004100 */
[C---:B------:R-:W-:Y:S01]  /*fd50*/  FMUL.FTZ R33, R5.reuse, R15 ;  /* 0x0000000f05217220 */ /* 0x040fe20000410000 */
[----:B------:R-:W-:Y:S02]  /*fd60*/  HADD2.F32 R29, -RZ, R29.H1_H1 ;  /* 0x3000001dff1d7230 */ /* 0x000fe40000004100 */
[-C--:B------:R-:W-:Y:S01]  /*fd70*/  FMUL.FTZ R5, R5, R9.reuse ;  /* 0x0000000905057220 */ /* 0x080fe20000410000 */
[----:B------:R-:W-:Y:S02]  /*fd80*/  HADD2.F32 R6, -RZ, R11.H1_H1 ;  /* 0x3000000bff067230 */ /* 0x000fe40000004100 */
[----:B------:R-:W-:Y:S01]  /*fd90*/  FFMA.FTZ R33, R10, R9, -R33 ;  /* 0x000000090a217223 */ /* 0x000fe20000010821 */
[----:B------:R-:W-:-:S02]  /*fda0*/  HADD2.F32 R13, -RZ, R13.H1_H1 ;  /* 0x3000000dff0d7230 */ /* 0x000fc40000004100 */
[----:B------:R-:W-:Y:S01]  /*fdb0*/  FFMA.FTZ R34, R10, R15, R5 ;  /* 0x0000000f0a227223 */ /* 0x000fe20000010005 */
[----:B------:R-:W-:Y:S02]  /*fdc0*/  HADD2.F32 R11, -RZ, R11.H0_H0 ;  /* 0x2000000bff0b7230 */ /* 0x000fe40000004100 */
[C---:B------:R-:W-:Y:S01]  /*fdd0*/  FMUL.FTZ R14, R6.reuse, R29 ;  /* 0x0000001d060e7220 */ /* 0x040fe20000410000 */
[----:B------:R-:W-:Y:S01]  /*fde0*/  F2FP.F16.E4M3.UNPACK_B R5, R20 ;  /* 0x00000014ff05723e */ /* 0x000fe200020006ff */
[-C--:B------:R-:W-:Y:S01]  /*fdf0*/  FMUL.FTZ R10, R6, R13.reuse ;  /* 0x0000000d060a7220 */ /* 0x080fe20000410000 */
[----:B------:R-:W-:Y:S01]  /*fe00*/  F2FP.F16.E4M3.UNPACK_B R4, R4.H1 ;  /* 0x00000004ff04723e */ /* 0x000fe200030006ff */
[C---:B------:R-:W-:Y:S01]  /*fe10*/  FFMA.FTZ R35, R11.reuse, R13, -R14 ;  /* 0x0000000d0b237223 */ /* 0x040fe2000001080e */
[-C--:B------:R-:W-:Y:S01]  /*fe20*/  F2FP.F16.E4M3.UNPACK_B R9, R12.reuse ;  /* 0x0000000cff09723e */ /* 0x080fe200020006ff */
[----:B------:R-:W-:Y:S01]  /*fe30*/  FFMA.FTZ R36, R11, R29, R10 ;  /* 0x0000001d0b247223 */ /* 0x000fe2000001000a */
[--C-:B------:R-:W-:Y:S01]  /*fe40*/  HADD2.F32 R13, -RZ, R5.reuse.H1_H1 ;  /* 0x30000005ff0d7230 */ /* 0x100fe20000004100 */
[----:B------:R-:W-:Y:S01]  /*fe50*/  F2FP.F16.E4M3.UNPACK_B R12, R12.H1 ;  /* 0x0000000cff0c723e */ /* 0x000fe200030006ff */
[----:B------:R-:W-:Y:S01]  /*fe60*/  HADD2.F32 R11, -RZ, R5.H0_H0 ;  /* 0x20000005ff0b7230 */ /* 0x000fe20000004100 */
[----:B------:R-:W-:Y:S01]  /*fe70*/  F2FP.F16.E4M3.UNPACK_B R20, R20.H1 ;  /* 0x00000014ff14723e */ /* 0x000fe200030006ff */
[----:B------:R-:W-:Y:S01]  /*fe80*/  HADD2.F32 R6, -RZ, R4.H1_H1 ;  /* 0x30000004ff067230 */ /* 0x000fe20000004100 */
[----:B------:R-:W-:Y:S01]  /*fe90*/  F2FP.SATFINITE.E4M3.F32.PACK_AB_MERGE_C R31, R32, R31, RZ ;  /* 0x0000001f201f723e */ /* 0x000fe200048070ff */
[----:B------:R-:W-:-:S02]  /*fea0*/  HADD2.F32 R10, -RZ, R9.H1_H1 ;  /* 0x30000009ff0a7230 */ /* 0x000fc40000004100 */
[----:B------:R-:W-:Y:S02]  /*feb0*/  HADD2.F32 R5, -RZ, R4.H0_H0 ;  /* 0x20000004ff057230 */ /* 0x000fe40000004100 */
[C---:B------:R-:W-:Y:S01]  /*fec0*/  FMUL.FTZ R14, R6.reuse, R13 ;  /* 0x0000000d060e7220 */ /* 0x040fe20000410000 */
[----:B------:R-:W-:Y:S02]  /*fed0*/  HADD2.F32 R4, -RZ, R3.H1_H1 ;  /* 0x30000003ff047230 */ /* 0x000fe40000004100 */
[-C--:B------:R-:W-:Y:S01]  /*fee0*/  FMUL.FTZ R28, R6, R10.reuse ;  /* 0x0000000a061c7220 */ /* 0x080fe20000410000 */
[----:B------:R-:W-:Y:S02]  /*fef0*/  HADD2.F32 R9, -RZ, R9.H0_H0 ;  /* 0x20000009ff097230 */ /* 0x000fe40000004100 */
[C---:B------:R-:W-:Y:S01]  /*ff00*/  FFMA.FTZ R14, R5.reuse, R10, -R14 ;  /* 0x0000000a050e7223 */ /* 0x040fe2000001080e */
[----:B------:R-:W-:Y:S02]  /*ff10*/  HADD2.F32 R3, -RZ, R3.H0_H0 ;  /* 0x20000003ff037230 */ /* 0x000fe40000004100 */
[C---:B------:R-:W-:Y:S01]  /*ff20*/  FMUL.FTZ R6, R4.reuse, R11 ;  /* 0x0000000b04067220 */ /* 0x040fe20000410000 */
[----:B------:R-:W-:Y:S01]  /*ff30*/  FFMA.FTZ R13, R5, R13, R28 ;  /* 0x0000000d050d7223 */ /* 0x000fe2000001001c */
[----:B------:R-:W-:Y:S01]  /*ff40*/  FMUL.FTZ R4, R4, R9 ;  /* 0x0000000904047220 */ /* 0x000fe20000410000 */
[----:B------:R-:W-:-:S02]  /*ff50*/  HADD2.F32 R5, -RZ, R12.H1_H1 ;  /* 0x3000000cff057230 */ /* 0x000fc40000004100 */
[C---:B------:R-:W-:Y:S01]  /*ff60*/  FFMA.FTZ R10, R3.reuse, R9, -R6 ;  /* 0x00000009030a7223 */ /* 0x040fe20000010806 */
[----:B------:R-:W-:Y:S02]  /*ff70*/  HADD2.F32 R9, -RZ, R20.H1_H1 ;  /* 0x30000014ff097230 */ /* 0x000fe40000004100 */
[----:B------:R-:W-:Y:S01]  /*ff80*/  FFMA.FTZ R11, R3, R11, R4 ;  /* 0x0000000b030b7223 */ /* 0x000fe20000010004 */
[----:B------:R-:W-:Y:S02]  /*ff90*/  HADD2.F32 R4, -RZ, R8.H1_H1 ;  /* 0x30000008ff047230 */ /* 0x000fe40000004100 */
[----:B------:R-:W-:Y:S02]  /*ffa0*/  HADD2.F32 R20, -RZ, R20.H0_H0 ;  /* 0x20000014ff147230 */ /* 0x000fe40000004100 */
[----:B------:R-:W-:Y:S02]  /*ffb0*/  HADD2.F32 R3, -RZ, R7.H1_H1 ;  /* 0x30000007ff037230 */ /* 0x000fe40000004100 */
[----:B------:R-:W-:Y:S01]  /*ffc0*/  FMUL.FTZ R15, R4, R9 ;  /* 0x00000009040f7220 */ /* 0x000fe20000410000 */
[----:B------:R-:W-:-:S02]  /*ffd0*/  HADD2.F32 R12, -RZ, R12.H0_H0 ;  /* 0x2000000cff0c7230 */ /* 0x000fc40000004100 */
[-C--:B------:R-:W-:Y:S01]  /*ffe0*/  FMUL.FTZ R6, R4, R5.reuse ;  /* 0x0000000504067220 */ /* 0x080fe20000410000 */
        /* <DEDUP_REMOVED lines=15> */
[----:B------:R0:W-:Y:S01]  /*100e0*/  STS.128 [R0+0x2000], R4 ;  /* 0x0020000400007388 */ /* 0x0001e20000000c00 */
[----:B------:R-:W-:Y:S05]  /*100f0*/  BRA `(.L_x_1294) ;  /* 0x0000002400487947 */ /* 0x000fea0003800000 */
.L_x_1275:
[----:B------:R-:W2:Y:S01]  /*10100*/  LDL R3, [R1+0x5c] ;  /* 0x00005c0001037983 */ /* 0x000ea20000100800 */
[----:B------:R-:W0:Y:S01]  /*10110*/  LDC R21, c[0x0][0x3d4] ;  /* 0x0000f500ff157b82 */ /* 0x000e220000000800 */
[C---:B------:R-:W-:Y:S01]  /*10120*/  VIADD R46, R230.reuse, 0x40 ;  /* 0x00000040e62e7836 */ /* 0x040fe20000000000 */
[-C--:B------:R-:W-:Y:S01]  /*10130*/  ISETP.GE.AND P1, PT, R230, R57.reuse, PT ;  /* 0x00000039e600720c */ /* 0x080fe20003f26270 */
[----:B------:R-:W-:Y:S01]  /*10140*/  ULDC.64 UR4, c[0x0][0x3c8] ;  /* 0x0000f20000047ab9 */ /* 0x000fe20000000a00 */
[----:B------:R-:W-:Y:S01]  /*10150*/  ULDC.64 UR6, c[0x0][0x3e0] ;  /* 0x0000f80000067ab9 */ /* 0x000fe20000000a00 */
[----:B------:R-:W-:Y:S01]  /*10160*/  ULDC.64 UR8, c[0x0][0x208] ;  /* 0x0000820000087ab9 */ /* 0x000fe20000000a00 */
[----:B------:R-:W-:-:S04]  /*10170*/  ISETP.GE.AND P0, PT, R46, R57, PT ;  /* 0x000000392e00720c */ /* 0x000fc80003f06270 */
[CC--:B0-----:R-:W-:Y:S02]  /*10180*/  ISETP.GE.OR P0, PT, R22.reuse, R21.reuse, P0 ;  /* 0x000000151600720c */ /* 0x0c1fe40000706670 */
[----:B------:R-:W-:-:S11]  /*10190*/  ISETP.GE.OR P1, PT, R22, R21, P1 ;  /* 0x000000151600720c */ /* 0x000fd60000f26670 */
[----:B------:R-:W0:Y:S01]  /*101a0*/  @!P0 LDC.64 R34, c[0x0][0x3e0] ;  /* 0x0000f800ff228b82 */ /* 0x000e220000000a00 */
[C-C-:B------:R-:W-:Y:S02]  /*101b0*/  @!P0 IADD3 R13, P4, P5, R28.reuse, R56, R53.reuse ;  /* 0x000000381c0d8210 */ /* 0x140fe40007d9e035 */
[----:B------:R-:W-:Y:S02]  /*101c0*/  @!P1 IADD3 R8, P2, P3, R28, UR4, R53 ;  /* 0x000000041c089c10 */ /* 0x000fe4000fb5e035 */
[C-C-:B------:R-:W-:Y:S02]  /*101d0*/  @!P0 IADD3.X R20, R29.reuse, R54, R51.reuse, P4, P5 ;  /* 0x000000361d148210 */ /* 0x140fe400027ea433 */
[----:B------:R-:W-:Y:S01]  /*101e0*/  @!P1 IADD3.X R9, R29, UR5, R51, P2, P3 ;  /* 0x000000051d099c10 */ /* 0x000fe200097e6433 */
[----:B------:R-:W1:Y:S01]  /*101f0*/  @!P0 LDC.64 R32, c[0x0][0x3c8] ;  /* 0x0000f200ff208b82 */ /* 0x000e620000000a00 */
[----:B------:R-:W-:Y:S02]  /*10200*/  @!P1 IADD3 R10, P2, P3, R30, UR6, R55 ;  /* 0x000000061e0a9c10 */ /* 0x000fe4000fb5e037 */
[----:B------:R-:W-:-:S02]  /*10210*/  CS2R R36, SRZ ;  /* 0x0000000000247805 */ /* 0x000fc4000001ff00 */
[----:B------:R-:W-:Y:S02]  /*10220*/  @!P0 IADD3 R15, P4, P5, R30, R58, R55 ;  /* 0x0000003a1e0f8210 */ /* 0x000fe40007d9e037 */
[----:B------:R-:W-:Y:S02]  /*10230*/  CS2R R38, SRZ ;  /* 0x0000000000267805 */ /* 0x000fe4000001ff00 */
[C-C-:B------:R-:W-:Y:S02]  /*10240*/  @!P1 IADD3.X R11, R31.reuse, UR7, R52.reuse, P2, P3 ;  /* 0x000000071f0b9c10 */ /* 0x140fe400097e6434 */
[----:B------:R-:W-:Y:S02]  /*10250*/  CS2R R40, SRZ ;  /* 0x0000000000287805 */ /* 0x000fe4000001ff00 */
[----:B------:R-:W-:Y:S02]  /*10260*/  @!P0 IADD3.X R0, R31, R59, R52, P4, P5 ;  /* 0x0000003b1f008210 */ /* 0x000fe400027ea434 */
[----:B------:R-:W-:-:S02]  /*10270*/  CS2R R42, SRZ ;  /* 0x00000000002a7805 */ /* 0x000fc4000001ff00 */
[----:B------:R-:W-:Y:S02]  /*10280*/  CS2R R28, SRZ ;  /* 0x00000000001c7805 */ /* 0x000fe4000001ff00 */
[----:B------:R-:W-:Y:S02]  /*10290*/  CS2R R30, SRZ ;  /* 0x00000000001e7805 */ /* 0x000fe4000001ff00 */
[----:B0-----:R-:W-:-:S04]  /*102a0*/  @!P0 IADD3 R14, P3, R15, R34, RZ ;  /* 0x000000220f0e8210 */ /* 0x001fc80007f7e0ff */
[----:B------:R0:W5:Y:S01]  /*102b0*/  @!P1 LDG.E.128 R28, desc[UR8][R8.64] ;  /* 0x00000008081c9981 */ /* 0x000162000c1e1d00 */
[----:B------:R-:W-:Y:S02]  /*102c0*/  @!P0 IMAD.X R15, R0, 0x1, R35, P3 ;  /* 0x00000001000f8824 */ /* 0x000fe400018e0623 */
[----:B------:R-:W3:Y:S01]  /*102d0*/  LDC R0, c[0x0][0x428] ;  /* 0x00010a00ff007b82 */ /* 0x000ee20000000800 */
[----:B-1----:R-:W-:Y:S02]  /*102e0*/  @!P0 IADD3 R12, P2, R13, R32, RZ ;  /* 0x000000200d0c8210 */ /* 0x002fe40007f5e0ff */
[----:B------:R-:W5:Y:S03]  /*102f0*/  @!P0 LDG.E.128 R40, desc[UR8][R14.64] ;  /* 0x000000080e288981 */ /* 0x000f66000c1e1d00 */
[----:B------:R-:W-:-:S05]  /*10300*/  @!P0 IMAD.X R13, R20, 0x1, R33, P2 ;  /* 0x00000001140d8824 */ /* 0x000fca00010e0621 */
[----:B------:R-:W5:Y:S01]  /*10310*/  @!P0 LDG.E.128 R36, desc[UR8][R12.64] ;  /* 0x000000080c248981 */ /* 0x000f62000c1e1d00 */
[----:B---3--:R-:W-:-:S13]  /*10320*/  ISETP.NE.AND P0, PT, R0, 0x1, PT ;  /* 0x000000010000780c */ /* 0x008fda0003f05270 */
[----:B------:R-:W1:Y:S08]  /*10330*/  @P0 LDC R0, c[0x0][0x42c] ;  /* 0x00010b00ff000b82 */ /* 0x000e700000000800 */
[----:B0-----:R-:W0:Y:S01]  /*10340*/  @P0 LDC R9, c[0x0][0x430] ;  /* 0x00010c00ff090b82 */ /* 0x001e220000000800 */
[----:B------:R-:W-:Y:S02]  /*10350*/  CS2R R32, SRZ ;  /* 0x0000000000207805 */ /* 0x000fe4000001ff00 */
[----:B------:R-:W-:Y:S01]  /*10360*/  CS2R R34, SRZ ;  /* 0x0000000000227805 */ /* 0x000fe2000001ff00 */
[----:B------:R-:W-:-:S05]  /*10370*/  IMAD.MOV.U32 R8, RZ, RZ, R44 ;  /* 0x000000ffff087224 */ /* 0x000fca00078e002c */
[----:B------:R3:W5:Y:S02]  /*10380*/  @!P1 LDG.E.128 R32, desc[UR8][R10.64] ;  /* 0x000000080a209981 */ /* 0x000764000c1e1d00 */
[----:B---3--:R-:W-:Y:S02]  /*10390*/  IMAD.MOV.U32 R10, RZ, RZ, R124 ;  /* 0x000000ffff0a7224 */ /* 0x008fe400078e007c */
[----:B------:R-:W-:Y:S02]  /*103a0*/  IMAD.MOV.U32 R11, RZ, RZ, R49 ;  /* 0x000000ffff0b7224 */ /* 0x000fe400078e0031 */
[----:B--2---:R-:W-:-:S04]  /*103b0*/  IMAD R3, R3, 0x80, R230 ;  /* 0x0000008003037824 */ /* 0x004fc800078e02e6 */
[----:B------:R-:W-:-:S04]  /*103c0*/  IMAD R3, R60, 0x40, R3 ;  /* 0x000000403c037824 */ /* 0x000fc800078e0203 */
[----:B-1----:R-:W-:-:S05]  /*103d0*/  @P0 IMAD.HI.U32 R0, R3, R0, RZ ;  /* 0x0000000003000227 */ /* 0x002fca00078e00ff */
[----:B0-----:R-:W-:Y:S01]  /*103e0*/  @P0 SHF.R.U32.HI R3, RZ, R9, R0 ;  /* 0x00000009ff030219 */ /* 0x001fe20000011600 */
[----:B------:R-:W-:-:S03]  /*103f0*/  IMAD.MOV.U32 R9, RZ, RZ, R47 ;  /* 0x000000ffff097224 */ /* 0x000fc600078e002f */
[----:B------:R-:W-:Y:S01]  /*10400*/  SHF.R.S32.HI R45, RZ, 0x1f, R3 ;  /* 0x0000001fff2d7819 */ /* 0x000fe20000011403 */
[----:B------:R-:W-:-:S04]  /*10410*/  IMAD.WIDE.U32 R8, R3, R6, R8 ;  /* 0x0000000603087225 */ /* 0x000fc800078e0008 */
[C---:B------:R-:W-:Y:S02]  /*10420*/  IMAD R6, R45.reuse, R6, RZ ;  /* 0x000000062d067224 */ /* 0x040fe400078e02ff */
[-C--:B------:R-:W-:Y:S02]  /*10430*/  IMAD R0, R45, R4.reuse, RZ ;  /* 0x000000042d007224 */ /* 0x080fe400078e02ff */
[----:B------:R-:W-:Y:S01]  /*10440*/  IMAD.WIDE.U32 R10, R3, R4, R10 ;  /* 0x00000004030a7225 */ /* 0x000fe200078e000a */
[----:B------:R-:W-:-:S03]  /*10450*/  IADD3 R4, P0, R8, UR4, RZ ;  /* 0x0000000408047c10 */ /* 0x000fc6000ff1e0ff */
[C---:B------:R-:W-:Y:S02]  /*10460*/  IMAD R7, R3.reuse, R7, R6 ;  /* 0x0000000703077224 */ /* 0x040fe400078e0206 */
[----:B------:R-:W-:Y:S01]  /*10470*/  IMAD R3, R3, R5, R0 ;  /* 0x0000000503037224 */ /* 0x000fe200078e0200 */
[----:B------:R-:W-:Y:S01]  /*10480*/  IADD3 R0, P1, R10, UR6, RZ ;  /* 0x000000060a007c10 */ /* 0x000fe2000ff3e0ff */
[----:B------:R-:W-:Y:S01]  /*10490*/  UMOV UR4, 0xffffffff ;  /* 0xffffffff00047882 */ /* 0x000fe20000000000 */
[----:B------:R-:W-:Y:S02]  /*104a0*/  IADD3.X R5, R9, UR5, R7, P0, !PT ;  /* 0x0000000509057c10 */ /* 0x000fe400087fe407 */
[----:B------:R-:W-:Y:S01]  /*104b0*/  IADD3.X R3, R11, UR7, R3, P1, !PT ;  /* 0x000000070b037c10 */ /* 0x000fe20008ffe403 */
[----:B------:R-:W-:Y:S08]  /*104c0*/  BRA.DIV UR4, `(.L_x_1297) ;  /* 0x0000023204a47947 */ /* 0x000ff0000b800000 */
.L_x_1578:
[----:B------:R-:W-:-:S03]  /*104d0*/  UMOV UR4, 0xffffffff ;  /* 0xffffffff00047882 */ /* 0x000fc60000000000 */
[----:B------:R-:W-:Y:S05]  /*104e0*/  BRA.DIV UR4, `(.L_x_1298) ;  /* 0x0000023204c47947 */ /* 0x000fea000b800000 */
.L_x_1581:
[----:B------:R-:W-:-:S03]  /*104f0*/  UMOV UR4, 0xffffffff ;  /* 0xffffffff00047882 */ /* 0x000fc60000000000 */
[----:B------:R-:W-:Y:S05]  /*10500*/  BRA.DIV UR4, `(.L_x_1299) ;  /* 0x0000023204e47947 */ /* 0x000fea000b800000 */
.L_x_1584:
[----:B------:R-:W-:-:S03]  /*10510*/  UMOV UR4, 0xffffffff ;  /* 0xffffffff00047882 */ /* 0x000fc60000000000 */
[----:B------:R-:W-:Y:S05]  /*10520*/  BRA.DIV UR4, `(.L_x_1300) ;  /* 0x0000023604047947 */ /* 0x000fea000b800000 */
.L_x_1587:
[----:B------:R-:W-:-:S03]  /*10530*/  UMOV UR4, 0xffffffff ;  /* 0xffffffff00047882 */ /* 0x000fc60000000000 */
[----:B------:R-:W-:Y:S05]  /*10540*/  BRA.DIV UR4, `(.L_x_1301) ;  /* 0x0000023604247947 */ /* 0x000fea000b800000 */
.L_x_1590:
[----:B------:R-:W-:-:S03]  /*10550*/  UMOV UR4, 0xffffffff ;  /* 0xffffffff00047882 */ /* 0x000fc60000000000 */
[----:B------:R-:W-:Y:S05]  /*10560*/  BRA.DIV UR4, `(.L_x_1302) ;  /* 0x0000023604447947 */ /* 0x000fea000b800000 */
.L_x_1593:
[----:B------:R-:W-:-:S03]  /*10570*/  UMOV UR4, 0xffffffff ;  /* 0xffffffff00047882 */ /* 0x000fc60000000000 */
[----:B------:R-:W-:Y:S05]  /*10580*/  BRA.DIV UR4, `(.L_x_1303) ;  /* 0x0000023604647947 */ /* 0x000fea000b800000 */
.L_x_1596:
[----:B------:R-:W-:-:S03]  /*10590*/  UMOV UR4, 0xffffffff ;  /* 0xffffffff00047882 */ /* 0x000fc60000000000 */
[----:B------:R-:W-:Y:S05]  /*105a0*/  BRA.DIV UR4, `(.L_x_1304) ;  /* 0x0000023604847947 */ /* 0x000fea000b800000 */
.L_x_1599:
[----:B------:R-:W2:Y:S01]  /*105b0*/  LDL R0, [R1+0x90] ;  /* 0x0000900001007983 */ /* 0x000ea20000100800 */
[----:B------:R-:W-:Y:S01]  /*105c0*/  ISETP.GE.AND P0, PT, R22, R21, PT ;  /* 0x000000151600720c */ /* 0x000fe20003f06270 */
[----:B------:R-:W-:Y:S03]  /*105d0*/  BSSY B1, `(.L_x_1305) ;  /* 0x000000b000017945 */ /* 0x000fe60003800000 */
[-C--:B------:R-:W-:Y:S02]  /*105e0*/  ISETP.GE.OR P2, PT, R230, R57.reuse, P0 ;  /* 0x00000039e600720c */ /* 0x080fe40000746670 */
[----:B------:R-:W-:Y:S02]  /*105f0*/  ISETP.GE.OR P0, PT, R46, R57, P0 ;  /* 0x000000392e00720c */ /* 0x000fe40000706670 */
[----:B--2---:R-:W-:-:S13]  /*10600*/  R2UR UR5, R0 ;  /* 0x00000000000572ca */ /* 0x004fda00000e0000 */
[----:B------:R-:W-:-:S04]  /*10610*/  ULEA.HI UR4, UR5, UR5, URZ, 0x1 ;  /* 0x0000000505047291 */ /* 0x000fc8000f8f083f */
[----:B------:R-:W-:-:S04]  /*10620*/  ULOP3.LUT UR4, UR4, 0xfffffffe, URZ, 0xc0, !UPT ;  /* 0xfffffffe04047892 */ /* 0x000fc8000f8ec03f */
[----:B------:R-:W-:-:S06]  /*10630*/  UIADD3 UR4, UR5, -UR4, URZ ;  /* 0x8000000405047290 */ /* 0x000fcc000fffe03f */
[----:B------:R-:W-:-:S05]  /*10640*/  IMAD.U32 R3, RZ, RZ, UR4 ;  /* 0x00000004ff037e24 */ /* 0x000fca000f8e00ff */
[----:B------:R-:W-:-:S04]  /*10650*/  SHF.L.U32 R3, R3, 0x1f, RZ ;  /* 0x0000001f03037819 */ /* 0x000fc800000006ff */
[----:B------:R-:W0:Y:S02]  /*10660*/  SYNCS.PHASECHK.TRANS64.TRYWAIT P1, [R18+URZ+0x2e800], R3 ;  /* 0x02e80003120075a7 */ /* 0x000e24000802017f */
[----:B0-----:R-:W-:Y:S05]  /*10670*/  @!P1 BRA `(.L_x_1306) ;  /* 0x0000023400789947 */ /* 0x001fea0003800000 */
.L_x_1600:
[----:B------:R-:W-:Y:S05]  /*10680*/  BSYNC B1 ;  /* 0x0000000000017941 */ /* 0x000fea0003800000 */
.L_x_1305:
[----:B------:R-:W-:Y:S04]  /*10690*/  BSSY B1, `(.L_x_1307) ;  /* 0x0000101000017945 */ /* 0x000fe80003800000 */
[----:B------:R-:W-:Y:S05]  /*106a0*/  @P2 BRA `(.L_x_1308) ;  /* 0x0000000c00fc2947 */ /* 0x000fea0003800000 */
[----:B------:R-:W2:Y:S01]  /*106b0*/  LDL R14, [R1+0x70] ;  /* 0x00007000010e7983 */ /* 0x000ea20000100800 */
[----:B0----5:R-:W-:Y:S02]  /*106c0*/  SHF.R.U32.HI R3, RZ, 0x8, R28 ;  /* 0x00000008ff037819 */ /* 0x021fe4000001161c */
[----:B------:R-:W-:Y:S02]  /*106d0*/  LOP3.LUT R0, R28, 0xff, RZ, 0xc0, !PT ;  /* 0x000000ff1c007812 */ /* 0x000fe400078ec0ff */
[----:B------:R-:W-:Y:S02]  /*106e0*/  LOP3.LUT R3, R3, 0xff, RZ, 0xc0, !PT ;  /* 0x000000ff03037812 */ /* 0x000fe400078ec0ff */
[----:B------:R-:W-:Y:S02]  /*106f0*/  SHF.R.U32.HI R5, RZ, 0x8, R29 ;  /* 0x00000008ff057819 */ /* 0x000fe4000001161d */
[----:B------:R-:W-:Y:S02]  /*10700*/  SHF.R.U32.HI R7, RZ, 0x8, R30 ;  /* 0x00000008ff077819 */ /* 0x000fe4000001161e */
[----:B------:R-:W-:Y:S01]  /*10710*/  PRMT R13, R3, 0x7604, R0 ;  /* 0x00007604030d7816 */ /* 0x000fe20000000000 */
[----:B------:R-:W-:Y:S01]  /*10720*/  IMAD.SHL.U32 R3, R232, 0x80, RZ ;  /* 0x00000080e8037824 */ /* 0x000fe200078e00ff */
[----:B------:R-:W-:-:S02]  /*10730*/  LOP3.LUT R4, R29, 0xff, RZ, 0xc0, !PT ;  /* 0x000000ff1d047812 */ /* 0x000fc400078ec0ff */
[----:B------:R-:W-:Y:S02]  /*10740*/  LOP3.LUT R6, R30, 0xff, RZ, 0xc0, !PT ;  /* 0x000000ff1e067812 */ /* 0x000fe400078ec0ff */
[----:B------:R-:W-:Y:S02]  /*10750*/  LOP3.LUT R5, R5, 0xff, RZ, 0xc0, !PT ;  /* 0x000000ff05057812 */ /* 0x000fe400078ec0ff */
[----:B------:R-:W-:Y:S02]  /*10760*/  LOP3.LUT R7, R7, 0xff, RZ, 0xc0, !PT ;  /* 0x000000ff07077812 */ /* 0x000fe400078ec0ff */
[----:B------:R-:W-:Y:S02]  /*10770*/  PRMT R15, R5, 0x7604, R4 ;  /* 0x00007604050f7816 */ /* 0x000fe40000000004 */
[----:B------:R-:W-:Y:S02]  /*10780*/  PRMT R45, R7, 0x7604, R6 ;  /* 0x00007604072d7816 */ /* 0x000fe40000000006 */
[----:B------:R-:W-:-:S02]  /*10790*/  SHF.R.U32.HI R0, RZ, 0x8, R32 ;  /* 0x00000008ff007819 */ /* 0x000fc40000011620 */
[----:B------:R-:W-:Y:S02]  /*107a0*/  SHF.R.U32.HI R6, RZ, 0x8, R31 ;  /* 0x00000008ff067819 */ /* 0x000fe4000001161f */
[----:B------:R-:W-:Y:S01]  /*107b0*/  LOP3.LUT R4, R3, 0x380, RZ, 0xc0, !PT ;  /* 0x0000038003047812 */ /* 0x000fe200078ec0ff */
[----:B------:R-:W-:Y:S01]  /*107c0*/  IMAD.IADD R3, R22, 0x1, R21 ;  /* 0x0000000116037824 */ /* 0x000fe200078e0215 */
[----:B------:R-:W-:Y:S02]  /*107d0*/  LOP3.LUT R8, R0, 0xff, RZ, 0xc0, !PT ;  /* 0x000000ff00087812 */ /* 0x000fe400078ec0ff */
[----:B------:R-:W-:Y:S02]  /*107e0*/  LOP3.LUT R5, R31, 0xff, RZ, 0xc0, !PT ;  /* 0x000000ff1f057812 */ /* 0x000fe400078ec0ff */
[----:B------:R-:W-:Y:S02]  /*107f0*/  LOP3.LUT R6, R6, 0xff, RZ, 0xc0, !PT ;  /* 0x000000ff06067812 */ /* 0x000fe400078ec0ff */
[----:B------:R-:W-:-:S02]  /*10800*/  LOP3.LUT R0, R4, 0x70, R22, 0xf8, !PT ;  /* 0x0000007004007812 */ /* 0x000fc400078ef816 */
[----:B------:R-:W-:Y:S02]  /*10810*/  SHF.R.U32.HI R9, RZ, 0x3, R4 ;  /* 0x00000003ff097819 */ /* 0x000fe40000011604 */
[----:B------:R-:W-:Y:S02]  /*10820*/  LOP3.LUT R4, R4, 0x70, R3, 0xf8, !PT ;  /* 0x0000007004047812 */ /* 0x000fe400078ef803 */
[----:B------:R-:W-:Y:S02]  /*10830*/  LOP3.LUT R7, R32, 0xff, RZ, 0xc0, !PT ;  /* 0x000000ff20077812 */ /* 0x000fe400078ec0ff */
[----:B------:R-:W-:Y:S02]  /*10840*/  PRMT R49, R6, 0x7604, R5 ;  /* 0x0000760406317816 */ /* 0x000fe40000000005 */
[----:B------:R-:W-:Y:S02]  /*10850*/  LOP3.LUT R3, R0, R9, RZ, 0x3c, !PT ;  /* 0x0000000900037212 */ /* 0x000fe400078e3cff */
[----:B------:R-:W-:-:S02]  /*10860*/  SHF.R.U32.HI R5, RZ, 0x8, R33 ;  /* 0x00000008ff057819 */ /* 0x000fc40000011621 */
[----:B------:R-:W-:Y:S02]  /*10870*/  PRMT R51, R8, 0x7604, R7 ;  /* 0x0000760408337816 */ /* 0x000fe40000000007 */
[----:B------:R-:W-:Y:S02]  /*10880*/  LOP3.LUT R9, R4, R9, RZ, 0x3c, !PT ;  /* 0x0000000904097212 */ /* 0x000fe400078e3cff */
[----:B------:R-:W-:Y:S02]  /*10890*/  LOP3.LUT R8, R33, 0xff, RZ, 0xc0, !PT ;  /* 0x000000ff21087812 */ /* 0x000fe400078ec0ff */
[----:B------:R-:W-:Y:S02]  /*108a0*/  SHF.R.U32.HI R4, RZ, 0x8, R34 ;  /* 0x00000008ff047819 */ /* 0x000fe40000011622 */
[----:B------:R-:W-:Y:S02]  /*108b0*/  LOP3.LUT R10, R34, 0xff, RZ, 0xc0, !PT ;  /* 0x000000ff220a7812 */ /* 0x000fe400078ec0ff */
[----:B------:R-:W-:-:S02]  /*108c0*/  LOP3.LUT R11, R4, 0xff, RZ, 0xc0, !PT ;  /* 0x000000ff040b7812 */ /* 0x000fc400078ec0ff */
[----:B------:R-:W-:Y:S02]  /*108d0*/  SHF.R.U32.HI R47, RZ, 0x8, R35 ;  /* 0x00000008ff2f7819 */ /* 0x000fe40000011623 */
[----:B------:R-:W-:Y:S02]  /*108e0*/  PRMT R55, R11, 0x7604, R10 ;  /* 0x000076040b377816 */ /* 0x000fe4000000000a */
[----:B------:R-:W-:Y:S02]  /*108f0*/  SHF.R.U32.HI R44, RZ, 0x10, R31 ;  /* 0x00000010ff2c7819 */ /* 0x000fe4000001161f */
[----:B------:R-:W-:Y:S02]  /*10900*/  SHF.R.U32.HI R20, RZ, 0x10, R30 ;  /* 0x00000010ff147819 */ /* 0x000fe4000001161e */
[----:B------:R-:W-:Y:S02]  /*10910*/  LOP3.LUT R12, R35, 0xff, RZ, 0xc0, !PT ;  /* 0x000000ff230c7812 */ /* 0x000fe400078ec0ff */
[----:B------:R-:W-:-:S02]  /*10920*/  LOP3.LUT R47, R47, 0xff, RZ, 0xc0, !PT ;  /* 0x000000ff2f2f7812 */ /* 0x000fc400078ec0ff */
[----:B------:R-:W-:Y:S02]  /*10930*/  LOP3.LUT R44, R44, 0xff, RZ, 0xc0, !PT ;  /* 0x000000ff2c2c7812 */ /* 0x000fe400078ec0ff */
[----:B------:R-:W-:Y:S02]  /*10940*/  LOP3.LUT R20, R20, 0xff, RZ, 0xc0, !PT ;  /* 0x000000ff14147812 */ /* 0x000fe400078ec0ff */
[----:B------:R-:W-:Y:S02]  /*10950*/  PRMT R57, R47, 0x7604, R12 ;  /* 0x000076042f397816 */ /* 0x000fe4000000000c */
[----:B------:R-:W-:Y:S02]  /*10960*/  SHF.R.U32.HI R12, RZ, 0x10, R28 ;  /* 0x00000010ff0c7819 */ /* 0x000fe4000001161c */
[----:B------:R-:W-:Y:S02]  /*10970*/  PRMT R49, R44, 0x7054, R49 ;  /* 0x000070542c317816 */ /* 0x000fe40000000031 */
[----:B------:R-:W-:-:S02]  /*10980*/  PRMT R47, R20, 0x7054, R45 ;  /* 0x00007054142f7816 */ /* 0x000fc4000000002d */
[----:B------:R-:W-:Y:S02]  /*10990*/  SHF.R.U32.HI R44, RZ, 0x10, R35 ;  /* 0x00000010ff2c7819 */ /* 0x000fe40000011623 */
[----:B------:R-:W-:Y:S02]  /*109a0*/  SHF.R.U32.HI R20, RZ, 0x10, R34 ;  /* 0x00000010ff147819 */ /* 0x000fe40000011622 */
[----:B------:R-:W-:Y:S02]  /*109b0*/  LOP3.LUT R12, R12, 0xff, RZ, 0xc0, !PT ;  /* 0x000000ff0c0c7812 */ /* 0x000fe400078ec0ff */
[----:B------:R-:W-:Y:S02]  /*109c0*/  LOP3.LUT R44, R44, 0xff, RZ, 0xc0, !PT ;  /* 0x000000ff2c2c7812 */ /* 0x000fe400078ec0ff */
[----:B------:R-:W-:Y:S02]  /*109d0*/  LOP3.LUT R20, R20, 0xff, RZ, 0xc0, !PT ;  /* 0x000000ff14147812 */ /* 0x000fe400078ec0ff */
[----:B------:R-:W-:-:S02]  /*109e0*/  PRMT R13, R12, 0x7054, R13 ;  /* 0x000070540c0d7816 */ /* 0x000fc4000000000d */
[----:B------:R-:W-:Y:S02]  /*109f0*/  PRMT R57, R44, 0x7054, R57 ;  /* 0x000070542c397816 */ /* 0x000fe40000000039 */
[----:B------:R-:W-:Y:S02]  /*10a00*/  SHF.R.U32.HI R12, RZ, 0x10, R32 ;  /* 0x00000010ff0c7819 */ /* 0x000fe40000011620 */
[----:B------:R-:W-:Y:S02]  /*10a10*/  PRMT R55, R20, 0x7054, R55 ;  /* 0x0000705414377816 */ /* 0x000fe40000000037 */
[----:B------:R-:W-:Y:S02]  /*10a20*/  LOP3.LUT R44, R13, 0xff000000, R28, 0xf8, !PT ;  /* 0xff0000000d2c7812 */ /* 0x000fe400078ef81c */
[----:B------:R-:W-:Y:S02]  /*10a30*/  LOP3.LUT R47, R47, 0xff000000, R30, 0xf8, !PT ;  /* 0xff0000002f2f7812 */ /* 0x000fe400078ef81e */
[----:B------:R-:W-:-:S02]  /*10a40*/  LOP3.LUT R57, R57, 0xff000000, R35, 0xf8, !PT ;  /* 0xff00000039397812 */ /* 0x000fc400078ef823 */
[----:B------:R-:W-:Y:S02]  /*10a50*/  LOP3.LUT R12, R12, 0xff, RZ, 0xc0, !PT ;  /* 0x000000ff0c0c7812 */ /* 0x000fe400078ec0ff */
[----:B------:R-:W-:Y:S02]  /*10a60*/  LOP3.LUT R48, R55, 0xff000000, R34, 0xf8, !PT ;  /* 0xff00000037307812 */ /* 0x000fe400078ef822 */
[----:B------:R-:W-:Y:S02]  /*10a70*/  PRMT R51, R12, 0x7054, R51 ;  /* 0x000070540c337816 */ /* 0x000fe40000000033 */
[----:B------:R-:W-:Y:S02]  /*10a80*/  LOP3.LUT R49, R49, 0xff000000, R31, 0xf8, !PT ;  /* 0xff00000031317812 */ /* 0x000fe400078ef81f */
[----:B------:R-:W-:Y:S02]  /*10a90*/  LOP3.LUT R51, R51, 0xff000000, R32, 0xf8, !PT ;  /* 0xff00000033337812 */ /* 0x000fe400078ef820 */
[----:B--2---:R-:W-:-:S02]  /*10aa0*/  IADD3 R0, R18, R3, R14 ;  /* 0x0000000312007210 */ /* 0x004fc40007ffe00e */
[----:B------:R-:W-:-:S03]  /*10ab0*/  LOP3.LUT R3, R5, 0xff, RZ, 0xc0, !PT ;  /* 0x000000ff05037812 */ /* 0x000fc600078ec0ff */
[----:B------:R-:W0:Y:S01]  /*10ac0*/  LDS.128 R4, [R0+0x1c400] ;  /* 0x01c4000000047984 */ /* 0x000e220000000c00 */
[----:B------:R-:W-:Y:S02]  /*10ad0*/  PRMT R53, R3, 0x7604, R8 ;  /* 0x0000760403357816 */ /* 0x000fe40000000008 */
[----:B------:R-:W-:Y:S02]  /*10ae0*/  IADD3 R3, R18, R9, R14 ;  /* 0x0000000912037210 */ /* 0x000fe40007ffe00e */
[----:B------:R-:W-:-:S03]  /*10af0*/  SHF.R.U32.HI R14, RZ, 0x10, R29 ;  /* 0x00000010ff0e7819 */ /* 0x000fc6000001161d */
[----:B------:R-:W1:Y:S01]  /*10b00*/  LDS.128 R8, [R3+0x1c400] ;  /* 0x01c4000003087984 */ /* 0x000e620000000c00 */
[----:B------:R-:W-:-:S04]  /*10b10*/  LOP3.LUT R14, R14, 0xff, RZ, 0xc0, !PT ;  /* 0x000000ff0e0e7812 */ /* 0x000fc800078ec0ff */
[----:B------:R-:W-:Y:S02]  /*10b20*/  PRMT R15, R14, 0x7054, R15 ;  /* 0x000070540e0f7816 */ /* 0x000fe4000000000f */
[----:B------:R-:W-:Y:S02]  /*10b30*/  SHF.R.U32.HI R14, RZ, 0x10, R33 ;  /* 0x00000010ff0e7819 */ /* 0x000fe40000011621 */
[----:B------:R-:W-:Y:S02]  /*10b40*/  LOP3.LUT R45, R15, 0xff000000, R29, 0xf8, !PT ;  /* 0xff0000000f2d7812 */ /* 0x000fe400078ef81d */
[----:B------:R-:W-:-:S04]  /*10b50*/  LOP3.LUT R14, R14, 0xff, RZ, 0xc0, !PT ;  /* 0x000000ff0e0e7812 */ /* 0x000fc800078ec0ff */
[----:B------:R-:W-:-:S04]  /*10b60*/  PRMT R53, R14, 0x7054, R53 ;  /* 0x000070540e357816 */ /* 0x000fc80000000035 */
[----:B------:R-:W-:Y:S02]  /*10b70*/  LOP3.LUT R53, R53, 0xff000000, R33, 0xf8, !PT ;  /* 0xff00000035357812 */ /* 0x000fe400078ef821 */
[----:B------:R-:W-:Y:S02]  /*10b80*/  F2FP.F16.E4M3.UNPACK_B R33, R45.H1 ;  /* 0x0000002dff21723e */ /* 0x000fe400030006ff */
[-C--:B------:R-:W-:Y:S02]  /*10b90*/  F2FP.F16.E4M3.UNPACK_B R46, R53.reuse.H1 ;  /* 0x00000035ff2e723e */ /* 0x080fe400030006ff */
[----:B------:R-:W-:Y:S01]  /*10ba0*/  F2FP.F16.E4M3.UNPACK_B R53, R53 ;  /* 0x00000035ff35723e */ /* 0x000fe200020006ff */
[----:B------:R-:W-:Y:S01]  /*10bb0*/  HADD2.F32 R35, -RZ, R33.H0_H0 ;  /* 0x20000021ff237230 */ /* 0x000fe20000004100 */
[----:B------:R-:W-:Y:S01]  /*10bc0*/  F2FP.F16.E4M3.UNPACK_B R45, R45 ;  /* 0x0000002dff2d723e */ /* 0x000fe200020006ff */
[--C-:B------:R-:W-:Y:S02]  /*10bd0*/  HADD2.F32 R55, -RZ, R46.reuse.H0_H0 ;  /* 0x2000002eff377230 */ /* 0x100fe40000004100 */
[----:B------:R-:W-:Y:S01]  /*10be0*/  HADD2.F32 R46, -RZ, R46.H1_H1 ;  /* 0x3000002eff2e7230 */ /* 0x000fe20000004100 */
[----:B0-----:R-:W-:-:S02]  /*10bf0*/  F2FP.F16.E4M3.UNPACK_B R13, R5.H1 ;  /* 0x00000005ff0d723e */ /* 0x001fc400030006ff */
[-C--:B------:R-:W-:Y:S02]  /*10c00*/  F2FP.F16.E4M3.UNPACK_B R15, R7.reuse ;  /* 0x00000007ff0f723e */ /* 0x080fe400020006ff */
[----:B------:R-:W-:Y:S02]  /*10c10*/  F2FP.F16.E4M3.UNPACK_B R20, R7.H1 ;  /* 0x00000007ff14723e */ /* 0x000fe400030006ff */
[-C--:B------:R-:W-:Y:S02]  /*10c20*/  F2FP.F16.E4M3.UNPACK_B R7, R6.reuse ;  /* 0x00000006ff07723e */ /* 0x080fe400020006ff */
[-C--:B-1----:R-:W-:Y:S02]  /*10c30*/  F2FP.F16.E4M3.UNPACK_B R29, R9.reuse.H1 ;  /* 0x00000009ff1d723e */ /* 0x082fe400030006ff */
[----:B------:R-:W-:Y:S01]  /*10c40*/  F2FP.F16.E4M3.UNPACK_B R14, R6.H1 ;  /* 0x00000006ff0e723e */ /* 0x000fe200030006ff */
[----:B------:R-:W-:Y:S01]  /*10c50*/  HADD2.F32 R6, -RZ, R13.H0_H0 ;  /* 0x2000000dff067230 */ /* 0x000fe20000004100 */
[----:B------:R-:W-:Y:S01]  /*10c60*/  F2FP.F16.E4M3.UNPACK_B R28, R9 ;  /* 0x00000009ff1c723e */ /* 0x000fe200020006ff */
[--C-:B------:R-:W-:Y:S01]  /*10c70*/  HADD2.F32 R30, -RZ, R29.reuse.H0_H0 ;  /* 0x2000001dff1e7230 */ /* 0x100fe20000004100 */
[-C--:B------:R-:W-:Y:S01]  /*10c80*/  F2FP.F16.E4M3.UNPACK_B R31, R11.reuse ;  /* 0x0000000bff1f723e */ /* 0x080fe200020006ff */
[----:B------:R-:W-:Y:S01]  /*10c90*/  HADD2.F32 R29, -RZ, R29.H1_H1 ;  /* 0x3000001dff1d7230 */ /* 0x000fe20000004100 */
[----:B------:R-:W-:Y:S01]  /*10ca0*/  F2FP.F16.E4M3.UNPACK_B R32, R11.H1 ;  /* 0x0000000bff20723e */ /* 0x000fe200030006ff */
[----:B------:R-:W-:-:S02]  /*10cb0*/  HADD2.F32 R13, -RZ, R13.H1_H1 ;  /* 0x3000000dff0d7230 */ /* 0x000fc40000004100 */
[C---:B------:R-:W-:Y:S01]  /*10cc0*/  FMUL.FTZ R34, R30.reuse, R35 ;  /* 0x000000231e227220 */ /* 0x040fe20000410000 */
[----:B------:R-:W-:Y:S01]  /*10cd0*/  FMUL.FTZ R59, R30, R55 ;  /* 0x000000371e3b7220 */ /* 0x000fe20000410000 */
[----:B------:R-:W-:Y:S01]  /*10ce0*/  F2FP.F16.E4M3.UNPACK_B R12, R5 ;  /* 0x00000005ff0c723e */ /* 0x000fe200020006ff */
[----:B------:R-:W-:Y:S01]  /*10cf0*/  FMUL.FTZ R52, R29, R46 ;  /* 0x0000002e1d347220 */ /* 0x000fe20000410000 */
[C---:B------:R-:W-:Y:S01]  /*10d00*/  FFMA.FTZ R50, R6.reuse, R55, R34 ;  /* 0x0000003706327223 */ /* 0x040fe20000010022 */
[-C--:B------:R-:W-:Y:S01]  /*10d10*/  F2FP.F16.E4M3.UNPACK_B R11, R10.reuse ;  /* 0x0000000aff0b723e */ /* 0x080fe200020006ff */
[----:B------:R-:W-:Y:S01]  /*10d20*/  FFMA.FTZ R59, R6, R35, -R59 ;  /* 0x00000023063b7223 */ /* 0x000fe2000001083b */
[----:B------:R-:W-:Y:S01]  /*10d30*/  F2FP.F16.E4M3.UNPACK_B R30, R10.H1 ;  /* 0x0000000aff1e723e */ /* 0x000fe200030006ff */
[----:B------:R-:W-:Y:S01]  /*10d40*/  HADD2.F32 R34, -RZ, R33.H1_H1 ;  /* 0x30000021ff227230 */ /* 0x000fe20000004100 */
[-C--:B------:R-:W-:Y:S01]  /*10d50*/  F2FP.F16.E4M3.UNPACK_B R9, R8.reuse ;  /* 0x00000008ff09723e */ /* 0x080fe200020006ff */
[----:B------:R-:W-:Y:S01]  /*10d60*/  HADD2.F32 R35, -RZ, R53.H0_H0 ;  /* 0x20000035ff237230 */ /* 0x000fe20000004100 */
[----:B------:R-:W-:Y:S01]  /*10d70*/  F2FP.F16.E4M3.UNPACK_B R8, R8.H1 ;  /* 0x00000008ff08723e */ /* 0x000fe200030006ff */
[----:B------:R-:W-:-:S02]  /*10d80*/  HADD2.F32 R10, -RZ, R28.H0_H0 ;  /* 0x2000001cff0a7230 */ /* 0x000fc40000004100 */
[-C--:B------:R-:W-:Y:S01]  /*10d90*/  FMUL.FTZ R55, R29, R34.reuse ;  /* 0x000000221d377220 */ /* 0x080fe20000410000 */
[----:B------:R-:W-:Y:S02]  /*10da0*/  HADD2.F32 R33, -RZ, R45.H0_H0 ;  /* 0x2000002dff217230 */ /* 0x000fe40000004100 */
[C---:B------:R-:W-:Y:S01]  /*10db0*/  FFMA.FTZ R52, R13.reuse, R34, -R52 ;  /* 0x000000220d347223 */ /* 0x040fe20000010834 */
[----:B------:R-:W-:Y:S02]  /*10dc0*/  HADD2.F32 R6, -RZ, R12.H0_H0 ;  /* 0x2000000cff067230 */ /* 0x000fe40000004100 */
[C---:B------:R-:W-:Y:S01]  /*10dd0*/  FMUL.FTZ R29, R10.reuse, R35 ;  /* 0x000000230a1d7220 */ /* 0x040fe20000410000 */
[----:B------:R-:W-:Y:S01]  /*10de0*/  FFMA.FTZ R61, R13, R46, R55 ;  /* 0x0000002e0d3d7223 */ /* 0x000fe20000010037 */
[----:B------:R-:W-:Y:S01]  /*10df0*/  FMUL.FTZ R10, R10, R33 ;  /* 0x000000210a0a7220 */ /* 0x000fe20000410000 */
[----:B------:R-:W-:Y:S01]  /*10e00*/  F2FP.F16.E4M3.UNPACK_B R13, R49.H1 ;  /* 0x00000031ff0d723e */ /* 0x000fe200030006ff */
[C---:B------:R-:W-:Y:S01]  /*10e10*/  FFMA.FTZ R34, R6.reuse, R33, -R29 ;  /* 0x0000002106227223 */ /* 0x040fe2000001081d */
[----:B------:R-:W-:Y:S01]  /*10e20*/  F2FP.F16.E4M3.UNPACK_B R33, R57.H1 ;  /* 0x00000039ff21723e */ /* 0x000fe200030006ff */
[----:B------:R-:W-:Y:S01]  /*10e30*/  FFMA.FTZ R46, R6, R35, R10 ;  /* 0x00000023062e7223 */ /* 0x000fe2000001000a */
[----:B------:R-:W-:Y:S01]  /*10e40*/  HADD2.F32 R10, -RZ, R32.H0_H0 ;  /* 0x20000020ff0a7230 */ /* 0x000fe20000004100 */
[----:B------:R-:W-:Y:S01]  /*10e50*/  F2FP.F16.E4M3.UNPACK_B R57, R57 ;  /* 0x00000039ff39723e */ /* 0x000fe200020006ff */
[----:B------:R-:W-:Y:S01]  /*10e60*/  HADD2.F32 R29, -RZ, R13.H0_H0 ;  /* 0x2000000dff1d7230 */ /* 0x000fe20000004100 */
[----:B------:R-:W-:Y:S01]  /*10e70*/  F2FP.F16.E4M3.UNPACK_B R49, R49 ;  /* 0x00000031ff31723e */ /* 0x000fe200020006ff */
[----:B------:R-:W-:Y:S01]  /*10e80*/  HADD2.F32 R35, -RZ, R33.H0_H0 ;  /* 0x20000021ff237230 */ /* 0x000fe20000004100 */
[-C--:B------:R-:W-:Y:S01]  /*10e90*/  F2FP.F16.E4M3.UNPACK_B R5, R4.reuse ;  /* 0x00000004ff05723e */ /* 0x080fe200020006ff */
[----:B------:R-:W-:Y:S01]  /*10ea0*/  HADD2.F32 R6, -RZ, R20.H0_H0 ;  /* 0x20000014ff067230 */ /* 0x000fe20000004100 */
[----:B------:R-:W-:Y:S01]  /*10eb0*/  F2FP.F16.E4M3.UNPACK_B R4, R4.H1 ;  /* 0x00000004ff04723e */ /* 0x000fe200030006ff */
[----:B------:R-:W-:-:S02]  /*10ec0*/  HADD2.F32 R53, -RZ, R53.H1_H1 ;  /* 0x30000035ff357230 */ /* 0x000fc40000004100 */
[C---:B------:R-:W-:Y:S01]  /*10ed0*/  FMUL.FTZ R63, R10.reuse, R35 ;  /* 0x000000230a3f7220 */ /* 0x040fe20000410000 */
[----:B------:R-:W-:Y:S01]  /*10ee0*/  FMUL.FTZ R10, R10, R29 ;  /* 0x0000001d0a0a7220 */ /* 0x000fe20000410000 */
[----:B------:R-:W-:Y:S02]  /*10ef0*/  HADD2.F32 R28, -RZ, R28.H1_H1 ;  /* 0x3000001cff1c7230 */ /* 0x000fe40000004100 */
[----:B------:R-:W-:Y:S02]  /*10f00*/  HADD2.F32 R45, -RZ, R45.H1_H1 ;  /* 0x3000002dff2d7230 */ /* 0x000fe40000004100 */
[C---:B------:R-:W-:Y:S01]  /*10f10*/  FFMA.FTZ R62, R6.reuse, R35, R10 ;  /* 0x00000023063e7223 */ /* 0x040fe2000001000a */
[----:B------:R-:W-:Y:S02]  /*10f20*/  HADD2.F32 R12, -RZ, R12.H1_H1 ;  /* 0x3000000cff0c7230 */ /* 0x000fe40000004100 */
[----:B------:R-:W-:Y:S01]  /*10f30*/  FFMA.FTZ R60, R6, R29, -R63 ;  /* 0x0000001d063c7223 */ /* 0x000fe2000001083f */
[----:B------:R-:W-:-:S02]  /*10f40*/  HADD2.F32 R35, -RZ, R33.H1_H1 ;  /* 0x30000021ff237230 */ /* 0x000fc40000004100 */
[C---:B------:R-:W-:Y:S01]  /*10f50*/  FMUL.FTZ R55, R28.reuse, R53 ;  /* 0x000000351c377220 */ /* 0x040fe20000410000 */
[----:B------:R-:W-:Y:S02]  /*10f60*/  HADD2.F32 R32, -RZ, R32.H1_H1 ;  /* 0x30000020ff207230 */ /* 0x000fe40000004100 */
[-C--:B------:R-:W-:Y:S01]  /*10f70*/  FMUL.FTZ R28, R28, R45.reuse ;  /* 0x0000002d1c1c7220 */ /* 0x080fe20000410000 */
[----:B------:R-:W-:Y:S02]  /*10f80*/  HADD2.F32 R29, -RZ, R13.H1_H1 ;  /* 0x3000000dff1d7230 */ /* 0x000fe40000004100 */
[----:B------:R-:W-:Y:S01]  /*10f90*/  FFMA.FTZ R55, R12, R45, -R55 ;  /* 0x0000002d0c377223 */ /* 0x000fe20000010837 */
[----:B------:R-:W-:Y:S02]  /*10fa0*/  HADD2.F32 R33, -RZ, R57.H0_H0 ;  /* 0x20000039ff217230 */ /* 0x000fe40000004100 */
[----:B------:R-:W-:Y:S01]  /*10fb0*/  FMUL.FTZ R63, R32, R35 ;  /* 0x00000023203f7220 */ /* 0x000fe20000410000 */
[----:B------:R-:W-:-:S02]  /*10fc0*/  HADD2.F32 R10, -RZ, R31.H0_H0 ;  /* 0x2000001fff0a7230 */ /* 0x000fc40000004100 */
[----:B------:R-:W-:Y:S01]  /*10fd0*/  FFMA.FTZ R53, R12, R53, R28 ;  /* 0x000000350c357223 */ /* 0x000fe2000001001c */
[----:B------:R-:W-:Y:S02]  /*10fe0*/  HADD2.F32 R13, -RZ, R49.H0_H0 ;  /* 0x20000031ff0d7230 */ /* 0x000fe40000004100 */
[----:B------:R-:W-:Y:S01]  /*10ff0*/  FMUL.FTZ R32, R32, R29 ;  /* 0x0000001d20207220 */ /* 0x000fe20000410000 */
[----:B------:R-:W-:Y:S02]  /*11000*/  HADD2.F32 R20, -RZ, R20.H1_H1 ;  /* 0x30000014ff147230 */ /* 0x000fe40000004100 */
[C---:B------:R-:W-:Y:S01]  /*11010*/  FMUL.FTZ R45, R10.reuse, R33 ;  /* 0x000000210a2d7220 */ /* 0x040fe20000410000 */
[----:B------:R-:W-:Y:S02]  /*11020*/  HADD2.F32 R6, -RZ, R15.H0_H0 ;  /* 0x2000000fff067230 */ /* 0x000fe40000004100 */
[----:B------:R-:W-:Y:S01]  /*11030*/  FMUL.FTZ R10, R10, R13 ;  /* 0x0000000d0a0a7220 */ /* 0x000fe20000410000 */
[----:B------:R-:W-:Y:S01]  /*11040*/  F2FP.F16.E4M3.UNPACK_B R28, R51.H1 ;  /* 0x00000033ff1c723e */ /* 0x000fe200030006ff */
[C---:B------:R-:W-:Y:S01]  /*11050*/  FFMA.FTZ R65, R20.reuse, R29, -R63 ;  /* 0x0000001d14417223 */ /* 0x040fe2000001083f */
[----:B------:R-:W-:Y:S01]  /*11060*/  F2FP.F16.E4M3.UNPACK_B R12, R44.H1 ;  /* 0x0000002cff0c723e */ /* 0x000fe200030006ff */
[----:B------:R-:W-:Y:S01]  /*11070*/  FFMA.FTZ R67, R20, R35, R32 ;  /* 0x0000002314437223 */ /* 0x000fe20000010020 */
[----:B------:R-:W-:Y:S01]  /*11080*/  FFMA.FTZ R56, R6, R33, R10 ;  /* 0x0000002106387223 */ /* 0x000fe2000001000a */
[----:B------:R-:W-:-:S02]  /*11090*/  HADD2.F32 R20, -RZ, R49.H1_H1 ;  /* 0x30000031ff147230 */ /* 0x000fc40000004100 */
[----:B------:R-:W-:Y:S01]  /*110a0*/  FFMA.FTZ R54, R6, R13, -R45 ;  /* 0x0000000d06367223 */ /* 0x000fe2000001082d */
[----:B------:R-:W-:Y:S01]  /*110b0*/  HADD2.F32 R32, -RZ, R57.H1_H1 ;  /* 0x30000039ff207230 */ /* 0x000fe20000004100 */
[----:B------:R-:W-:Y:S01]  /*110c0*/  F2FP.F16.E4M3.UNPACK_B R51, R51 ;  /* 0x00000033ff33723e */ /* 0x000fe200020006ff */
[----:B------:R-:W-:Y:S01]  /*110d0*/  HADD2.F32 R31, -RZ, R31.H1_H1 ;  /* 0x3000001fff1f7230 */ /* 0x000fe20000004100 */
[----:B------:R-:W-:Y:S01]  /*110e0*/  F2FP.F16.E4M3.UNPACK_B R44, R44 ;  /* 0x0000002cff2c723e */ /* 0x000fe200020006ff */
[----:B------:R-:W-:Y:S02]  /*110f0*/  HADD2.F32 R29, -RZ, R28.H0_H0 ;  /* 0x2000001cff1d7230 */ /* 0x000fe40000004100 */
[----:B------:R-:W-:Y:S02]  /*11100*/  HADD2.F32 R10, -RZ, R8.H0_H0 ;  /* 0x20000008ff0a7230 */ /* 0x000fe40000004100 */
[----:B------:R-:W-:Y:S01]  /*11110*/  FMUL.FTZ R58, R31, R32 ;  /* 0x000000201f3a7220 */ /* 0x000fe20000410000 */
[----:B------:R-:W-:-:S02]  /*11120*/  HADD2.F32 R13, -RZ, R12.H0_H0 ;  /* 0x2000000cff0d7230 */ /* 0x000fc40000004100 */
[----:B------:R-:W-:Y:S01]  /*11130*/  FMUL.FTZ R33, R31, R20 ;  /* 0x000000141f217220 */ /* 0x000fe20000410000 */
[----:B------:R-:W-:Y:S02]  /*11140*/  HADD2.F32 R15, -RZ, R15.H1_H1 ;  /* 0x3000000fff0f7230 */ /* 0x000fe40000004100 */
[C---:B------:R-:W-:Y:S01]  /*11150*/  FMUL.FTZ R31, R10.reuse, R29 ;  /* 0x0000001d0a1f7220 */ /* 0x040fe20000410000 */
[----:B------:R-:W-:Y:S02]  /*11160*/  HADD2.F32 R6, -RZ, R4.H0_H0 ;  /* 0x20000004ff067230 */ /* 0x000fe40000004100 */
[----:B------:R-:W-:Y:S01]  /*11170*/  FMUL.FTZ R10, R10, R13 ;  /* 0x0000000d0a0a7220 */ /* 0x000fe20000410000 */
[----:B------:R-:W-:Y:S02]  /*11180*/  HADD2.F32 R8, -RZ, R8.H1_H1 ;  /* 0x30000008ff087230 */ /* 0x000fe40000004100 */
[C---:B------:R-:W-:Y:S01]  /*11190*/  FFMA.FTZ R63, R15.reuse, R32, R33 ;  /* 0x000000200f3f7223 */ /* 0x040fe20000010021 */
[----:B------:R-:W-:Y:S01]  /*111a0*/  FFMA.FTZ R57, R15, R20, -R58 ;  /* 0x000000140f397223 */ /* 0x000fe2000001083a */
[----:B------:R-:W-:Y:S01]  /*111b0*/  FFMA.FTZ R32, R6, R29, R10 ;  /* 0x0000001d06207223 */ /* 0x000fe2000001000a */
[----:B------:R-:W-:-:S02]  /*111c0*/  HADD2.F32 R29, -RZ, R28.H1_H1 ;  /* 0x3000001cff1d7230 */ /* 0x000fc40000004100 */
[----:B------:R-:W-:Y:S01]  /*111d0*/  FFMA.FTZ R20, R6, R13, -R31 ;  /* 0x0000000d06147223 */ /* 0x000fe2000001081f */
[----:B------:R-:W-:Y:S01]  /*111e0*/  HADD2.F32 R13, -RZ, R12.H1_H1 ;  /* 0x3000000cff0d7230 */ /* 0x000fe20000004100 */
[----:B------:R-:W-:Y:S01]  /*111f0*/  F2FP.F16.E4M3.UNPACK_B R10, R48.H1 ;  /* 0x00000030ff0a723e */ /* 0x000fe200030006ff */
[----:B------:R-:W-:Y:S02]  /*11200*/  HADD2.F32 R4, -RZ, R4.H1_H1 ;  /* 0x30000004ff047230 */ /* 0x000fe40000004100 */
[C---:B------:R-:W-:Y:S01]  /*11210*/  FMUL.FTZ R31, R8.reuse, R29 ;  /* 0x0000001d081f7220 */ /* 0x040fe20000410000 */
[----:B------:R-:W-:Y:S02]  /*11220*/  HADD2.F32 R15, -RZ, R51.H0_H0 ;  /* 0x20000033ff0f7230 */ /* 0x000fe40000004100 */
[-C--:B------:R-:W-:Y:S01]  /*11230*/  FMUL.FTZ R8, R8, R13.reuse ;  /* 0x0000000d08087220 */ /* 0x080fe20000410000 */
[----:B------:R-:W-:Y:S02]  /*11240*/  HADD2.F32 R6, -RZ, R9.H0_H0 ;  /* 0x20000009ff067230 */ /* 0x000fe40000004100 */
[----:B------:R-:W-:Y:S01]  /*11250*/  FFMA.FTZ R33, R4, R13, -R31 ;  /* 0x0000000d04217223 */ /* 0x000fe2000001081f */
[----:B------:R-:W-:-:S02]  /*11260*/  HADD2.F32 R13, -RZ, R44.H0_H0 ;  /* 0x2000002cff0d7230 */ /* 0x000fc40000004100 */
[----:B------:R-:W-:Y:S01]  /*11270*/  FFMA.FTZ R35, R4, R29, R8 ;  /* 0x0000001d04237223 */ /* 0x000fe20000010008 */
[----:B------:R-:W-:Y:S02]  /*11280*/  HADD2.F32 R8, -RZ, R51.H1_H1 ;  /* 0x30000033ff087230 */ /* 0x000fe40000004100 */
[C---:B------:R-:W-:Y:S01]  /*11290*/  FMUL.FTZ R29, R6.reuse, R15 ;  /* 0x0000000f061d7220 */ /* 0x040fe20000410000 */
[----:B------:R-:W-:Y:S02]  /*112a0*/  HADD2.F32 R9, -RZ, R9.H1_H1 ;  /* 0x30000009ff097230 */ /* 0x000fe40000004100 */
[----:B------:R-:W-:Y:S01]  /*112b0*/  FMUL.FTZ R31, R6, R13 ;  /* 0x0000000d061f7220 */ /* 0x000fe20000410000 */
[--C-:B------:R-:W-:Y:S01]  /*112c0*/  HADD2.F32 R4, -RZ, R5.reuse.H0_H0 ;  /* 0x20000005ff047230 */ /* 0x100fe20000004100 */
[----:B------:R-:W-:Y:S01]  /*112d0*/  F2FP.F16.E4M3.UNPACK_B R48, R48 ;  /* 0x00000030ff30723e */ /* 0x000fe200020006ff */
[----:B------:R-:W-:Y:S02]  /*112e0*/  HADD2.F32 R44, -RZ, R44.H1_H1 ;  /* 0x3000002cff2c7230 */ /* 0x000fe40000004100 */
[----:B------:R-:W-:Y:S01]  /*112f0*/  FMUL.FTZ R6, R9, R8 ;  /* 0x0000000809067220 */ /* 0x000fe20000410000 */
[----:B------:R-:W-:-:S02]  /*11300*/  HADD2.F32 R5, -RZ, R5.H1_H1 ;  /* 0x30000005ff057230 */ /* 0x000fc40000004100 */
[C---:B------:R-:W-:Y:S01]  /*11310*/  FFMA.FTZ R29, R4.reuse, R13, -R29 ;  /* 0x0000000d041d7223 */ /* 0x040fe2000001081d */
[----:B------:R-:W-:Y:S01]  /*11320*/  FFMA.FTZ R31, R4, R15, R31 ;  /* 0x0000000f041f7223 */ /* 0x000fe2000001001f */
[-C--:B------:R-:W-:Y:S01]  /*11330*/  F2FP.F16.E4M3.UNPACK_B R4, R47.reuse.H1 ;  /* 0x0000002fff04723e */ /* 0x080fe200030006ff */
[-C--:B------:R-:W-:Y:S01]  /*11340*/  FMUL.FTZ R9, R9, R44.reuse ;  /* 0x0000002c09097220 */ /* 0x080fe20000410000 */
[C---:B------:R-:W-:Y:S01]  /*11350*/  FFMA.FTZ R44, R5.reuse, R44, -R6 ;  /* 0x0000002c052c7223 */ /* 0x040fe20000010806 */
[----:B------:R-:W-:Y:S01]  /*11360*/  HADD2.F32 R13, -RZ, R10.H0_H0 ;  /* 0x2000000aff0d7230 */ /* 0x000fe20000004100 */
[----:B------:R-:W-:Y:S01]  /*11370*/  F2FP.F16.E4M3.UNPACK_B R47, R47 ;  /* 0x0000002fff2f723e */ /* 0x000fe200020006ff */
[----:B------:R-:W-:Y:S02]  /*11380*/  HADD2.F32 R6, -RZ, R30.H0_H0 ;  /* 0x2000001eff067230 */ /* 0x000fe40000004100 */
[----:B------:R-:W-:Y:S01]  /*11390*/  FFMA.FTZ R12, R5, R8, R9 ;  /* 0x00000008050c7223 */ /* 0x000fe20000010009 */
[----:B------:R-:W-:-:S02]  /*113a0*/  HADD2.F32 R5, -RZ, R4.H0_H0 ;  /* 0x20000004ff057230 */ /* 0x000fc40000004100 */
[----:B------:R-:W-:Y:S02]  /*113b0*/  HADD2.F32 R9, -RZ, R4.H1_H1 ;  /* 0x30000004ff097230 */ /* 0x000fe40000004100 */
[C---:B------:R-:W-:Y:S01]  /*113c0*/  FMUL.FTZ R45, R6.reuse, R13 ;  /* 0x0000000d062d7220 */ /* 0x040fe20000410000 */
[----:B------:R-:W-:Y:S02]  /*113d0*/  HADD2.F32 R4, -RZ, R14.H0_H0 ;  /* 0x2000000eff047230 */ /* 0x000fe40000004100 */
[-C--:B------:R-:W-:Y:S01]  /*113e0*/  FMUL.FTZ R49, R6, R5.reuse ;  /* 0x0000000506317220 */ /* 0x080fe20000410000 */
[----:B------:R-:W-:Y:S02]  /*113f0*/  HADD2.F32 R15, -RZ, R10.H1_H1 ;  /* 0x3000000aff0f7230 */ /* 0x000fe40000004100 */
[----:B------:R-:W-:Y:S02]  /*11400*/  HADD2.F32 R30, -RZ, R30.H1_H1 ;  /* 0x3000001eff1e7230 */ /* 0x000fe40000004100 */
[----:B------:R-:W-:Y:S01]  /*11410*/  FFMA.FTZ R45, R4, R5, -R45 ;  /* 0x00000005042d7223 */ /* 0x000fe2000001082d */
[----:B------:R-:W-:-:S02]  /*11420*/  HADD2.F32 R14, -RZ, R14.H1_H1 ;  /* 0x3000000eff0e7230 */ /* 0x000fc40000004100 */
[----:B------:R-:W-:Y:S01]  /*11430*/  FFMA.FTZ R49, R4, R13, R49 ;  /* 0x0000000d04317223 */ /* 0x000fe20000010031 */
[--C-:B------:R-:W-:Y:S02]  /*11440*/  HADD2.F32 R6, -RZ, R47.reuse.H0_H0 ;  /* 0x2000002fff067230 */ /* 0x100fe40000004100 */
[C---:B------:R-:W-:Y:S01]  /*11450*/  FMUL.FTZ R5, R30.reuse, R15 ;  /* 0x0000000f1e057220 */ /* 0x040fe20000410000 */
[-C--:B------:R-:W-:Y:S01]  /*11460*/  FMUL.FTZ R30, R30, R9.reuse ;  /* 0x000000091e1e7220 */ /* 0x080fe20000410000 */
[----:B------:R-:W-:Y:S02]  /*11470*/  HADD2.F32 R8, -RZ, R47.H1_H1 ;  /* 0x3000002fff087230 */ /* 0x000fe40000004100 */
[C---:B------:R-:W-:Y:S01]  /*11480*/  FFMA.FTZ R28, R14.reuse, R9, -R5 ;  /* 0x000000090e1c7223 */ /* 0x040fe20000010805 */
[----:B------:R-:W-:Y:S02]  /*11490*/  HADD2.F32 R9, -RZ, R48.H0_H0 ;  /* 0x20000030ff097230 */ /* 0x000fe40000004100 */
[----:B------:R-:W-:Y:S01]  /*114a0*/  FFMA.FTZ R30, R14, R15, R30 ;  /* 0x0000000f0e1e7223 */ /* 0x000fe2000001001e */
[----:B------:R-:W-:-:S02]  /*114b0*/  HADD2.F32 R5, -RZ, R11.H0_H0 ;  /* 0x2000000bff057230 */ /* 0x000fc40000004100 */
[----:B------:R-:W-:Y:S01]  /*114c0*/  HADD2.F32 R48, -RZ, R48.H1_H1 ;  /* 0x30000030ff307230 */ /* 0x000fe20000004100 */
[----:B------:R-:W-:Y:S01]  /*114d0*/  F2FP.SATFINITE.E4M3.F32.PACK_AB_MERGE_C R28, R28, R45, RZ ;  /* 0x0000002d1c1c723e */ /* 0x000fe200048070ff */
[----:B------:R-:W-:Y:S02]  /*114e0*/  HADD2.F32 R11, -RZ, R11.H1_H1 ;  /* 0x3000000bff0b7230 */ /* 0x000fe40000004100 */
[CC--:B------:R-:W-:Y:S01]  /*114f0*/  FMUL.FTZ R13, R5.reuse, R9.reuse ;  /* 0x00000009050d7220 */ /* 0x0c0fe20000410000 */
[--C-:B------:R-:W-:Y:S02]  /*11500*/  HADD2.F32 R4, -RZ, R7.reuse.H0_H0 ;  /* 0x20000007ff047230 */ /* 0x100fe40000004100 */
[----:B------:R-:W-:Y:S01]  /*11510*/  FMUL.FTZ R10, R5, R6 ;  /* 0x00000006050a7220 */ /* 0x000fe20000410000 */
        /* <DEDUP_REMOVED lines=24> */
.L_x_1308:
[----:B------:R-:W-:Y:S05]  /*116a0*/  BSYNC B1 ;  /* 0x0000000000017941 */ /* 0x000fea0003800000 */
.L_x_1307:
[----:B------:R-:W-:Y:S05]  /*116b0*/  @P0 BRA `(.L_x_1294) ;  /* 0x0000000c00d80947 */ /* 0x000fea0003800000 */
[----:B-1----:R-:W2:Y:S04]  /*116c0*/  LDL R10, [R1+0x74] ;  /* 0x00007400010a7983 */ /* 0x002ea80000100800 */
[----:B------:R-:W3:Y:S01]  /*116d0*/  LDL R56, [R1+0x94] ;  /* 0x0000940001387983 */ /* 0x000ee20000100800 */
[----:B-----5:R-:W-:Y:S01]  /*116e0*/  SHF.R.U32.HI R4, RZ, 0x8, R37 ;  /* 0x00000008ff047819 */ /* 0x020fe20000011625 */
[----:B------:R-:W-:Y:S01]  /*116f0*/  VIADD R8, R230, 0x40 ;  /* 0x00000040e6087836 */ /* 0x000fe20000000000 */
[----:B------:R-:W-:Y:S01]  /*11700*/  SHF.R.U32.HI R0, RZ, 0x8, R36 ;  /* 0x00000008ff007819 */ /* 0x000fe20000011624 */
[----:B------:R-:W-:Y:S01]  /*11710*/  IMAD.IADD R21, R22, 0x1, R21 ;  /* 0x0000000116157824 */ /* 0x000fe200078e0215 */
[----:B------:R-:W-:Y:S02]  /*11720*/  LOP3.LUT R5, R37, 0xff, RZ, 0xc0, !PT ;  /* 0x000000ff25057812 */ /* 0x000fe400078ec0ff */
[----:B------:R-:W-:-:S02]  /*11730*/  LOP3.LUT R4, R4, 0xff, RZ, 0xc0, !PT ;  /* 0x000000ff04047812 */ /* 0x000fc400078ec0ff */
[----:B0-----:R-:W-:Y:S02]  /*11740*/  LOP3.LUT R3, R36, 0xff, RZ, 0xc0, !PT ;  /* 0x000000ff24037812 */ /* 0x001fe400078ec0ff */
[----:B------:R-:W-:Y:S02]  /*11750*/  LOP3.LUT R0, R0, 0xff, RZ, 0xc0, !PT ;  /* 0x000000ff00007812 */ /* 0x000fe400078ec0ff */
[----:B------:R-:W-:Y:S01]  /*11760*/  PRMT R12, R4, 0x7604, R5 ;  /* 0x00007604040c7816 */ /* 0x000fe20000000005 */
[----:B------:R-:W-:Y:S01]  /*11770*/  IMAD.SHL.U32 R5, R8, 0x80, RZ ;  /* 0x0000008008057824 */ /* 0x000fe200078e00ff */
[----:B------:R-:W-:Y:S02]  /*11780*/  PRMT R13, R0, 0x7604, R3 ;  /* 0x00007604000d7816 */ /* 0x000fe40000000003 */
[----:B------:R-:W-:Y:S02]  /*11790*/  SHF.R.U32.HI R3, RZ, 0x8, R39 ;  /* 0x00000008ff037819 */ /* 0x000fe40000011627 */
[----:B------:R-:W-:-:S02]  /*117a0*/  SHF.R.U32.HI R0, RZ, 0x8, R40 ;  /* 0x00000008ff007819 */ /* 0x000fc40000011628 */
[----:B------:R-:W-:Y:S02]  /*117b0*/  LOP3.LUT R8, R5, 0x380, RZ, 0xc0, !PT ;  /* 0x0000038005087812 */ /* 0x000fe400078ec0ff */
[----:B------:R-:W-:Y:S02]  /*117c0*/  LOP3.LUT R4, R39, 0xff, RZ, 0xc0, !PT ;  /* 0x000000ff27047812 */ /* 0x000fe400078ec0ff */
[----:B------:R-:W-:Y:S02]  /*117d0*/  LOP3.LUT R3, R3, 0xff, RZ, 0xc0, !PT ;  /* 0x000000ff03037812 */ /* 0x000fe400078ec0ff */
[----:B------:R-:W-:Y:S02]  /*117e0*/  LOP3.LUT R5, R0, 0xff, RZ, 0xc0, !PT ;  /* 0x000000ff00057812 */ /* 0x000fe400078ec0ff */
[----:B------:R-:W-:Y:S02]  /*117f0*/  LOP3.LUT R0, R8, 0x70, R21, 0xf8, !PT ;  /* 0x0000007008007812 */ /* 0x000fe400078ef815 */
[----:B------:R-:W-:-:S02]  /*11800*/  SHF.R.U32.HI R9, RZ, 0x3, R8 ;  /* 0x00000003ff097819 */ /* 0x000fc40000011608 */
[----:B------:R-:W-:Y:S02]  /*11810*/  SHF.R.U32.HI R6, RZ, 0x8, R38 ;  /* 0x00000008ff067819 */ /* 0x000fe40000011626 */
[----:B------:R-:W-:Y:S02]  /*11820*/  PRMT R14, R3, 0x7604, R4 ;  /* 0x00007604030e7816 */ /* 0x000fe40000000004 */
[----:B------:R-:W-:Y:S02]  /*11830*/  LOP3.LUT R3, R0, R9, RZ, 0x3c, !PT ;  /* 0x0000000900037212 */ /* 0x000fe400078e3cff */
[----:B------:R-:W-:Y:S02]  /*11840*/  LOP3.LUT R7, R38, 0xff, RZ, 0xc0, !PT ;  /* 0x000000ff26077812 */ /* 0x000fe400078ec0ff */
[----:B------:R-:W-:Y:S02]  /*11850*/  LOP3.LUT R6, R6, 0xff, RZ, 0xc0, !PT ;  /* 0x000000ff06067812 */ /* 0x000fe400078ec0ff */
[----:B------:R-:W-:-:S02]  /*11860*/  SHF.R.U32.HI R8, RZ, 0x8, R41 ;  /* 0x00000008ff087819 */ /* 0x000fc40000011629 */
[----:B------:R-:W-:Y:S02]  /*11870*/  PRMT R15, R6, 0x7604, R7 ;  /* 0x00007604060f7816 */ /* 0x000fe40000000007 */
[----:B------:R-:W-:Y:S02]  /*11880*/  LOP3.LUT R6, R40, 0xff, RZ, 0xc0, !PT ;  /* 0x000000ff28067812 */ /* 0x000fe400078ec0ff */
[----:B------:R-:W-:Y:S02]  /*11890*/  SHF.R.U32.HI R30, RZ, 0x8, R43 ;  /* 0x00000008ff1e7819 */ /* 0x000fe4000001162b */
[----:B------:R-:W-:Y:S02]  /*118a0*/  PRMT R29, R5, 0x7604, R6 ;  /* 0x00007604051d7816 */ /* 0x000fe40000000006 */
[----:B------:R-:W-:Y:S02]  /*118b0*/  LOP3.LUT R20, R41, 0xff, RZ, 0xc0, !PT ;  /* 0x000000ff29147812 */ /* 0x000fe400078ec0ff */
[----:B------:R-:W-:-:S02]  /*118c0*/  LOP3.LUT R31, R43, 0xff, RZ, 0xc0, !PT ;  /* 0x000000ff2b1f7812 */ /* 0x000fc400078ec0ff */
[----:B------:R-:W-:Y:S02]  /*118d0*/  LOP3.LUT R30, R30, 0xff, RZ, 0xc0, !PT ;  /* 0x000000ff1e1e7812 */ /* 0x000fe400078ec0ff */
[----:B------:R-:W-:Y:S02]  /*118e0*/  SHF.R.U32.HI R21, RZ, 0x8, R42 ;  /* 0x00000008ff157819 */ /* 0x000fe4000001162a */
[----:B------:R-:W-:Y:S02]  /*118f0*/  PRMT R30, R30, 0x7604, R31 ;  /* 0x000076041e1e7816 */ /* 0x000fe4000000001f */
[----:B------:R-:W-:Y:S02]  /*11900*/  SHF.R.U32.HI R31, RZ, 0x10, R41 ;  /* 0x00000010ff1f7819 */ /* 0x000fe40000011629 */
[----:B------:R-:W-:Y:S02]  /*11910*/  LOP3.LUT R28, R42, 0xff, RZ, 0xc0, !PT ;  /* 0x000000ff2a1c7812 */ /* 0x000fe400078ec0ff */
[----:B------:R-:W-:Y:S01]  /*11920*/  LOP3.LUT R21, R21, 0xff, RZ, 0xc0, !PT ;  /* 0x000000ff15157812 */ /* 0x000fe200078ec0ff */
[----:B------:R-:W-:Y:S01]  /*11930*/  IMAD.U32 R31, R31, 0x10000, RZ ;  /* 0x000100001f1f7824 */ /* 0x000fe200078e00ff */
[----:B------:R-:W-:-:S02]  /*11940*/  LOP3.LUT R13, R13, 0xff0000, R36, 0xf8, !PT ;  /* 0x00ff00000d0d7812 */ /* 0x000fc400078ef824 */
[----:B------:R-:W-:Y:S02]  /*11950*/  PRMT R35, R21, 0x7604, R28 ;  /* 0x0000760415237816 */ /* 0x000fe4000000001c */
[----:B------:R-:W-:Y:S02]  /*11960*/  SHF.R.U32.HI R21, RZ, 0x10, R39 ;  /* 0x00000010ff157819 */ /* 0x000fe40000011627 */
[----:B------:R-:W-:Y:S02]  /*11970*/  LOP3.LUT R29, R29, 0xff0000, R40, 0xf8, !PT ;  /* 0x00ff00001d1d7812 */ /* 0x000fe400078ef828 */
[----:B------:R-:W-:Y:S01]  /*11980*/  LOP3.LUT R35, R35, 0xff0000, R42, 0xf8, !PT ;  /* 0x00ff000023237812 */ /* 0x000fe200078ef82a */
[----:B------:R-:W-:Y:S01]  /*11990*/  IMAD.U32 R21, R21, 0x10000, RZ ;  /* 0x0001000015157824 */ /* 0x000fe200078e00ff */
[----:B------:R-:W-:Y:S02]  /*119a0*/  SHF.R.U32.HI R45, RZ, 0x10, R43 ;  /* 0x00000010ff2d7819 */ /* 0x000fe4000001162b */
[----:B------:R-:W-:-:S02]  /*119b0*/  LOP3.LUT R15, R15, 0xff0000, R38, 0xf8, !PT ;  /* 0x00ff00000f0f7812 */ /* 0x000fc400078ef826 */
[----:B------:R-:W-:Y:S01]  /*119c0*/  LOP3.LUT R42, R35, 0xff000000, R42, 0xf8, !PT ;  /* 0xff000000232a7812 */ /* 0x000fe200078ef82a */
[----:B------:R-:W-:Y:S01]  /*119d0*/  IMAD.U32 R45, R45, 0x10000, RZ ;  /* 0x000100002d2d7824 */ /* 0x000fe200078e00ff */
[----:B------:R-:W-:Y:S02]  /*119e0*/  LOP3.LUT R21, R14, 0xff0000, R21, 0xf8, !PT ;  /* 0x00ff00000e157812 */ /* 0x000fe400078ef815 */
[----:B------:R-:W-:Y:S02]  /*119f0*/  LOP3.LUT R34, R15, 0xff000000, R38, 0xf8, !PT ;  /* 0xff0000000f227812 */ /* 0x000fe400078ef826 */
[----:B------:R-:W-:Y:S02]  /*11a00*/  LOP3.LUT R38, R21, 0xff000000, R39, 0xf8, !PT ;  /* 0xff00000015267812 */ /* 0x000fe400078ef827 */
[----:B------:R-:W-:-:S04]  /*11a10*/  LOP3.LUT R45, R30, 0xff0000, R45, 0xf8, !PT ;  /* 0x00ff00001e2d7812 */ /* 0x000fc800078ef82d */
[----:B------:R-:W-:Y:S02]  /*11a20*/  LOP3.LUT R45, R45, 0xff000000, R43, 0xf8, !PT ;  /* 0xff0000002d2d7812 */ /* 0x000fe400078ef82b */
[----:B--2---:R-:W-:Y:S02]  /*11a30*/  IADD3 R0, R18, R3, R10 ;  /* 0x0000000312007210 */ /* 0x004fe40007ffe00a */
[----:B------:R-:W-:Y:S01]  /*11a40*/  LOP3.LUT R3, R8, 0xff, RZ, 0xc0, !PT ;  /* 0x000000ff08037812 */ /* 0x000fe200078ec0ff */
[----:B---3--:R-:W0:Y:S03]  /*11a50*/  LDS.128 R4, [R56+0x1c400] ;  /* 0x01c4000038047984 */ /* 0x008e260000000c00 */
[----:B------:R-:W-:Y:S01]  /*11a60*/  PRMT R20, R3, 0x7604, R20 ;  /* 0x0000760403147816 */ /* 0x000fe20000000014 */
[----:B------:R-:W1:Y:S01]  /*11a70*/  LDS.128 R8, [R0+0x1c400] ;  /* 0x01c4000000087984 */ /* 0x000e620000000c00 */
[----:B------:R-:W-:-:S02]  /*11a80*/  SHF.R.U32.HI R3, RZ, 0x10, R37 ;  /* 0x00000010ff037819 */ /* 0x000fc40000011625 */
[----:B------:R-:W-:Y:S02]  /*11a90*/  LOP3.LUT R33, R20, 0xff0000, R31, 0xf8, !PT ;  /* 0x00ff000014217812 */ /* 0x000fe400078ef81f */
[----:B------:R-:W-:Y:S01]  /*11aa0*/  LOP3.LUT R31, R13, 0xff000000, R36, 0xf8, !PT ;  /* 0xff0000000d1f7812 */ /* 0x000fe200078ef824 */
[----:B------:R-:W-:-:S05]  /*11ab0*/  IMAD.U32 R3, R3, 0x10000, RZ ;  /* 0x0001000003037824 */ /* 0x000fca00078e00ff */
[----:B------:R-:W-:-:S04]  /*11ac0*/  LOP3.LUT R3, R12, 0xff0000, R3, 0xf8, !PT ;  /* 0x00ff00000c037812 */ /* 0x000fc800078ef803 */
[----:B------:R-:W-:Y:S02]  /*11ad0*/  LOP3.LUT R36, R3, 0xff000000, R37, 0xf8, !PT ;  /* 0xff00000003247812 */ /* 0x000fe400078ef825 */
[----:B------:R-:W-:Y:S02]  /*11ae0*/  LOP3.LUT R37, R29, 0xff000000, R40, 0xf8, !PT ;  /* 0xff0000001d257812 */ /* 0x000fe400078ef828 */
[----:B------:R-:W-:Y:S02]  /*11af0*/  LOP3.LUT R40, R33, 0xff000000, R41, 0xf8, !PT ;  /* 0xff00000021287812 */ /* 0x000fe400078ef829 */
[----:B------:R-:W-:Y:S02]  /*11b00*/  F2FP.F16.E4M3.UNPACK_B R32, R36 ;  /* 0x00000024ff20723e */ /* 0x000fe400020006ff */
[-C--:B------:R-:W-:Y:S02]  /*11b10*/  F2FP.F16.E4M3.UNPACK_B R35, R40.reuse ;  /* 0x00000028ff23723e */ /* 0x080fe400020006ff */
[----:B------:R-:W-:Y:S01]  /*11b20*/  F2FP.F16.E4M3.UNPACK_B R40, R40.H1 ;  /* 0x00000028ff28723e */ /* 0x000fe200030006ff */
[----:B------:R-:W-:Y:S01]  /*11b30*/  HADD2.F32 R33, -RZ, R32.H0_H0 ;  /* 0x20000020ff217230 */ /* 0x000fe20000004100 */
[----:B------:R-:W-:Y:S01]  /*11b40*/  F2FP.F16.E4M3.UNPACK_B R36, R36.H1 ;  /* 0x00000024ff24723e */ /* 0x000fe200030006ff */
[----:B------:R-:W-:Y:S01]  /*11b50*/  HADD2.F32 R39, -RZ, R35.H0_H0 ;  /* 0x20000023ff277230 */ /* 0x000fe20000004100 */
[----:B0-----:R-:W-:-:S02]  /*11b60*/  F2FP.F16.E4M3.UNPACK_B R12, R5 ;  /* 0x00000005ff0c723e */ /* 0x001fc400020006ff */
[----:B------:R-:W-:Y:S02]  /*11b70*/  F2FP.F16.E4M3.UNPACK_B R14, R7 ;  /* 0x00000007ff0e723e */ /* 0x000fe400020006ff */
[----:B-1----:R-:W-:Y:S02]  /*11b80*/  F2FP.F16.E4M3.UNPACK_B R20, R9 ;  /* 0x00000009ff14723e */ /* 0x002fe400020006ff */
[----:B------:R-:W-:Y:S02]  /*11b90*/  F2FP.F16.E4M3.UNPACK_B R15, R7.H1 ;  /* 0x00000007ff0f723e */ /* 0x000fe400030006ff */
[-C--:B------:R-:W-:Y:S01]  /*11ba0*/  F2FP.F16.E4M3.UNPACK_B R7, R6.reuse ;  /* 0x00000006ff07723e */ /* 0x080fe200020006ff */
[----:B------:R-:W-:Y:S01]  /*11bb0*/  HADD2.F32 R28, -RZ, R20.H0_H0 ;  /* 0x20000014ff1c7230 */ /* 0x000fe20000004100 */
[----:B------:R-:W-:Y:S01]  /*11bc0*/  F2FP.F16.E4M3.UNPACK_B R13, R6.H1 ;  /* 0x00000006ff0d723e */ /* 0x000fe200030006ff */
[----:B------:R-:W-:Y:S01]  /*11bd0*/  HADD2.F32 R6, -RZ, R12.H0_H0 ;  /* 0x2000000cff067230 */ /* 0x000fe20000004100 */
[----:B------:R-:W-:Y:S01]  /*11be0*/  F2FP.F16.E4M3.UNPACK_B R21, R9.H1 ;  /* 0x00000009ff15723e */ /* 0x000fe200030006ff */
[----:B------:R-:W-:-:S02]  /*11bf0*/  HADD2.F32 R20, -RZ, R20.H1_H1 ;  /* 0x30000014ff147230 */ /* 0x000fc40000004100 */
[C---:B------:R-:W-:Y:S01]  /*11c00*/  FMUL.FTZ R44, R28.reuse, R33 ;  /* 0x000000211c2c7220 */ /* 0x040fe20000410000 */
[----:B------:R-:W-:Y:S01]  /*11c10*/  FMUL.FTZ R41, R28, R39 ;  /* 0x000000271c297220 */ /* 0x000fe20000410000 */
[----:B------:R-:W-:Y:S01]  /*11c20*/  F2FP.F16.E4M3.UNPACK_B R29, R11 ;  /* 0x0000000bff1d723e */ /* 0x000fe200020006ff */
[----:B------:R-:W-:Y:S02]  /*11c30*/  HADD2.F32 R12, -RZ, R12.H1_H1 ;  /* 0x3000000cff0c7230 */ /* 0x000fe40000004100 */
[C---:B------:R-:W-:Y:S01]  /*11c40*/  FFMA.FTZ R44, R6.reuse, R39, R44 ;  /* 0x00000027062c7223 */ /* 0x040fe2000001002c */
[----:B------:R-:W-:Y:S01]  /*11c50*/  FFMA.FTZ R43, R6, R33, -R41 ;  /* 0x00000021062b7223 */ /* 0x000fe20000010829 */
[----:B------:R-:W-:Y:S01]  /*11c60*/  HADD2.F32 R39, -RZ, R35.H1_H1 ;  /* 0x30000023ff277230 */ /* 0x000fe20000004100 */
[----:B------:R-:W-:Y:S01]  /*11c70*/  F2FP.F16.E4M3.UNPACK_B R30, R11.H1 ;  /* 0x0000000bff1e723e */ /* 0x000fe200030006ff */
[----:B------:R-:W-:Y:S01]  /*11c80*/  HADD2.F32 R33, -RZ, R32.H1_H1 ;  /* 0x30000020ff217230 */ /* 0x000fe20000004100 */
[-C--:B------:R-:W-:Y:S01]  /*11c90*/  F2FP.F16.E4M3.UNPACK_B R11, R10.reuse ;  /* 0x0000000aff0b723e */ /* 0x080fe200020006ff */
[----:B------:R-:W-:Y:S01]  /*11ca0*/  HADD2.F32 R41, -RZ, R40.H0_H0 ;  /* 0x20000028ff297230 */ /* 0x000fe20000004100 */
[----:B------:R-:W-:Y:S01]  /*11cb0*/  F2FP.F16.E4M3.UNPACK_B R28, R10.H1 ;  /* 0x0000000aff1c723e */ /* 0x000fe200030006ff */
[----:B------:R-:W-:Y:S01]  /*11cc0*/  HADD2.F32 R10, -RZ, R21.H0_H0 ;  /* 0x20000015ff0a7230 */ /* 0x000fe20000004100 */
[----:B------:R-:W-:Y:S01]  /*11cd0*/  F2FP.F16.E4M3.UNPACK_B R5, R5.H1 ;  /* 0x00000005ff05723e */ /* 0x000fe200030006ff */
[----:B------:R-:W-:Y:S01]  /*11ce0*/  FMUL.FTZ R47, R20, R39 ;  /* 0x00000027142f7220 */ /* 0x000fe20000410000 */
[----:B------:R-:W-:-:S02]  /*11cf0*/  HADD2.F32 R35, -RZ, R36.H0_H0 ;  /* 0x20000024ff237230 */ /* 0x000fc40000004100 */
[----:B------:R-:W-:Y:S01]  /*11d00*/  FMUL.FTZ R20, R20, R33 ;  /* 0x0000002114147220 */ /* 0x000fe20000410000 */
[----:B------:R-:W-:Y:S01]  /*11d10*/  FMUL.FTZ R49, R10, R41 ;  /* 0x000000290a317220 */ /* 0x000fe20000410000 */
[----:B------:R-:W-:Y:S02]  /*11d20*/  HADD2.F32 R6, -RZ, R5.H0_H0 ;  /* 0x20000005ff067230 */ /* 0x000fe40000004100 */
[C---:B------:R-:W-:Y:S01]  /*11d30*/  FFMA.FTZ R46, R12.reuse, R33, -R47 ;  /* 0x000000210c2e7223 */ /* 0x040fe2000001082f */
[----:B------:R-:W-:Y:S01]  /*11d40*/  FFMA.FTZ R39, R12, R39, R20 ;  /* 0x000000270c277223 */ /* 0x000fe20000010014 */
[----:B------:R-:W-:Y:S01]  /*11d50*/  FMUL.FTZ R10, R10, R35 ;  /* 0x000000230a0a7220 */ /* 0x000fe20000410000 */
[----:B------:R-:W-:Y:S01]  /*11d60*/  F2FP.F16.E4M3.UNPACK_B R20, R45 ;  /* 0x0000002dff14723e */ /* 0x000fe200020006ff */
[C---:B------:R-:W-:Y:S01]  /*11d70*/  FFMA.FTZ R49, R6.reuse, R35, -R49 ;  /* 0x0000002306317223 */ /* 0x040fe20000010831 */
[-C--:B------:R-:W-:Y:S01]  /*11d80*/  F2FP.F16.E4M3.UNPACK_B R12, R38.reuse ;  /* 0x00000026ff0c723e */ /* 0x080fe200020006ff */
[----:B------:R-:W-:Y:S01]  /*11d90*/  FFMA.FTZ R41, R6, R41, R10 ;  /* 0x0000002906297223 */ /* 0x000fe2000001000a */
[----:B------:R-:W-:Y:S01]  /*11da0*/  HADD2.F32 R40, -RZ, R40.H1_H1 ;  /* 0x30000028ff287230 */ /* 0x000fe20000004100 */
[----:B------:R-:W-:Y:S01]  /*11db0*/  F2FP.F16.E4M3.UNPACK_B R45, R45.H1 ;  /* 0x0000002dff2d723e */ /* 0x000fe200030006ff */
[----:B------:R-:W-:Y:S01]  /*11dc0*/  HADD2.F32 R21, -RZ, R21.H1_H1 ;  /* 0x30000015ff157230 */ /* 0x000fe20000004100 */
[----:B------:R-:W-:Y:S01]  /*11dd0*/  F2FP.F16.E4M3.UNPACK_B R38, R38.H1 ;  /* 0x00000026ff26723e */ /* 0x000fe200030006ff */
[----:B------:R-:W-:Y:S01]  /*11de0*/  HADD2.F32 R35, -RZ, R20.H0_H0 ;  /* 0x20000014ff237230 */ /* 0x000fe20000004100 */
[----:B------:R-:W-:Y:S01]  /*11df0*/  F2FP.F16.E4M3.UNPACK_B R9, R8 ;  /* 0x00000008ff09723e */ /* 0x000fe200020006ff */
[----:B------:R-:W-:-:S02]  /*11e00*/  HADD2.F32 R10, -RZ, R29.H0_H0 ;  /* 0x2000001dff0a7230 */ /* 0x000fc40000004100 */
[C---:B------:R-:W-:Y:S01]  /*11e10*/  FMUL.FTZ R32, R21.reuse, R40 ;  /* 0x0000002815207220 */ /* 0x040fe20000410000 */
[----:B------:R-:W-:Y:S01]  /*11e20*/  HADD2.F32 R36, -RZ, R36.H1_H1 ;  /* 0x30000024ff247230 */ /* 0x000fe20000004100 */
[----:B------:R-:W-:Y:S01]  /*11e30*/  F2FP.F16.E4M3.UNPACK_B R8, R8.H1 ;  /* 0x00000008ff08723e */ /* 0x000fe200030006ff */
[----:B------:R-:W-:Y:S02]  /*11e40*/  HADD2.F32 R33, -RZ, R12.H0_H0 ;  /* 0x2000000cff217230 */ /* 0x000fe40000004100 */
[C---:B------:R-:W-:Y:S01]  /*11e50*/  FMUL.FTZ R47, R10.reuse, R35 ;  /* 0x000000230a2f7220 */ /* 0x040fe20000410000 */
[----:B------:R-:W-:Y:S02]  /*11e60*/  HADD2.F32 R5, -RZ, R5.H1_H1 ;  /* 0x30000005ff057230 */ /* 0x000fe40000004100 */
[----:B------:R-:W-:Y:S01]  /*11e70*/  FMUL.FTZ R21, R21, R36 ;  /* 0x0000002415157220 */ /* 0x000fe20000410000 */
[----:B------:R-:W-:Y:S02]  /*11e80*/  HADD2.F32 R6, -RZ, R14.H0_H0 ;  /* 0x2000000eff067230 */ /* 0x000fe40000004100 */
[----:B------:R-:W-:Y:S01]  /*11e90*/  FMUL.FTZ R10, R10, R33 ;  /* 0x000000210a0a7220 */ /* 0x000fe20000410000 */
[----:B------:R-:W-:-:S02]  /*11ea0*/  HADD2.F32 R20, -RZ, R20.H1_H1 ;  /* 0x30000014ff147230 */ /* 0x000fc40000004100 */
[C---:B------:R-:W-:Y:S01]  /*11eb0*/  FFMA.FTZ R40, R5.reuse, R40, R21 ;  /* 0x0000002805287223 */ /* 0x040fe20000010015 */
[----:B------:R-:W-:Y:S02]  /*11ec0*/  HADD2.F32 R21, -RZ, R45.H0_H0 ;  /* 0x2000002dff157230 */ /* 0x000fe40000004100 */
[C---:B------:R-:W-:Y:S01]  /*11ed0*/  FFMA.FTZ R47, R6.reuse, R33, -R47 ;  /* 0x00000021062f7223 */ /* 0x040fe2000001082f */
[----:B------:R-:W-:Y:S01]  /*11ee0*/  FFMA.FTZ R48, R6, R35, R10 ;  /* 0x0000002306307223 */ /* 0x000fe2000001000a */
[----:B------:R-:W-:Y:S02]  /*11ef0*/  HADD2.F32 R6, -RZ, R30.H0_H0 ;  /* 0x2000001eff067230 */ /* 0x000fe40000004100 */
[----:B------:R-:W-:Y:S01]  /*11f00*/  FFMA.FTZ R36, R5, R36, -R32 ;  /* 0x0000002405247223 */ /* 0x000fe20000010820 */
[----:B------:R-:W-:Y:S01]  /*11f10*/  HADD2.F32 R29, -RZ, R29.H1_H1 ;  /* 0x3000001dff1d7230 */ /* 0x000fe20000004100 */
[----:B------:R-:W-:Y:S01]  /*11f20*/  F2FP.F16.E4M3.UNPACK_B R3, R4 ;  /* 0x00000004ff03723e */ /* 0x000fe200020006ff */
        /* <DEDUP_REMOVED lines=8> */
[----:B------:R-:W-:Y:S01]  /*11fb0*/  F2FP.F16.E4M3.UNPACK_B R4, R4.H1 ;  /* 0x00000004ff04723e */ /* 0x000fe200030006ff */
[C---:B------:R-:W-:Y:S01]  /*11fc0*/  FFMA.FTZ R52, R5.reuse, R10, -R32 ;  /* 0x0000000a05347223 */ /* 0x040fe20000010820 */
[----:B------:R-:W-:Y:S01]  /*11fd0*/  F2FP.F16.E4M3.UNPACK_B R10, R31.H1 ;  /* 0x0000001fff0a723e */ /* 0x000fe200030006ff */
[C---:B------:R-:W-:Y:S01]  /*11fe0*/  FFMA.FTZ R50, R14.reuse, R12, -R33 ;  /* 0x0000000c0e327223 */ /* 0x040fe20000010821 */
[----:B------:R-:W-:Y:S01]  /*11ff0*/  FFMA.FTZ R51, R14, R20, R29 ;  /* 0x000000140e337223 */ /* 0x000fe2000001001d */
[----:B------:R-:W-:Y:S01]  /*12000*/  FFMA.FTZ R53, R5, R21, R6 ;  /* 0x0000001505357223 */ /* 0x000fe20000010006 */
[-C--:B------:R-:W-:Y:S01]  /*12010*/  F2FP.F16.E4M3.UNPACK_B R14, R37.reuse.H1 ;  /* 0x00000025ff0e723e */ /* 0x080fe200030006ff */
[----:B------:R-:W-:Y:S01]  /*12020*/  HADD2.F32 R38, -RZ, R38.H1_H1 ;  /* 0x30000026ff267230 */ /* 0x000fe20000004100 */
[----:B------:R-:W-:Y:S01]  /*12030*/  F2FP.F16.E4M3.UNPACK_B R37, R37 ;  /* 0x00000025ff25723e */ /* 0x000fe200020006ff */
[----:B------:R-:W-:Y:S01]  /*12040*/  HADD2.F32 R45, -RZ, R45.H1_H1 ;  /* 0x3000002dff2d7230 */ /* 0x000fe20000004100 */
[----:B------:R-:W-:Y:S01]  /*12050*/  F2FP.F16.E4M3.UNPACK_B R31, R31 ;  /* 0x0000001fff1f723e */ /* 0x000fe200020006ff */
[----:B------:R-:W-:-:S02]  /*12060*/  HADD2.F32 R30, -RZ, R30.H1_H1 ;  /* 0x3000001eff1e7230 */ /* 0x000fc40000004100 */
[----:B------:R-:W-:Y:S02]  /*12070*/  HADD2.F32 R6, -RZ, R8.H0_H0 ;  /* 0x20000008ff067230 */ /* 0x000fe40000004100 */
[----:B------:R-:W-:Y:S02]  /*12080*/  HADD2.F32 R12, -RZ, R10.H0_H0 ;  /* 0x2000000aff0c7230 */ /* 0x000fe40000004100 */
[C---:B------:R-:W-:Y:S01]  /*12090*/  FMUL.FTZ R32, R30.reuse, R45 ;  /* 0x0000002d1e207220 */ /* 0x040fe20000410000 */
[----:B------:R-:W-:Y:S02]  /*120a0*/  HADD2.F32 R15, -RZ, R15.H1_H1 ;  /* 0x3000000fff0f7230 */ /* 0x000fe40000004100 */
[----:B------:R-:W-:Y:S01]  /*120b0*/  FMUL.FTZ R54, R30, R38 ;  /* 0x000000261e367220 */ /* 0x000fe20000410000 */
[----:B------:R-:W-:Y:S02]  /*120c0*/  HADD2.F32 R20, -RZ, R14.H0_H0 ;  /* 0x2000000eff147230 */ /* 0x000fe40000004100 */
[----:B------:R-:W-:Y:S01]  /*120d0*/  FMUL.FTZ R21, R6, R12 ;  /* 0x0000000c06157220 */ /* 0x000fe20000410000 */
[----:B------:R-:W-:-:S02]  /*120e0*/  HADD2.F32 R5, -RZ, R4.H0_H0 ;  /* 0x20000004ff057230 */ /* 0x000fc40000004100 */
[C---:B------:R-:W-:Y:S01]  /*120f0*/  FFMA.FTZ R55, R15.reuse, R38, -R32 ;  /* 0x000000260f377223 */ /* 0x040fe20000010820 */
[----:B------:R-:W-:Y:S01]  /*12100*/  FFMA.FTZ R54, R15, R45, R54 ;  /* 0x0000002d0f367223 */ /* 0x000fe20000010036 */
[----:B------:R-:W-:Y:S02]  /*12110*/  HADD2.F32 R8, -RZ, R8.H1_H1 ;  /* 0x30000008ff087230 */ /* 0x000fe40000004100 */
[-C--:B------:R-:W-:Y:S01]  /*12120*/  FMUL.FTZ R30, R6, R20.reuse ;  /* 0x00000014061e7220 */ /* 0x080fe20000410000 */
[C---:B------:R-:W-:Y:S01]  /*12130*/  FFMA.FTZ R29, R5.reuse, R20, R21 ;  /* 0x00000014051d7223 */ /* 0x040fe20000010015 */
[----:B------:R-:W-:Y:S02]  /*12140*/  HADD2.F32 R21, -RZ, R14.H1_H1 ;  /* 0x3000000eff157230 */ /* 0x000fe40000004100 */
[----:B------:R-:W-:Y:S02]  /*12150*/  HADD2.F32 R15, -RZ, R10.H1_H1 ;  /* 0x3000000aff0f7230 */ /* 0x000fe40000004100 */
[----:B------:R-:W-:Y:S01]  /*12160*/  FFMA.FTZ R30, R5, R12, -R30 ;  /* 0x0000000c051e7223 */ /* 0x000fe2000001081e */
[----:B------:R-:W-:-:S02]  /*12170*/  HADD2.F32 R4, -RZ, R4.H1_H1 ;  /* 0x30000004ff047230 */ /* 0x000fc40000004100 */
[C---:B------:R-:W-:Y:S01]  /*12180*/  FMUL.FTZ R33, R8.reuse, R21 ;  /* 0x0000001508217220 */ /* 0x040fe20000410000 */
[----:B------:R-:W-:Y:S02]  /*12190*/  HADD2.F32 R5, -RZ, R9.H0_H0 ;  /* 0x20000009ff057230 */ /* 0x000fe40000004100 */
[-C--:B------:R-:W-:Y:S01]  /*121a0*/  FMUL.FTZ R6, R8, R15.reuse ;  /* 0x0000000f08067220 */ /* 0x080fe20000410000 */
[--C-:B------:R-:W-:Y:S02]  /*121b0*/  HADD2.F32 R8, -RZ, R37.reuse.H0_H0 ;  /* 0x20000025ff087230 */ /* 0x100fe40000004100 */
[C---:B------:R-:W-:Y:S01]  /*121c0*/  FFMA.FTZ R33, R4.reuse, R15, -R33 ;  /* 0x0000000f04217223 */ /* 0x040fe20000010821 */
[----:B------:R-:W-:Y:S02]  /*121d0*/  HADD2.F32 R10, -RZ, R37.H1_H1 ;  /* 0x30000025ff0a7230 */ /* 0x000fe40000004100 */
[----:B------:R-:W-:Y:S01]  /*121e0*/  FFMA.FTZ R32, R4, R21, R6 ;  /* 0x0000001504207223 */ /* 0x000fe20000010006 */
[----:B------:R-:W-:-:S02]  /*121f0*/  HADD2.F32 R6, -RZ, R31.H0_H0 ;  /* 0x2000001fff067230 */ /* 0x000fc40000004100 */
[C---:B------:R-:W-:Y:S01]  /*12200*/  FMUL.FTZ R15, R5.reuse, R8 ;  /* 0x00000008050f7220 */ /* 0x040fe20000410000 */
[----:B------:R-:W-:Y:S01]  /*12210*/  HADD2.F32 R4, -RZ, R3.H0_H0 ;  /* 0x20000003ff047230 */ /* 0x000fe20000004100 */
[----:B------:R-:W-:Y:S01]  /*12220*/  F2FP.F16.E4M3.UNPACK_B R12, R42.H1 ;  /* 0x0000002aff0c723e */ /* 0x000fe200030006ff */
[----:B------:R-:W-:Y:S02]  /*12230*/  HADD2.F32 R9, -RZ, R9.H1_H1 ;  /* 0x30000009ff097230 */ /* 0x000fe40000004100 */
[-C--:B------:R-:W-:Y:S01]  /*12240*/  FMUL.FTZ R5, R5, R6.reuse ;  /* 0x0000000605057220 */ /* 0x080fe20000410000 */
[----:B------:R-:W-:Y:S02]  /*12250*/  HADD2.F32 R3, -RZ, R3.H1_H1 ;  /* 0x30000003ff037230 */ /* 0x000fe40000004100 */
[C---:B------:R-:W-:Y:S01]  /*12260*/  FFMA.FTZ R15, R4.reuse, R6, -R15 ;  /* 0x00000006040f7223 */ /* 0x040fe2000001080f */
[----:B------:R-:W-:Y:S02]  /*12270*/  HADD2.F32 R6, -RZ, R31.H1_H1 ;  /* 0x3000001fff067230 */ /* 0x000fe40000004100 */
[----:B------:R-:W-:Y:S01]  /*12280*/  FMUL.FTZ R20, R9, R10 ;  /* 0x0000000a09147220 */ /* 0x000fe20000410000 */
[----:B------:R-:W-:Y:S01]  /*12290*/  FFMA.FTZ R14, R4, R8, R5 ;  /* 0x00000008040e7223 */ /* 0x000fe20000010005 */
[----:B------:R-:W-:Y:S01]  /*122a0*/  F2FP.F16.E4M3.UNPACK_B R5, R34.H1 ;  /* 0x00000022ff05723e */ /* 0x000fe200030006ff */
[----:B------:R-:W-:-:S02]  /*122b0*/  HADD2.F32 R8, -RZ, R12.H0_H0 ;  /* 0x2000000cff087230 */ /* 0x000fc40000004100 */
[-C--:B------:R-:W-:Y:S01]  /*122c0*/  FMUL.FTZ R9, R9, R6.reuse ;  /* 0x0000000609097220 */ /* 0x080fe20000410000 */
[----:B------:R-:W-:Y:S02]  /*122d0*/  HADD2.F32 R4, -RZ, R28.H0_H0 ;  /* 0x2000001cff047230 */ /* 0x000fe40000004100 */
[C---:B------:R-:W-:Y:S01]  /*122e0*/  FFMA.FTZ R20, R3.reuse, R6, -R20 ;  /* 0x0000000603147223 */ /* 0x040fe20000010814 */
[----:B------:R-:W-:Y:S02]  /*122f0*/  HADD2.F32 R6, -RZ, R5.H0_H0 ;  /* 0x20000005ff067230 */ /* 0x000fe40000004100 */
[----:B------:R-:W-:Y:S01]  /*12300*/  FFMA.FTZ R21, R3, R10, R9 ;  /* 0x0000000a03157223 */ /* 0x000fe20000010009 */
[----:B------:R-:W-:Y:S02]  /*12310*/  HADD2.F32 R3, -RZ, R13.H0_H0 ;  /* 0x2000000dff037230 */ /* 0x000fe40000004100 */
[----:B------:R-:W-:Y:S01]  /*12320*/  FMUL.FTZ R10, R4, R8 ;  /* 0x00000008040a7220 */ /* 0x000fe20000410000 */
[----:B------:R-:W-:-:S02]  /*12330*/  HADD2.F32 R12, -RZ, R12.H1_H1 ;  /* 0x3000000cff0c7230 */ /* 0x000fc40000004100 */
[-C--:B------:R-:W-:Y:S01]  /*12340*/  FMUL.FTZ R4, R4, R6.reuse ;  /* 0x0000000604047220 */ /* 0x080fe20000410000 */
[----:B------:R-:W-:Y:S02]  /*12350*/  HADD2.F32 R28, -RZ, R28.H1_H1 ;  /* 0x3000001cff1c7230 */ /* 0x000fe40000004100 */
[C---:B------:R-:W-:Y:S01]  /*12360*/  FFMA.FTZ R31, R3.reuse, R6, -R10 ;  /* 0x00000006031f7223 */ /* 0x040fe2000001080a */
[----:B------:R-:W-:Y:S01]  /*12370*/  HADD2.F32 R5, -RZ, R5.H1_H1 ;  /* 0x30000005ff057230 */ /* 0x000fe20000004100 */
[----:B------:R-:W-:Y:S01]  /*12380*/  F2FP.F16.E4M3.UNPACK_B R34, R34 ;  /* 0x00000022ff22723e */ /* 0x000fe200020006ff */
[----:B------:R-:W-:Y:S02]  /*12390*/  HADD2.F32 R13, -RZ, R13.H1_H1 ;  /* 0x3000000dff0d7230 */ /* 0x000fe40000004100 */
[C---:B------:R-:W-:Y:S01]  /*123a0*/  FMUL.FTZ R6, R28.reuse, R12 ;  /* 0x0000000c1c067220 */ /* 0x040fe20000410000 */
[----:B------:R-:W-:Y:S01]  /*123b0*/  F2FP.F16.E4M3.UNPACK_B R42, R42 ;  /* 0x0000002aff2a723e */ /* 0x000fe200020006ff */
[-C--:B------:R-:W-:Y:S01]  /*123c0*/  FMUL.FTZ R9, R28, R5.reuse ;  /* 0x000000051c097220 */ /* 0x080fe20000410000 */
[----:B------:R-:W-:Y:S01]  /*123d0*/  FFMA.FTZ R28, R3, R8, R4 ;  /* 0x00000008031c7223 */ /* 0x000fe20000010004 */
[----:B------:R-:W-:Y:S01]  /*123e0*/  FFMA.FTZ R38, R13, R5, -R6 ;  /* 0x000000050d267223 */ /* 0x000fe20000010806 */
[----:B------:R-:W-:-:S02]  /*123f0*/  HADD2.F32 R5, -RZ, R34.H0_H0 ;  /* 0x20000022ff057230 */ /* 0x000fc40000004100 */
[----:B------:R-:W-:Y:S01]  /*12400*/  FFMA.FTZ R35, R13, R12, R9 ;  /* 0x0000000c0d237223 */ /* 0x000fe20000010009 */
[--C-:B------:R-:W-:Y:S02]  /*12410*/  HADD2.F32 R6, -RZ, R42.reuse.H0_H0 ;  /* 0x2000002aff067230 */ /* 0x100fe40000004100 */
[--C-:B------:R-:W-:Y:S02]  /*12420*/  HADD2.F32 R4, -RZ, R11.reuse.H0_H0 ;  /* 0x2000000bff047230 */ /* 0x100fe40000004100 */
[----:B------:R-:W-:Y:S01]  /*12430*/  HADD2.F32 R42, -RZ, R42.H1_H1 ;  /* 0x3000002aff2a7230 */ /* 0x000fe20000004100 */
[----:B------:R-:W-:Y:S01]  /*12440*/  F2FP.SATFINITE.E4M3.F32.PACK_AB_MERGE_C R28, R35, R28, RZ ;  /* 0x0000001c231c723e */ /* 0x000fe200048070ff */
[----:B------:R-:W-:Y:S02]  /*12450*/  HADD2.F32 R11, -RZ, R11.H1_H1 ;  /* 0x3000000bff0b7230 */ /* 0x000fe40000004100 */
[----:B------:R-:W-:Y:S01]  /*12460*/  FMUL.FTZ R8, R4, R6 ;  /* 0x0000000604087220 */ /* 0x000fe20000410000 */
[----:B------:R-:W-:-:S02]  /*12470*/  HADD2.F32 R34, -RZ, R34.H1_H1 ;  /* 0x30000022ff227230 */ /* 0x000fc40000004100 */
[-C--:B------:R-:W-:Y:S01]  /*12480*/  FMUL.FTZ R9, R4, R5.reuse ;  /* 0x0000000504097220 */ /* 0x080fe20000410000 */
[--C-:B------:R-:W-:Y:S02]  /*12490*/  HADD2.F32 R3, -RZ, R7.reuse.H0_H0 ;  /* 0x20000007ff037230 */ /* 0x100fe40000004100 */
[C---:B------:R-:W-:Y:S01]  /*124a0*/  FMUL.FTZ R4, R11.reuse, R42 ;  /* 0x0000002a0b047220 */ /* 0x040fe20000410000 */
[----:B------:R-:W-:Y:S02]  /*124b0*/  HADD2.F32 R7, -RZ, R7.H1_H1 ;  /* 0x30000007ff077230 */ /* 0x000fe40000004100 */
        /* <DEDUP_REMOVED lines=22> */
.L_x_1294:
[----:B------:R-:W-:Y:S05]  /*12620*/  BSYNC B0 ;  /* 0x0000000000007941 */ /* 0x000fea0003800000 */
.L_x_1274:
[----:B------:R-:W-:Y:S01]  /*12630*/  @!PT LDS RZ, [RZ] ;  /* 0x00000000fffff984 */ /* 0x000fe20000000800 */
[----:B------:R-:W-:Y:S01]  /*12640*/  @!PT LDS RZ, [RZ] ;  /* 0x00000000fffff984 */ /* 0x000fe20000000800 */
[----:B------:R-:W-:Y:S01]  /*12650*/  @!PT LDS RZ, [RZ] ;  /* 0x00000000fffff984 */ /* 0x000fe20000000800 */
[----:B------:R-:W-:Y:S01]  /*12660*/  @!PT LDS RZ, [RZ] ;  /* 0x00000000fffff984 */ /* 0x000fe20000000800 */
[----:B------:R1:W-:Y:S06]  /*12670*/  MEMBAR.ALL.CTA ;  /* 0x0000000000007992 */ /* 0x0003ec0000008000 */
[----:B-1----:R-:W1:Y:S01]  /*12680*/  FENCE.VIEW.ASYNC.S ;  /* 0x00000000000073c6 */ /* 0x002e620000000000 */
[----:B------:R-:W-:Y:S05]  /*12690*/  WARPSYNC.ALL ;  /* 0x0000000000007948 */ /* 0x000fea0003800000 */
[----:B-1----:R-:W-:Y:S06]  /*126a0*/  BAR.SYNC.DEFER_BLOCKING 0xd, 0x100 ;  /* 0x0344000000007b1d */ /* 0x002fec0000010000 */
.L_x_1271:
[----:B0---4-:R-:W4:Y:S02]  /*126b0*/  LDL R0, [R1+0x6c] ;  /* 0x00006c0001007983 */ /* 0x011f240000100800 */
[----:B----4-:R-:W-:-:S13]  /*126c0*/  R2UR UR4, R0 ;  /* 0x00000000000472ca */ /* 0x010fda00000e0000 */
[----:B------:R-:W-:-:S05]  /*126d0*/  IMAD.U32 R0, RZ, RZ, UR4 ;  /* 0x00000004ff007e24 */ /* 0x000fca000f8e00ff */
[----:B------:R-:W-:-:S13]  /*126e0*/  ISETP.NE.AND P0, PT, R0, 0x3, PT ;  /* 0x000000030000780c */ /* 0x000fda0003f05270 */
[----:B------:R-:W-:Y:S05]  /*126f0*/  @!P0 BRA `(.L_x_1309) ;  /* 0x0000000000048947 */ /* 0x000fea0003800000 */
[----:B------:R-:W-:Y:S01]  /*12700*/  BPT.TRAP 0x1 ;  /* 0x000000040000795c */ /* 0x000fe20000300000 */
.L_x_1309:
[----:B------:R-:W-:Y:S01]  /*12710*/  IMAD R0, R231, 0x8, R18 ;  /* 0x00000008e7007824 */ /* 0x000fe200078e0212 */
[----:B--23--:R-:W-:-:S04]  /*12720*/  SHF.L.U32 R5, R234, 0x1f, RZ ;  /* 0x0000001fea057819 */ /* 0x00cfc800000006ff */
[----:B------:R0:W2:Y:S01]  /*12730*/  SYNCS.PHASECHK.TRANS64.TRYWAIT P1, [R0+URZ+0x2e830], R5 ;  /* 0x02e83005000075a7 */ /* 0x0000a2000802017f */
[----:B------:R-:W-:Y:S05]  /*12740*/  @!P0 BRA `(.L_x_1310) ;  /* 0x0000000000048947 */ /* 0x000fea0003800000 */
[----:B------:R-:W-:Y:S01]  /*12750*/  BPT.TRAP 0x1 ;  /* 0x000000040000795c */ /* 0x000fe20000300000 */
.L_x_1310:
[C---:B------:R-:W-:Y:S02]  /*12760*/  LOP3.LUT R3, R27.reuse, 0xffffff80, RZ, 0xc0, !PT ;  /* 0xffffff801b037812 */ /* 0x040fe400078ec0ff */
[----:B------:R-:W-:-:S03]  /*12770*/  LEA.HI R27, R27, R24, RZ, 0x1 ;  /* 0x000000181b1b7211 */ /* 0x000fc600078f08ff */
[----:B------:R-:W-:Y:S01]  /*12780*/  IMAD.IADD R26, R26, 0x1, -R3 ;  /* 0x000000011a1a7824 */ /* 0x000fe200078e0a03 */
[----:B------:R-:W-:-:S04]  /*12790*/  LOP3.LUT R27, R27, 0x3fffffe, RZ, 0xc0, !PT ;  /* 0x03fffffe1b1b7812 */ /* 0x000fc800078ec0ff */
[----:B------:R-:W-:Y:S01]  /*127a0*/  SHF.R.S32.HI R7, RZ, 0x1f, R26 ;  /* 0x0000001fff077819 */ /* 0x000fe2000001141a */
[----:B------:R-:W-:-:S03]  /*127b0*/  IMAD.IADD R27, R24, 0x1, -R27 ;  /* 0x00000001181b7824 */ /* 0x000fc600078e0a1b */
[CC--:B------:R-:W-:Y:S02]  /*127c0*/  LEA.HI R3, R7.reuse, R26.reuse, RZ, 0x2 ;  /* 0x0000001a07037211 */ /* 0x0c0fe400078f10ff */
[----:B------:R-:W-:Y:S02]  /*127d0*/  LEA.HI R7, R7, R26, RZ, 0x5 ;  /* 0x0000001a07077211 */ /* 0x000fe400078f28ff */
[--C-:B------:R-:W-:Y:S02]  /*127e0*/  SHF.R.S32.HI R4, RZ, 0x2, R3.reuse ;  /* 0x00000002ff047819 */ /* 0x100fe40000011403 */
[----:B------:R-:W-:Y:S02]  /*127f0*/  SHF.R.S32.HI R3, RZ, 0x1f, R3 ;  /* 0x0000001fff037819 */ /* 0x000fe40000011403 */
[----:B------:R-:W-:Y:S02]  /*12800*/  SHF.R.S32.HI R7, RZ, 0x5, R7 ;  /* 0x00000005ff077819 */ /* 0x000fe40000011407 */
[----:B------:R-:W-:-:S04]  /*12810*/  LEA.HI R3, R3, R4, RZ, 0x3 ;  /* 0x0000000403037211 */ /* 0x000fc800078f18ff */
[----:B-----5:R-:W-:Y:S01]  /*12820*/  LOP3.LUT R9, R3, 0xfffffff8, RZ, 0xc0, !PT ;  /* 0xfffffff803097812 */ /* 0x020fe200078ec0ff */
[----:B------:R-:W-:-:S04]  /*12830*/  VIADD R3, R18, 0x20400 ;  /* 0x0002040012037836 */ /* 0x000fc80000000000 */
[----:B------:R-:W-:Y:S01]  /*12840*/  IMAD.IADD R4, R4, 0x1, -R9 ;  /* 0x0000000104047824 */ /* 0x000fe200078e0a09 */
[----:B------:R-:W-:-:S03]  /*12850*/  SHF.R.U32.HI R3, RZ, 0x4, R3 ;  /* 0x00000004ff037819 */ /* 0x000fc60000011603 */
[----:B------:R-:W-:Y:S01]  /*12860*/  IMAD R4, R7, 0x10, R4 ;  /* 0x0000001007047824 */ /* 0x000fe200078e0204 */
[----:B------:R-:W-:Y:S01]  /*12870*/  LOP3.LUT R3, R3, 0x3fff, RZ, 0xc0, !PT ;  /* 0x00003fff03037812 */ /* 0x000fe200078ec0ff */
[----:B--2---:R-:W-:Y:S06]  /*12880*/  @P1 BRA `(.L_x_1311) ;  /* 0x0000000000081947 */ /* 0x004fec0003800000 */
[----:B------:R-:W2:Y:S02]  /*12890*/  SYNCS.PHASECHK.TRANS64.TRYWAIT P1, [R0+URZ+0x2e830], R5 ;  /* 0x02e83005000075a7 */ /* 0x000ea4000802017f */
[----:B--2---:R-:W-:Y:S05]  /*128a0*/  @!P1 BRA `(.L_x_1312) ;  /* 0x0000021400009947 */ /* 0x004fea0003800000 */
.L_x_1311:
[----:B------:R-:W3:Y:S01]  /*128b0*/  S2R R6, SR_TID.X ;  /* 0x0000000000067919 */ /* 0x000ee20000002100 */
[----:B------:R-:W-:Y:S01]  /*128c0*/  LOP3.LUT R3, R3, 0x10000, RZ, 0xfc, !PT ;  /* 0x0001000003037812 */ /* 0x000fe200078efcff */
[----:B------:R-:W-:Y:S05]  /*128d0*/  WARPSYNC.ALL ;  /* 0x0000000000007948 */ /* 0x000fea0003800000 */
[----:B------:R4:W-:Y:S01]  /*128e0*/  STL [R1+0x4c], R3 ;  /* 0x00004c0301007387 */ /* 0x0009e20000100800 */
[----:B------:R-:W-:Y:S01]  /*128f0*/  IMAD R233, R27, 0x40, R4 ;  /* 0x000000401be97824 */ /* 0x000fe200078e0204 */
[----:B---3--:R-:W-:-:S04]  /*12900*/  LOP3.LUT R6, R6, 0x7f, RZ, 0xc0, !PT ;  /* 0x0000007f06067812 */ /* 0x008fc800078ec0ff */
[----:B------:R-:W-:Y:S01]  /*12910*/  ISETP.NE.AND P1, PT, R6, RZ, PT ;  /* 0x000000ff0600720c */ /* 0x000fe20003f25270 */
[----:B------:R-:W-:Y:S01]  /*12920*/  IMAD R4, R231, 0x700, R3 ;  /* 0x00000700e7047824 */ /* 0x000fe200078e0203 */
[----:B------:R-:W3:Y:S03]  /*12930*/  LDL.LU R138, [R1+0x5c] ;  /* 0x00005c00018a7983 */ /* 0x000ee60000300800 */
[----:B------:R-:W-:Y:S02]  /*12940*/  VIADD R8, R4, 0x200 ;  /* 0x0000020004087836 */ /* 0x000fe40000000000 */
[----:B0-2---:R-:W-:Y:S02]  /*12950*/  IMAD.MOV.U32 R5, RZ, RZ, 0x40000040 ;  /* 0x40000040ff057424 */ /* 0x005fe400078e00ff */
[----:B------:R-:W-:Y:S01]  /*12960*/  IMAD.MOV.U32 R9, RZ, RZ, 0x40000040 ;  /* 0x40000040ff097424 */ /* 0x000fe200078e00ff */
[----:B------:R-:W-:-:S02]  /*12970*/  R2UR UR14, R8 ;  /* 0x00000000080e72ca */ /* 0x000fc400000e0000 */
[C---:B------:R-:W-:Y:S01]  /*12980*/  R2UR UR6, R4.reuse ;  /* 0x00000000040672ca */ /* 0x040fe200000e0000 */
[----:B------:R-:W-:Y:S01]  /*12990*/  WARPGROUP.ARRIVE ;  /* 0x00000000000079c5 */ /* 0x000fe20000000000 */
[----:B------:R-:W-:Y:S01]  /*129a0*/  LOP3.LUT R8, R25, 0x10000, RZ, 0xfc, !PT ;  /* 0x0001000019087812 */ /* 0x000fe200078efcff */
[----:B------:R-:W-:Y:S01]  /*129b0*/  VIADD R6, R4, 0x100 ;  /* 0x0000010004067836 */ /* 0x000fe20000000000 */
[----:B------:R-:W-:Y:S01]  /*129c0*/  R2UR UR7, R5 ;  /* 0x00000000050772ca */ /* 0x000fe200000e0000 */
[----:B------:R-:W-:Y:S01]  /*129d0*/  IMAD.MOV.U32 R7, RZ, RZ, 0x40000040 ;  /* 0x40000040ff077424 */ /* 0x000fe200078e00ff */
[----:B------:R-:W-:Y:S01]  /*129e0*/  R2UR UR4, R8 ;  /* 0x00000000080472ca */ /* 0x000fe200000e0000 */
[C---:B------:R-:W-:Y:S01]  /*129f0*/  VIADD R10, R4.reuse, 0x300 ;  /* 0x00000300040a7836 */ /* 0x040fe20000000000 */
[----:B------:R-:W-:Y:S01]  /*12a00*/  R2UR UR5, R9 ;  /* 0x00000000090572ca */ /* 0x000fe200000e0000 */
[----:B------:R-:W-:Y:S01]  /*12a10*/  IMAD.MOV.U32 R11, RZ, RZ, 0x40000040 ;  /* 0x40000040ff0b7424 */ /* 0x000fe200078e00ff */
[----:B------:R-:W2:Y:S01]  /*12a20*/  LDL R194, [R1+0x18] ;  /* 0x0000180001c27983 */ /* 0x000ea20000100800 */
[----:B------:R-:W-:-:S02]  /*12a30*/  VIADD R12, R4, 0x600 ;  /* 0x00000600040c7836 */ /* 0x000fc40000000000 */
[----:B------:R-:W-:Y:S01]  /*12a40*/  IMAD.MOV.U32 R13, RZ, RZ, 0x40000040 ;  /* 0x40000040ff0d7424 */ /* 0x000fe200078e00ff */
[----:B------:R-:W5:Y:S01]  /*12a50*/  LDL R192, [R1+0x1c] ;  /* 0x00001c0001c07983 */ /* 0x000f620000100800 */
[----:B-1----:R-:W-:Y:S02]  /*12a60*/  VIADD R14, R4, 0x204 ;  /* 0x00000204040e7836 */ /* 0x002fe40000000000 */
[----:B------:R-:W-:Y:S01]  /*12a70*/  IMAD.MOV.U32 R15, RZ, RZ, 0x40000040 ;  /* 0x40000040ff0f7424 */ /* 0x000fe200078e00ff */
[----:B------:R-:W5:Y:S03]  /*12a80*/  LDL R141, [R1+0x48] ;  /* 0x00004800018d7983 */ /* 0x000f660000100800 */
[----:B------:R-:W-:Y:S01]  /*12a90*/  QGMMA.64x32x32.F32.E4M3.E4M3 R120, gdesc[UR4], RZ, !UPT, gsb0 ;  /* 0x00600000047879f3 */ /* 0x000fe2000c0008ff */
[----:B------:R-:W-:Y:S02]  /*12aa0*/  R2UR UR10, R6 ;  /* 0x00000000060a72ca */ /* 0x000fe400000e0000 */
[----:B------:R-:W-:-:S02]  /*12ab0*/  R2UR UR11, R7 ;  /* 0x00000000070b72ca */ /* 0x000fc400000e0000 */
[----:B------:R-:W-:Y:S02]  /*12ac0*/  R2UR UR8, R8 ;  /* 0x00000000080872ca */ /* 0x000fe400000e0000 */
[----:B------:R-:W-:Y:S01]  /*12ad0*/  R2UR UR9, R9 ;  /* 0x00000000090972ca */ /* 0x000fe200000e0000 */
[----:B------:R-:W-:Y:S02]  /*12ae0*/  WARPGROUP.DEPBAR.LE gsb0, 0x0 ;  /* 0x00008000000079c5 */ /* 0x000fe40000010000 */
[----:B------:R-:W-:-:S10]  /*12af0*/  WARPGROUP.ARRIVE ;  /* 0x00000000000079c5 */ /* 0x000fd40000000000 */
[----:B------:R-:W-:Y:S01]  /*12b00*/  QGMMA.64x32x32.F32.E4M3.E4M3 R104, gdesc[UR8], RZ, !UPT, gsb0 ;  /* 0x00600000086879f3 */ /* 0x000fe2000c0008ff */
[C---:B------:R-:W-:Y:S02]  /*12b10*/  R2UR UR15, R9.reuse ;  /* 0x00000000090f72ca */ /* 0x040fe400000e0000 */
[----:B------:R-:W-:Y:S02]  /*12b20*/  R2UR UR12, R8 ;  /* 0x00000000080c72ca */ /* 0x000fe400000e0000 */
[----:B------:R-:W-:Y:S01]  /*12b30*/  R2UR UR13, R9 ;  /* 0x00000000090d72ca */ /* 0x000fe200000e0000 */
[----:B------:R-:W-:Y:S02]  /*12b40*/  WARPGROUP.DEPBAR.LE gsb0, 0x0 ;  /* 0x00008000000079c5 */ /* 0x000fe40000010000 */
[----:B------:R-:W-:-:S10]  /*12b50*/  WARPGROUP.ARRIVE ;  /* 0x00000000000079c5 */ /* 0x000fd40000000000 */
[----:B------:R-:W-:Y:S01]  /*12b60*/  QGMMA.64x32x32.F32.E4M3.E4M3 R88, gdesc[UR12], RZ, !UPT, gsb0 ;  /* 0x006000000c5879f3 */ /* 0x000fe2000c0008ff */
[----:B------:R-:W-:Y:S02]  /*12b70*/  R2UR UR18, R10 ;  /* 0x000000000a1272ca */ /* 0x000fe400000e0000 */
[----:B------:R-:W-:Y:S02]  /*12b80*/  R2UR UR19, R11 ;  /* 0x000000000b1372ca */ /* 0x000fe400000e0000 */
[----:B------:R-:W-:Y:S02]  /*12b90*/  R2UR UR16, R8 ;  /* 0x00000000081072ca */ /* 0x000fe400000e0000 */
[----:B------:R-:W-:Y:S01]  /*12ba0*/  R2UR UR17, R9 ;  /* 0x00000000091172ca */ /* 0x000fe200000e0000 */
[----:B------:R-:W-:Y:S02]  /*12bb0*/  WARPGROUP.DEPBAR.LE gsb0, 0x0 ;  /* 0x00008000000079c5 */ /* 0x000fe40000010000 */
[----:B------:R-:W-:-:S10]  /*12bc0*/  WARPGROUP.ARRIVE ;  /* 0x00000000000079c5 */ /* 0x000fd40000000000 */
[----:B------:R-:W-:Y:S01]  /*12bd0*/  QGMMA.64x32x32.F32.E4M3.E4M3 R72, gdesc[UR16], RZ, !UPT, gsb0 ;  /* 0x00600000104879f3 */ /* 0x000fe2000c0008ff */
[----:B------:R-:W-:Y:S01]  /*12be0*/  VIADD R6, R4, 0x400 ;  /* 0x0000040004067836 */ /* 0x000fe20000000000 */
        /* <DEDUP_REMOVED lines=19> */
[----:B------:R-:W-:Y:S02]  /*12d20*/  VIADD R10, R4, 0x102 ;  /* 0x00000102040a7836 */ /* 0x000fe40000000000 */
[----:B------:R-:W-:Y:S01]  /*12d30*/  IMAD.MOV.U32 R11, RZ, RZ, 0x40000040 ;  /* 0x40000040ff0b7424 */ /* 0x000fe200078e00ff */
[----:B------:R-:W-:-:S02]  /*12d40*/  WARPGROUP.DEPBAR.LE gsb0, 0x0 ;  /* 0x00008000000079c5 */ /* 0x000fc40000010000 */
[----:B------:R-:W-:-:S07]  /*12d50*/  WARPGROUP.ARRIVE ;  /* 0x00000000000079c5 */ /* 0x000fce0000000000 */
[----:B------:R-:W-:Y:S01]  /*12d60*/  QGMMA.64x32x32.F32.E4M3.E4M3 R24, gdesc[UR28], RZ, !UPT, gsb0 ;  /* 0x006000001c1879f3 */ /* 0x000fe2000c0008ff */
[----:B------:R-:W-:Y:S01]  /*12d70*/  R2UR UR10, R10 ;  /* 0x000000000a0a72ca */ /* 0x000fe200000e0000 */
[C---:B------:R-:W-:Y:S01]  /*12d80*/  VIADD R10, R4.reuse, 0x402 ;  /* 0x00000402040a7836 */ /* 0x040fe20000000000 */
[----:B------:R-:W-:Y:S01]  /*12d90*/  R2UR UR11, R11 ;  /* 0x000000000b0b72ca */ /* 0x000fe200000e0000 */
[----:B------:R-:W-:Y:S02]  /*12da0*/  IMAD.MOV.U32 R11, RZ, RZ, 0x40000040 ;  /* 0x40000040ff0b7424 */ /* 0x000fe400078e00ff */
[----:B------:R-:W-:Y:S01]  /*12db0*/  VIADD R6, R4, 0x2 ;  /* 0x0000000204067836 */ /* 0x000fe20000000000 */
[----:B------:R-:W-:Y:S01]  /*12dc0*/  R2UR UR22, R10 ;  /* 0x000000000a1672ca */ /* 0x000fe200000e0000 */
[----:B------:R-:W-:Y:S01]  /*12dd0*/  IMAD.MOV.U32 R7, RZ, RZ, 0x40000040 ;  /* 0x40000040ff077424 */ /* 0x000fe200078e00ff */
[----:B------:R-:W-:Y:S01]  /*12de0*/  R2UR UR23, R11 ;  /* 0x000000000b1772ca */ /* 0x000fe200000e0000 */
[----:B------:R-:W-:-:S02]  /*12df0*/  VIADD R10, R8, 0x2 ;  /* 0x00000002080a7836 */ /* 0x000fc40000000000 */
[----:B------:R-:W-:Y:S01]  /*12e00*/  IMAD.MOV.U32 R11, RZ, RZ, 0x40000040 ;  /* 0x40000040ff0b7424 */ /* 0x000fe200078e00ff */
        /* <DEDUP_REMOVED lines=9> */
[----:B------:R-:W-:Y:S01]  /*12ea0*/  VIADD R12, R4, 0x202 ;  /* 0x00000202040c7836 */ /* 0x000fe20000000000 */
[----:B------:R-:W-:Y:S02]  /*12eb0*/  WARPGROUP.DEPBAR.LE gsb0, 0x0 ;  /* 0x00008000000079c5 */ /* 0x000fe40000010000 */
[----:B------:R-:W-:-:S09]  /*12ec0*/  WARPGROUP.ARRIVE ;  /* 0x00000000000079c5 */ /* 0x000fd20000000000 */
[----:B------:R-:W-:Y:S01]  /*12ed0*/  QGMMA.64x32x32.F32.E4M3.E4M3 R104, gdesc[UR8], R104, gsb0 ;  /* 0x00600000086879f3 */ /* 0x000fe20008000868 */
        /* <DEDUP_REMOVED lines=8> */
[----:B------:R-:W-:Y:S02]  /*12f60*/  VIADD R6, R4, 0x302 ;  /* 0x0000030204067836 */ /* 0x000fe40000000000 */
[----:B------:R-:W-:Y:S01]  /*12f70*/  IMAD.MOV.U32 R7, RZ, RZ, 0x40000040 ;  /* 0x40000040ff077424 */ /* 0x000fe200078e00ff */
[----:B------:R-:W-:Y:S02]  /*12f80*/  R2UR UR16, R10 ;  /* 0x000000000a1072ca */ /* 0x000fe400000e0000 */
[----:B------:R-:W-:Y:S02]  /*12f90*/  R2UR UR18, R6 ;  /* 0x00000000061272ca */ /* 0x000fe400000e0000 */
[----:B------:R-:W-:Y:S02]  /*12fa0*/  R2UR UR19, R7 ;  /* 0x00000000071372ca */ /* 0x000fe400000e0000 */
[----:B------:R-:W-:Y:S01]  /*12fb0*/  R2UR UR17, R11 ;  /* 0x000000000b1172ca */ /* 0x000fe200000e0000 */
[----:B------:R-:W-:-:S02]  /*12fc0*/  WARPGROUP.DEPBAR.LE gsb0, 0x0 ;  /* 0x00008000000079c5 */ /* 0x000fc40000010000 */
        /* <DEDUP_REMOVED lines=22> */
[----:B------:R-:W-:-:S02]  /*13130*/  VIADD R6, R4, 0x4 ;  /* 0x0000000404067836 */ /* 0x000fc40000000000 */
[----:B------:R-:W-:Y:S01]  /*13140*/  IMAD.MOV.U32 R7, RZ, RZ, 0x40000040 ;  /* 0x40000040ff077424 */ /* 0x000fe200078e00ff */
[----:B------:R-:W-:Y:S02]  /*13150*/  WARPGROUP.DEPBAR.LE gsb0, 0x0 ;  /* 0x00008000000079c5 */ /* 0x000fe40000010000 */
[----:B------:R-:W-:-:S07]  /*13160*/  WARPGROUP.ARRIVE ;  /* 0x00000000000079c5 */ /* 0x000fce0000000000 */
[----:B------:R-:W-:Y:S01]  /*13170*/  QGMMA.64x32x32.F32.E4M3.E4M3 R24, gdesc[UR28], R24, gsb0 ;  /* 0x006000001c1879f3 */ /* 0x000fe20008000818 */
[----:B------:R-:W-:Y:S01]  /*13180*/  R2UR UR6, R6 ;  /* 0x00000000060672ca */ /* 0x000fe200000e0000 */
[----:B------:R-:W-:Y:S01]  /*13190*/  VIADD R6, R4, 0x304 ;  /* 0x0000030404067836 */ /* 0x000fe20000000000 */
[----:B------:R-:W-:Y:S01]  /*131a0*/  R2UR UR7, R7 ;  /* 0x00000000070772ca */ /* 0x000fe200000e0000 */
[----:B------:R-:W-:-:S03]  /*131b0*/  IMAD.MOV.U32 R7, RZ, RZ, 0x40000040 ;  /* 0x40000040ff077424 */ /* 0x000fc600078e00ff */
[----:B------:R-:W-:Y:S01]  /*131c0*/  R2UR UR18, R6 ;  /* 0x00000000061272ca */ /* 0x000fe200000e0000 */
[----:B------:R-:W-:Y:S01]  /*131d0*/  VIADD R6, R8, 0x4 ;  /* 0x0000000408067836 */ /* 0x000fe20000000000 */
[----:B------:R-:W-:Y:S01]  /*131e0*/  R2UR UR19, R7 ;  /* 0x00000000071372ca */ /* 0x000fe200000e0000 */
[----:B------:R-:W-:-:S03]  /*131f0*/  IMAD.MOV.U32 R7, RZ, RZ, 0x40000040 ;  /* 0x40000040ff077424 */ /* 0x000fc600078e00ff */
        /* <DEDUP_REMOVED lines=50> */
[----:B------:R-:W-:Y:S01]  /*13520*/  VIADD R12, R4, 0x6 ;  /* 0x00000006040c7836 */ /* 0x000fe20000000000 */
[----:B------:R-:W-:-:S02]  /*13530*/  WARPGROUP.DEPBAR.LE gsb0, 0x0 ;  /* 0x00008000000079c5 */ /* 0x000fc40000010000 */
[----:B------:R-:W-:-:S09]  /*13540*/  WARPGROUP.ARRIVE ;  /* 0x00000000000079c5 */ /* 0x000fd20000000000 */
[----:B------:R-:W-:Y:S01]  /*13550*/  QGMMA.64x32x32.F32.E4M3.E4M3 R24, gdesc[UR28], R24, gsb0 ;  /* 0x006000001c1879f3 */ /* 0x000fe20008000818 */
[----:B------:R-:W-:Y:S01]  /*13560*/  R2UR UR6, R12 ;  /* 0x000000000c0672ca */ /* 0x000fe200000e0000 */
[C---:B------:R-:W-:Y:S02]  /*13570*/  VIADD R14, R4.reuse, 0x106 ;  /* 0x00000106040e7836 */ /* 0x040fe40000000000 */
[C---:B------:R-:W-:Y:S02]  /*13580*/  VIADD R20, R4.reuse, 0x206 ;  /* 0x0000020604147836 */ /* 0x040fe40000000000 */
[----:B------:R-:W-:Y:S01]  /*13590*/  VIADD R12, R4, 0x306 ;  /* 0x00000306040c7836 */ /* 0x000fe20000000000 */
[----:B------:R-:W-:Y:S01]  /*135a0*/  R2UR UR10, R14 ;  /* 0x000000000e0a72ca */ /* 0x000fe200000e0000 */
[----:B------:R-:W-:Y:S01]  /*135b0*/  VIADD R14, R4, 0x406 ;  /* 0x00000406040e7836 */ /* 0x000fe20000000000 */
[----:B------:R-:W-:Y:S01]  /*135c0*/  R2UR UR14, R20 ;  /* 0x00000000140e72ca */ /* 0x000fe200000e0000 */
[----:B------:R-:W-:Y:S01]  /*135d0*/  VIADD R20, R4, 0x506 ;  /* 0x0000050604147836 */ /* 0x000fe20000000000 */
[----:B------:R-:W-:Y:S01]  /*135e0*/  R2UR UR18, R12 ;  /* 0x000000000c1272ca */ /* 0x000fe200000e0000 */
[----:B------:R-:W-:-:S02]  /*135f0*/  VIADD R12, R4, 0x606 ;  /* 0x00000606040c7836 */ /* 0x000fc40000000000 */
[----:B------:R-:W-:Y:S02]  /*13600*/  IMAD.MOV.U32 R13, RZ, RZ, 0x40000040 ;  /* 0x40000040ff0d7424 */ /* 0x000fe400078e00ff */
[----:B------:R-:W-:Y:S02]  /*13610*/  VIADD R4, R8, 0x6 ;  /* 0x0000000608047836 */ /* 0x000fe40000000000 */
[----:B------:R-:W-:Y:S01]  /*13620*/  IMAD.MOV.U32 R5, RZ, RZ, 0x40000040 ;  /* 0x40000040ff057424 */ /* 0x000fe200078e00ff */
[----:B------:R-:W-:Y:S02]  /*13630*/  R2UR UR7, R13 ;  /* 0x000000000d0772ca */ /* 0x000fe400000e0000 */
[----:B------:R-:W-:Y:S02]  /*13640*/  R2UR UR4, R4 ;  /* 0x00000000040472ca */ /* 0x000fe400000e0000 */
[----:B------:R-:W-:Y:S01]  /*13650*/  R2UR UR5, R5 ;  /* 0x00000000050572ca */ /* 0x000fe200000e0000 */
[----:B------:R-:W-:-:S02]  /*13660*/  WARPGROUP.DEPBAR.LE gsb0, 0x0 ;  /* 0x00008000000079c5 */ /* 0x000fc40000010000 */
[----:B------:R-:W-:-:S10]  /*13670*/  WARPGROUP.ARRIVE ;  /* 0x00000000000079c5 */ /* 0x000fd40000000000 */
[----:B------:R-:W-:Y:S01]  /*13680*/  QGMMA.64x32x32.F32.E4M3.E4M3 R120, gdesc[UR4], R120, gsb0 ;  /* 0x00600000047879f3 */ /* 0x000fe20008000878 */
[----:B------:R-:W-:Y:S01]  /*13690*/  IMAD.MOV.U32 R15, RZ, RZ, 0x40000040 ;  /* 0x40000040ff0f7424 */ /* 0x000fe200078e00ff */
[C---:B------:R-:W-:Y:S02]  /*136a0*/  R2UR UR8, R4.reuse ;  /* 0x00000000040872ca */ /* 0x040fe400000e0000 */
[----:B------:R-:W-:Y:S01]  /*136b0*/  R2UR UR9, R5 ;  /* 0x00000000050972ca */ /* 0x000fe200000e0000 */
[----:B------:R-:W-:Y:S01]  /*136c0*/  IMAD.MOV.U32 R21, RZ, RZ, 0x40000040 ;  /* 0x40000040ff157424 */ /* 0x000fe200078e00ff */
[----:B------:R-:W-:Y:S02]  /*136d0*/  R2UR UR11, R15 ;  /* 0x000000000f0b72ca */ /* 0x000fe400000e0000 */
[C---:B------:R-:W-:Y:S02]  /*136e0*/  R2UR UR12, R4.reuse ;  /* 0x00000000040c72ca */ /* 0x040fe400000e0000 */
[C---:B------:R-:W-:Y:S01]  /*136f0*/  R2UR UR13, R5.reuse ;  /* 0x00000000050d72ca */ /* 0x040fe200000e0000 */
[----:B------:R-:W-:Y:S01]  /*13700*/  IMAD.MOV.U32 R13, RZ, RZ, 0x40000040 ;  /* 0x40000040ff0d7424 */ /* 0x000fe200078e00ff */
[----:B------:R-:W-:Y:S01]  /*13710*/  R2UR UR16, R4 ;  /* 0x00000000041072ca */ /* 0x000fe200000e0000 */
[----:B------:R-:W-:Y:S01]  /*13720*/  @!P1 VIADD R0, R0, 0x2e840 ;  /* 0x0002e84000009836 */ /* 0x000fe20000000000 */
[----:B------:R-:W-:Y:S01]  /*13730*/  R2UR UR17, R5 ;  /* 0x00000000051172ca */ /* 0x000fe200000e0000 */
[----:B------:R-:W-:Y:S01]  /*13740*/  ULDC UR4, c[0x0][0x9dc] ;  /* 0x0002770000047ab9 */ /* 0x000fe20000000800 */
[----:B------:R-:W-:-:S02]  /*13750*/  WARPGROUP.DEPBAR.LE gsb0, 0x0 ;  /* 0x00008000000079c5 */ /* 0x000fc40000010000 */
[----:B------:R-:W-:-:S06]  /*13760*/  WARPGROUP.ARRIVE ;  /* 0x00000000000079c5 */ /* 0x000fcc0000000000 */
[----:B------:R-:W-:Y:S01]  /*13770*/  QGMMA.64x32x32.F32.E4M3.E4M3 R104, gdesc[UR8], R104, gsb0 ;  /* 0x00600000086879f3 */ /* 0x000fe20008000868 */
[----:B------:R-:W-:Y:S02]  /*13780*/  R2UR UR15, R21 ;  /* 0x00000000150f72ca */ /* 0x000fe400000e0000 */
[----:B------:R-:W-:Y:S02]  /*13790*/  WARPGROUP.DEPBAR.LE gsb0, 0x0 ;  /* 0x00008000000079c5 */ /* 0x000fe40000010000 */
[----:B------:R-:W-:-:S09]  /*137a0*/  WARPGROUP.ARRIVE ;  /* 0x00000000000079c5 */ /* 0x000fd20000000000 */
[----:B------:R-:W-:Y:S01]  /*137b0*/  QGMMA.64x32x32.F32.E4M3.E4M3 R88, gdesc[UR12], R88, gsb0 ;  /* 0x006000000c5879f3 */ /* 0x000fe20008000858 */
[----:B------:R-:W-:Y:S01]  /*137c0*/  R2UR UR19, R13 ;  /* 0x000000000d1372ca */ /* 0x000fe200000e0000 */
[----:B------:R-:W-:Y:S01]  /*137d0*/  IMAD.MOV.U32 R15, RZ, RZ, 0x40000040 ;  /* 0x40000040ff0f7424 */ /* 0x000fe200078e00ff */
[----:B------:R-:W-:Y:S02]  /*137e0*/  WARPGROUP.DEPBAR.LE gsb0, 0x0 ;  /* 0x00008000000079c5 */ /* 0x000fe40000010000 */
[----:B------:R-:W-:-:S09]  /*137f0*/  WARPGROUP.ARRIVE ;  /* 0x00000000000079c5 */ /* 0x000fd20000000000 */
[----:B------:R-:W-:Y:S01]  /*13800*/  QGMMA.64x32x32.F32.E4M3.E4M3 R72, gdesc[UR16], R72, gsb0 ;  /* 0x00600000104879f3 */ /* 0x000fe20008000848 */
[----:B------:R-:W-:Y:S02]  /*13810*/  R2UR UR22, R14 ;  /* 0x000000000e1672ca */ /* 0x000fe400000e0000 */
[----:B------:R-:W-:Y:S02]  /*13820*/  R2UR UR23, R15 ;  /* 0x000000000f1772ca */ /* 0x000fe400000e0000 */
[----:B------:R-:W-:Y:S02]  /*13830*/  R2UR UR20, R4 ;  /* 0x00000000041472ca */ /* 0x000fe400000e0000 */
[----:B------:R-:W-:Y:S01]  /*13840*/  R2UR UR21, R5 ;  /* 0x00000000051572ca */ /* 0x000fe200000e0000 */
[----:B------:R-:W-:Y:S01]  /*13850*/  IMAD.MOV.U32 R21, RZ, RZ, 0x40000040 ;  /* 0x40000040ff157424 */ /* 0x000fe200078e00ff */
[----:B------:R-:W-:Y:S02]  /*13860*/  R2UR UR26, R20 ;  /* 0x00000000141a72ca */ /* 0x000fe400000e0000 */
[----:B------:R-:W-:-:S02]  /*13870*/  R2UR UR24, R4 ;  /* 0x00000000041872ca */ /* 0x000fc400000e0000 */
[----:B------:R-:W-:Y:S01]  /*13880*/  R2UR UR25, R5 ;  /* 0x00000000051972ca */ /* 0x000fe200000e0000 */
[----:B------:R-:W-:Y:S01]  /*13890*/  IMAD.MOV.U32 R13, RZ, RZ, 0x40000040 ;  /* 0x40000040ff0d7424 */ /* 0x000fe200078e00ff */
[----:B------:R-:W-:Y:S02]  /*138a0*/  WARPGROUP.DEPBAR.LE gsb0, 0x0 ;  /* 0x00008000000079c5 */ /* 0x000fe40000010000 */
[----:B------:R-:W-:Y:S01]  /*138b0*/  WARPGROUP.ARRIVE ;  /* 0x00000000000079c5 */ /* 0x000fe20000000000 */
[----:B------:R-:W-:Y:S01]  /*138c0*/  R2UR UR30, R12 ;  /* 0x000000000c1e72ca */ /* 0x000fe200000e0000 */
[----:B------:R-:W0:Y:S04]  /*138d0*/  LDC.64 R14, c[0x0][0x9e0] ;  /* 0x00027800ff0e7b82 */ /* 0x000e280000000a00 */
[----:B------:R-:W-:Y:S01]  /*138e0*/  QGMMA.64x32x32.F32.E4M3.E4M3 R56, gdesc[UR20], R56, gsb0 ;  /* 0x00600000143879f3 */ /* 0x000fe20008000838 */
[----:B------:R-:W-:-:S02]  /*138f0*/  R2UR UR27, R21 ;  /* 0x00000000151b72ca */ /* 0x000fc400000e0000 */
[----:B------:R-:W-:Y:S02]  /*13900*/  WARPGROUP.DEPBAR.LE gsb0, 0x0 ;  /* 0x00008000000079c5 */ /* 0x000fe40000010000 */
[----:B------:R-:W-:-:S09]  /*13910*/  WARPGROUP.ARRIVE ;  /* 0x00000000000079c5 */ /* 0x000fd20000000000 */
[----:B------:R-:W-:Y:S01]  /*13920*/  QGMMA.64x32x32.F32.E4M3.E4M3 R40, gdesc[UR24], R40, gsb0 ;  /* 0x00600000182879f3 */ /* 0x000fe20008000828 */
[----:B------:R-:W-:Y:S02]  /*13930*/  R2UR UR31, R13 ;  /* 0x000000000d1f72ca */ /* 0x000fe400000e0000 */
[----:B------:R-:W-:Y:S02]  /*13940*/  R2UR UR28, R4 ;  /* 0x00000000041c72ca */ /* 0x000fe400000e0000 */
[----:B------:R-:W-:Y:S01]  /*13950*/  R2UR UR29, R5 ;  /* 0x00000000051d72ca */ /* 0x000fe200000e0000 */
[----:B------:R-:W-:Y:S02]  /*13960*/  WARPGROUP.DEPBAR.LE gsb0, 0x0 ;  /* 0x00008000000079c5 */ /* 0x000fe40000010000 */
[----:B------:R-:W-:-:S10]  /*13970*/  WARPGROUP.ARRIVE ;  /* 0x00000000000079c5 */ /* 0x000fd40000000000 */
[----:B------:R-:W-:Y:S01]  /*13980*/  QGMMA.64x32x32.F32.E4M3.E4M3 R24, gdesc[UR28], R24, gsb0 ;  /* 0x006000001c1879f3 */ /* 0x000fe20008000818 */
[----:B------:R-:W-:-:S04]  /*13990*/  IMAD.MOV.U32 R12, RZ, RZ, -0xe0 ;  /* 0xffffff20ff0c7424 */ /* 0x000fc800078e00ff */
[----:B----4-:R-:W-:Y:S01]  /*139a0*/  IMAD R3, R139, R12, 0xe0 ;  /* 0x000000e08b037424 */ /* 0x010fe200078e020c */
[----:B------:R-:W-:-:S03]  /*139b0*/  @!P1 PRMT R0, RZ, 0x654, R0 ;  /* 0x00000654ff009816 */ /* 0x000fc60000000000 */
[----:B--2---:R-:W-:Y:S01]  /*139c0*/  IMAD.IADD R143, R194, 0x1, R3 ;  /* 0x00000001c28f7824 */ /* 0x004fe200078e0203 */
[----:B0-----:R-:W-:Y:S01]  /*139d0*/  ISETP.GE.AND P2, PT, R15, 0x1, PT ;  /* 0x000000010f00780c */ /* 0x001fe20003f46270 */
[----:B------:R-:W-:Y:S02]  /*139e0*/  IMAD.U32 R20, RZ, RZ, UR4 ;  /* 0x00000004ff147e24 */ /* 0x000fe4000f8e00ff */
[----:B---3--:R-:W-:-:S03]  /*139f0*/  IMAD R233, R138, 0x80, R233 ;  /* 0x000000808ae97824 */ /* 0x008fc600078e02e9 */
[----:B------:R-:W-:Y:S02]  /*13a00*/  LOP3.LUT R140, RZ, R20, RZ, 0x33, !PT ;  /* 0x00000014ff8c7212 */ /* 0x000fe400078e33ff */
[----:B------:R-:W-:-:S05]  /*13a10*/  LOP3.LUT R17, R17, 0xffefffff, RZ, 0xc0, !PT ;  /* 0xffefffff11117812 */ /* 0x000fca00078ec0ff */
[----:B------:R-:W-:Y:S01]  /*13a20*/  @P2 LOP3.LUT R17, R17, 0x100000, RZ, 0xfc, !PT ;  /* 0x0010000011112812 */ /* 0x000fe200078efcff */
[----:B------:R-:W-:Y:S02]  /*13a30*/  WARPGROUP.DEPBAR.LE gsb0, 0x0 ;  /* 0x00008000000079c5 */ /* 0x000fe40000010000 */
[----:B------:R5:W-:Y:S02]  /*13a40*/  @!P1 SYNCS.ARRIVE.TRANS64.RED.A1T0 RZ, [R0+URZ], RZ ;  /* 0x000000ff00ff99a7 */ /* 0x000be4000810043f */
[--C-:B-----5:R-:W-:Y:S01]  /*13a50*/  IADD3 R0, -R192, 0x1, R143.reuse ;  /* 0x00000001c0007810 */ /* 0x120fe20007ffe18f */
[----:B------:R-:W-:-:S04]  /*13a60*/  IMAD R143, R141, -0x2, R143 ;  /* 0xfffffffe8d8f7824 */ /* 0x000fc800078e028f */
[----:B------:R-:W-:-:S04]  /*13a70*/  IMAD R13, R141, -0x2, R0 ;  /* 0xfffffffe8d0d7824 */ /* 0x000fc800078e0200 */
[C---:B------:R-:W-:Y:S02]  /*13a80*/  IMAD.IADD R138, R13.reuse, 0x1, R14 ;  /* 0x000000010d8a7824 */ /* 0x040fe400078e020e */
[----:B------:R-:W-:Y:S02]  /*13a90*/  IMAD.IADD R140, R13, 0x1, R140 ;  /* 0x000000010d8c7824 */ /* 0x000fe400078e028c */
[----:B------:R-:W-:Y:S01]  /*13aa0*/  IMAD R0, R141, -0x2, R3 ;  /* 0xfffffffe8d007824 */ /* 0x000fe200078e0203 */
[----:B------:R-:W-:Y:S01]  /*13ab0*/  VIADDMNMX R12, R233, R138, R143, PT ;  /* 0x0000008ae90c7246 */ /* 0x000fe2000380018f */
[----:B------:R-:W-:Y:S01]  /*13ac0*/  IMAD.IADD R13, R140, 0x1, R233 ;  /* 0x000000018c0d7824 */ /* 0x000fe200078e02e9 */
[----:B------:R-:W-:Y:S06]  /*13ad0*/  @!P2 BRA `(.L_x_1313) ;  /* 0x00000000004ca947 */ /* 0x000fec0003800000 */
[----:B------:R-:W-:Y:S01]  /*13ae0*/  IADD3 R21, -R192, R194, R233 ;  /* 0x000000c2c0157210 */ /* 0x000fe20007ffe1e9 */
[----:B------:R-:W-:Y:S03]  /*13af0*/  BSSY B0, `(.L_x_1314) ;  /* 0x000000e000007945 */ /* 0x000fe60003800000 */
        /* <DEDUP_REMOVED lines=9> */
.L_x_1315:
[----:B------:R-:W-:-:S13]  /*13b90*/  ISETP.NE.AND P2, PT, R15, 0x1, PT ;  /* 0x000000010f00780c */ /* 0x000fda0003f45270 */
[----:B------:R-:W0:Y:S02]  /*13ba0*/  @P2 LDC.64 R144, c[0x0][0x9e8] ;  /* 0x00027a00ff902b82 */ /* 0x000e240000000a00 */
[----:B0-----:R-:W-:-:S05]  /*13bb0*/  @P2 IMAD.HI.U32 R144, R21, R144, RZ ;  /* 0x0000009015902227 */ /* 0x001fca00078e00ff */
[----:B------:R-:W-:-:S07]  /*13bc0*/  @P2 SHF.R.U32.HI R21, RZ, R145, R144 ;  /* 0x00000091ff152219 */ /* 0x000fce0000011690 */
.L_x_1316:
[----:B------:R-:W-:Y:S05]  /*13bd0*/  BSYNC B0 ;  /* 0x0000000000007941 */ /* 0x000fea0003800000 */
.L_x_1314:
[----:B------:R-:W-:-:S05]  /*13be0*/  IMAD R142, R21, R15, R0 ;  /* 0x0000000f158e7224 */ /* 0x000fca00078e0200 */
[----:B------:R-:W-:Y:S02]  /*13bf0*/  VIMNMX R13, R13, R142, !PT ;  /* 0x0000008e0d0d7248 */ /* 0x000fe40007fe0100 */
[----:B------:R-:W-:-:S07]  /*13c00*/  VIADDMNMX R12, R142, R15, R12, PT ;  /* 0x0000000f8e0c7246 */ /* 0x000fce000380010c */
.L_x_1313:
[C---:B------:R-:W-:Y:S02]  /*13c10*/  ISETP.GE.AND P2, PT, R3.reuse, 0x2, PT ;  /* 0x000000020300780c */ /* 0x040fe40003f46270 */
[----:B------:R-:W-:Y:S02]  /*13c20*/  ISETP.GE.AND P3, PT, R3, 0x9, PT ;  /* 0x000000090300780c */ /* 0x000fe40003f66270 */
[----:B------:R-:W-:Y:S02]  /*13c30*/  P2R R142, PR, RZ, 0x4 ;  /* 0x00000004ff8e7803 */ /* 0x000fe40000000000 */
[----:B------:R-:W-:Y:S02]  /*13c40*/  ISETP.GT.AND P2, PT, R13, 0x1, !P2 ;  /* 0x000000010d00780c */ /* 0x000fe40005744270 */
[----:B------:R-:W-:Y:S02]  /*13c50*/  P2R R144, PR, RZ, 0x8 ;  /* 0x00000008ff907803 */ /* 0x000fe40000000000 */
[----:B------:R-:W-:-:S02]  /*13c60*/  ISETP.LT.OR P2, PT, R12, 0x2, P2 ;  /* 0x000000020c00780c */ /* 0x000fc40001741670 */
[----:B------:R-:W-:Y:S02]  /*13c70*/  ISETP.GE.AND P4, PT, R3, 0x22, PT ;  /* 0x000000220300780c */ /* 0x000fe40003f86270 */
[----:B------:R-:W-:Y:S02]  /*13c80*/  FSEL R121, R121, -INF , !P2 ;  /* 0xff80000079797808 */ /* 0x000fe40005000000 */
[----:B------:R-:W-:Y:S02]  /*13c90*/  ISETP.GT.AND P2, PT, R13, 0x8, !P3 ;  /* 0x000000080d00780c */ /* 0x000fe40005f44270 */
[C---:B------:R-:W-:Y:S02]  /*13ca0*/  ISETP.GE.AND P3, PT, R3.reuse, 0xa, PT ;  /* 0x0000000a0300780c */ /* 0x040fe40003f66270 */
        /* <DEDUP_REMOVED lines=26> */
[----:B------:R-:W-:Y:S02]  /*13e50*/  IADD3 R140, R140, 0x8, R233 ;  /* 0x000000088c8c7810 */ /* 0x000fe40007ffe0e9 */
[----:B------:R-:W-:Y:S02]  /*13e60*/  FSEL R133, R133, -INF , !P2 ;  /* 0xff80000085857808 */ /* 0x000fe40005000000 */
[----:B------:R-:W-:-:S04]  /*13e70*/  ISETP.GE.AND P2, PT, R3, 0x21, PT ;  /* 0x000000210300780c */ /* 0x000fc80003f46270 */
[----:B------:R-:W-:-:S04]  /*13e80*/  ISETP.GT.AND P3, PT, R13, 0x20, !P2 ;  /* 0x000000200d00780c */ /* 0x000fc80005764270 */
[----:B------:R-:W-:-:S04]  /*13e90*/  ISETP.LT.OR P3, PT, R12, 0x21, P3 ;  /* 0x000000210c00780c */ /* 0x000fc80001f61670 */
        /* <DEDUP_REMOVED lines=238> */
[----:B------:R-:W-:-:S13]  /*14d80*/  ISETP.GE.AND P6, PT, R15, 0x1, PT ;  /* 0x000000010f00780c */ /* 0x000fda0003fc6270 */
[----:B------:R-:W-:Y:S05]  /*14d90*/  @!P6 BRA `(.L_x_1317) ;  /* 0x000000000050e947 */ /* 0x000fea0003800000 */
[----:B------:R-:W-:Y:S01]  /*14da0*/  IADD3 R3, R194, 0x8, R233 ;  /* 0x00000008c2037810 */ /* 0x000fe20007ffe0e9 */
[----:B------:R-:W-:Y:S04]  /*14db0*/  BSSY B0, `(.L_x_1318) ;  /* 0x000000f000007945 */ /* 0x000fe80003800000 */
[----:B------:R-:W-:-:S05]  /*14dc0*/  IMAD.IADD R3, R3, 0x1, -R192 ;  /* 0x0000000103037824 */ /* 0x000fca00078e0ac0 */
        /* <DEDUP_REMOVED lines=9> */
.L_x_1319:
[----:B------:R-:W-:-:S13]  /*14e60*/  ISETP.NE.AND P6, PT, R15, 0x1, PT ;  /* 0x000000010f00780c */ /* 0x000fda0003fc5270 */
[----:B------:R-:W0:Y:S02]  /*14e70*/  @P6 LDC.64 R12, c[0x0][0x9e8] ;  /* 0x00027a00ff0c6b82 */ /* 0x000e240000000a00 */
[----:B0-----:R-:W-:-:S05]  /*14e80*/  @P6 IMAD.HI.U32 R12, R3, R12, RZ ;  /* 0x0000000c030c6227 */ /* 0x001fca00078e00ff */
[----:B------:R-:W-:-:S07]  /*14e90*/  @P6 SHF.R.U32.HI R3, RZ, R13, R12 ;  /* 0x0000000dff036219 */ /* 0x000fce000001160c */
.L_x_1320:
[----:B------:R-:W-:Y:S05]  /*14ea0*/  BSYNC B0 ;  /* 0x0000000000007941 */ /* 0x000fea0003800000 */
.L_x_1318:
[----:B------:R-:W-:-:S05]  /*14eb0*/  IMAD R3, R3, R15, R0 ;  /* 0x0000000f03037224 */ /* 0x000fca00078e0200 */
[----:B------:R-:W-:Y:S02]  /*14ec0*/  VIMNMX R140, R140, R3, !PT ;  /* 0x000000038c8c7248 */ /* 0x000fe40007fe0100 */
[----:B------:R-:W-:-:S07]  /*14ed0*/  VIADDMNMX R138, R3, R15, R138, PT ;  /* 0x0000000f038a7246 */ /* 0x000fce000380018a */
.L_x_1317:
[C---:B------:R-:W-:Y:S02]  /*14ee0*/  ISETP.GT.AND P2, PT, R140.reuse, 0x20, !P2 ;  /* 0x000000208c00780c */ /* 0x040fe40005744270 */
[----:B------:R-:W-:Y:S02]  /*14ef0*/  ISETP.GT.AND P3, PT, R140, 0x28, !P3 ;  /* 0x000000288c00780c */ /* 0x000fe40005f64270 */
[C---:B------:R-:W-:Y:S02]  /*14f00*/  ISETP.LT.OR P2, PT, R138.reuse, 0x21, P2 ;  /* 0x000000218a00780c */ /* 0x040fe40001741670 */
[----:B------:R-:W-:Y:S02]  /*14f10*/  ISETP.LT.OR P3, PT, R138, 0x29, P3 ;  /* 0x000000298a00780c */ /* 0x000fe40001f61670 */
[----:B------:R-:W-:Y:S02]  /*14f20*/  FSEL R13, R106, -INF , !P2 ;  /* 0xff8000006a0d7808 */ /* 0x000fe40005000000 */
[----:B------:R-:W-:-:S02]  /*14f30*/  ISETP.NE.AND P2, PT, R104, RZ, PT ;  /* 0x000000ff6800720c */ /* 0x000fc40003f45270 */
[----:B------:R-:W-:Y:S02]  /*14f40*/  FSEL R143, R110, -INF , !P3 ;  /* 0xff8000006e8f7808 */ /* 0x000fe40005800000 */
[----:B------:R-:W-:Y:S02]  /*14f50*/  ISETP.GT.AND P2, PT, R140, 0x21, !P2 ;  /* 0x000000218c00780c */ /* 0x000fe40005744270 */
[----:B------:R-:W-:Y:S02]  /*14f60*/  ISETP.NE.AND P3, PT, R152, RZ, PT ;  /* 0x000000ff9800720c */ /* 0x000fe40003f65270 */
        /* <DEDUP_REMOVED lines=142> */
[----:B------:R-:W-:Y:S01]  /*15850*/  ISETP.NE.AND P2, PT, R170, RZ, PT ;  /* 0x000000ffaa00720c */ /* 0x000fe20003f45270 */
[----:B------:R-:W0:Y:S01]  /*15860*/  SHFL.BFLY PT, R3, R0, 0x2, 0x1f ;  /* 0x0c401f0000037f89 */ /* 0x000e2200000e0000 */
[C---:B------:R-:W-:Y:S02]  /*15870*/  ISETP.GT.AND P4, PT, R140.reuse, 0xd1, !P4 ;  /* 0x000000d18c00780c */ /* 0x040fe40006784270 */
[C---:B------:R-:W-:Y:S02]  /*15880*/  ISETP.GT.AND P2, PT, R140.reuse, 0x80, !P2 ;  /* 0x000000808c00780c */ /* 0x040fe40005744270 */
[----:B------:R-:W-:Y:S02]  /*15890*/  ISETP.GT.AND P5, PT, R140, 0xd8, !P5 ;  /* 0x000000d88c00780c */ /* 0x000fe40006fa4270 */
[----:B------:R-:W-:-:S02]  /*158a0*/  ISETP.LT.OR P2, PT, R138, 0x81, P2 ;  /* 0x000000818a00780c */ /* 0x000fc40001741670 */
[----:B------:R-:W-:Y:S02]  /*158b0*/  ISETP.LT.OR P4, PT, R138, 0xd2, P4 ;  /* 0x000000d28a00780c */ /* 0x000fe40002781670 */
[----:B------:R-:W-:Y:S02]  /*158c0*/  FSEL R215, R58, -INF , !P2 ;  /* 0xff8000003ad77808 */ /* 0x000fe40005000000 */
[----:B------:R-:W-:Y:S02]  /*158d0*/  ISETP.NE.AND P2, PT, R56, RZ, PT ;  /* 0x000000ff3800720c */ /* 0x000fe40003f45270 */
[----:B------:R-:W-:Y:S02]  /*158e0*/  ISETP.LT.OR P5, PT, R138, 0xd9, P5 ;  /* 0x000000d98a00780c */ /* 0x000fe40002fa1670 */
[----:B------:R-:W-:Y:S02]  /*158f0*/  ISETP.GT.AND P2, PT, R140, 0x81, !P2 ;  /* 0x000000818c00780c */ /* 0x000fe40005744270 */
[----:B------:R-:W-:-:S02]  /*15900*/  FSEL R35, R35, -INF , !P4 ;  /* 0xff80000023237808 */ /* 0x000fc40006000000 */
        /* <DEDUP_REMOVED lines=96> */
[----:B------:R-:W-:-:S03]  /*15f10*/  ISETP.GT.AND P2, PT, R140, 0xc1, !P2 ;  /* 0x000000c18c00780c */ /* 0x000fc60005744270 */
[----:B------:R-:W0:Y:S01]  /*15f20*/  SHFL.BFLY PT, R3, R24, 0x1, 0x1f ;  /* 0x0c201f0018037f89 */ /* 0x000e2200000e0000 */
[----:B------:R-:W-:-:S04]  /*15f30*/  ISETP.LT.OR P2, PT, R138, 0xc2, P2 ;  /* 0x000000c28a00780c */ /* 0x000fc80001741670 */
[----:B------:R-:W-:Y:S02]  /*15f40*/  FSEL R27, R27, -INF , !P2 ;  /* 0xff8000001b1b7808 */ /* 0x000fe40005000000 */
[----:B------:R-:W-:-:S04]  /*15f50*/  ISETP.GT.AND P2, PT, R140, 0xc8, !P3 ;  /* 0x000000c88c00780c */ /* 0x000fc80005f44270 */
[----:B------:R-:W-:-:S04]  /*15f60*/  ISETP.LT.OR P2, PT, R138, 0xc9, P2 ;  /* 0x000000c98a00780c */ /* 0x000fc80001741670 */
[----:B------:R-:W-:Y:S02]  /*15f70*/  FSEL R30, R30, -INF , !P2 ;  /* 0xff8000001e1e7808 */ /* 0x000fe40005000000 */
[----:B------:R-:W-:Y:S02]  /*15f80*/  ISETP.GT.AND P2, PT, R140, 0xc9, !P6 ;  /* 0x000000c98c00780c */ /* 0x000fe40007744270 */
[----:B------:R-:W-:Y:S02]  /*15f90*/  ISETP.NE.AND P6, PT, R190, RZ, PT ;  /* 0x000000ffbe00720c */ /* 0x000fe40003fc5270 */
[----:B------:R-:W-:Y:S02]  /*15fa0*/  ISETP.LT.OR P2, PT, R138, 0xca, P2 ;  /* 0x000000ca8a00780c */ /* 0x000fe40001741670 */
[----:B0-----:R-:W-:Y:S02]  /*15fb0*/  FMNMX.FTZ R3, R24, R3, !PT ;  /* 0x0000000318037209 */ /* 0x001fe40007810000 */
[----:B------:R-:W-:-:S02]  /*15fc0*/  FSEL R31, R31, -INF , !P2 ;  /* 0xff8000001f1f7808 */ /* 0x000fc40005000000 */
[----:B------:R-:W-:Y:S01]  /*15fd0*/  FSETP.NEU.FTZ.AND P2, PT, R3, -INF , PT ;  /* 0xff8000000300780b */ /* 0x000fe20003f5d000 */
[----:B------:R-:W-:-:S05]  /*15fe0*/  FFMA.FTZ R76, R2, R3, -8 ;  /* 0xc1000000024c7423 */ /* 0x000fca0000010003 */
[----:B------:R-:W-:Y:S02]  /*15ff0*/  FSEL R76, R76, RZ, P2 ;  /* 0x000000ff4c4c7208 */ /* 0x000fe40001000000 */
[----:B------:R-:W-:Y:S02]  /*16000*/  ISETP.GT.AND P2, PT, R140, 0xd0, !P6 ;  /* 0x000000d08c00780c */ /* 0x000fe40007744270 */
[----:B------:R-:W-:Y:S01]  /*16010*/  ISETP.NE.AND P6, PT, R36, RZ, PT ;  /* 0x000000ff2400720c */ /* 0x000fe20003fc5270 */
[----:B------:R-:W-:-:S01]  /*16020*/  FFMA.FTZ R24, R2, R125, -R76 ;  /* 0x0000007d02187223 */ /* 0x000fc2000001084c */
[C-C-:B------:R-:W-:Y:S01]  /*16030*/  FFMA.FTZ R125, R2.reuse, R129, -R76.reuse ;  /* 0x00000081027d7223 */ /* 0x140fe2000001084c */
        /* <DEDUP_REMOVED lines=14> */
[----:B------:R-:W-:Y:S01]  /*16120*/  MUFU.EX2 R12, R12 ;  /* 0x0000000c000c7308 */ /* 0x000fe20000000800 */
[----:B------:R-:W-:Y:S01]  /*16130*/  ISETP.LT.OR P2, PT, R138, 0xda, P2 ;  /* 0x000000da8a00780c */ /* 0x000fe20001741670 */
[C-C-:B------:R-:W-:Y:S01]  /*16140*/  FFMA.FTZ R36, R2.reuse, R147, -R76.reuse ;  /* 0x0000009302247223 */ /* 0x140fe2000001084c */
[----:B------:R-:W-:Y:S01]  /*16150*/  FMNMX.FTZ R133, R131, R0, !PT ;  /* 0x0000000083857209 */ /* 0x000fe20007810000 */
[--C-:B------:R-:W-:Y:S01]  /*16160*/  FFMA.FTZ R105, R2, R105, -R76.reuse ;  /* 0x0000006902697223 */ /* 0x100fe2000001084c */
[----:B------:R-:W-:Y:S01]  /*16170*/  FSEL R41, R38, -INF , !P5 ;  /* 0xff80000026297808 */ /* 0x000fe20006800000 */
[--C-:B------:R-:W-:Y:S01]  /*16180*/  FFMA.FTZ R40, R2, R149, -R76.reuse ;  /* 0x0000009502287223 */ /* 0x100fe2000001084c */
[----:B------:R-:W-:Y:S01]  /*16190*/  FMNMX.FTZ R0, R134, R133, !PT ;  /* 0x0000008586007209 */ /* 0x000fe20007810000 */
[----:B------:R-:W0:Y:S01]  /*161a0*/  MUFU.EX2 R121, R121 ;  /* 0x0000007900797308 */ /* 0x000e220000000800 */
[----:B------:R-:W-:Y:S01]  /*161b0*/  FSEL R39, R39, -INF , !P2 ;  /* 0xff80000027277808 */ /* 0x000fe20005000000 */
[C-C-:B------:R-:W-:Y:S01]  /*161c0*/  FFMA.FTZ R109, R2.reuse, R109, -R76.reuse ;  /* 0x0000006d026d7223 */ /* 0x140fe2000001084c */
[----:B------:R-:W-:Y:S01]  /*161d0*/  FMNMX.FTZ R0, R135, R0, !PT ;  /* 0x0000000087007209 */ /* 0x000fe20007810000 */
[C-C-:B------:R-:W-:Y:S01]  /*161e0*/  FFMA.FTZ R42, R2.reuse, R151, -R76.reuse ;  /* 0x00000097022a7223 */ /* 0x140fe2000001084c */
[----:B------:R-:W-:-:S01]  /*161f0*/  FFMA.FTZ R113, R2, R113, -R76 ;  /* 0x0000007102717223 */ /* 0x000fc2000001084c */
[C-C-:B------:R-:W-:Y:S01]  /*16200*/  FFMA.FTZ R44, R2.reuse, R153, -R76.reuse ;  /* 0x00000099022c7223 */ /* 0x140fe2000001084c */
[----:B------:R-:W-:Y:S01]  /*16210*/  FMNMX.FTZ R0, R13, R0, !PT ;  /* 0x000000000d007209 */ /* 0x000fe20007810000 */
[----:B------:R-:W-:Y:S01]  /*16220*/  MUFU.EX2 R21, R21 ;  /* 0x0000001500157308 */ /* 0x000fe20000000800 */
[----:B------:R-:W-:-:S01]  /*16230*/  FFMA.FTZ R117, R2, R117, -R76 ;  /* 0x0000007502757223 */ /* 0x000fc2000001084c */
[C-C-:B------:R-:W-:Y:S01]  /*16240*/  FFMA.FTZ R46, R2.reuse, R155, -R76.reuse ;  /* 0x0000009b022e7223 */ /* 0x140fe2000001084c */
[----:B------:R-:W-:Y:S01]  /*16250*/  FMNMX.FTZ R0, R107, R0, !PT ;  /* 0x000000006b007209 */ /* 0x000fe20007810000 */
[C-C-:B------:R-:W-:Y:S01]  /*16260*/  FFMA.FTZ R89, R2.reuse, R89, -R76.reuse ;  /* 0x0000005902597223 */ /* 0x140fe2000001084c */
[----:B------:R-:W-:-:S01]  /*16270*/  FFMA.FTZ R48, R2, R157, -R76 ;  /* 0x0000009d02307223 */ /* 0x000fc2000001084c */
[C-C-:B------:R-:W-:Y:S01]  /*16280*/  FFMA.FTZ R93, R2.reuse, R93, -R76.reuse ;  /* 0x0000005d025d7223 */ /* 0x140fe2000001084c */
[----:B------:R-:W-:Y:S01]  /*16290*/  FMNMX.FTZ R0, R143, R0, !PT ;  /* 0x000000008f007209 */ /* 0x000fe20007810000 */
[----:B------:R-:W1:Y:S01]  /*162a0*/  MUFU.EX2 R24, R24 ;  /* 0x0000001800187308 */ /* 0x000e620000000800 */
        /* <DEDUP_REMOVED lines=43> */
[----:B------:R-:W-:Y:S01]  /*16560*/  FFMA.FTZ R33, R2, R33, -R76 ;  /* 0x0000002102217223 */ /* 0x000fe2000001084c */
[----:B------:R-:W-:Y:S01]  /*16570*/  MUFU.EX2 R28, R28 ;  /* 0x0000001c001c7308 */ /* 0x000fe20000000800 */
[----:B0-----:R-:W-:-:S01]  /*16580*/  FADD.FTZ R116, R12, R121 ;  /* 0x000000790c747221 */ /* 0x001fc20000010000 */
[----:B------:R-:W-:-:S02]  /*16590*/  FMNMX.FTZ R0, R205, R0, !PT ;  /* 0x00000000cd007209 */ /* 0x000fc40007810000 */
[----:B-1----:R-:W-:Y:S02]  /*165a0*/  F2FP.SATFINITE.E4M3.F32.PACK_AB_MERGE_C R224, R24, R21, RZ ;  /* 0x0000001518e0723e */ /* 0x002fe400048070ff */
[----:B------:R-:W-:Y:S02]  /*165b0*/  FMNMX.FTZ R0, R103, R0, !PT ;  /* 0x0000000067007209 */ /* 0x000fe40007810000 */
[----:B------:R-:W-:Y:S01]  /*165c0*/  MUFU.EX2 R125, R125 ;  /* 0x0000007d007d7308 */ /* 0x000fe20000000800 */
[----:B------:R-:W-:Y:S02]  /*165d0*/  F2FP.SATFINITE.E4M3.F32.PACK_AB_MERGE_C R224, R121, R12, R224 ;  /* 0x0000000c79e0723e */ /* 0x000fe400048070e0 */
[----:B------:R-:W-:Y:S02]  /*165e0*/  FMNMX.FTZ R0, R207, R0, !PT ;  /* 0x00000000cf007209 */ /* 0x000fe40007810000 */
[----:B------:R-:W-:Y:S02]  /*165f0*/  ISETP.GE.AND P6, PT, R15, 0x1, PT ;  /* 0x000000010f00780c */ /* 0x000fe40003fc6270 */
        /* <DEDUP_REMOVED lines=53> */
[----:B0-----:R-:W-:-:S03]  /*16950*/  F2FP.SATFINITE.E4M3.F32.PACK_AB_MERGE_C R216, R93, R48, RZ ;  /* 0x000000305dd8723e */ /* 0x001fc600048070ff */
[----:B------:R-:W0:Y:S01]  /*16960*/  SHFL.BFLY PT, R141, R0, 0x2, 0x1f ;  /* 0x0c401f00008d7f89 */ /* 0x000e2200000e0000 */
[----:B------:R-:W-:-:S03]  /*16970*/  F2FP.SATFINITE.E4M3.F32.PACK_AB_MERGE_C R216, R89, R46, R216 ;  /* 0x0000002e59d8723e */ /* 0x000fc600048070d8 */
[----:B------:R-:W-:Y:S08]  /*16980*/  MUFU.EX2 R52, R52 ;  /* 0x0000003400347308 */ /* 0x000ff00000000800 */
[----:B------:R-:W1:Y:S08]  /*16990*/  MUFU.EX2 R101, R101 ;  /* 0x0000006500657308 */ /* 0x000e700000000800 */
[----:B------:R-:W-:Y:S01]  /*169a0*/  MUFU.EX2 R54, R54 ;  /* 0x0000003600367308 */ /* 0x000fe20000000800 */
[----:B0-----:R-:W-:Y:S01]  /*169b0*/  FMNMX.FTZ R84, R0, R141, !PT ;  /* 0x0000008d00547209 */ /* 0x001fe20007810000 */
[----:B------:R-:W-:-:S06]  /*169c0*/  FFMA.FTZ R141, R2, R193, -R76 ;  /* 0x000000c1028d7223 */ /* 0x000fcc000001084c */
[----:B------:R-:W-:Y:S01]  /*169d0*/  MUFU.EX2 R73, R73 ;  /* 0x0000004900497308 */ /* 0x000fe20000000800 */
[----:B------:R-:W0:Y:S01]  /*169e0*/  SHFL.BFLY PT, R145, R84, 0x1, 0x1f ;  /* 0x0c201f0054917f89 */ /* 0x000e2200000e0000 */
[----:B-1----:R-:W-:-:S04]  /*169f0*/  F2FP.SATFINITE.E4M3.F32.PACK_AB_MERGE_C R218, R101, R52, RZ ;  /* 0x0000003465da723e */ /* 0x002fc800048070ff */
[----:B------:R-:W-:Y:S02]  /*16a00*/  F2FP.SATFINITE.E4M3.F32.PACK_AB_MERGE_C R218, R97, R50, R218 ;  /* 0x0000003261da723e */ /* 0x000fe400048070da */
[----:B------:R-:W-:Y:S08]  /*16a10*/  MUFU.EX2 R56, R56 ;  /* 0x0000003800387308 */ /* 0x000ff00000000800 */
[----:B------:R-:W1:Y:S08]  /*16a20*/  MUFU.EX2 R77, R77 ;  /* 0x0000004d004d7308 */ /* 0x000e700000000800 */
[----:B------:R-:W-:Y:S01]  /*16a30*/  MUFU.EX2 R58, R58 ;  /* 0x0000003a003a7308 */ /* 0x000fe20000000800 */
[----:B0-----:R-:W-:Y:S01]  /*16a40*/  FMNMX.FTZ R0, R84, R145, !PT ;  /* 0x0000009154007209 */ /* 0x001fe20007810000 */
[----:B------:R-:W-:-:S03]  /*16a50*/  FFMA.FTZ R84, R2, R37, -R76 ;  /* 0x0000002502547223 */ /* 0x000fc6000001084c */
[----:B------:R-:W-:Y:S01]  /*16a60*/  FSETP.NEU.FTZ.AND P2, PT, R0, -INF , PT ;  /* 0xff8000000000780b */ /* 0x000fe20003f5d000 */
[----:B------:R-:W-:-:S02]  /*16a70*/  FFMA.FTZ R86, R2, R0, -8 ;  /* 0xc100000002567423 */ /* 0x000fc40000010000 */
[----:B------:R-:W-:Y:S01]  /*16a80*/  MUFU.EX2 R81, R81 ;  /* 0x0000005100517308 */ /* 0x000fe20000000800 */
[----:B-1----:R-:W-:Y:S02]  /*16a90*/  F2FP.SATFINITE.E4M3.F32.PACK_AB_MERGE_C R212, R77, R56, RZ ;  /* 0x000000384dd4723e */ /* 0x002fe400048070ff */
[----:B------:R-:W-:Y:S02]  /*16aa0*/  FSEL R76, R86, RZ, P2 ;  /* 0x000000ff564c7208 */ /* 0x000fe40001000000 */
[----:B------:R-:W-:-:S03]  /*16ab0*/  F2FP.SATFINITE.E4M3.F32.PACK_AB_MERGE_C R212, R73, R54, R212 ;  /* 0x0000003649d4723e */ /* 0x000fc600048070d4 */
[C-C-:B------:R-:W-:Y:S01]  /*16ac0*/  FFMA.FTZ R37, R2.reuse, R122, -R76.reuse ;  /* 0x0000007a02257223 */ /* 0x140fe2000001084c */
[----:B------:R-:W-:-:S01]  /*16ad0*/  FFMA.FTZ R86, R2, R123, -R76 ;  /* 0x0000007b02567223 */ /* 0x000fc2000001084c */
[C-C-:B------:R-:W-:Y:S01]  /*16ae0*/  FFMA.FTZ R88, R2.reuse, R126, -R76.reuse ;  /* 0x0000007e02587223 */ /* 0x140fe2000001084c */
[----:B------:R-:W-:-:S01]  /*16af0*/  FFMA.FTZ R114, R2, R83, -R76 ;  /* 0x0000005302727223 */ /* 0x000fc2000001084c */
[----:B------:R-:W-:Y:S01]  /*16b00*/  FADD.FTZ R83, R21, R116 ;  /* 0x0000007415537221 */ /* 0x000fe20000010000 */
        /* <DEDUP_REMOVED lines=12> */
[----:B------:R-:W-:-:S01]  /*16bd0*/  FADD.FTZ R135, R125, R116 ;  /* 0x000000747d877221 */ /* 0x000fc20000010000 */
[C-C-:B------:R-:W-:Y:S01]  /*16be0*/  FFMA.FTZ R116, R2.reuse, R87, -R76.reuse ;  /* 0x0000005702747223 */ /* 0x140fe2000001084c */
[----:B------:R-:W-:-:S01]  /*16bf0*/  FFMA.FTZ R107, R2, R111, -R76 ;  /* 0x0000006f026b7223 */ /* 0x000fc2000001084c */
[----:B------:R-:W-:Y:S01]  /*16c00*/  FFMA.FTZ R98, R2, R195, -R76 ;  /* 0x000000c302627223 */ /* 0x000fe2000001084c */
[----:B------:R-:W-:-:S01]  /*16c10*/  FADD.FTZ R118, R32, R135 ;  /* 0x0000008720767221 */ /* 0x000fc20000010000 */
[----:B------:R-:W1:Y:S01]  /*16c20*/  MUFU.EX2 R88, R88 ;  /* 0x0000005800587308 */ /* 0x000e620000000800 */
[----:B------:R-:W-:-:S01]  /*16c30*/  FFMA.FTZ R111, R2, R115, -R76 ;  /* 0x00000073026f7223 */ /* 0x000fc2000001084c */
[----:B------:R-:W-:Y:S01]  /*16c40*/  FFMA.FTZ R100, R2, R197, -R76 ;  /* 0x000000c502647223 */ /* 0x000fe2000001084c */
[----:B------:R-:W-:-:S01]  /*16c50*/  FADD.FTZ R135, R129, R118 ;  /* 0x0000007681877221 */ /* 0x000fc20000010000 */
[C-C-:B------:R-:W-:Y:S01]  /*16c60*/  FFMA.FTZ R115, R2.reuse, R119, -R76.reuse ;  /* 0x0000007702737223 */ /* 0x140fe2000001084c */
[----:B------:R-:W-:-:S01]  /*16c70*/  FFMA.FTZ R102, R2, R199, -R76 ;  /* 0x000000c702667223 */ /* 0x000fc2000001084c */
[----:B------:R-:W-:Y:S01]  /*16c80*/  FFMA.FTZ R91, R2, R91, -R76 ;  /* 0x0000005b025b7223 */ /* 0x000fe2000001084c */
[----:B------:R-:W-:-:S01]  /*16c90*/  FADD.FTZ R120, R36, R135 ;  /* 0x0000008724787221 */ /* 0x000fc20000010000 */
[----:B------:R-:W2:Y:S01]  /*16ca0*/  MUFU.EX2 R123, R123 ;  /* 0x0000007b007b7308 */ /* 0x000ea20000000800 */
[----:B0-----:R-:W-:-:S01]  /*16cb0*/  FADD.FTZ R87, R37, R86 ;  /* 0x0000005625577221 */ /* 0x001fc20000010000 */
[----:B------:R-:W-:Y:S01]  /*16cc0*/  FFMA.FTZ R104, R2, R201, -R76 ;  /* 0x000000c902687223 */ /* 0x000fe2000001084c */
[----:B------:R-:W-:-:S01]  /*16cd0*/  FADD.FTZ R143, R105, R120 ;  /* 0x00000078698f7221 */ /* 0x000fc20000010000 */
[C-C-:B------:R-:W-:Y:S01]  /*16ce0*/  FFMA.FTZ R95, R2.reuse, R95, -R76.reuse ;  /* 0x0000005f025f7223 */ /* 0x140fe2000001084c */
[----:B------:R-:W-:-:S01]  /*16cf0*/  FFMA.FTZ R106, R2, R203, -R76 ;  /* 0x000000cb026a7223 */ /* 0x000fc2000001084c */
[----:B------:R-:W-:Y:S01]  /*16d00*/  FFMA.FTZ R99, R2, R99, -R76 ;  /* 0x0000006302637223 */ /* 0x000fe2000001084c */
[----:B------:R-:W-:-:S01]  /*16d10*/  FADD.FTZ R122, R40, R143 ;  /* 0x0000008f287a7221 */ /* 0x000fc20000010000 */
        /* <DEDUP_REMOVED lines=18> */
[----:B------:R-:W-:Y:S01]  /*16e40*/  FADD.FTZ R135, R109, R122 ;  /* 0x0000007a6d877221 */ /* 0x000fe20000010000 */
[----:B------:R-:W-:-:S01]  /*16e50*/  FFMA.FTZ R51, R2, R51, -R76 ;  /* 0x0000003302337223 */ /* 0x000fc2000001084c */
[C-C-:B------:R-:W-:Y:S01]  /*16e60*/  FFMA.FTZ R221, R2.reuse, R221, -R76.reuse ;  /* 0x000000dd02dd7223 */ /* 0x140fe2000001084c */
[----:B------:R-:W-:-:S01]  /*16e70*/  FFMA.FTZ R43, R2, R43, -R76 ;  /* 0x0000002b022b7223 */ /* 0x000fc2000001084c */
[----:B------:R-:W-:Y:S01]  /*16e80*/  FADD.FTZ R122, R42, R135 ;  /* 0x000000872a7a7221 */ /* 0x000fe20000010000 */
        /* <DEDUP_REMOVED lines=19> */
[----:B------:R-:W-:-:S02]  /*16fc0*/  F2FP.SATFINITE.E4M3.F32.PACK_AB_MERGE_C R88, R123, R88, RZ ;  /* 0x000000587b58723e */ /* 0x000fc400048070ff */
[----:B------:R-:W-:-:S04]  /*16fd0*/  F2FP.SATFINITE.E4M3.F32.PACK_AB_MERGE_C R92, R131, R92, RZ ;  /* 0x0000005c835c723e */ /* 0x000fc800048070ff */
[----:B------:R-:W0:Y:S01]  /*16fe0*/  MUFU.EX2 R96, R96 ;  /* 0x0000006000607308 */ /* 0x000e220000000800 */
        /* <DEDUP_REMOVED lines=9> */
[----:B0-----:R-:W-:-:S07]  /*17080*/  FADD.FTZ R24, R96, R135 ;  /* 0x0000008760187221 */ /* 0x001fce0000010000 */
[----:B------:R-:W0:Y:S01]  /*17090*/  MUFU.EX2 R111, R111 ;  /* 0x0000006f006f7308 */ /* 0x000e220000000800 */
[----:B-1----:R-:W-:-:S01]  /*170a0*/  FADD.FTZ R63, R107, R24 ;  /* 0x000000186b3f7221 */ /* 0x002fc20000010000 */
[----:B------:R-:W-:Y:S01]  /*170b0*/  FFMA.FTZ R24, R2, R67, -R76 ;  /* 0x0000004302187223 */ /* 0x000fe2000001084c */
[----:B------:R-:W-:-:S01]  /*170c0*/  FADD.FTZ R67, R93, R40 ;  /* 0x000000285d437221 */ /* 0x000fc20000010000 */
[----:B------:R-:W-:-:S03]  /*170d0*/  F2FP.SATFINITE.E4M3.F32.PACK_AB_MERGE_C R96, R107, R96, RZ ;  /* 0x000000606b60723e */ /* 0x000fc600048070ff */
[----:B------:R-:W-:Y:S01]  /*170e0*/  FADD.FTZ R40, R50, R67 ;  /* 0x0000004332287221 */ /* 0x000fe20000010000 */
[----:B------:R-:W1:Y:S01]  /*170f0*/  MUFU.EX2 R100, R100 ;  /* 0x0000006400647308 */ /* 0x000e620000000800 */
[----:B--2---:R-:W-:-:S02]  /*17100*/  FADD.FTZ R32, R98, R63 ;  /* 0x0000003f62207221 */ /* 0x004fc40000010000 */
[----:B------:R-:W-:-:S05]  /*17110*/  FADD.FTZ R67, R97, R40 ;  /* 0x0000002861437221 */ /* 0x000fca0000010000 */
[----:B------:R-:W2:Y:S01]  /*17120*/  MUFU.EX2 R115, R115 ;  /* 0x0000007300737308 */ /* 0x000ea20000000800 */
[----:B0-----:R-:W-:-:S07]  /*17130*/  FADD.FTZ R63, R111, R32 ;  /* 0x000000206f3f7221 */ /* 0x001fce0000010000 */
[----:B------:R-:W0:Y:S01]  /*17140*/  MUFU.EX2 R102, R102 ;  /* 0x0000006600667308 */ /* 0x000e220000000800 */
[----:B-1----:R-:W-:-:S07]  /*17150*/  FADD.FTZ R32, R100, R63 ;  /* 0x0000003f64207221 */ /* 0x002fce0000010000 */
[----:B------:R-:W1:Y:S01]  /*17160*/  MUFU.EX2 R91, R91 ;  /* 0x0000005b005b7308 */ /* 0x000e620000000800 */
[----:B--2---:R-:W-:-:S01]  /*17170*/  FADD.FTZ R63, R115, R32 ;  /* 0x00000020733f7221 */ /* 0x004fc20000010000 */
[----:B------:R-:W-:Y:S01]  /*17180*/  FADD.FTZ R32, R52, R67 ;  /* 0x0000004334207221 */ /* 0x000fe20000010000 */
[----:B------:R-:W-:-:S03]  /*17190*/  F2FP.SATFINITE.E4M3.F32.PACK_AB_MERGE_C R100, R115, R100, RZ ;  /* 0x000000647364723e */ /* 0x000fc600048070ff */
[----:B------:R-:W-:Y:S02]  /*171a0*/  FADD.FTZ R101, R101, R32 ;  /* 0x0000002065657221 */ /* 0x000fe40000010000 */
[----:B------:R-:W2:Y:S01]  /*171b0*/  MUFU.EX2 R104, R104 ;  /* 0x0000006800687308 */ /* 0x000ea20000000800 */
[----:B0-----:R-:W-:-:S01]  /*171c0*/  FADD.FTZ R28, R102, R63 ;  /* 0x0000003f661c7221 */ /* 0x001fc20000010000 */
[----:B------:R-:W-:Y:S01]  /*171d0*/  FADD.FTZ R36, R54, R101 ;  /* 0x0000006536247221 */ /* 0x000fe20000010000 */
[----:B------:R-:W-:-:S03]  /*171e0*/  FFMA.FTZ R63, R2, R71, -R76 ;  /* 0x00000047023f7223 */ /* 0x000fc6000001084c */
[----:B------:R-:W-:Y:S02]  /*171f0*/  FADD.FTZ R71, R73, R36 ;  /* 0x0000002449477221 */ /* 0x000fe40000010000 */
[----:B------:R-:W0:Y:S01]  /*17200*/  MUFU.EX2 R95, R95 ;  /* 0x0000005f005f7308 */ /* 0x000e220000000800 */
[----:B-1----:R-:W-:-:S01]  /*17210*/  FADD.FTZ R67, R91, R28 ;  /* 0x0000001c5b437221 */ /* 0x002fc20000010000 */
[----:B------:R-:W-:Y:S01]  /*17220*/  FADD.FTZ R36, R56, R71 ;  /* 0x0000004738247221 */ /* 0x000fe20000010000 */
[----:B------:R-:W-:-:S01]  /*17230*/  FFMA.FTZ R28, R2, R223, -R76 ;  /* 0x000000df021c7223 */ /* 0x000fc2000001084c */
[----:B------:R-:W-:Y:S02]  /*17240*/  F2FP.SATFINITE.E4M3.F32.PACK_AB_MERGE_C R223, R111, R98, R100 ;  /* 0x000000626fdf723e */ /* 0x000fe40004807064 */
[----:B------:R-:W-:-:S02]  /*17250*/  FADD.FTZ R77, R77, R36 ;  /* 0x000000244d4d7221 */ /* 0x000fc40000010000 */
[----:B------:R-:W1:Y:S01]  /*17260*/  MUFU.EX2 R106, R106 ;  /* 0x0000006a006a7308 */ /* 0x000e620000000800 */
[----:B--2---:R-:W-:-:S01]  /*17270*/  FADD.FTZ R32, R104, R67 ;  /* 0x0000004368207221 */ /* 0x004fc20000010000 */
[----:B------:R-:W-:-:S04]  /*17280*/  FADD.FTZ R36, R58, R77 ;  /* 0x0000004d3a247221 */ /* 0x000fc80000010000 */
        /* <DEDUP_REMOVED lines=17> */
[----:B------:R-:W-:Y:S01]  /*173a0*/  MUFU.EX2 R60, R60 ;  /* 0x0000003c003c7308 */ /* 0x000fe20000000800 */
[----:B0-----:R-:W-:-:S01]  /*173b0*/  FADD.FTZ R67, R75, R32 ;  /* 0x000000204b437221 */ /* 0x001fc20000010000 */
[----:B------:R-:W-:Y:S01]  /*173c0*/  FFMA.FTZ R32, R2, R227, -R76 ;  /* 0x000000e302207223 */ /* 0x000fe2000001084c */
[----:B------:R-:W-:-:S05]  /*173d0*/  F2FP.SATFINITE.E4M3.F32.PACK_AB_MERGE_C R227, R127, R90, R92 ;  /* 0x0000005a7fe3723e */ /* 0x000fca000480705c */
[----:B------:R-:W0:Y:S01]  /*173e0*/  MUFU.EX2 R85, R85 ;  /* 0x0000005500557308 */ /* 0x000e220000000800 */
[----:B-1----:R-:W-:-:S07]  /*173f0*/  FADD.FTZ R40, R112, R67 ;  /* 0x0000004370287221 */ /* 0x002fce0000010000 */
[----:B------:R-:W1:Y:S08]  /*17400*/  MUFU.EX2 R119, R119 ;  /* 0x0000007700777308 */ /* 0x000e700000000800 */
[----:B------:R-:W-:Y:S01]  /*17410*/  MUFU.EX2 R79, R79 ;  /* 0x0000004f004f7308 */ /* 0x000fe20000000800 */
[----:B0-----:R-:W-:Y:S01]  /*17420*/  F2FP.SATFINITE.E4M3.F32.PACK_AB_MERGE_C R214, R85, R60, RZ ;  /* 0x0000003c55d6723e */ /* 0x001fe200048070ff */
[----:B------:R-:W-:-:S03]  /*17430*/  FADD.FTZ R60, R60, R71 ;  /* 0x000000473c3c7221 */ /* 0x000fc60000010000 */
[----:B------:R-:W-:Y:S01]  /*17440*/  F2FP.SATFINITE.E4M3.F32.PACK_AB_MERGE_C R214, R81, R58, R214 ;  /* 0x0000003a51d6723e */ /* 0x000fe200048070d6 */
[----:B------:R-:W-:-:S02]  /*17450*/  FADD.FTZ R85, R85, R60 ;  /* 0x0000003c55557221 */ /* 0x000fc40000010000 */
[----:B------:R-:W0:Y:S01]  /*17460*/  MUFU.EX2 R62, R62 ;  /* 0x0000003e003e7308 */ /* 0x000e220000000800 */
[----:B-1----:R-:W-:-:S01]  /*17470*/  FADD.FTZ R40, R119, R40 ;  /* 0x0000002877287221 */ /* 0x002fc20000010000 */
[----:B------:R-:W-:-:S04]  /*17480*/  F2FP.SATFINITE.E4M3.F32.PACK_AB_MERGE_C R112, R119, R112, RZ ;  /* 0x000000707770723e */ /* 0x000fc800048070ff */
[----:B------:R-:W-:Y:S02]  /*17490*/  F2FP.SATFINITE.E4M3.F32.PACK_AB_MERGE_C R213, R75, R110, R112 ;  /* 0x0000006e4bd5723e */ /* 0x000fe40004807070 */
[----:B------:R-:W-:Y:S08]  /*174a0*/  MUFU.EX2 R64, R64 ;  /* 0x0000004000407308 */ /* 0x000ff00000000800 */
[----:B------:R-:W1:Y:S01]  /*174b0*/  MUFU.EX2 R61, R61 ;  /* 0x0000003d003d7308 */ /* 0x000e620000000800 */
[----:B0-----:R-:W-:-:S07]  /*174c0*/  FADD.FTZ R42, R62, R85 ;  /* 0x000000553e2a7221 */ /* 0x001fce0000010000 */
[----:B------:R-:W-:Y:S08]  /*174d0*/  MUFU.EX2 R114, R114 ;  /* 0x0000007200727308 */ /* 0x000ff00000000800 */
[----:B------:R-:W0:Y:S01]  /*174e0*/  MUFU.EX2 R57, R57 ;  /* 0x0000003900397308 */ /* 0x000e220000000800 */
[----:B-1----:R-:W-:-:S07]  /*174f0*/  F2FP.SATFINITE.E4M3.F32.PACK_AB_MERGE_C R208, R61, R64, RZ ;  /* 0x000000403dd0723e */ /* 0x002fce00048070ff */
[----:B------:R-:W1:Y:S08]  /*17500*/  MUFU.EX2 R83, R83 ;  /* 0x0000005300537308 */ /* 0x000e700000000800 */
[----:B------:R-:W2:Y:S01]  /*17510*/  MUFU.EX2 R116, R116 ;  /* 0x0000007400747308 */ /* 0x000ea20000000800 */
[C---:B0-----:R-:W-:Y:S01]  /*17520*/  F2FP.SATFINITE.E4M3.F32.PACK_AB_MERGE_C R208, R57.reuse, R62, R208 ;  /* 0x0000003e39d0723e */ /* 0x041fe200048070d0 */
[----:B------:R-:W-:-:S04]  /*17530*/  FADD.FTZ R67, R57, R42 ;  /* 0x0000002a39437221 */ /* 0x000fc80000010000 */
[----:B------:R-:W-:Y:S02]  /*17540*/  FADD.FTZ R64, R64, R67 ;  /* 0x0000004340407221 */ /* 0x000fe40000010000 */
[----:B------:R-:W-:Y:S02]  /*17550*/  MUFU.EX2 R87, R87 ;  /* 0x0000005700577308 */ /* 0x000fe40000000800 */
[----:B------:R-:W-:-:S06]  /*17560*/  FADD.FTZ R61, R61, R64 ;  /* 0x000000403d3d7221 */ /* 0x000fcc0000010000 */
[----:B------:R0:W-:Y:S08]  /*17570*/  MUFU.EX2 R36, R47 ;  /* 0x0000002f00247308 */ /* 0x0001f00000000800 */
[----:B------:R-:W-:Y:S01]  /*17580*/  MUFU.EX2 R118, R118 ;  /* 0x0000007600767308 */ /* 0x000fe20000000800 */
[----:B0-----:R-:W-:-:S01]  /*17590*/  FADD.FTZ R47, R79, R40 ;  /* 0x000000284f2f7221 */ /* 0x001fc20000010000 */
[----:B------:R-:W-:-:S03]  /*175a0*/  FFMA.FTZ R40, R2, R26, -R76 ;  /* 0x0000001a02287223 */ /* 0x000fc6000001084c */
[----:B------:R-:W-:-:S03]  /*175b0*/  FADD.FTZ R26, R114, R47 ;  /* 0x0000002f721a7221 */ /* 0x000fc60000010000 */
[----:B------:R-:W-:Y:S01]  /*175c0*/  MUFU.EX2 R68, R68 ;  /* 0x0000004400447308 */ /* 0x000fe20000000800 */
[----:B-1----:R-:W-:-:S01]  /*175d0*/  FADD.FTZ R57, R83, R26 ;  /* 0x0000001a53397221 */ /* 0x002fc20000010000 */
[----:B--2---:R-:W-:-:S03]  /*175e0*/  F2FP.SATFINITE.E4M3.F32.PACK_AB_MERGE_C R83, R116, R83, RZ ;  /* 0x000000537453723e */ /* 0x004fc600048070ff */
[----:B------:R-:W-:Y:S01]  /*175f0*/  FADD.FTZ R26, R116, R57 ;  /* 0x00000039741a7221 */ /* 0x000fe20000010000 */
[----:B------:R-:W-:Y:S02]  /*17600*/  F2FP.SATFINITE.E4M3.F32.PACK_AB_MERGE_C R215, R114, R79, R83 ;  /* 0x0000004f72d7723e */ /* 0x000fe40004807053 */
[----:B------:R-:W0:Y:S08]  /*17610*/  MUFU.EX2 R69, R69 ;  /* 0x0000004500457308 */ /* 0x000e300000000800 */
[----:B------:R-:W-:Y:S08]  /*17620*/  MUFU.EX2 R59, R59 ;  /* 0x0000003b003b7308 */ /* 0x000ff00000000800 */
[----:B------:R-:W-:Y:S01]  /*17630*/  MUFU.EX2 R66, R66 ;  /* 0x0000004200427308 */ /* 0x000fe20000000800 */
[----:B0-----:R-:W-:-:S07]  /*17640*/  F2FP.SATFINITE.E4M3.F32.PACK_AB_MERGE_C R210, R69, R68, RZ ;  /* 0x0000004445d2723e */ /* 0x001fce00048070ff */
[----:B------:R-:W0:Y:S08]  /*17650*/  MUFU.EX2 R65, R65 ;  /* 0x0000004100417308 */ /* 0x000e300000000800 */
[----:B------:R-:W1:Y:S08]  /*17660*/  MUFU.EX2 R120, R120 ;  /* 0x0000007800787308 */ /* 0x000e700000000800 */
[----:B------:R-:W2:Y:S01]  /*17670*/  MUFU.EX2 R21, R21 ;  /* 0x0000001500157308 */ /* 0x000ea20000000800 */
[----:B0-----:R-:W-:Y:S01]  /*17680*/  F2FP.SATFINITE.E4M3.F32.PACK_AB_MERGE_C R210, R65, R66, R210 ;  /* 0x0000004241d2723e */ /* 0x001fe200048070d2 */
[----:B------:R-:W-:-:S04]  /*17690*/  FADD.FTZ R66, R66, R61 ;  /* 0x0000003d42427221 */ /* 0x000fc80000010000 */
[----:B------:R-:W-:Y:S02]  /*176a0*/  FADD.FTZ R65, R65, R66 ;  /* 0x0000004241417221 */ /* 0x000fe40000010000 */
[----:B------:R0:W-:Y:S02]  /*176b0*/  MUFU.EX2 R47, R51 ;  /* 0x00000033002f7308 */ /* 0x0001e40000000800 */
[----:B------:R-:W-:-:S04]  /*176c0*/  FADD.FTZ R68, R68, R65 ;  /* 0x0000004144447221 */ /* 0x000fc80000010000 */
[----:B------:R-:W-:Y:S02]  /*176d0*/  FADD.FTZ R69, R69, R68 ;  /* 0x0000004445457221 */ /* 0x000fe40000010000 */
[----:B------:R-:W3:Y:S01]  /*176e0*/  MUFU.EX2 R24, R24 ;  /* 0x0000001800187308 */ /* 0x000ee20000000800 */
[----:B0-----:R-:W-:-:S04]  /*176f0*/  FADD.FTZ R51, R87, R26 ;  /* 0x0000001a57337221 */ /* 0x001fc80000010000 */
[----:B------:R-:W-:-:S03]  /*17700*/  FADD.FTZ R42, R118, R51 ;  /* 0x00000033762a7221 */ /* 0x000fc60000010000 */
[----:B------:R-:W-:Y:S01]  /*17710*/  MUFU.EX2 R38, R38 ;  /* 0x0000002600267308 */ /* 0x000fe20000000800 */
[----:B------:R-:W-:-:S01]  /*17720*/  FADD.FTZ R51, R59, R42 ;  /* 0x0000002a3b337221 */ /* 0x000fc20000010000 */
[----:B-1----:R-:W-:-:S03]  /*17730*/  F2FP.SATFINITE.E4M3.F32.PACK_AB_MERGE_C R59, R120, R59, RZ ;  /* 0x0000003b783b723e */ /* 0x002fc600048070ff */
[----:B------:R-:W-:Y:S01]  /*17740*/  FADD.FTZ R42, R120, R51 ;  /* 0x00000033782a7221 */ /* 0x000fe20000010000 */
[----:B------:R-:W-:Y:S02]  /*17750*/  F2FP.SATFINITE.E4M3.F32.PACK_AB_MERGE_C R209, R118, R87, R59 ;  /* 0x0000005776d1723e */ /* 0x000fe4000480703b */
[----:B------:R-:W0:Y:S01]  /*17760*/  MUFU.EX2 R45, R45 ;  /* 0x0000002d002d7308 */ /* 0x000e220000000800 */
[----:B--2---:R-:W-:-:S04]  /*17770*/  FADD.FTZ R51, R21, R42 ;  /* 0x0000002a15337221 */ /* 0x004fc80000010000 */
[----:B---3--:R-:W-:-:S03]  /*17780*/  FADD.FTZ R51, R24, R51 ;  /* 0x0000003318337221 */ /* 0x008fc60000010000 */
[----:B------:R1:W2:Y:S08]  /*17790*/  MUFU.EX2 R12, R221 ;  /* 0x000000dd000c7308 */ /* 0x0002b00000000800 */
[----:B------:R-:W-:Y:S01]  /*177a0*/  MUFU.EX2 R70, R70 ;  /* 0x0000004600467308 */ /* 0x000fe20000000800 */
[----:B0-----:R-:W-:Y:S02]  /*177b0*/  F2FP.SATFINITE.E4M3.F32.PACK_AB_MERGE_C R44, R45, R38, RZ ;  /* 0x000000262d2c723e */ /* 0x001fe400048070ff */
[----:B-1----:R-:W-:-:S05]  /*177c0*/  F2FP.SATFINITE.E4M3.F32.PACK_AB_MERGE_C R221, R94, R13, R96 ;  /* 0x0000000d5edd723e */ /* 0x002fca0004807060 */
[----:B------:R-:W0:Y:S01]  /*177d0*/  MUFU.EX2 R133, R72 ;  /* 0x0000004800857308 */ /* 0x000e220000000800 */
[----:B--2---:R-:W-:-:S07]  /*177e0*/  FADD.FTZ R42, R12, R51 ;  /* 0x000000330c2a7221 */ /* 0x004fce0000010000 */
        /* <DEDUP_REMOVED lines=8> */
[----:B------:R-:W-:-:S04]  /*17870*/  F2FP.SATFINITE.E4M3.F32.PACK_AB_MERGE_C R63, R63, R12, RZ ;  /* 0x0000000c3f3f723e */ /* 0x000fc800048070ff */
[----:B------:R-:W-:Y:S01]  /*17880*/  F2FP.SATFINITE.E4M3.F32.PACK_AB_MERGE_C R211, R24, R21, R63 ;  /* 0x0000001518d3723e */ /* 0x000fe2000480703f */
[----:B------:R-:W1:Y:S01]  /*17890*/  MUFU.EX2 R225, R225 ;  /* 0x000000e100e17308 */ /* 0x000e620000000800 */
[----:B--2---:R-:W-:-:S01]  /*178a0*/  FADD.FTZ R42, R28, R51 ;  /* 0x000000331c2a7221 */ /* 0x004fc20000010000 */
[----:B------:R-:W-:-:S06]  /*178b0*/  FADD.FTZ R51, R45, R38 ;  /* 0x000000262d337221 */ /* 0x000fcc0000010000 */
[----:B------:R-:W-:Y:S01]  /*178c0*/  MUFU.EX2 R74, R74 ;  /* 0x0000004a004a7308 */ /* 0x000fe20000000800 */
[----:B0-----:R-:W-:-:S07]  /*178d0*/  FADD.FTZ R42, R43, R42 ;  /* 0x0000002a2b2a7221 */ /* 0x001fce0000010000 */
[----:B------:R-:W0:Y:S01]  /*178e0*/  MUFU.EX2 R53, R53 ;  /* 0x0000003500357308 */ /* 0x000e220000000800 */
[----:B-1----:R-:W-:-:S01]  /*178f0*/  FADD.FTZ R45, R225, R42 ;  /* 0x0000002ae12d7221 */ /* 0x002fc20000010000 */
[----:B------:R-:W-:Y:S02]  /*17900*/  F2FP.SATFINITE.E4M3.F32.PACK_AB_MERGE_C R38, R36, R225, RZ ;  /* 0x000000e12426723e */ /* 0x000fe400048070ff */
[----:B------:R-:W-:Y:S01]  /*17910*/  F2FP.SATFINITE.E4M3.F32.PACK_AB_MERGE_C R225, R86, R37, R88 ;  /* 0x0000002556e1723e */ /* 0x000fe20004807058 */
[----:B------:R-:W-:Y:S01]  /*17920*/  FADD.FTZ R45, R36, R45 ;  /* 0x0000002d242d7221 */ /* 0x000fe20000010000 */
[----:B------:R-:W-:Y:S02]  /*17930*/  F2FP.SATFINITE.E4M3.F32.PACK_AB_MERGE_C R205, R43, R28, R38 ;  /* 0x0000001c2bcd723e */ /* 0x000fe40004807026 */
[----:B------:R-:W-:Y:S08]  /*17940*/  MUFU.EX2 R72, R183 ;  /* 0x000000b700487308 */ /* 0x000ff00000000800 */
[----:B------:R-:W1:Y:S01]  /*17950*/  MUFU.EX2 R49, R49 ;  /* 0x0000003100317308 */ /* 0x000e620000000800 */
[----:B0-----:R-:W-:-:S07]  /*17960*/  F2FP.SATFINITE.E4M3.F32.PACK_AB_MERGE_C R44, R53, R74, RZ ;  /* 0x0000004a352c723e */ /* 0x001fce00048070ff */
[----:B------:R-:W0:Y:S08]  /*17970*/  MUFU.EX2 R32, R32 ;  /* 0x0000002000207308 */ /* 0x000e300000000800 */
[----:B------:R-:W2:Y:S01]  /*17980*/  MUFU.EX2 R237, R237 ;  /* 0x000000ed00ed7308 */ /* 0x000ea20000000800 */
[----:B-1----:R-:W-:Y:S01]  /*17990*/  F2FP.SATFINITE.E4M3.F32.PACK_AB_MERGE_C R206, R49, R72, R44 ;  /* 0x0000004831ce723e */ /* 0x002fe2000480702c */
[----:B------:R-:W-:-:S04]  /*179a0*/  FADD.FTZ R72, R72, R51 ;  /* 0x0000003348487221 */ /* 0x000fc80000010000 */
[----:B------:R-:W-:Y:S02]  /*179b0*/  FADD.FTZ R49, R49, R72 ;  /* 0x0000004831317221 */ /* 0x000fe40000010000 */
[----:B------:R-:W-:Y:S01]  /*179c0*/  MUFU.EX2 R80, R80 ;  /* 0x0000005000507308 */ /* 0x000fe20000000800 */
[----:B0-----:R-:W-:-:S01]  /*179d0*/  FADD.FTZ R12, R32, R45 ;  /* 0x0000002d200c7221 */ /* 0x001fc20000010000 */
[----:B------:R-:W-:-:S03]  /*179e0*/  FADD.FTZ R74, R74, R49 ;  /* 0x000000314a4a7221 */ /* 0x000fc60000010000 */
[----:B------:R-:W-:Y:S01]  /*179f0*/  FADD.FTZ R12, R47, R12 ;  /* 0x0000000c2f0c7221 */ /* 0x000fe20000010000 */
[----:B------:R-:W-:-:S02]  /*17a00*/  FADD.FTZ R53, R53, R74 ;  /* 0x0000004a35357221 */ /* 0x000fc40000010000 */
[----:B------:R-:W0:Y:S01]  /*17a10*/  MUFU.EX2 R29, R29 ;  /* 0x0000001d001d7308 */ /* 0x000e220000000800 */
[----:B--2---:R-:W-:-:S07]  /*17a20*/  FADD.FTZ R13, R237, R12 ;  /* 0x0000000ced0d7221 */ /* 0x004fce0000010000 */
[----:B------:R-:W1:Y:S08]  /*17a30*/  MUFU.EX2 R26, R55 ;  /* 0x00000037001a7308 */ /* 0x000e700000000800 */
[----:B------:R-:W-:Y:S01]  /*17a40*/  MUFU.EX2 R78, R78 ;  /* 0x0000004e004e7308 */ /* 0x000fe20000000800 */
[----:B0-----:R-:W-:-:S07]  /*17a50*/  F2FP.SATFINITE.E4M3.F32.PACK_AB_MERGE_C R36, R29, R80, RZ ;  /* 0x000000501d24723e */ /* 0x001fce00048070ff */
[----:B------:R-:W0:Y:S01]  /*17a60*/  MUFU.EX2 R25, R25 ;  /* 0x0000001900197308 */ /* 0x000e220000000800 */
[----:B-1----:R-:W-:-:S01]  /*17a70*/  FADD.FTZ R13, R26, R13 ;  /* 0x0000000d1a0d7221 */ /* 0x002fc20000010000 */
[----:B------:R-:W-:-:S04]  /*17a80*/  F2FP.SATFINITE.E4M3.F32.PACK_AB_MERGE_C R237, R26, R237, RZ ;  /* 0x000000ed1aed723e */ /* 0x000fc800048070ff */
[----:B------:R-:W-:Y:S02]  /*17a90*/  F2FP.SATFINITE.E4M3.F32.PACK_AB_MERGE_C R207, R47, R32, R237 ;  /* 0x000000202fcf723e */ /* 0x000fe400048070ed */
        /* <DEDUP_REMOVED lines=25> */
[----:B------:R-:W-:Y:S01]  /*17c30*/  MUFU.EX2 R41, R41 ;  /* 0x0000002900297308 */ /* 0x000fe20000000800 */
[----:B0-----:R-:W-:-:S01]  /*17c40*/  FADD.FTZ R26, R34, R31 ;  /* 0x0000001f221a7221 */ /* 0x001fc20000010000 */
[----:B------:R-:W-:-:S06]  /*17c50*/  FADD.FTZ R33, R33, R82 ;  /* 0x0000005221217221 */ /* 0x000fcc0000010000 */
[----:B------:R-:W0:Y:S01]  /*17c60*/  MUFU.EX2 R12, R39 ;  /* 0x00000027000c7308 */ /* 0x000e220000000800 */
[----:B--2---:R-:W-:-:S01]  /*17c70*/  FADD.FTZ R26, R35, R26 ;  /* 0x0000001a231a7221 */ /* 0x004fc20000010000 */
[----:B0-----:R-:W-:-:S03]  /*17c80*/  F2FP.SATFINITE.E4M3.F32.PACK_AB_MERGE_C R13, R12, R41, RZ ;  /* 0x000000290c0d723e */ /* 0x001fc600048070ff */
[----:B------:R-:W-:Y:S01]  /*17c90*/  FADD.FTZ R41, R41, R26 ;  /* 0x0000001a29297221 */ /* 0x000fe20000010000 */
[----:B------:R-:W-:Y:S01]  /*17ca0*/  F2FP.SATFINITE.E4M3.F32.PACK_AB_MERGE_C R203, R35, R34, R13 ;  /* 0x0000002223cb723e */ /* 0x000fe2000480700d */
[----:B------:R-:W-:Y:S02]  /*17cb0*/  FADD.FTZ R13, R84, R33 ;  /* 0x00000021540d7221 */ /* 0x000fe40000010000 */
[----:B------:R-:W-:-:S01]  /*17cc0*/  FADD.FTZ R21, R12, R41 ;  /* 0x000000290c157221 */ /* 0x000fc20000010000 */
[----:B------:R-:W-:Y:S02]  /*17cd0*/  VIADD R12, R139, 0xfffffffe ;  /* 0xfffffffe8b0c7836 */ /* 0x000fe40000000000 */
[----:B------:R0:W-:Y:S04]  /*17ce0*/  STL [R1+0xc], R13 ;  /* 0x00000c0d01007387 */ /* 0x0001e80000100800 */
[----:B------:R1:W-:Y:S01]  /*17cf0*/  STL [R1+0x8], R21 ;  /* 0x0000081501007387 */ /* 0x0003e20000100800 */
[----:B0-----:R-:W-:Y:S01]  /*17d00*/  IMAD.IADD R13, R137, 0x1, R14 ;  /* 0x00000001890d7824 */ /* 0x001fe200078e020e */
        /* <DEDUP_REMOVED lines=12> */
.L_x_1323:
[----:B------:R-:W-:-:S13]  /*17dd0*/  ISETP.NE.AND P2, PT, R15, 0x1, PT ;  /* 0x000000010f00780c */ /* 0x000fda0003f45270 */
[----:B------:R-:W0:Y:S02]  /*17de0*/  @P2 LDC.64 R24, c[0x0][0x9e8] ;  /* 0x00027a00ff182b82 */ /* 0x000e240000000a00 */
[----:B0-----:R-:W-:-:S05]  /*17df0*/  @P2 IMAD.HI.U32 R24, R14, R24, RZ ;  /* 0x000000180e182227 */ /* 0x001fca00078e00ff */
[----:B------:R-:W-:-:S07]  /*17e00*/  @P2 SHF.R.U32.HI R14, RZ, R25, R24 ;  /* 0x00000019ff0e2219 */ /* 0x000fce0000011618 */
.L_x_1324:
[----:B------:R-:W-:Y:S05]  /*17e10*/  BSYNC B0 ;  /* 0x0000000000007941 */ /* 0x000fea0003800000 */
.L_x_1322:
[----:B------:R-:W-:-:S05]  /*17e20*/  IMAD R14, R14, R15, R15 ;  /* 0x0000000f0e0e7224 */ /* 0x000fca00078e020f */
[----:B------:R-:W-:-:S07]  /*17e30*/  VIMNMX R13, R13, R14, PT ;  /* 0x0000000e0d0d7248 */ /* 0x000fce0003fe0100 */
.L_x_1321:
[----:B-1----:R-:W2:Y:S01]  /*17e40*/  LDL R21, [R1+0x60] ;  /* 0x0000600001157983 */ /* 0x002ea20000100800 */
[----:B------:R-:W-:Y:S01]  /*17e50*/  IMAD.MOV.U32 R14, RZ, RZ, RZ ;  /* 0x000000ffff0e7224 */ /* 0x000fe200078e00ff */
[----:B------:R-:W-:Y:S01]  /*17e60*/  CS2R R86, SRZ ;  /* 0x0000000000567805 */ /* 0x000fe2000001ff00 */
[----:B------:R-:W-:Y:S01]  /*17e70*/  IMAD.MOV.U32 R15, RZ, RZ, R13 ;  /* 0x000000ffff0f7224 */ /* 0x000fe200078e000d */
[----:B------:R-:W-:Y:S02]  /*17e80*/  CS2R R84, SRZ ;  /* 0x0000000000547805 */ /* 0x000fe4000001ff00 */
[----:B------:R-:W-:Y:S02]  /*17e90*/  CS2R R82, SRZ ;  /* 0x0000000000527805 */ /* 0x000fe4000001ff00 */
[----:B------:R-:W-:Y:S01]  /*17ea0*/  CS2R R80, SRZ ;  /* 0x0000000000507805 */ /* 0x000fe2000001ff00 */
[----:B------:R-:W-:Y:S01]  /*17eb0*/  IMAD.HI R13, R13, -0x6db6db6d, R14 ;  /* 0x924924930d0d7827 */ /* 0x000fe200078e020e */
[----:B------:R-:W-:-:S02]  /*17ec0*/  CS2R R78, SRZ ;  /* 0x00000000004e7805 */ /* 0x000fc4000001ff00 */
[----:B------:R-:W-:Y:S02]  /*17ed0*/  CS2R R76, SRZ ;  /* 0x00000000004c7805 */ /* 0x000fe4000001ff00 */
[----:B------:R-:W-:Y:S02]  /*17ee0*/  CS2R R74, SRZ ;  /* 0x00000000004a7805 */ /* 0x000fe4000001ff00 */
[----:B------:R-:W-:Y:S02]  /*17ef0*/  CS2R R72, SRZ ;  /* 0x0000000000487805 */ /* 0x000fe4000001ff00 */
[----:B------:R-:W-:Y:S02]  /*17f00*/  SHF.R.U32.HI R14, RZ, 0x1f, R13 ;  /* 0x0000001fff0e7819 */ /* 0x000fe4000001160d */
[----:B------:R-:W-:Y:S02]  /*17f10*/  CS2R R70, SRZ ;  /* 0x0000000000467805 */ /* 0x000fe4000001ff00 */
[----:B------:R-:W-:-:S02]  /*17f20*/  CS2R R68, SRZ ;  /* 0x0000000000447805 */ /* 0x000fc4000001ff00 */
[----:B------:R-:W-:Y:S02]  /*17f30*/  CS2R R66, SRZ ;  /* 0x0000000000427805 */ /* 0x000fe4000001ff00 */
[----:B------:R-:W-:Y:S02]  /*17f40*/  LEA.HI.SX32 R14, R13, R14, 0x19 ;  /* 0x0000000e0d0e7211 */ /* 0x000fe400078fcaff */
        /* <DEDUP_REMOVED lines=21> */
[----:B--2---:R-:W-:-:S04]  /*180a0*/  VIMNMX R21, R21, R14, !PT ;  /* 0x0000000e15157248 */ /* 0x004fc80007fe0100 */
[----:B------:R-:W-:Y:S01]  /*180b0*/  ISETP.GE.AND P2, PT, R12, R21, PT ;  /* 0x000000150c00720c */ /* 0x000fe20003f46270 */
[----:B------:R0:W-:-:S12]  /*180c0*/  STL [R1+0x54], R21 ;  /* 0x0000541501007387 */ /* 0x0001d80000100800 */
[----:B0-----:R-:W-:Y:S05]  /*180d0*/  @!P2 BRA `(.L_x_1325) ;  /* 0x0000006400d0a947 */ /* 0x001fea0003800000 */
[----:B------:R-:W-:Y:S02]  /*180e0*/  IMAD.IADD R13, R136, 0x1, R233 ;  /* 0x00000001880d7824 */ /* 0x000fe400078e02e9 */
[----:B------:R-:W-:Y:S02]  /*180f0*/  IMAD.MOV.U32 R87, RZ, RZ, RZ ;  /* 0x000000ffff577224 */ /* 0x000fe400078e00ff */
[----:B------:R-:W-:Y:S01]  /*18100*/  VIADD R236, R13, 0x8 ;  /* 0x000000080dec7836 */ /* 0x000fe20000000000 */
[----:B------:R0:W-:Y:S06]  /*18110*/  STL [R1+0x50], R13 ;  /* 0x0000500d01007387 */ /* 0x0001ec0000100800 */
.L_x_1344:
[----:B------:R-:W2:Y:S01]  /*18120*/  LDL R14, [R1+0x44] ;  /* 0x00004400010e7983 */ /* 0x000ea20000100800 */
[----:B0-----:R-:W-:Y:S01]  /*18130*/  VIADD R13, R231, 0x1 ;  /* 0x00000001e70d7836 */ /* 0x001fe20000000000 */
[----:B------:R-:W-:Y:S05]  /*18140*/  YIELD ;  /* 0x0000000000007946 */ /* 0x000fea0003800000 */
[----:B------:R-:W-:-:S04]  /*18150*/  ISETP.NE.AND P3, PT, R13, 0x2, PT ;  /* 0x000000020d00780c */ /* 0x000fc80003f65270 */
[----:B------:R-:W-:Y:S02]  /*18160*/  SEL R237, RZ, 0x1, P3 ;  /* 0x00000001ffed7807 */ /* 0x000fe40001800000 */
[----:B------:R-:W-:Y:S02]  /*18170*/  SEL R13, R13, RZ, P3 ;  /* 0x000000ff0d0d7207 */ /* 0x000fe40001800000 */
[----:B------:R-:W-:Y:S02]  /*18180*/  LOP3.LUT R237, R234, R237, RZ, 0x3c, !PT ;  /* 0x000000edeaed7212 */ /* 0x000fe400078e3cff */
[----:B--2---:R-:W-:-:S13]  /*18190*/  ISETP.NE.AND P2, PT, R14, RZ, PT ;  /* 0x000000ff0e00720c */ /* 0x004fda0003f45270 */
[----:B------:R-:W-:Y:S05]  /*181a0*/  @P2 BRA `(.L_x_1326) ;  /* 0x0000000000302947 */ /* 0x000fea0003800000 */
[----:B------:R-:W-:Y:S05]  /*181b0*/  @!P0 BRA `(.L_x_1327) ;  /* 0x0000000000048947 */ /* 0x000fea0003800000 */
[----:B------:R-:W-:Y:S01]  /*181c0*/  BPT.TRAP 0x1 ;  /* 0x000000040000795c */ /* 0x000fe20000300000 */
.L_x_1327:
[----:B------:R-:W-:Y:S01]  /*181d0*/  IMAD R15, R13, 0x8, R18 ;  /* 0x000000080d0f7824 */ /* 0x000fe200078e0212 */
[----:B------:R-:W-:-:S04]  /*181e0*/  SHF.L.U32 R14, R237, 0x1f, RZ ;  /* 0x0000001fed0e7819 */ /* 0x000fc800000006ff */
[----:B------:R0:W1:Y:S01]  /*181f0*/  SYNCS.PHASECHK.TRANS64.TRYWAIT P3, [R15+URZ+0x2e830], R14 ;  /* 0x02e8300e0f0075a7 */ /* 0x000062000806017f */
[----:B------:R-:W-:Y:S05]  /*18200*/  @!P0 BRA `(.L_x_1328) ;  /* 0x0000000000048947 */ /* 0x000fea0003800000 */
[----:B------:R-:W-:Y:S01]  /*18210*/  BPT.TRAP 0x1 ;  /* 0x000000040000795c */ /* 0x000fe20000300000 */
.L_x_1328:
[----:B------:R-:W-:Y:S04]  /*18220*/  BSSY B0, `(.L_x_1326) ;  /* 0x0000004000007945 */ /* 0x000fe80003800000 */
[----:B-1----:R-:W-:Y:S05]  /*18230*/  @P3 BRA `(.L_x_1329) ;  /* 0x0000000000083947 */ /* 0x002fea0003800000 */
[----:B------:R-:W1:Y:S02]  /*18240*/  SYNCS.PHASECHK.TRANS64.TRYWAIT P3, [R15+URZ+0x2e830], R14 ;  /* 0x02e8300e0f0075a7 */ /* 0x000e64000806017f */
[----:B-1----:R-:W-:Y:S05]  /*18250*/  @!P3 BRA `(.L_x_1330) ;  /* 0x000001b800a8b947 */ /* 0x002fea0003800000 */
.L_x_1329:
[----:B------:R-:W-:Y:S05]  /*18260*/  BSYNC B0 ;  /* 0x0000000000007941 */ /* 0x000fea0003800000 */
.L_x_1326:
[----:B------:R-:W2:Y:S01]  /*18270*/  LDL R20, [R1+0x4c] ;  /* 0x00004c0001147983 */ /* 0x000ea20000100800 */
[----:B------:R-:W-:Y:S05]  /*18280*/  WARPSYNC.ALL ;  /* 0x0000000000007948 */ /* 0x000fea0003800000 */
[----:B01----:R-:W0:Y:S01]  /*18290*/  S2R R14, SR_TID.X ;  /* 0x00000000000e7919 */ /* 0x003e220000002100 */
[----:B------:R-:W-:Y:S01]  /*182a0*/  IMAD.MOV.U32 R89, RZ, RZ, 0x40000040 ;  /* 0x40000040ff597424 */ /* 0x000fe200078e00ff */
[C---:B------:R-:W-:Y:S01]  /*182b0*/  R2UR UR12, R8.reuse ;  /* 0x00000000080c72ca */ /* 0x040fe200000e0000 */
[----:B------:R-:W-:Y:S01]  /*182c0*/  IMAD.MOV.U32 R15, RZ, RZ, 0x40000040 ;  /* 0x40000040ff0f7424 */ /* 0x000fe200078e00ff */
[----:B------:R-:W-:Y:S01]  /*182d0*/  R2UR UR13, R9 ;  /* 0x00000000090d72ca */ /* 0x000fe200000e0000 */
[----:B------:R-:W-:Y:S01]  /*182e0*/  IMAD.MOV.U32 R21, RZ, RZ, 0x40000040 ;  /* 0x40000040ff157424 */ /* 0x000fe200078e00ff */
[----:B------:R-:W-:Y:S01]  /*182f0*/  R2UR UR15, R89 ;  /* 0x00000000590f72ca */ /* 0x000fe200000e0000 */
[----:B------:R-:W-:Y:S01]  /*18300*/  STL [R1+0xc8], R25 ;  /* 0x0000c81901007387 */ /* 0x000fe20000100800 */
        /* <DEDUP_REMOVED lines=8> */
[----:B------:R-:W-:-:S02]  /*18390*/  R2UR UR11, R21 ;  /* 0x00000000150b72ca */ /* 0x000fc400000e0000 */
[----:B------:R-:W-:Y:S01]  /*183a0*/  R2UR UR25, R15 ;  /* 0x000000000f1972ca */ /* 0x000fe200000e0000 */
[----:B------:R-:W-:Y:S01]  /*183b0*/  STL [R1+0xbc], R22 ;  /* 0x0000bc1601007387 */ /* 0x000fe20000100800 */
[C---:B------:R-:W-:Y:S02]  /*183c0*/  R2UR UR27, R21.reuse ;  /* 0x00000000151b72ca */ /* 0x040fe400000e0000 */
[----:B------:R-:W-:Y:S01]  /*183d0*/  R2UR UR29, R21 ;  /* 0x00000000151d72ca */ /* 0x000fe200000e0000 */
[----:B------:R-:W-:Y:S01]  /*183e0*/  STL [R1+0xb8], R19 ;  /* 0x0000b81301007387 */ /* 0x000fe20000100800 */
[----:B------:R-:W-:Y:S02]  /*183f0*/  R2UR UR31, R91 ;  /* 0x000000005b1f72ca */ /* 0x000fe400000e0000 */
[----:B------:R-:W-:Y:S01]  /*18400*/  R2UR UR39, R15 ;  /* 0x000000000f2772ca */ /* 0x000fe200000e0000 */
[----:B------:R-:W-:Y:S01]  /*18410*/  STL [R1+0xb4], R18 ;  /* 0x0000b41201007387 */ /* 0x000fe20000100800 */
[----:B------:R-:W-:-:S02]  /*18420*/  R2UR UR36, R8 ;  /* 0x00000000082472ca */ /* 0x000fc400000e0000 */
[----:B------:R-:W-:Y:S01]  /*18430*/  R2UR UR37, R9 ;  /* 0x00000000092572ca */ /* 0x000fe200000e0000 */
[----:B------:R-:W-:Y:S01]  /*18440*/  STL [R1+0xb0], R17 ;  /* 0x0000b01101007387 */ /* 0x000fe20000100800 */
[----:B0-----:R-:W-:Y:S02]  /*18450*/  SHF.R.U32.HI R14, RZ, 0x7, R14 ;  /* 0x00000007ff0e7819 */ /* 0x001fe4000001160e */
[----:B------:R-:W-:Y:S01]  /*18460*/  R2UR UR47, R21 ;  /* 0x00000000152f72ca */ /* 0x000fe200000e0000 */
[----:B------:R-:W-:Y:S01]  /*18470*/  STL [R1+0xac], R16 ;  /* 0x0000ac1001007387 */ /* 0x000fe20000100800 */
[----:B------:R-:W-:Y:S01]  /*18480*/  R2UR UR44, R8 ;  /* 0x00000000082c72ca */ /* 0x000fe200000e0000 */
[----:B------:R-:W-:Y:S01]  /*18490*/  VIADD R92, R14, 0x8 ;  /* 0x000000080e5c7836 */ /* 0x000fe20000000000 */
[----:B------:R-:W-:Y:S01]  /*184a0*/  R2UR UR45, R9 ;  /* 0x00000000092d72ca */ /* 0x000fe200000e0000 */
[----:B------:R-:W-:Y:S01]  /*184b0*/  STL [R1+0xa8], R12 ;  /* 0x0000a80c01007387 */ /* 0x000fe20000100800 */
[----:B------:R-:W-:-:S02]  /*184c0*/  R2UR UR19, R15 ;  /* 0x000000000f1372ca */ /* 0x000fc400000e0000 */
[----:B------:R-:W-:Y:S01]  /*184d0*/  R2UR UR5, R15 ;  /* 0x000000000f0572ca */ /* 0x000fe200000e0000 */
[----:B------:R0:W-:Y:S01]  /*184e0*/  BAR.SYNC.DEFER_BLOCKING R92, 0x100 ;  /* 0x0004005c0000751d */ /* 0x0001e20000010000 */
[----:B------:R-:W-:Y:S01]  /*184f0*/  IMAD.MOV.U32 R15, RZ, RZ, 0x40000040 ;  /* 0x40000040ff0f7424 */ /* 0x000fe200078e00ff */
[----:B------:R-:W-:Y:S02]  /*18500*/  R2UR UR17, R21 ;  /* 0x00000000151172ca */ /* 0x000fe400000e0000 */
[C---:B------:R-:W-:Y:S02]  /*18510*/  R2UR UR9, R91.reuse ;  /* 0x000000005b0972ca */ /* 0x040fe400000e0000 */
[----:B------:R-:W-:Y:S01]  /*18520*/  R2UR UR33, R91 ;  /* 0x000000005b2172ca */ /* 0x000fe200000e0000 */
[----:B------:R-:W-:Y:S01]  /*18530*/  STL [R1+0xa4], R3 ;  /* 0x0000a40301007387 */ /* 0x000fe20000100800 */
[----:B------:R-:W-:-:S03]  /*18540*/  R2UR UR59, R89 ;  /* 0x00000000593b72ca */ /* 0x000fc600000e0000 */
[----:B------:R1:W-:Y:S04]  /*18550*/  STL [R1+0xa0], R2 ;  /* 0x0000a00201007387 */ /* 0x0003e80000100800 */
[----:B------:R3:W-:Y:S01]  /*18560*/  STL [R1+0x9c], R0 ;  /* 0x00009c0001007387 */ /* 0x0007e20000100800 */
[----:B-1----:R-:W-:Y:S01]  /*18570*/  MOV R2, UR7 ;  /* 0x0000000700027c02 */ /* 0x002fe20008000f00 */
[----:B------:R-:W-:Y:S01]  /*18580*/  UMOV UR7, UR11 ;  /* 0x0000000b00077c82 */ /* 0x000fe20008000000 */
[----:B------:R-:W-:Y:S01]  /*18590*/  WARPGROUP.ARRIVE ;  /* 0x00000000000079c5 */ /* 0x000fe20000000000 */
[----:B------:R-:W-:Y:S01]  /*185a0*/  R2UR UR11, R91 ;  /* 0x000000005b0b72ca */ /* 0x000fe200000e0000 */
[----:B------:R-:W-:Y:S01]  /*185b0*/  IMAD.MOV.U32 R91, RZ, RZ, 0x40000040 ;  /* 0x40000040ff5b7424 */ /* 0x000fe200078e00ff */
[----:B------:R-:W-:Y:S01]  /*185c0*/  MOV R19, UR7 ;  /* 0x0000000700137c02 */ /* 0x000fe20008000f00 */
[----:B------:R-:W-:Y:S01]  /*185d0*/  UMOV UR7, UR29 ;  /* 0x0000001d00077c82 */ /* 0x000fe20008000000 */
[----:B------:R-:W-:-:S02]  /*185e0*/  R2UR UR29, R9 ;  /* 0x00000000091d72ca */ /* 0x000fc400000e0000 */
[----:B------:R-:W-:Y:S01]  /*185f0*/  MOV R96, UR7 ;  /* 0x0000000700607c02 */ /* 0x000fe20008000f00 */
[----:B------:R-:W-:Y:S01]  /*18600*/  UMOV UR7, UR9 ;  /* 0x0000000900077c82 */ /* 0x000fe20008000000 */
[----:B------:R-:W-:Y:S02]  /*18610*/  R2UR UR9, R9 ;  /* 0x00000000090972ca */ /* 0x000fe400000e0000 */
[----:B------:R-:W-:-:S03]  /*18620*/  R2UR UR43, R91 ;  /* 0x000000005b2b72ca */ /* 0x000fc600000e0000 */
[----:B------:R-:W-:Y:S01]  /*18630*/  MOV R12, UR11 ;  /* 0x0000000b000c7c02 */ /* 0x000fe20008000f00 */
[----:B------:R-:W-:Y:S01]  /*18640*/  UMOV UR11, UR25 ;  /* 0x00000019000b7c82 */ /* 0x000fe20008000000 */
[----:B------:R-:W-:Y:S02]  /*18650*/  R2UR UR25, R9 ;  /* 0x00000000091972ca */ /* 0x000fe400000e0000 */
[----:B------:R-:W-:Y:S01]  /*18660*/  MOV R23, UR11 ;  /* 0x0000000b00177c02 */ /* 0x000fe20008000f00 */
[----:B------:R-:W-:Y:S01]  /*18670*/  UMOV UR11, UR19 ;  /* 0x00000013000b7c82 */ /* 0x000fe20008000000 */
[----:B------:R-:W-:Y:S01]  /*18680*/  R2UR UR19, R15 ;  /* 0x000000000f1372ca */ /* 0x000fe200000e0000 */
[----:B------:R-:W-:Y:S01]  /*18690*/  IMAD.MOV.U32 R15, RZ, RZ, 0x40000040 ;  /* 0x40000040ff0f7424 */ /* 0x000fe200078e00ff */
[----:B------:R-:W-:Y:S01]  /*186a0*/  MOV R94, UR11 ;  /* 0x0000000b005e7c02 */ /* 0x000fe20008000f00 */
[----:B------:R-:W-:Y:S01]  /*186b0*/  UMOV UR11, UR5 ;  /* 0x00000005000b7c82 */ /* 0x000fe20008000000 */
[----:B------:R-:W-:Y:S01]  /*186c0*/  R2UR UR5, R11 ;  /* 0x000000000b0572ca */ /* 0x000fe200000e0000 */
[----:B--2---:R-:W-:-:S04]  /*186d0*/  IMAD R88, R13, 0x700, R20 ;  /* 0x000007000d587824 */ /* 0x004fc800078e0214 */
[C---:B------:R-:W-:Y:S01]  /*186e0*/  VIADD R14, R88.reuse, 0x100 ;  /* 0x00000100580e7836 */ /* 0x040fe20000000000 */
[C---:B------:R-:W-:Y:S01]  /*186f0*/  R2UR UR14, R88.reuse ;  /* 0x00000000580e72ca */ /* 0x040fe200000e0000 */
[C---:B------:R-:W-:Y:S02]  /*18700*/  VIADD R20, R88.reuse, 0x200 ;  /* 0x0000020058147836 */ /* 0x040fe40000000000 */
[----:B------:R-:W-:Y:S01]  /*18710*/  VIADD R90, R88, 0x300 ;  /* 0x00000300585a7836 */ /* 0x000fe20000000000 */
        /* <DEDUP_REMOVED lines=9> */
[----:B------:R-:W-:Y:S01]  /*187b0*/  QGMMA.64x32x32.F32.E4M3.E4M3 R184, gdesc[UR12], RZ, !UPT, gsb0 ;  /* 0x006000000cb879f3 */ /* 0x000fe2000c0008ff */
        /* <DEDUP_REMOVED lines=17> */
[----:B------:R-:W-:Y:S01]  /*188d0*/  R2UR UR10, R20 ;  /* 0x00000000140a72ca */ /* 0x000fe200000e0000 */
[----:B------:R-:W-:Y:S01]  /*188e0*/  VIADD R20, R88, 0x204 ;  /* 0x0000020458147836 */ /* 0x000fe20000000000 */
[----:B------:R-:W-:-:S02]  /*188f0*/  R2UR UR12, R10 ;  /* 0x000000000a0c72ca */ /* 0x000fc400000e0000 */
[----:B------:R-:W-:Y:S01]  /*18900*/  R2UR UR6, R14 ;  /* 0x000000000e0672ca */ /* 0x000fe200000e0000 */
[----:B------:R-:W-:Y:S01]  /*18910*/  VIADD R14, R88, 0x304 ;  /* 0x00000304580e7836 */ /* 0x000fe20000000000 */
[----:B------:R-:W-:Y:S01]  /*18920*/  R2UR UR14, R20 ;  /* 0x00000000140e72ca */ /* 0x000fe200000e0000 */
[----:B------:R-:W-:Y:S01]  /*18930*/  VIADD R20, R88, 0x404 ;  /* 0x0000040458147836 */ /* 0x000fe20000000000 */
[----:B------:R-:W-:Y:S02]  /*18940*/  R2UR UR13, R11 ;  /* 0x000000000b0d72ca */ /* 0x000fe400000e0000 */
[----:B------:R-:W-:Y:S01]  /*18950*/  MOV R17, UR15 ;  /* 0x0000000f00117c02 */ /* 0x000fe20008000f00 */
[----:B------:R-:W-:Y:S02]  /*18960*/  UMOV UR15, UR33 ;  /* 0x00000021000f7c82 */ /* 0x000fe40008000000 */
[----:B------:R-:W-:Y:S01]  /*18970*/  MOV R25, UR15 ;  /* 0x0000000f00197c02 */ /* 0x000fe20008000f00 */
[----:B------:R-:W-:-:S03]  /*18980*/  UMOV UR15, UR17 ;  /* 0x00000011000f7c82 */ /* 0x000fc60008000000 */
[----:B---3--:R-:W-:Y:S01]  /*18990*/  MOV R0, UR6 ;  /* 0x0000000600007c02 */ /* 0x008fe20008000f00 */
[----:B------:R-:W-:Y:S01]  /*189a0*/  UMOV UR6, UR10 ;  /* 0x0000000a00067c82 */ /* 0x000fe20008000000 */
[----:B------:R-:W-:Y:S01]  /*189b0*/  R2UR UR10, R90 ;  /* 0x000000005a0a72ca */ /* 0x000fe200000e0000 */
[----:B------:R-:W-:Y:S01]  /*189c0*/  VIADD R90, R88, 0x206 ;  /* 0x00000206585a7836 */ /* 0x000fe20000000000 */
[----:B------:R-:W-:Y:S01]  /*189d0*/  MOV R18, UR6 ;  /* 0x0000000600127c02 */ /* 0x000fe20008000f00 */
[----:B------:R-:W-:Y:S01]  /*189e0*/  UMOV UR6, UR28 ;  /* 0x0000001c00067c82 */ /* 0x000fe20008000000 */
[C---:B------:R-:W-:Y:S02]  /*189f0*/  R2UR UR28, R8.reuse ;  /* 0x00000000081c72ca */ /* 0x040fe400000e0000 */
[----:B------:R-:W-:Y:S01]  /*18a00*/  MOV R95, UR6 ;  /* 0x00000006005f7c02 */ /* 0x000fe20008000f00 */
[----:B------:R-:W-:Y:S01]  /*18a10*/  UMOV UR6, UR8 ;  /* 0x0000000800067c82 */ /* 0x000fe20008000000 */
[----:B------:R-:W-:-:S02]  /*18a20*/  R2UR UR8, R8 ;  /* 0x00000000080872ca */ /* 0x000fc400000e0000 */
[----:B------:R-:W-:Y:S02]  /*18a30*/  R2UR UR42, R90 ;  /* 0x000000005a2a72ca */ /* 0x000fe400000e0000 */
[----:B------:R-:W-:Y:S01]  /*18a40*/  MOV R16, UR14 ;  /* 0x0000000e00107c02 */ /* 0x000fe20008000f00 */
[----:B------:R-:W-:Y:S01]  /*18a50*/  UMOV UR14, UR32 ;  /* 0x00000020000e7c82 */ /* 0x000fe20008000000 */
[----:B------:R-:W-:Y:S01]  /*18a60*/  MOV R3, UR10 ;  /* 0x0000000a00037c02 */ /* 0x000fe20008000f00 */
[----:B------:R-:W-:Y:S01]  /*18a70*/  UMOV UR10, UR24 ;  /* 0x00000018000a7c82 */ /* 0x000fe20008000000 */
[----:B------:R-:W-:Y:S02]  /*18a80*/  R2UR UR24, R8 ;  /* 0x00000000081872ca */ /* 0x000fe400000e0000 */
[----:B------:R-:W-:Y:S01]  /*18a90*/  MOV R22, UR10 ;  /* 0x0000000a00167c02 */ /* 0x000fe20008000f00 */
[----:B------:R-:W-:Y:S01]  /*18aa0*/  UMOV UR10, UR18 ;  /* 0x00000012000a7c82 */ /* 0x000fe20008000000 */
[----:B------:R-:W-:Y:S01]  /*18ab0*/  R2UR UR18, R14 ;  /* 0x000000000e1272ca */ /* 0x000fe200000e0000 */
[----:B------:R-:W-:Y:S01]  /*18ac0*/  VIADD R14, R88, 0x504 ;  /* 0x00000504580e7836 */ /* 0x000fe20000000000 */
[----:B------:R-:W-:Y:S01]  /*18ad0*/  MOV R93, UR10 ;  /* 0x0000000a005d7c02 */ /* 0x000fe20008000f00 */
[----:B------:R-:W-:-:S02]  /*18ae0*/  WARPGROUP.DEPBAR.LE gsb0, 0x0 ;  /* 0x00008000000079c5 */ /* 0x000fc40000010000 */
[----:B------:R-:W-:Y:S01]  /*18af0*/  WARPGROUP.ARRIVE ;  /* 0x00000000000079c5 */ /* 0x000fe20000000000 */
[----:B------:R-:W-:Y:S01]  /*18b00*/  UMOV UR10, UR4 ;  /* 0x00000004000a7c82 */ /* 0x000fe20008000000 */
[----:B------:R-:W-:Y:S02]  /*18b10*/  R2UR UR4, R10 ;  /* 0x000000000a0472ca */ /* 0x000fe400000e0000 */
[----:B------:R-:W-:Y:S01]  /*18b20*/  MOV R24, UR14 ;  /* 0x0000000e00187c02 */ /* 0x000fe20008000f00 */
[----:B------:R-:W-:Y:S01]  /*18b30*/  UMOV UR14, UR16 ;  /* 0x00000010000e7c82 */ /* 0x000fe20008000000 */
[----:B------:R-:W-:Y:S01]  /*18b40*/  QGMMA.64x32x32.F32.E4M3.E4M3 R168, gdesc[UR20], RZ, !UPT, gsb0 ;  /* 0x0060000014a879f3 */ /* 0x000fe2000c0008ff */
        /* <DEDUP_REMOVED lines=28> */
[----:B------:R-:W-:-:S03]  /*18d10*/  IMAD.MOV.U32 R21, RZ, RZ, 0x40000040 ;  /* 0x40000040ff157424 */ /* 0x000fc600078e00ff */
[----:B------:R-:W-:Y:S01]  /*18d20*/  R2UR UR50, R20 ;  /* 0x00000000143272ca */ /* 0x000fe200000e0000 */
[----:B------:R-:W-:Y:S01]  /*18d30*/  IMAD.MOV.U32 R20, RZ, RZ, R96 ;  /* 0x000000ffff147224 */ /* 0x000fe200078e0060 */
[----:B------:R-:W-:Y:S01]  /*18d40*/  R2UR UR51, R21 ;  /* 0x00000000153372ca */ /* 0x000fe200000e0000 */
[----:B------:R-:W-:Y:S01]  /*18d50*/  IMAD.MOV.U32 R21, RZ, RZ, R95 ;  /* 0x000000ffff157224 */ /* 0x000fe200078e005f */
[----:B------:R-:W-:Y:S02]  /*18d60*/  WARPGROUP.DEPBAR.LE gsb0, 0x0 ;  /* 0x00008000000079c5 */ /* 0x000fe40000010000 */
[----:B------:R-:W-:-:S06]  /*18d70*/  WARPGROUP.ARRIVE ;  /* 0x00000000000079c5 */ /* 0x000fcc0000000000 */
[----:B------:R-:W-:Y:S01]  /*18d80*/  QGMMA.64x32x32.F32.E4M3.E4M3 R104, gdesc[UR44], RZ, !UPT, gsb0 ;  /* 0x006000002c6879f3 */ /* 0x000fe2000c0008ff */
[----:B------:R-:W-:Y:S01]  /*18d90*/  R2UR UR46, R14 ;  /* 0x000000000e2e72ca */ /* 0x000fe200000e0000 */
[C---:B------:R-:W-:Y:S01]  /*18da0*/  VIADD R14, R88.reuse, 0x506 ;  /* 0x00000506580e7836 */ /* 0x040fe20000000000 */
[----:B------:R-:W-:Y:S01]  /*18db0*/  R2UR UR47, R15 ;  /* 0x000000000f2f72ca */ /* 0x000fe200000e0000 */
[----:B------:R-:W-:Y:S02]  /*18dc0*/  IMAD.MOV.U32 R15, RZ, RZ, 0x40000040 ;  /* 0x40000040ff0f7424 */ /* 0x000fe400078e00ff */
[----:B------:R-:W-:Y:S01]  /*18dd0*/  VIADD R88, R88, 0x606 ;  /* 0x0000060658587836 */ /* 0x000fe20000000000 */
[----:B------:R-:W-:Y:S01]  /*18de0*/  R2UR UR54, R14 ;  /* 0x000000000e3672ca */ /* 0x000fe200000e0000 */
[----:B------:R-:W-:Y:S01]  /*18df0*/  IMAD.MOV.U32 R14, RZ, RZ, R94 ;  /* 0x000000ffff0e7224 */ /* 0x000fe200078e005e */
[----:B------:R-:W-:Y:S01]  /*18e00*/  R2UR UR55, R15 ;  /* 0x000000000f3772ca */ /* 0x000fe200000e0000 */
[----:B------:R-:W-:Y:S01]  /*18e10*/  IMAD.MOV.U32 R15, RZ, RZ, R93 ;  /* 0x000000ffff0f7224 */ /* 0x000fe200078e005d */
[----:B------:R-:W-:Y:S01]  /*18e20*/  R2UR UR58, R88 ;  /* 0x00000000583a72ca */ /* 0x000fe200000e0000 */
[----:B------:R-:W-:-:S02]  /*18e30*/  WARPGROUP.DEPBAR.LE gsb0, 0x0 ;  /* 0x00008000000079c5 */ /* 0x000fc40000010000 */
[----:B0-----:R-:W-:-:S06]  /*18e40*/  WARPGROUP.ARRIVE ;  /* 0x00000000000079c5 */ /* 0x001fcc0000000000 */
[----:B------:R-:W-:Y:S01]  /*18e50*/  QGMMA.64x32x32.F32.E4M3.E4M3 R88, gdesc[UR8], RZ, !UPT, gsb0 ;  /* 0x00600000085879f3 */ /* 0x000fe2000c0008ff */
        /* <DEDUP_REMOVED lines=73> */
[C---:B------:R-:W-:Y:S02]  /*192f0*/  R2UR UR24, R6.reuse ;  /* 0x00000000061872ca */ /* 0x040fe400000e0000 */
[C---:B------:R-:W-:Y:S01]  /*19300*/  R2UR UR25, R7.reuse ;  /* 0x00000000071972ca */ /* 0x040fe200000e0000 */
        /* <DEDUP_REMOVED lines=53> */
[----:B------:R-:W-:Y:S03]  /*19660*/  QGMMA.64x32x32.F32.E4M3.E4M3 R88, gdesc[UR56], R88, gsb0 ;  /* 0x00600000385879f3 */ /* 0x000fe60008000858 */
[----:B------:R-:W-:Y:S02]  /*19670*/  WARPGROUP.DEPBAR.LE gsb0, 0x0 ;  /* 0x00008000000079c5 */ /* 0x000fe40000010000 */
[----:B0-----:R-:W-:Y:S05]  /*19680*/  @P2 BRA `(.L_x_1331) ;  /* 0x0000000000282947 */ /* 0x001fea0003800000 */
[----:B------:R-:W-:Y:S05]  /*19690*/  @!P0 BRA `(.L_x_1332) ;  /* 0x0000000000048947 */ /* 0x000fea0003800000 */
[----:B------:R-:W-:Y:S01]  /*196a0*/  BPT.TRAP 0x1 ;  /* 0x000000040000795c */ /* 0x000fe20000300000 */
.L_x_1332:
[----:B------:R-:W-:Y:S01]  /*196b0*/  SHF.L.U32 R14, R234, 0x1f, RZ ;  /* 0x0000001fea0e7819 */ /* 0x000fe200000006ff */
[----:B-----5:R-:W-:-:S04]  /*196c0*/  IMAD R15, R231, 0x8, R18 ;  /* 0x00000008e70f7824 */ /* 0x020fc800078e0212 */
[----:B------:R0:W1:Y:S01]  /*196d0*/  SYNCS.PHASECHK.TRANS64.TRYWAIT P2, [R15+URZ+0x2e850], R14 ;  /* 0x02e8500e0f0075a7 */ /* 0x000062000804017f */
[----:B------:R-:W-:Y:S05]  /*196e0*/  @!P0 BRA `(.L_x_1333) ;  /* 0x0000000000048947 */ /* 0x000fea0003800000 */
[----:B------:R-:W-:Y:S01]  /*196f0*/  BPT.TRAP 0x1 ;  /* 0x000000040000795c */ /* 0x000fe20000300000 */
.L_x_1333:
[----:B-1----:R-:W-:Y:S05]  /*19700*/  @P2 BRA `(.L_x_1331) ;  /* 0x0000000000082947 */ /* 0x002fea0003800000 */
[----:B------:R-:W1:Y:S02]  /*19710*/  SYNCS.PHASECHK.TRANS64.TRYWAIT P2, [R15+URZ+0x2e850], R14 ;  /* 0x02e8500e0f0075a7 */ /* 0x000e64000804017f */
[----:B-1----:R-:W-:Y:S05]  /*19720*/  @!P2 BRA `(.L_x_1334) ;  /* 0x000001a40088a947 */ /* 0x002fea0003800000 */
.L_x_1331:
[----:B01---5:R-:W-:Y:S01]  /*19730*/  VIADD R14, R18, 0x400 ;  /* 0x00000400120e7836 */ /* 0x023fe20000000000 */
[----:B------:R-:W2:Y:S01]  /*19740*/  LDL R234, [R1+0x18] ;  /* 0x0000180001ea7983 */ /* 0x000ea20000100800 */
[----:B------:R-:W-:Y:S01]  /*19750*/  IMAD.MOV.U32 R15, RZ, RZ, -0x3ffffff0 ;  /* 0xc0000010ff0f7424 */ /* 0x000fe200078e00ff */
[----:B------:R-:W-:Y:S05]  /*19760*/  WARPSYNC.ALL ;  /* 0x0000000000007948 */ /* 0x000fea0003800000 */
[----:B------:R-:W-:Y:S01]  /*19770*/  SHF.R.U32.HI R14, RZ, 0x4, R14 ;  /* 0x00000004ff0e7819 */ /* 0x000fe2000001160e */
[----:B------:R-:W-:Y:S01]  /*19780*/  WARPGROUP.ARRIVE ;  /* 0x00000000000079c5 */ /* 0x000fe20000000000 */
[----:B------:R-:W-:Y:S01]  /*19790*/  R2UR UR7, R15 ;  /* 0x000000000f0772ca */ /* 0x000fe200000e0000 */
[----:B------:R-:W-:Y:S01]  /*197a0*/  IMAD.MOV.U32 R21, RZ, RZ, -0x3ffffff0 ;  /* 0xc0000010ff157424 */ /* 0x000fe200078e00ff */
[----:B------:R-:W-:Y:S01]  /*197b0*/  LOP3.LUT R14, R14, 0x3fff, RZ, 0xc0, !PT ;  /* 0x00003fff0e0e7812 */ /* 0x000fe200078ec0ff */
[----:B------:R-:W-:Y:S01]  /*197c0*/  ULDC UR5, c[0x0][0x9dc] ;  /* 0x0002770000057ab9 */ /* 0x000fe20000000800 */
[----:B------:R-:W-:Y:S01]  /*197d0*/  LOP3.LUT P2, RZ, R17, 0x100000, RZ, 0xc0, !PT ;  /* 0x0010000011ff7812 */ /* 0x000fe2000784c0ff */
[----:B------:R-:W-:Y:S01]  /*197e0*/  ULDC UR4, c[0x0][0x9e0] ;  /* 0x0002780000047ab9 */ /* 0x000fe20000000800 */
[----:B------:R-:W-:-:S05]  /*197f0*/  LOP3.LUT R14, R14, 0x10000, RZ, 0xfc, !PT ;  /* 0x000100000e0e7812 */ /* 0x000fca00078efcff */
[----:B------:R-:W-:-:S05]  /*19800*/  IMAD R14, R231, 0x700, R14 ;  /* 0x00000700e70e7824 */ /* 0x000fca00078e020e */
[----:B------:R-:W-:-:S13]  /*19810*/  R2UR UR6, R14 ;  /* 0x000000000e0672ca */ /* 0x000fda00000e0000 */
[----:B------:R-:W-:Y:S01]  /*19820*/  QGMMA.64x128x32.F32.E4M3.E4M3 R24, R224, gdesc[UR4], R24, gsb0 ;  /* 0x01e00004e0187df3 */ /* 0x000fe20008000818 */
[----:B------:R-:W-:Y:S01]  /*19830*/  VIADD R20, R14, 0x100 ;  /* 0x000001000e147836 */ /* 0x000fe20000000000 */
[----:B------:R-:W-:-:S04]  /*19840*/  R2UR UR7, R21 ;  /* 0x00000000150772ca */ /* 0x000fc800000e0000 */
[----:B------:R-:W-:Y:S01]  /*19850*/  R2UR UR6, R20 ;  /* 0x00000000140672ca */ /* 0x000fe200000e0000 */
[----:B------:R-:W-:Y:S02]  /*19860*/  VIADD R20, R14, 0x200 ;  /* 0x000002000e147836 */ /* 0x000fe40000000000 */
[----:B------:R-:W-:Y:S01]  /*19870*/  IMAD.MOV.U32 R21, RZ, RZ, -0x3ffffff0 ;  /* 0xc0000010ff157424 */ /* 0x000fe200078e00ff */
[----:B------:R-:W-:Y:S02]  /*19880*/  WARPGROUP.DEPBAR.LE gsb0, 0x0 ;  /* 0x00008000000079c5 */ /* 0x000fe40000010000 */
[----:B------:R-:W-:Y:S01]  /*19890*/  WARPGROUP.ARRIVE ;  /* 0x00000000000079c5 */ /* 0x000fe20000000000 */
[----:B------:R-:W3:Y:S04]  /*198a0*/  LDL R227, [R1+0x1c] ;  /* 0x00001c0001e37983 */ /* 0x000ee80000100800 */
[----:B------:R-:W4:Y:S02]  /*198b0*/  LDL R226, [R1+0x48] ;  /* 0x0000480001e27983 */ /* 0x000f240000100800 */
[----:B------:R-:W-:Y:S01]  /*198c0*/  QGMMA.64x128x32.F32.E4M3.E4M3 R24, R220, gdesc[UR4], R24, gsb0 ;  /* 0x01e00004dc187df3 */ /* 0x000fe20008000818 */
[----:B------:R-:W-:-:S02]  /*198d0*/  R2UR UR6, R20 ;  /* 0x00000000140672ca */ /* 0x000fc400000e0000 */
        /* <DEDUP_REMOVED lines=29> */
[----:B------:R-:W0:Y:S01]  /*19ab0*/  S2R R225, SR_TID.X ;  /* 0x0000000000e17919 */ /* 0x000e220000002100 */
[----:B------:R-:W-:Y:S02]  /*19ac0*/  @!P1 IMAD R20, R13, 0x8, R18 ;  /* 0x000000080d149824 */ /* 0x000fe400078e0212 */
[----:B------:R-:W-:Y:S02]  /*19ad0*/  IMAD R21, R12, -0xe0, RZ ;  /* 0xffffff200c157824 */ /* 0x000fe400078e02ff */
[----:B------:R-:W-:-:S03]  /*19ae0*/  @!P1 VIADD R20, R20, 0x2e840 ;  /* 0x0002e84014149836 */ /* 0x000fc60000000000 */
[----:B--2---:R-:W-:Y:S02]  /*19af0*/  IADD3 R14, R21, 0x1, R234 ;  /* 0x00000001150e7810 */ /* 0x004fe40007ffe0ea */
[----:B------:R-:W-:-:S03]  /*19b00*/  @!P1 PRMT R20, RZ, 0x654, R20 ;  /* 0x00000654ff149816 */ /* 0x000fc60000000014 */
[----:B---3--:R-:W-:Y:S01]  /*19b10*/  IMAD.IADD R14, R14, 0x1, -R227 ;  /* 0x000000010e0e7824 */ /* 0x008fe200078e0ae3 */
[----:B0-----:R-:W-:-:S04]  /*19b20*/  SHF.R.U32.HI R225, RZ, 0x7, R225 ;  /* 0x00000007ffe17819 */ /* 0x001fc800000116e1 */
[----:B------:R-:W-:Y:S01]  /*19b30*/  IADD3 R15, -R225, 0xb, RZ ;  /* 0x0000000be10f7810 */ /* 0x000fe20007ffe1ff */
[----:B------:R-:W-:Y:S02]  /*19b40*/  WARPGROUP.DEPBAR.LE gsb0, 0x0 ;  /* 0x00008000000079c5 */ /* 0x000fe40000010000 */
[----:B------:R-:W-:-:S06]  /*19b50*/  WARPGROUP.ARRIVE ;  /* 0x00000000000079c5 */ /* 0x000fcc0000000000 */
[----:B------:R-:W-:Y:S03]  /*19b60*/  QGMMA.64x128x32.F32.E4M3.E4M3 R24, R200, gdesc[UR4], R24, gsb0 ;  /* 0x01e00004c8187df3 */ /* 0x000fe60008000818 */
[----:B------:R-:W-:Y:S02]  /*19b70*/  WARPGROUP.DEPBAR.LE gsb0, 0x0 ;  /* 0x00008000000079c5 */ /* 0x000fe40000010000 */
[----:B------:R0:W-:Y:S06]  /*19b80*/  BAR.ARV R15, 0x100 ;  /* 0x0004000f0000751d */ /* 0x0001ec0000002000 */
[----:B------:R1:W-:Y:S01]  /*19b90*/  @!P1 SYNCS.ARRIVE.TRANS64.RED.A1T0 RZ, [R20+URZ], RZ ;  /* 0x000000ff14ff99a7 */ /* 0x0003e2000810043f */
[----:B----4-:R-:W-:-:S02]  /*19ba0*/  IMAD R201, R226, -0x2, R14 ;  /* 0xfffffffee2c97824 */ /* 0x010fc400078e020e */
[----:B-1----:R-:W-:-:S05]  /*19bb0*/  IMAD.U32 R20, RZ, RZ, UR5 ;  /* 0x00000005ff147e24 */ /* 0x002fca000f8e00ff */
[----:B------:R-:W-:Y:S01]  /*19bc0*/  LOP3.LUT R14, RZ, R20, RZ, 0x33, !PT ;  /* 0x00000014ff0e7212 */ /* 0x000fe200078e33ff */
[----:B------:R-:W-:-:S04]  /*19bd0*/  VIADD R200, R201, UR4 ;  /* 0x00000004c9c87c36 */ /* 0x000fc80008000000 */
[----:B------:R-:W-:Y:S02]  /*19be0*/  IMAD.IADD R201, R14, 0x1, R201 ;  /* 0x000000010ec97824 */ /* 0x000fe400078e02c9 */
[----:B------:R-:W-:Y:S02]  /*19bf0*/  IMAD R202, R226, -0x2, R21 ;  /* 0xfffffffee2ca7824 */ /* 0x000fe400078e0215 */
[C---:B------:R-:W-:Y:S02]  /*19c00*/  IMAD.IADD R203, R233.reuse, 0x1, R200 ;  /* 0x00000001e9cb7824 */ /* 0x040fe400078e02c8 */
[----:B------:R-:W-:Y:S01]  /*19c10*/  IMAD.IADD R204, R233, 0x1, R201 ;  /* 0x00000001e9cc7824 */ /* 0x000fe200078e02c9 */
[----:B0-----:R-:W-:Y:S06]  /*19c20*/  @!P2 BRA `(.L_x_1335) ;  /* 0x00000000005ca947 */ /* 0x001fec0003800000 */
[----:B------:R-:W-:Y:S01]  /*19c30*/  IADD3 R205, R233, R234, -R227 ;  /* 0x000000eae9cd7210 */ /* 0x000fe20007ffe8e3 */
[----:B------:R-:W-:Y:S03]  /*19c40*/  BSSY B0, `(.L_x_1336) ;  /* 0x0000012000007945 */ /* 0x000fe60003800000 */
[----:B------:R-:W-:-:S13]  /*19c50*/  ISETP.GT.AND P2, PT, R205, -0x1, PT ;  /* 0xffffffffcd00780c */ /* 0x000fda0003f44270 */
[----:B------:R-:W-:Y:S05]  /*19c60*/  @P2 BRA `(.L_x_1337) ;  /* 0x0000000000242947 */ /* 0x000fea0003800000 */
[----:B------:R-:W-:Y:S01]  /*19c70*/  ULDC UR4, c[0x0][0x9e4] ;  /* 0x0002790000047ab9 */ /* 0x000fe20000000800 */
[----:B------:R-:W-:Y:S01]  /*19c80*/  LOP3.LUT R205, RZ, R205, RZ, 0x33, !PT ;  /* 0x000000cdffcd7212 */ /* 0x000fe200078e33ff */
[----:B------:R-:W-:-:S05]  /*19c90*/  IMAD.U32 R206, RZ, RZ, UR4 ;  /* 0x00000004ffce7e24 */ /* 0x000fca000f8e00ff */
[----:B------:R-:W-:-:S13]  /*19ca0*/  ISETP.NE.AND P2, PT, R206, 0x1, PT ;  /* 0x00000001ce00780c */ /* 0x000fda0003f45270 */
[----:B------:R-:W0:Y:S02]  /*19cb0*/  @P2 LDC.64 R14, c[0x0][0x9e8] ;  /* 0x00027a00ff0e2b82 */ /* 0x000e240000000a00 */
[----:B0-----:R-:W-:-:S05]  /*19cc0*/  @P2 IMAD.HI.U32 R14, R205, R14, RZ ;  /* 0x0000000ecd0e2227 */ /* 0x001fca00078e00ff */
[----:B------:R-:W-:-:S04]  /*19cd0*/  @P2 SHF.R.U32.HI R205, RZ, R15, R14 ;  /* 0x0000000fffcd2219 */ /* 0x000fc8000001160e */
[----:B------:R-:W-:Y:S01]  /*19ce0*/  LOP3.LUT R205, RZ, R205, RZ, 0x33, !PT ;  /* 0x000000cdffcd7212 */ /* 0x000fe200078e33ff */
[----:B------:R-:W-:Y:S06]  /*19cf0*/  BRA `(.L_x_1338) ;  /* 0x0000000000187947 */ /* 0x000fec0003800000 */
.L_x_1337:
[----:B------:R-:W-:Y:S02]  /*19d00*/  ULDC UR4, c[0x0][0x9e4] ;  /* 0x0002790000047ab9 */ /* 0x000fe40000000800 */
[----:B------:R-:W-:-:S05]  /*19d10*/  IMAD.U32 R206, RZ, RZ, UR4 ;  /* 0x00000004ffce7e24 */ /* 0x000fca000f8e00ff */
[----:B------:R-:W-:-:S13]  /*19d20*/  ISETP.NE.AND P2, PT, R206, 0x1, PT ;  /* 0x00000001ce00780c */ /* 0x000fda0003f45270 */
[----:B------:R-:W0:Y:S02]  /*19d30*/  @P2 LDC.64 R14, c[0x0][0x9e8] ;  /* 0x00027a00ff0e2b82 */ /* 0x000e240000000a00 */
[----:B0-----:R-:W-:-:S05]  /*19d40*/  @P2 IMAD.HI.U32 R14, R205, R14, RZ ;  /* 0x0000000ecd0e2227 */ /* 0x001fca00078e00ff */
[----:B------:R-:W-:-:S07]  /*19d50*/  @P2 SHF.R.U32.HI R205, RZ, R15, R14 ;  /* 0x0000000fffcd2219 */ /* 0x000fce000001160e */
.L_x_1338:
[----:B------:R-:W-:Y:S05]  /*19d60*/  BSYNC B0 ;  /* 0x0000000000007941 */ /* 0x000fea0003800000 */
.L_x_1336:
[----:B------:R-:W-:-:S05]  /*19d70*/  IMAD R205, R205, R206, R202 ;  /* 0x000000cecdcd7224 */ /* 0x000fca00078e02ca */
[----:B------:R-:W-:Y:S02]  /*19d80*/  VIMNMX R204, R204, R205, !PT ;  /* 0x000000cdcccc7248 */ /* 0x000fe40007fe0100 */
[----:B------:R-:W-:-:S07]  /*19d90*/  VIADDMNMX R203, R205, R206, R203, PT ;  /* 0x000000cecdcb7246 */ /* 0x000fce00038001cb */
.L_x_1335:
[----:B------:R-:W-:Y:S02]  /*19da0*/  ISETP.GE.AND P2, PT, R21, 0x2, PT ;  /* 0x000000021500780c */ /* 0x000fe40003f46270 */
[----:B------:R-:W-:Y:S02]  /*19db0*/  LOP3.LUT R17, R17, 0xffffdfff, RZ, 0xc0, !PT ;  /* 0xffffdfff11117812 */ /* 0x000fe400078ec0ff */
[C---:B------:R-:W-:Y:S02]  /*19dc0*/  ISETP.GE.AND P3, PT, R21.reuse, 0x9, PT ;  /* 0x000000091500780c */ /* 0x040fe40003f66270 */
        /* <DEDUP_REMOVED lines=10> */
[----:B------:R-:W-:Y:S02]  /*19e70*/  ISETP.GT.AND P2, PT, R204, 0x8, !P3 ;  /* 0x00000008cc00780c */ /* 0x000fe40005f44270 */
[----:B------:R-:W-:Y:S02]  /*19e80*/  ISETP.GE.AND P3, PT, R21, 0xa, PT ;  /* 0x0000000a1500780c */ /* 0x000fe40003f66270 */
[----:B------:R-:W-:Y:S02]  /*19e90*/  ISETP.LT.OR P2, PT, R203, 0x9, P2 ;  /* 0x00000009cb00780c */ /* 0x000fe40001741670 */
[----:B------:R-:W-:Y:S02]  /*19ea0*/  LOP3.LUT R17, R17, 0xffff7fff, RZ, 0xc0, !PT ;  /* 0xffff7fff11117812 */ /* 0x000fe400078ec0ff */
[----:B------:R-:W-:-:S02]  /*19eb0*/  FSEL R188, R188, -INF , !P2 ;  /* 0xff800000bcbc7808 */ /* 0x000fc40005000000 */
[----:B------:R-:W-:Y:S02]  /*19ec0*/  ISETP.GT.AND P2, PT, R204, 0x9, !P3 ;  /* 0x00000009cc00780c */ /* 0x000fe40005f44270 */
[----:B------:R-:W-:Y:S02]  /*19ed0*/  @P4 LOP3.LUT R16, R16, 0x2, RZ, 0xfc, !PT ;  /* 0x0000000210104812 */ /* 0x000fe400078efcff */
[----:B------:R-:W-:Y:S02]  /*19ee0*/  ISETP.LT.OR P2, PT, R203, 0xa, P2 ;  /* 0x0000000acb00780c */ /* 0x000fe40001741670 */
[----:B------:R-:W-:Y:S02]  /*19ef0*/  @P3 LOP3.LUT R17, R17, 0x8000, RZ, 0xfc, !PT ;  /* 0x0000800011113812 */ /* 0x000fe400078efcff */
[----:B------:R-:W-:Y:S02]  /*19f00*/  ISETP.GE.AND P3, PT, R21, 0x11, PT ;  /* 0x000000111500780c */ /* 0x000fe40003f66270 */
[----:B------:R-:W-:-:S02]  /*19f10*/  LOP3.LUT R17, R17, 0xfffeffff, RZ, 0xc0, !PT ;  /* 0xfffeffff11117812 */ /* 0x000fc400078ec0ff */
[----:B------:R-:W-:Y:S02]  /*19f20*/  FSEL R189, R189, -INF , !P2 ;  /* 0xff800000bdbd7808 */ /* 0x000fe40005000000 */
[----:B------:R-:W-:Y:S02]  /*19f30*/  ISETP.GT.AND P2, PT, R204, 0x10, !P3 ;  /* 0x00000010cc00780c */ /* 0x000fe40005f44270 */
[----:B------:R-:W-:Y:S02]  /*19f40*/  LOP3.LUT R16, R16, 0xfffffffb, RZ, 0xc0, !PT ;  /* 0xfffffffb10107812 */ /* 0x000fe400078ec0ff */
        /* <DEDUP_REMOVED lines=10> */
[----:B------:R-:W-:Y:S02]  /*19ff0*/  LOP3.LUT R17, R17, 0xfffbffff, RZ, 0xc0, !PT ;  /* 0xfffbffff11117812 */ /* 0x000fe400078ec0ff */
        /* <DEDUP_REMOVED lines=294> */
[----:B------:R-:W-:Y:S01]  /*1b260*/  ISETP.GT.AND P6, PT, R236, -0x1, PT ;  /* 0xffffffffec00780c */ /* 0x000fe20003fc4270 */
[----:B------:R-:W-:-:S12]  /*1b270*/  BSSY B0, `(.L_x_1340) ;  /* 0x0000014000007945 */ /* 0x000fd80003800000 */
[----:B------:R-:W-:Y:S05]  /*1b280*/  @P6 BRA `(.L_x_1341) ;  /* 0x00000000002c6947 */ /* 0x000fea0003800000 */
[----:B------:R-:W2:Y:S01]  /*1b290*/  LDL R205, [R1+0x50] ;  /* 0x0000500001cd7983 */ /* 0x000ea20000100800 */
[----:B------:R-:W-:Y:S02]  /*1b2a0*/  ULDC UR4, c[0x0][0x9e4] ;  /* 0x0002790000047ab9 */ /* 0x000fe40000000800 */
[----:B------:R-:W-:-:S05]  /*1b2b0*/  IMAD.U32 R21, RZ, RZ, UR4 ;  /* 0x00000004ff157e24 */ /* 0x000fca000f8e00ff */
[----:B------:R-:W-:-:S13]  /*1b2c0*/  ISETP.NE.AND P6, PT, R21, 0x1, PT ;  /* 0x000000011500780c */ /* 0x000fda0003fc5270 */
[----:B------:R-:W0:Y:S01]  /*1b2d0*/  @P6 LDC.64 R14, c[0x0][0x9e8] ;  /* 0x00027a00ff0e6b82 */ /* 0x000e220000000a00 */
[----:B--2---:R-:W-:-:S05]  /*1b2e0*/  VIADD R203, R205, 0x8 ;  /* 0x00000008cdcb7836 */ /* 0x004fca0000000000 */
[----:B------:R-:W-:-:S05]  /*1b2f0*/  LOP3.LUT R203, RZ, R203, RZ, 0x33, !PT ;  /* 0x000000cbffcb7212 */ /* 0x000fca00078e33ff */
[----:B0-----:R-:W-:-:S05]  /*1b300*/  @P6 IMAD.HI.U32 R14, R203, R14, RZ ;  /* 0x0000000ecb0e6227 */ /* 0x001fca00078e00ff */
[----:B------:R-:W-:-:S04]  /*1b310*/  @P6 SHF.R.U32.HI R203, RZ, R15, R14 ;  /* 0x0000000fffcb6219 */ /* 0x000fc8000001160e */
[----:B------:R-:W-:Y:S01]  /*1b320*/  LOP3.LUT R203, RZ, R203, RZ, 0x33, !PT ;  /* 0x000000cbffcb7212 */ /* 0x000fe200078e33ff */
[----:B------:R-:W-:Y:S06]  /*1b330*/  BRA `(.L_x_1342) ;  /* 0x00000000001c7947 */ /* 0x000fec0003800000 */
.L_x_1341:
[----:B------:R-:W-:Y:S01]  /*1b340*/  ULDC UR4, c[0x0][0x9e4] ;  /* 0x0002790000047ab9 */ /* 0x000fe20000000800 */
[----:B------:R-:W-:Y:S02]  /*1b350*/  IMAD.MOV.U32 R203, RZ, RZ, R236 ;  /* 0x000000ffffcb7224 */ /* 0x000fe400078e00ec */
[----:B------:R-:W-:-:S05]  /*1b360*/  IMAD.U32 R21, RZ, RZ, UR4 ;  /* 0x00000004ff157e24 */ /* 0x000fca000f8e00ff */
[----:B------:R-:W-:-:S13]  /*1b370*/  ISETP.NE.AND P6, PT, R21, 0x1, PT ;  /* 0x000000011500780c */ /* 0x000fda0003fc5270 */
[----:B------:R-:W0:Y:S02]  /*1b380*/  @P6 LDC.64 R14, c[0x0][0x9e8] ;  /* 0x00027a00ff0e6b82 */ /* 0x000e240000000a00 */
[----:B0-----:R-:W-:-:S05]  /*1b390*/  @P6 IMAD.HI.U32 R14, R236, R14, RZ ;  /* 0x0000000eec0e6227 */ /* 0x001fca00078e00ff */
[----:B------:R-:W-:-:S07]  /*1b3a0*/  @P6 SHF.R.U32.HI R203, RZ, R15, R14 ;  /* 0x0000000fffcb6219 */ /* 0x000fce000001160e */
.L_x_1342:
[----:B------:R-:W-:Y:S05]  /*1b3b0*/  BSYNC B0 ;  /* 0x0000000000007941 */ /* 0x000fea0003800000 */
.L_x_1340:
[----:B------:R-:W-:-:S05]  /*1b3c0*/  IMAD R202, R203, R21, R202 ;  /* 0x00000015cbca7224 */ /* 0x000fca00078e02ca */
[----:B------:R-:W-:Y:S02]  /*1b3d0*/  VIADDMNMX R200, R202, R21, R200, PT ;  /* 0x00000015cac87246 */ /* 0x000fe400038001c8 */
[----:B------:R-:W-:-:S07]  /*1b3e0*/  VIMNMX R201, R201, R202, !PT ;  /* 0x000000cac9c97248 */ /* 0x000fce0007fe0100 */
.L_x_1339:
[----:B------:R-:W-:Y:S01]  /*1b3f0*/  ISETP.GT.AND P2, PT, R201, 0x20, !P2 ;  /* 0x00000020c900780c */ /* 0x000fe20005744270 */
[----:B------:R-:W2:Y:S03]  /*1b400*/  LDL.LU R203, [R1+0xc] ;  /* 0x00000c0001cb7983 */ /* 0x000ea60000300800 */
[----:B------:R-:W-:Y:S01]  /*1b410*/  ISETP.LT.OR P2, PT, R200, 0x21, P2 ;  /* 0x00000021c800780c */ /* 0x000fe20001741670 */
[----:B------:R-:W3:Y:S01]  /*1b420*/  LDL.LU R202, [R1+0x8] ;  /* 0x0000080001ca7983 */ /* 0x000ee20000300800 */
[----:B------:R-:W-:Y:S02]  /*1b430*/  LOP3.LUT P6, RZ, R17, 0x20, RZ, 0xc0, !PT ;  /* 0x0000002011ff7812 */ /* 0x000fe400078cc0ff */
        /* <DEDUP_REMOVED lines=36> */
[----:B------:R-:W-:Y:S02]  /*1b680*/  ISETP.GT.AND P2, PT, R201, 0x38, !P6 ;  /* 0x00000038c900780c */ /* 0x000fe40007744270 */
[----:B------:R-:W-:-:S02]  /*1b690*/  LOP3.LUT P6, RZ, R16, 0x4000000, RZ, 0xc0, !PT ;  /* 0x0400000010ff7812 */ /* 0x000fc400078cc0ff */
        /* <DEDUP_REMOVED lines=73> */
[----:B------:R-:W-:Y:S02]  /*1bb30*/  ISETP.GT.AND P2, PT, R201, 0x61, !P6 ;  /* 0x00000061c900780c */ /* 0x000fe40007744270 */
[----:B------:R-:W-:Y:S02]  /*1bb40*/  LOP3.LUT P6, RZ, R16, 0x8000, RZ, 0xc0, !PT ;  /* 0x0000800010ff7812 */ /* 0x000fe400078cc0ff */
        /* <DEDUP_REMOVED lines=24> */
[----:B------:R-:W-:Y:S01]  /*1bcd0*/  LOP3.LUT P2, RZ, R16, 0x400000, RZ, 0xc0, !PT ;  /* 0x0040000010ff7812 */ /* 0x000fe2000784c0ff */
[----:B------:R-:W0:Y:S01]  /*1bce0*/  SHFL.BFLY PT, R15, R14, 0x2, 0x1f ;  /* 0x0c401f000e0f7f89 */ /* 0x000e2200000e0000 */
[C---:B------:R-:W-:Y:S02]  /*1bcf0*/  ISETP.GT.AND P3, PT, R201.reuse, 0xd0, !P3 ;  /* 0x000000d0c900780c */ /* 0x040fe40005f64270 */
[----:B------:R-:W-:-:S02]  /*1bd00*/  ISETP.GT.AND P2, PT, R201, 0x71, !P2 ;  /* 0x00000071c900780c */ /* 0x000fc40005744270 */
[C---:B------:R-:W-:Y:S02]  /*1bd10*/  ISETP.LT.OR P3, PT, R200.reuse, 0xd1, P3 ;  /* 0x000000d1c800780c */ /* 0x040fe40001f61670 */
[----:B------:R-:W-:Y:S02]  /*1bd20*/  ISETP.LT.OR P2, PT, R200, 0x72, P2 ;  /* 0x00000072c800780c */ /* 0x000fe40001741670 */
[----:B------:R-:W-:Y:S02]  /*1bd30*/  ISETP.GT.AND P4, PT, R201, 0xd1, !P4 ;  /* 0x000000d1c900780c */ /* 0x000fe40006784270 */
[----:B------:R-:W-:Y:S02]  /*1bd40*/  FSEL R147, R147, -INF , !P2 ;  /* 0xff80000093937808 */ /* 0x000fe40005000000 */
[----:B------:R-:W-:Y:S02]  /*1bd50*/  LOP3.LUT P2, RZ, R16, 0x200000, RZ, 0xc0, !PT ;  /* 0x0020000010ff7812 */ /* 0x000fe4000784c0ff */
[----:B------:R-:W-:-:S02]  /*1bd60*/  FSEL R98, R98, -INF , !P3 ;  /* 0xff80000062627808 */ /* 0x000fc40005800000 */
[C---:B------:R-:W-:Y:S02]  /*1bd70*/  ISETP.GT.AND P2, PT, R201.reuse, 0x78, !P2 ;  /* 0x00000078c900780c */ /* 0x040fe40005744270 */
[C---:B------:R-:W-:Y:S02]  /*1bd80*/  ISETP.LT.OR P4, PT, R200.reuse, 0xd2, P4 ;  /* 0x000000d2c800780c */ /* 0x040fe40002781670 */
[----:B------:R-:W-:Y:S02]  /*1bd90*/  ISETP.LT.OR P2, PT, R200, 0x79, P2 ;  /* 0x00000079c800780c */ /* 0x000fe40001741670 */
[----:B------:R-:W-:Y:S02]  /*1bda0*/  ISETP.GT.AND P5, PT, R201, 0xd8, !P5 ;  /* 0x000000d8c900780c */ /* 0x000fe40006fa4270 */
[----:B------:R-:W-:Y:S02]  /*1bdb0*/  FSEL R150, R150, -INF , !P2 ;  /* 0xff80000096967808 */ /* 0x000fe40005000000 */
[----:B------:R-:W-:-:S02]  /*1bdc0*/  LOP3.LUT P2, RZ, R16, 0x100000, RZ, 0xc0, !PT ;  /* 0x0010000010ff7812 */ /* 0x000fc4000784c0ff */
[----:B0-----:R-:W-:Y:S02]  /*1bdd0*/  FMNMX.FTZ R14, R14, R15, !PT ;  /* 0x0000000f0e0e7209 */ /* 0x001fe40007810000 */
[----:B------:R-:W-:Y:S02]  /*1bde0*/  ISETP.GT.AND P2, PT, R201, 0x79, !P2 ;  /* 0x00000079c900780c */ /* 0x000fe40005744270 */
[----:B------:R-:W-:Y:S01]  /*1bdf0*/  FSEL R99, R99, -INF , !P4 ;  /* 0xff80000063637808 */ /* 0x000fe20006000000 */
[----:B------:R-:W0:Y:S01]  /*1be00*/  SHFL.BFLY PT, R15, R14, 0x1, 0x1f ;  /* 0x0c201f000e0f7f89 */ /* 0x000e2200000e0000 */
[C---:B------:R-:W-:Y:S02]  /*1be10*/  ISETP.LT.OR P2, PT, R200.reuse, 0x7a, P2 ;  /* 0x0000007ac800780c */ /* 0x040fe40001741670 */
[----:B------:R-:W-:Y:S02]  /*1be20*/  ISETP.LT.OR P5, PT, R200, 0xd9, P5 ;  /* 0x000000d9c800780c */ /* 0x000fe40002fa1670 */
[----:B------:R-:W-:-:S02]  /*1be30*/  FSEL R151, R151, -INF , !P2 ;  /* 0xff80000097977808 */ /* 0x000fc40005000000 */
[----:B------:R-:W-:-:S04]  /*1be40*/  LOP3.LUT P2, RZ, R16, 0x80000, RZ, 0xc0, !PT ;  /* 0x0008000010ff7812 */ /* 0x000fc8000784c0ff */
[----:B------:R-:W-:-:S04]  /*1be50*/  ISETP.GT.AND P2, PT, R201, 0x80, !P2 ;  /* 0x00000080c900780c */ /* 0x000fc80005744270 */
[----:B------:R-:W-:-:S04]  /*1be60*/  ISETP.LT.OR P2, PT, R200, 0x81, P2 ;  /* 0x00000081c800780c */ /* 0x000fc80001741670 */
[----:B------:R-:W-:Y:S02]  /*1be70*/  FSEL R122, R122, -INF , !P2 ;  /* 0xff8000007a7a7808 */ /* 0x000fe40005000000 */
        /* <DEDUP_REMOVED lines=123> */
[----:B------:R-:W-:Y:S01]  /*1c630*/  FMNMX.FTZ R197, R186, R0, !PT ;  /* 0x00000000bac57209 */ /* 0x000fe20007810000 */
[----:B------:R-:W-:-:S01]  /*1c640*/  FFMA.FTZ R200, R2, R108, -R15 ;  /* 0x0000006c02c87223 */ /* 0x000fc2000001080f */
[----:B------:R-:W-:Y:S01]  /*1c650*/  FSEL R108, R102, -INF , !P5 ;  /* 0xff800000666c7808 */ /* 0x000fe20006800000 */
[----:B------:R-:W-:-:S01]  /*1c660*/  FFMA.FTZ R168, R2, R168, -R15 ;  /* 0x000000a802a87223 */ /* 0x000fc2000001080f */
[----:B------:R-:W-:Y:S01]  /*1c670*/  FMNMX.FTZ R197, R187, R197, !PT ;  /* 0x000000c5bbc57209 */ /* 0x000fe20007810000 */
[----:B------:R0:W-:Y:S01]  /*1c680*/  MUFU.EX2 R102, R200 ;  /* 0x000000c800667308 */ /* 0x0001e20000000800 */
        /* <DEDUP_REMOVED lines=119> */
[----:B------:R-:W-:-:S05]  /*1ce00*/  FMNMX.FTZ R197, R103, R197, !PT ;  /* 0x000000c567c57209 */ /* 0x000fca0007810000 */
[----:B0-----:R-:W0:Y:S02]  /*1ce10*/  SHFL.BFLY PT, R200, R197, 0x2, 0x1f ;  /* 0x0c401f00c5c87f89 */ /* 0x001e2400000e0000 */
[----:B------:R-:W-:Y:S08]  /*1ce20*/  MUFU.EX2 R160, R160 ;  /* 0x000000a000a07308 */ /* 0x000ff00000000800 */
[----:B------:R-:W-:Y:S08]  /*1ce30*/  MUFU.EX2 R161, R161 ;  /* 0x000000a100a17308 */ /* 0x000ff00000000800 */
[----:B------:R-:W-:Y:S01]  /*1ce40*/  MUFU.EX2 R164, R164 ;  /* 0x000000a400a47308 */ /* 0x000fe20000000800 */
[----:B0-----:R-:W-:-:S07]  /*1ce50*/  FMNMX.FTZ R200, R197, R200, !PT ;  /* 0x000000c8c5c87209 */ /* 0x001fce0007810000 */
[----:B------:R-:W-:Y:S01]  /*1ce60*/  MUFU.EX2 R165, R165 ;  /* 0x000000a500a57308 */ /* 0x000fe20000000800 */
[----:B------:R-:W0:Y:S07]  /*1ce70*/  SHFL.BFLY PT, R197, R200, 0x1, 0x1f ;  /* 0x0c201f00c8c57f89 */ /* 0x000e2e00000e0000 */
[----:B------:R-:W-:Y:S08]  /*1ce80*/  MUFU.EX2 R136, R136 ;  /* 0x0000008800887308 */ /* 0x000ff00000000800 */
[----:B------:R-:W-:Y:S08]  /*1ce90*/  MUFU.EX2 R137, R137 ;  /* 0x0000008900897308 */ /* 0x000ff00000000800 */
[----:B------:R-:W-:Y:S01]  /*1cea0*/  MUFU.EX2 R140, R140 ;  /* 0x0000008c008c7308 */ /* 0x000fe20000000800 */
[----:B0-----:R-:W-:-:S02]  /*1ceb0*/  FMNMX.FTZ R15, R200, R197, !PT ;  /* 0x000000c5c80f7209 */ /* 0x001fc40007810000 */
[----:B------:R-:W-:Y:S02]  /*1cec0*/  FSEL R197, R14, RZ, P2 ;  /* 0x000000ff0ec57208 */ /* 0x000fe40001000000 */
[----:B------:R-:W-:-:S03]  /*1ced0*/  FSETP.NEU.FTZ.AND P2, PT, R15, -INF , PT ;  /* 0xff8000000f00780b */ /* 0x000fc60003f5d000 */
[----:B------:R-:W-:Y:S01]  /*1cee0*/  MUFU.EX2 R141, R141 ;  /* 0x0000008d008d7308 */ /* 0x000fe20000000800 */
[----:B------:R-:W-:-:S01]  /*1cef0*/  FADD.FTZ R3, -R197, R3 ;  /* 0x00000003c5037221 */ /* 0x000fc20000010100 */
[----:B------:R-:W-:-:S03]  /*1cf00*/  FFMA.FTZ R197, R2, R15, -8 ;  /* 0xc100000002c57423 */ /* 0x000fc6000001000f */
[C---:B------:R-:W-:Y:S02]  /*1cf10*/  FMUL.FTZ R3, R2.reuse, R3 ;  /* 0x0000000302037220 */ /* 0x040fe40000410000 */
[----:B------:R-:W-:Y:S01]  /*1cf20*/  FSEL R197, R197, RZ, P2 ;  /* 0x000000ffc5c57208 */ /* 0x000fe20001000000 */
[----:B------:R-:W-:Y:S04]  /*1cf30*/  MUFU.EX2 R144, R144 ;  /* 0x0000009000907308 */ /* 0x000fe80000000800 */
[----:B------:R-:W-:-:S01]  /*1cf40*/  FFMA.FTZ R200, R2, R142, -R197 ;  /* 0x0000008e02c87223 */ /* 0x000fc200000108c5 */
[----:B------:R-:W-:Y:S01]  /*1cf50*/  FSEL R142, R15, RZ, P2 ;  /* 0x000000ff0f8e7208 */ /* 0x000fe20001000000 */
[----:B------:R-:W-:-:S01]  /*1cf60*/  FFMA.FTZ R186, R2, R186, -R197 ;  /* 0x000000ba02ba7223 */ /* 0x000fc200000108c5 */
[C-C-:B------:R-:W-:Y:S01]  /*1cf70*/  FFMA.FTZ R187, R2.reuse, R187, -R197.reuse ;  /* 0x000000bb02bb7223 */ /* 0x140fe200000108c5 */
[----:B------:R-:W2:Y:S01]  /*1cf80*/  MUFU.EX2 R3, R3 ;  /* 0x0000000300037308 */ /* 0x000ea20000000800 */
[----:B------:R-:W-:-:S01]  /*1cf90*/  FFMA.FTZ R190, R2, R190, -R197 ;  /* 0x000000be02be7223 */ /* 0x000fc200000108c5 */
[----:B------:R-:W-:Y:S01]  /*1cfa0*/  FADD.FTZ R142, -R142, R0 ;  /* 0x000000008e8e7221 */ /* 0x000fe20000010100 */
[----:B------:R-:W-:-:S01]  /*1cfb0*/  FFMA.FTZ R191, R2, R191, -R197 ;  /* 0x000000bf02bf7223 */ /* 0x000fc200000108c5 */
[C-C-:B------:R-:W-:Y:S01]  /*1cfc0*/  FFMA.FTZ R194, R2.reuse, R194, -R197.reuse ;  /* 0x000000c202c27223 */ /* 0x140fe200000108c5 */
[----:B------:R-:W-:-:S01]  /*1cfd0*/  FFMA.FTZ R195, R2, R195, -R197 ;  /* 0x000000c302c37223 */ /* 0x000fc200000108c5 */
[C---:B------:R-:W-:Y:S01]  /*1cfe0*/  FMUL.FTZ R142, R2.reuse, R142 ;  /* 0x0000008e028e7220 */ /* 0x040fe20000410000 */
        /* <DEDUP_REMOVED lines=10> */
[----:B------:R-:W-:-:S01]  /*1d090*/  FFMA.FTZ R182, R2, R182, -R197 ;  /* 0x000000b602b67223 */ /* 0x000fc200000108c5 */
[C-C-:B------:R-:W-:Y:S01]  /*1d0a0*/  FFMA.FTZ R183, R2.reuse, R183, -R197.reuse ;  /* 0x000000b702b77223 */ /* 0x140fe200000108c5 */
[----:B------:R-:W-:-:S01]  /*1d0b0*/  FFMA.FTZ R154, R2, R154, -R197 ;  /* 0x0000009a029a7223 */ /* 0x000fc200000108c5 */
[C-C-:B------:R-:W-:Y:S01]  /*1d0c0*/  FFMA.FTZ R155, R2.reuse, R155, -R197.reuse ;  /* 0x0000009b029b7223 */ /* 0x140fe200000108c5 */
[----:B------:R-:W-:-:S01]  /*1d0d0*/  FFMA.FTZ R158, R2, R158, -R197 ;  /* 0x0000009e029e7223 */ /* 0x000fc200000108c5 */
[C-C-:B------:R-:W-:Y:S01]  /*1d0e0*/  FFMA.FTZ R159, R2.reuse, R159, -R197.reuse ;  /* 0x0000009f029f7223 */ /* 0x140fe200000108c5 */
[----:B------:R-:W-:-:S01]  /*1d0f0*/  FFMA.FTZ R162, R2, R162, -R197 ;  /* 0x000000a202a27223 */ /* 0x000fc200000108c5 */
[----:B------:R-:W0:Y:S01]  /*1d100*/  MUFU.EX2 R187, R187 ;  /* 0x000000bb00bb7308 */ /* 0x000e220000000800 */
        /* <DEDUP_REMOVED lines=15> */
[----:B------:R-:W4:Y:S01]  /*1d200*/  MUFU.EX2 R191, R191 ;  /* 0x000000bf00bf7308 */ /* 0x000f220000000800 */
[----:B------:R-:W-:-:S01]  /*1d210*/  FFMA.FTZ R130, R2, R130, -R197 ;  /* 0x0000008202827223 */ /* 0x000fc200000108c5 */
[C-C-:B------:R-:W-:Y:S01]  /*1d220*/  FFMA.FTZ R131, R2.reuse, R131, -R197.reuse ;  /* 0x0000008302837223 */ /* 0x140fe200000108c5 */
[----:B------:R-:W-:-:S01]  /*1d230*/  FFMA.FTZ R134, R2, R134, -R197 ;  /* 0x0000008602867223 */ /* 0x000fc200000108c5 */
[C-C-:B------:R-:W-:Y:S01]  /*1d240*/  FFMA.FTZ R135, R2.reuse, R135, -R197.reuse ;  /* 0x0000008702877223 */ /* 0x140fe200000108c5 */
[----:B------:R-:W-:-:S01]  /*1d250*/  FFMA.FTZ R106, R2, R106, -R197 ;  /* 0x0000006a026a7223 */ /* 0x000fc200000108c5 */
[C-C-:B------:R-:W-:Y:S01]  /*1d260*/  FFMA.FTZ R107, R2.reuse, R107, -R197.reuse ;  /* 0x0000006b026b7223 */ /* 0x140fe200000108c5 */
[----:B------:R-:W-:-:S01]  /*1d270*/  FFMA.FTZ R110, R2, R110, -R197 ;  /* 0x0000006e026e7223 */ /* 0x000fc200000108c5 */
[----:B------:R-:W5:Y:S01]  /*1d280*/  MUFU.EX2 R194, R194 ;  /* 0x000000c200c27308 */ /* 0x000f620000000800 */
        /* <DEDUP_REMOVED lines=13> */
[----:B--2---:R-:W-:Y:S01]  /*1d360*/  FFMA.FTZ R0, R3, R203, R21 ;  /* 0x000000cb03007223 */ /* 0x004fe20000010015 */
[----:B---3--:R-:W-:-:S01]  /*1d370*/  FFMA.FTZ R197, R142, R202, R186 ;  /* 0x000000ca8ec57223 */ /* 0x008fc200000100ba */
[----:B------:R-:W2:Y:S02]  /*1d380*/  MUFU.EX2 R195, R195 ;  /* 0x000000c300c37308 */ /* 0x000ea40000000800 */
[----:B------:R-:W-:-:S01]  /*1d390*/  FADD.FTZ R0, R184, R0 ;  /* 0x00000000b8007221 */ /* 0x000fc20000010000 */
[----:B0-----:R-:W-:-:S03]  /*1d3a0*/  FADD.FTZ R197, R187, R197 ;  /* 0x000000c5bbc57221 */ /* 0x001fc60000010000 */
[----:B------:R-:W-:Y:S01]  /*1d3b0*/  FADD.FTZ R0, R185, R0 ;  /* 0x00000000b9007221 */ /* 0x000fe20000010000 */
[----:B-1----:R-:W-:-:S01]  /*1d3c0*/  FADD.FTZ R197, R190, R197 ;  /* 0x000000c5bec57221 */ /* 0x002fc20000010000 */
[----:B------:R-:W0:Y:S02]  /*1d3d0*/  MUFU.EX2 R198, R198 ;  /* 0x000000c600c67308 */ /* 0x000e240000000800 */
[----:B------:R-:W-:-:S01]  /*1d3e0*/  FADD.FTZ R0, R188, R0 ;  /* 0x00000000bc007221 */ /* 0x000fc20000010000 */
[----:B----4-:R-:W-:-:S03]  /*1d3f0*/  FADD.FTZ R197, R191, R197 ;  /* 0x000000c5bfc57221 */ /* 0x010fc60000010000 */
[----:B------:R-:W-:Y:S01]  /*1d400*/  FADD.FTZ R0, R189, R0 ;  /* 0x00000000bd007221 */ /* 0x000fe20000010000 */
[----:B-----5:R-:W-:-:S01]  /*1d410*/  FADD.FTZ R197, R194, R197 ;  /* 0x000000c5c2c57221 */ /* 0x020fc20000010000 */
[----:B------:R-:W1:Y:S02]  /*1d420*/  MUFU.EX2 R199, R199 ;  /* 0x000000c700c77308 */ /* 0x000e640000000800 */
[----:B------:R-:W-:-:S01]  /*1d430*/  FADD.FTZ R0, R192, R0 ;  /* 0x00000000c0007221 */ /* 0x000fc20000010000 */
[----:B--2---:R-:W-:-:S03]  /*1d440*/  FADD.FTZ R197, R195, R197 ;  /* 0x000000c5c3c57221 */ /* 0x004fc60000010000 */
        /* <DEDUP_REMOVED lines=173> */
[----:B0-----:R-:W-:-:S05]  /*1df20*/  FADD.FTZ R0, R103, R197 ;  /* 0x000000c567007221 */ /* 0x001fca0000010000 */
[----:B------:R0:W-:Y:S04]  /*1df30*/  STL [R1+0x8], R0 ;  /* 0x0000080001007387 */ /* 0x0001e80000100800 */
[----:B------:R0:W-:Y:S01]  /*1df40*/  STL [R1+0xc], R201 ;  /* 0x00000cc901007387 */ /* 0x0001e20000100800 */
[----:B------:R-:W-:Y:S05]  /*1df50*/  @!P0 BRA `(.L_x_1343) ;  /* 0x0000000000048947 */ /* 0x000fea0003800000 */
[----:B------:R-:W-:Y:S01]  /*1df60*/  BPT.TRAP 0x1 ;  /* 0x000000040000795c */ /* 0x000fe20000300000 */
.L_x_1343:
[----:B0-----:R-:W2:Y:S04]  /*1df70*/  LDL R0, [R1+0x68] ;  /* 0x0000680001007983 */ /* 0x001ea80000100800 */
[----:B------:R-:W3:Y:S01]  /*1df80*/  LDL R197, [R1+0x54] ;  /* 0x0000540001c57983 */ /* 0x000ee20000100800 */
[----:B------:R-:W-:-:S04]  /*1df90*/  F2FP.SATFINITE.E4M3.F32.PACK_AB_MERGE_C R185, R188, R185, RZ ;  /* 0x000000b9bcb9723e */ /* 0x000fc800048070ff */
[----:B------:R-:W-:Y:S02]  /*1dfa0*/  F2FP.SATFINITE.E4M3.F32.PACK_AB_MERGE_C R224, R184, R21, R185 ;  /* 0x00000015b8e0723e */ /* 0x000fe400048070b9 */
[----:B------:R-:W-:Y:S02]  /*1dfb0*/  F2FP.SATFINITE.E4M3.F32.PACK_AB_MERGE_C R190, R191, R190, RZ ;  /* 0x000000bebfbe723e */ /* 0x000fe400048070ff */
[----:B------:R-:W-:Y:S02]  /*1dfc0*/  F2FP.SATFINITE.E4M3.F32.PACK_AB_MERGE_C R193, R196, R193, RZ ;  /* 0x000000c1c4c1723e */ /* 0x000fe400048070ff */
[----:B------:R-:W-:Y:S02]  /*1dfd0*/  F2FP.SATFINITE.E4M3.F32.PACK_AB_MERGE_C R198, R199, R198, RZ ;  /* 0x000000c6c7c6723e */ /* 0x000fe400048070ff */
[----:B------:R-:W-:Y:S02]  /*1dfe0*/  F2FP.SATFINITE.E4M3.F32.PACK_AB_MERGE_C R172, R173, R172, RZ ;  /* 0x000000acadac723e */ /* 0x000fe400048070ff */
[----:B------:R-:W-:-:S02]  /*1dff0*/  F2FP.SATFINITE.E4M3.F32.PACK_AB_MERGE_C R174, R175, R174, RZ ;  /* 0x000000aeafae723e */ /* 0x000fc400048070ff */
[----:B------:R-:W-:Y:S02]  /*1e000*/  F2FP.SATFINITE.E4M3.F32.PACK_AB_MERGE_C R180, R181, R180, RZ ;  /* 0x000000b4b5b4723e */ /* 0x000fe400048070ff */
        /* <DEDUP_REMOVED lines=112> */
[----:B------:R-:W-:-:S02]  /*1e710*/  IMAD.MOV.U32 R3, RZ, RZ, R14 ;  /* 0x000000ffff037224 */ /* 0x000fc400078e000e */
[----:B------:R-:W-:Y:S01]  /*1e720*/  IMAD.MOV.U32 R234, RZ, RZ, R237 ;  /* 0x000000ffffea7224 */ /* 0x000fe200078e00ed */
[----:B--2---:R-:W-:Y:S01]  /*1e730*/  R2UR UR4, R0 ;  /* 0x00000000000472ca */ /* 0x004fe200000e0000 */
[----:B------:R-:W-:Y:S01]  /*1e740*/  IMAD R0, R231, 0x8, R18 ;  /* 0x00000008e7007824 */ /* 0x000fe200078e0212 */
[----:B---3--:R-:W-:-:S03]  /*1e750*/  ISETP.GT.AND P2, PT, R12, R197, PT ;  /* 0x000000c50c00720c */ /* 0x008fc60003f44270 */
[----:B------:R-:W-:-:S08]  /*1e760*/  VIADD R0, R0, 0x2e860 ;  /* 0x0002e86000007836 */ /* 0x000fd00000000000 */
[----:B------:R-:W-:-:S05]  /*1e770*/  IMAD.U32 R21, RZ, RZ, UR4 ;  /* 0x00000004ff157e24 */ /* 0x000fca000f8e00ff */
[----:B------:R-:W-:Y:S01]  /*1e780*/  PRMT R0, R21, 0x654, R0 ;  /* 0x0000065415007816 */ /* 0x000fe20000000000 */
[----:B------:R-:W-:-:S03]  /*1e790*/  VIADD R12, R12, 0xffffffff ;  /* 0xffffffff0c0c7836 */ /* 0x000fc60000000000 */
[----:B------:R0:W-:Y:S01]  /*1e7a0*/  SYNCS.ARRIVE.TRANS64.RED.A1T0 RZ, [R0+URZ], RZ ;  /* 0x000000ff00ff79a7 */ /* 0x0001e2000810043f */
[----:B------:R-:W-:Y:S02]  /*1e7b0*/  IMAD.MOV.U32 R231, RZ, RZ, R13 ;  /* 0x000000ffffe77224 */ /* 0x000fe400078e000d */
[----:B0-----:R-:W-:Y:S01]  /*1e7c0*/  IMAD.MOV.U32 R0, RZ, RZ, R15 ;  /* 0x000000ffff007224 */ /* 0x001fe200078e000f */
[----:B------:R-:W-:Y:S06]  /*1e7d0*/  @P2 BRA `(.L_x_1344) ;  /* 0xffffff9800502947 */ /* 0x000fec000383ffff */
[----:B------:R-:W-:Y:S02]  /*1e7e0*/  IMAD.MOV.U32 R0, RZ, RZ, R15 ;  /* 0x000000ffff007224 */ /* 0x000fe400078e000f */
[----:B------:R-:W-:Y:S02]  /*1e7f0*/  IMAD.MOV.U32 R3, RZ, RZ, R14 ;  /* 0x000000ffff037224 */ /* 0x000fe400078e000e */
[----:B------:R-:W-:Y:S02]  /*1e800*/  IMAD.MOV.U32 R231, RZ, RZ, R13 ;  /* 0x000000ffffe77224 */ /* 0x000fe400078e000d */
[----:B------:R-:W-:-:S07]  /*1e810*/  IMAD.MOV.U32 R234, RZ, RZ, R237 ;  /* 0x000000ffffea7224 */ /* 0x000fce00078e00ed */
.L_x_1325:
[----:B------:R-:W2:Y:S01]  /*1e820*/  LDL R88, [R1+0x58] ;  /* 0x0000580001587983 */ /* 0x000ea20000100800 */
[----:B------:R-:W0:Y:S01]  /*1e830*/  LDC R15, c[0x0][0x9e4] ;  /* 0x00027900ff0f7b82 */ /* 0x000e220000000800 */
[----:B------:R-:W-:Y:S02]  /*1e840*/  LOP3.LUT R17, R17, 0xffefffff, RZ, 0xc0, !PT ;  /* 0xffefffff11117812 */ /* 0x000fe400078ec0ff */
[----:B0-----:R-:W-:-:S13]  /*1e850*/  ISETP.GE.AND P2, PT, R15, 0x1, PT ;  /* 0x000000010f00780c */ /* 0x001fda0003f46270 */
[----:B------:R-:W-:Y:S01]  /*1e860*/  @P2 LOP3.LUT R17, R17, 0x100000, RZ, 0xfc, !PT ;  /* 0x0010000011112812 */ /* 0x000fe200078efcff */
[----:B--2---:R-:W-:Y:S01]  /*1e870*/  IMAD.IADD R14, R88, 0x1, -R20 ;  /* 0x00000001580e7824 */ /* 0x004fe200078e0a14 */
        /* <DEDUP_REMOVED lines=9> */
[----:B------:R-:W-:-:S05]  /*1e910*/  LOP3.LUT R88, RZ, R13, RZ, 0x33, !PT ;  /* 0x0000000dff587212 */ /* 0x000fca00078e33ff */
[----:B------:R0:W-:Y:S01]  /*1e920*/  STL [R1+0x58], R88 ;  /* 0x0000585801007387 */ /* 0x0001e20000100800 */
[----:B------:R-:W-:Y:S05]  /*1e930*/  BRA `(.L_x_1348) ;  /* 0x0000000000187947 */ /* 0x000fea0003800000 */
.L_x_1347:
[----:B------:R-:W-:Y:S01]  /*1e940*/  ISETP.NE.AND P2, PT, R15, 0x1, PT ;  /* 0x000000010f00780c */ /* 0x000fe20003f45270 */
[----:B------:R-:W-:-:S12]  /*1e950*/  IMAD.MOV.U32 R13, RZ, RZ, R88 ;  /* 0x000000ffff0d7224 */ /* 0x000fd800078e0058 */
[----:B------:R-:W0:Y:S02]  /*1e960*/  @P2 LDC.64 R20, c[0x0][0x9e8] ;  /* 0x00027a00ff142b82 */ /* 0x000e240000000a00 */
[----:B0-----:R-:W-:-:S05]  /*1e970*/  @P2 IMAD.HI.U32 R20, R13, R20, RZ ;  /* 0x000000140d142227 */ /* 0x001fca00078e00ff */
[----:B------:R-:W-:-:S05]  /*1e980*/  @P2 SHF.R.U32.HI R13, RZ, R21, R20 ;  /* 0x00000015ff0d2219 */ /* 0x000fca0000011614 */
[----:B------:R1:W-:Y:S02]  /*1e990*/  @P2 STL [R1+0x58], R13 ;  /* 0x0000580d01002387 */ /* 0x0003e40000100800 */
.L_x_1348:
[----:B------:R-:W-:Y:S05]  /*1e9a0*/  BSYNC B0 ;  /* 0x0000000000007941 */ /* 0x000fea0003800000 */
.L_x_1346:
[----:B-1----:R-:W2:Y:S02]  /*1e9b0*/  LDL.LU R13, [R1+0x58] ;  /* 0x00005800010d7983 */ /* 0x002ea40000300800 */
[----:B--2---:R-:W-:-:S05]  /*1e9c0*/  IMAD R13, R13, R15, RZ ;  /* 0x0000000f0d0d7224 */ /* 0x004fca00078e02ff */
[----:B------:R-:W-:-:S07]  /*1e9d0*/  VIMNMX R14, R14, R13, !PT ;  /* 0x0000000d0e0e7248 */ /* 0x000fce0007fe0100 */
.L_x_1345:
[----:B------:R-:W2:Y:S01]  /*1e9e0*/  LDL R20, [R1+0x60] ;  /* 0x0000600001147983 */ /* 0x000ea20000100800 */
[----:B------:R-:W-:Y:S02]  /*1e9f0*/  VIADD R15, R14, 0xdf ;  /* 0x000000df0e0f7836 */ /* 0x000fe40000000000 */
[----:B------:R-:W-:-:S04]  /*1ea00*/  IMAD.MOV.U32 R14, RZ, RZ, RZ ;  /* 0x000000ffff0e7224 */ /* 0x000fc800078e00ff */
[----:B------:R-:W-:-:S05]  /*1ea10*/  IMAD.HI R14, R15, -0x6db6db6d, R14 ;  /* 0x924924930f0e7827 */ /* 0x000fca00078e020e */
[----:B------:R-:W-:-:S04]  /*1ea20*/  SHF.R.U32.HI R13, RZ, 0x1f, R14 ;  /* 0x0000001fff0d7819 */ /* 0x000fc8000001160e */
[----:B------:R-:W-:-:S04]  /*1ea30*/  LEA.HI.SX32 R13, R14, R13, 0x19 ;  /* 0x0000000d0e0d7211 */ /* 0x000fc800078fcaff */
[----:B--2---:R-:W-:-:S04]  /*1ea40*/  VIMNMX R20, R20, R13, !PT ;  /* 0x0000000d14147248 */ /* 0x004fc80007fe0100 */
[----:B------:R-:W-:Y:S01]  /*1ea50*/  ISETP.GE.AND P2, PT, R12, R20, PT ;  /* 0x000000140c00720c */ /* 0x000fe20003f46270 */
[----:B------:R1:W-:-:S12]  /*1ea60*/  STL [R1+0x3c], R20 ;  /* 0x00003c1401007387 */ /* 0x0003d80000100800 */
[----:B-1----:R-:W-:Y:S05]  /*1ea70*/  @!P2 BRA `(.L_x_1349) ;  /* 0x000000400000a947 */ /* 0x002fea0003800000 */
[----:B------:R1:W-:Y:S01]  /*1ea80*/  STL [R1], R12 ;  /* 0x0000000c01007387 */ /* 0x0003e20000100800 */
[----:B------:R-:W-:Y:S02]  /*1ea90*/  IMAD.MOV.U32 R237, RZ, RZ, R0 ;  /* 0x000000ffffed7224 */ /* 0x000fe400078e0000 */
[----:B------:R-:W-:Y:S02]  /*1eaa0*/  IMAD.MOV.U32 R236, RZ, RZ, R3 ;  /* 0x000000ffffec7224 */ /* 0x000fe400078e0003 */
[----:B------:R-:W-:Y:S02]  /*1eab0*/  IMAD.MOV.U32 R21, RZ, RZ, R234 ;  /* 0x000000ffff157224 */ /* 0x000fe400078e00ea */
[----:B------:R-:W-:-:S07]  /*1eac0*/  IMAD.MOV.U32 R20, RZ, RZ, R231 ;  /* 0x000000ffff147224 */ /* 0x000fce00078e00e7 */
.L_x_1360:
[----:B------:R-:W2:Y:S01]  /*1ead0*/  LDL R0, [R1+0x44] ;  /* 0x0000440001007983 */ /* 0x000ea20000100800 */
[----:B------:R-:W-:Y:S01]  /*1eae0*/  VIADD R231, R20, 0x1 ;  /* 0x0000000114e77836 */ /* 0x000fe20000000000 */
        /* <DEDUP_REMOVED lines=9> */
.L_x_1351:
[----:B------:R-:W-:Y:S01]  /*1eb80*/  IMAD R0, R231, 0x8, R18 ;  /* 0x00000008e7007824 */ /* 0x000fe200078e0212 */
[----:B------:R-:W-:-:S04]  /*1eb90*/  SHF.L.U32 R3, R234, 0x1f, RZ ;  /* 0x0000001fea037819 */ /* 0x000fc800000006ff */
[----:B------:R2:W3:Y:S01]  /*1eba0*/  SYNCS.PHASECHK.TRANS64.TRYWAIT P3, [R0+URZ+0x2e830], R3 ;  /* 0x02e83003000075a7 */ /* 0x0004e2000806017f */
[----:B------:R-:W-:Y:S05]  /*1ebb0*/  @!P0 BRA `(.L_x_1352) ;  /* 0x0000000000048947 */ /* 0x000fea0003800000 */
[----:B------:R-:W-:Y:S01]  /*1ebc0*/  BPT.TRAP 0x1 ;  /* 0x000000040000795c */ /* 0x000fe20000300000 */
.L_x_1352:
[----:B------:R-:W-:Y:S04]  /*1ebd0*/  BSSY B0, `(.L_x_1350) ;  /* 0x0000004000007945 */ /* 0x000fe80003800000 */
[----:B---3--:R-:W-:Y:S05]  /*1ebe0*/  @P3 BRA `(.L_x_1353) ;  /* 0x0000000000083947 */ /* 0x008fea0003800000 */
[----:B------:R-:W3:Y:S02]  /*1ebf0*/  SYNCS.PHASECHK.TRANS64.TRYWAIT P3, [R0+URZ+0x2e830], R3 ;  /* 0x02e83003000075a7 */ /* 0x000ee4000806017f */
[----:B---3--:R-:W-:Y:S05]  /*1ec00*/  @!P3 BRA `(.L_x_1354) ;  /* 0x000001500064b947 */ /* 0x008fea0003800000 */
.L_x_1353:
[----:B------:R-:W-:Y:S05]  /*1ec10*/  BSYNC B0 ;  /* 0x0000000000007941 */ /* 0x000fea0003800000 */
.L_x_1350:
[----:B--23--:R-:W0:Y:S01]  /*1ec20*/  LDL R3, [R1+0x4c] ;  /* 0x00004c0001037983 */ /* 0x00ce220000100800 */
[----:B------:R-:W-:Y:S05]  /*1ec30*/  WARPSYNC.ALL ;  /* 0x0000000000007948 */ /* 0x000fea0003800000 */
[----:B------:R-:W2:Y:S01]  /*1ec40*/  S2R R0, SR_TID.X ;  /* 0x0000000000007919 */ /* 0x000ea20000002100 */
[----:B------:R-:W-:Y:S01]  /*1ec50*/  IMAD.MOV.U32 R89, RZ, RZ, 0x40000040 ;  /* 0x40000040ff597424 */ /* 0x000fe200078e00ff */
[C---:B------:R-:W-:Y:S01]  /*1ec60*/  R2UR UR12, R8.reuse ;  /* 0x00000000080c72ca */ /* 0x040fe200000e0000 */
[----:B------:R-:W-:Y:S01]  /*1ec70*/  IMAD.MOV.U32 R13, RZ, RZ, 0x40000040 ;  /* 0x40000040ff0d7424 */ /* 0x000fe200078e00ff */
[----:B------:R-:W-:Y:S01]  /*1ec80*/  R2UR UR13, R9 ;  /* 0x00000000090d72ca */ /* 0x000fe200000e0000 */
        /* <DEDUP_REMOVED lines=19> */
[C---:B------:R-:W-:Y:S01]  /*1edc0*/  R2UR UR36, R8.reuse ;  /* 0x00000000082472ca */ /* 0x040fe200000e0000 */
[----:B------:R-:W-:Y:S01]  /*1edd0*/  STL [R1+0xac], R19 ;  /* 0x0000ac1301007387 */ /* 0x000fe20000100800 */
[----:B------:R-:W-:Y:S02]  /*1ede0*/  R2UR UR37, R9 ;  /* 0x00000000092572ca */ /* 0x000fe400000e0000 */
[----:B--2---:R-:W-:Y:S01]  /*1edf0*/  SHF.R.U32.HI R0, RZ, 0x7, R0 ;  /* 0x00000007ff007819 */ /* 0x004fe20000011600 */
[----:B------:R-:W-:Y:S01]  /*1ee00*/  STL [R1+0xa8], R18 ;  /* 0x0000a81201007387 */ /* 0x000fe20000100800 */
[----:B------:R-:W-:Y:S02]  /*1ee10*/  R2UR UR47, R15 ;  /* 0x000000000f2f72ca */ /* 0x000fe400000e0000 */
[----:B------:R-:W-:Y:S01]  /*1ee20*/  R2UR UR44, R8 ;  /* 0x00000000082c72ca */ /* 0x000fe200000e0000 */
[----:B------:R-:W-:Y:S01]  /*1ee30*/  VIADD R0, R0, 0x8 ;  /* 0x0000000800007836 */ /* 0x000fe20000000000 */
[----:B------:R-:W-:Y:S01]  /*1ee40*/  STL [R1+0xa4], R17 ;  /* 0x0000a41101007387 */ /* 0x000fe20000100800 */
[----:B------:R-:W-:-:S02]  /*1ee50*/  R2UR UR45, R9 ;  /* 0x00000000092d72ca */ /* 0x000fc400000e0000 */
[C---:B------:R-:W-:Y:S01]  /*1ee60*/  R2UR UR19, R13.reuse ;  /* 0x000000000d1372ca */ /* 0x040fe200000e0000 */
[----:B------:R2:W-:Y:S01]  /*1ee70*/  BAR.SYNC.DEFER_BLOCKING R0, 0x100 ;  /* 0x000400000000751d */ /* 0x0005e20000010000 */
[----:B------:R-:W-:Y:S01]  /*1ee80*/  R2UR UR5, R13 ;  /* 0x000000000d0572ca */ /* 0x000fe200000e0000 */
[----:B------:R-:W-:Y:S01]  /*1ee90*/  IMAD.MOV.U32 R13, RZ, RZ, 0x40000040 ;  /* 0x40000040ff0d7424 */ /* 0x000fe200078e00ff */
[----:B------:R-:W-:Y:S02]  /*1eea0*/  R2UR UR17, R15 ;  /* 0x000000000f1172ca */ /* 0x000fe400000e0000 */
[C---:B------:R-:W-:Y:S02]  /*1eeb0*/  R2UR UR9, R91.reuse ;  /* 0x000000005b0972ca */ /* 0x040fe400000e0000 */
[----:B------:R-:W-:Y:S01]  /*1eec0*/  R2UR UR33, R91 ;  /* 0x000000005b2172ca */ /* 0x000fe200000e0000 */
[----:B------:R4:W-:Y:S01]  /*1eed0*/  STL [R1+0xa0], R16 ;  /* 0x0000a01001007387 */ /* 0x0009e20000100800 */
[----:B------:R-:W-:-:S03]  /*1eee0*/  R2UR UR59, R89 ;  /* 0x00000000593b72ca */ /* 0x000fc600000e0000 */
[----:B------:R2:W-:Y:S01]  /*1eef0*/  STL [R1+0x9c], R2 ;  /* 0x00009c0201007387 */ /* 0x0005e20000100800 */
[----:B------:R-:W-:Y:S01]  /*1ef00*/  WARPGROUP.ARRIVE ;  /* 0x00000000000079c5 */ /* 0x000fe20000000000 */
[----:B0-----:R-:W-:Y:S01]  /*1ef10*/  IMAD R88, R231, 0x700, R3 ;  /* 0x00000700e7587824 */ /* 0x001fe200078e0203 */
[----:B------:R-:W-:Y:S01]  /*1ef20*/  MOV R3, UR7 ;  /* 0x0000000700037c02 */ /* 0x000fe20008000f00 */
[----:B------:R-:W-:Y:S01]  /*1ef30*/  UMOV UR7, UR11 ;  /* 0x0000000b00077c82 */ /* 0x000fe20008000000 */
[----:B------:R-:W-:Y:S01]  /*1ef40*/  R2UR UR11, R91 ;  /* 0x000000005b0b72ca */ /* 0x000fe200000e0000 */
[C---:B-1----:R-:W-:Y:S01]  /*1ef50*/  VIADD R12, R88.reuse, 0x100 ;  /* 0x00000100580c7836 */ /* 0x042fe20000000000 */
[C---:B------:R-:W-:Y:S01]  /*1ef60*/  R2UR UR14, R88.reuse ;  /* 0x00000000580e72ca */ /* 0x040fe200000e0000 */
[C---:B------:R-:W-:Y:S01]  /*1ef70*/  VIADD R14, R88.reuse, 0x200 ;  /* 0x00000200580e7836 */ /* 0x040fe20000000000 */
[----:B---3--:R-:W-:Y:S01]  /*1ef80*/  MOV R20, UR7 ;  /* 0x0000000700147c02 */ /* 0x008fe20008000f00 */
        /* <DEDUP_REMOVED lines=24> */
[----:B----4-:R-:W-:Y:S01]  /*1f110*/  MOV R16, UR11 ;  /* 0x0000000b00107c02 */ /* 0x010fe20008000f00 */
[----:B------:R-:W-:Y:S01]  /*1f120*/  UMOV UR11, UR25 ;  /* 0x00000019000b7c82 */ /* 0x000fe20008000000 */
[----:B------:R-:W-:Y:S01]  /*1f130*/  R2UR UR24, R12 ;  /* 0x000000000c1872ca */ /* 0x000fe200000e0000 */
[----:B------:R-:W-:Y:S01]  /*1f140*/  VIADD R12, R88, 0x4 ;  /* 0x00000004580c7836 */ /* 0x000fe20000000000 */
[----:B------:R-:W-:Y:S01]  /*1f150*/  R2UR UR10, R14 ;  /* 0x000000000e0a72ca */ /* 0x000fe200000e0000 */
[----:B------:R-:W-:Y:S01]  /*1f160*/  UMOV UR7, UR29 ;  /* 0x0000001d00077c82 */ /* 0x000fe20008000000 */
[C---:B------:R-:W-:Y:S01]  /*1f170*/  R2UR UR25, R9.reuse ;  /* 0x00000000091972ca */ /* 0x040fe200000e0000 */
[----:B------:R-:W-:Y:S01]  /*1f180*/  VIADD R14, R88, 0x204 ;  /* 0x00000204580e7836 */ /* 0x000fe20000000000 */
[----:B------:R-:W-:Y:S01]  /*1f190*/  R2UR UR6, R12 ;  /* 0x000000000c0672ca */ /* 0x000fe200000e0000 */
[----:B------:R-:W-:Y:S01]  /*1f1a0*/  VIADD R12, R88, 0x304 ;  /* 0x00000304580c7836 */ /* 0x000fe20000000000 */
[----:B------:R-:W-:Y:S01]  /*1f1b0*/  R2UR UR29, R9 ;  /* 0x00000000091d72ca */ /* 0x000fe200000e0000 */
[----:B------:R-:W-:Y:S01]  /*1f1c0*/  IMAD.MOV.U32 R91, RZ, RZ, 0x40000040 ;  /* 0x40000040ff5b7424 */ /* 0x000fe200078e00ff */
[----:B------:R-:W-:Y:S01]  /*1f1d0*/  MOV R22, UR11 ;  /* 0x0000000b00167c02 */ /* 0x000fe20008000f00 */
[----:B------:R-:W-:Y:S01]  /*1f1e0*/  UMOV UR11, UR19 ;  /* 0x00000013000b7c82 */ /* 0x000fe20008000000 */
[----:B------:R-:W-:Y:S01]  /*1f1f0*/  R2UR UR14, R14 ;  /* 0x000000000e0e72ca */ /* 0x000fe200000e0000 */
[----:B------:R-:W-:Y:S01]  /*1f200*/  VIADD R14, R88, 0x404 ;  /* 0x00000404580e7836 */ /* 0x000fe20000000000 */
[----:B------:R-:W-:Y:S01]  /*1f210*/  R2UR UR15, R15 ;  /* 0x000000000f0f72ca */ /* 0x000fe200000e0000 */
[----:B------:R-:W-:Y:S01]  /*1f220*/  IMAD.MOV.U32 R15, RZ, RZ, 0x40000040 ;  /* 0x40000040ff0f7424 */ /* 0x000fe200078e00ff */
[----:B------:R-:W-:Y:S01]  /*1f230*/  R2UR UR19, R13 ;  /* 0x000000000d1372ca */ /* 0x000fe200000e0000 */
[----:B------:R-:W-:Y:S01]  /*1f240*/  IMAD.MOV.U32 R13, RZ, RZ, 0x40000040 ;  /* 0x40000040ff0d7424 */ /* 0x000fe200078e00ff */
[----:B------:R-:W-:Y:S01]  /*1f250*/  MOV R95, UR7 ;  /* 0x00000007005f7c02 */ /* 0x000fe20008000f00 */
[----:B------:R-:W-:Y:S01]  /*1f260*/  UMOV UR7, UR9 ;  /* 0x0000000900077c82 */ /* 0x000fe20008000000 */
[----:B--2---:R-:W-:Y:S01]  /*1f270*/  MOV R0, UR6 ;  /* 0x0000000600007c02 */ /* 0x004fe20008000f00 */
[----:B------:R-:W-:Y:S01]  /*1f280*/  UMOV UR6, UR10 ;  /* 0x0000000a00067c82 */ /* 0x000fe20008000000 */
[----:B------:R-:W-:Y:S01]  /*1f290*/  R2UR UR10, R90 ;  /* 0x000000005a0a72ca */ /* 0x000fe200000e0000 */
[----:B------:R-:W-:Y:S01]  /*1f2a0*/  VIADD R90, R88, 0x206 ;  /* 0x00000206585a7836 */ /* 0x000fe20000000000 */
[----:B------:R-:W-:Y:S01]  /*1f2b0*/  MOV R19, UR6 ;  /* 0x0000000600137c02 */ /* 0x000fe20008000f00 */
[----:B------:R-:W-:Y:S01]  /*1f2c0*/  UMOV UR6, UR28 ;  /* 0x0000001c00067c82 */ /* 0x000fe20008000000 */
[----:B------:R-:W-:-:S02]  /*1f2d0*/  R2UR UR28, R8 ;  /* 0x00000000081c72ca */ /* 0x000fc400000e0000 */
[----:B------:R-:W-:Y:S01]  /*1f2e0*/  MOV R94, UR6 ;  /* 0x00000006005e7c02 */ /* 0x000fe20008000f00 */
[----:B------:R-:W-:Y:S01]  /*1f2f0*/  UMOV UR6, UR8 ;  /* 0x0000000800067c82 */ /* 0x000fe20008000000 */
[C---:B------:R-:W-:Y:S02]  /*1f300*/  R2UR UR8, R8.reuse ;  /* 0x00000000080872ca */ /* 0x040fe400000e0000 */
[----:B------:R-:W-:Y:S02]  /*1f310*/  R2UR UR9, R9 ;  /* 0x00000000090972ca */ /* 0x000fe400000e0000 */
[----:B------:R-:W-:Y:S01]  /*1f320*/  MOV R93, UR11 ;  /* 0x0000000b005d7c02 */ /* 0x000fe20008000f00 */
[----:B------:R-:W-:Y:S01]  /*1f330*/  UMOV UR11, UR5 ;  /* 0x00000005000b7c82 */ /* 0x000fe20008000000 */
[----:B------:R-:W-:Y:S01]  /*1f340*/  MOV R2, UR10 ;  /* 0x0000000a00027c02 */ /* 0x000fe20008000f00 */
[----:B------:R-:W-:Y:S01]  /*1f350*/  UMOV UR10, UR24 ;  /* 0x00000018000a7c82 */ /* 0x000fe20008000000 */
[----:B------:R-:W-:-:S02]  /*1f360*/  R2UR UR24, R8 ;  /* 0x00000000081872ca */ /* 0x000fc400000e0000 */
[----:B------:R-:W-:Y:S01]  /*1f370*/  MOV R21, UR10 ;  /* 0x0000000a00157c02 */ /* 0x000fe20008000f00 */
[----:B------:R-:W-:Y:S01]  /*1f380*/  UMOV UR10, UR18 ;  /* 0x00000012000a7c82 */ /* 0x000fe20008000000 */
[----:B------:R-:W-:Y:S01]  /*1f390*/  R2UR UR18, R12 ;  /* 0x000000000c1272ca */ /* 0x000fe200000e0000 */
[----:B------:R-:W-:Y:S01]  /*1f3a0*/  VIADD R12, R88, 0x504 ;  /* 0x00000504580c7836 */ /* 0x000fe20000000000 */
[----:B------:R-:W-:Y:S02]  /*1f3b0*/  WARPGROUP.DEPBAR.LE gsb0, 0x0 ;  /* 0x00008000000079c5 */ /* 0x000fe40000010000 */
[----:B------:R-:W-:Y:S01]  /*1f3c0*/  WARPGROUP.ARRIVE ;  /* 0x00000000000079c5 */ /* 0x000fe20000000000 */
[----:B------:R-:W-:Y:S01]  /*1f3d0*/  MOV R92, UR10 ;  /* 0x0000000a005c7c02 */ /* 0x000fe20008000f00 */
[----:B------:R-:W-:Y:S01]  /*1f3e0*/  UMOV UR10, UR4 ;  /* 0x00000004000a7c82 */ /* 0x000fe20008000000 */
[----:B------:R-:W-:Y:S02]  /*1f3f0*/  R2UR UR42, R90 ;  /* 0x000000005a2a72ca */ /* 0x000fe400000e0000 */
[----:B------:R-:W-:Y:S01]  /*1f400*/  R2UR UR43, R91 ;  /* 0x000000005b2b72ca */ /* 0x000fe200000e0000 */
[----:B------:R-:W-:Y:S01]  /*1f410*/  QGMMA.64x32x32.F32.E4M3.E4M3 R168, gdesc[UR20], RZ, !UPT, gsb0 ;  /* 0x0060000014a879f3 */ /* 0x000fe2000c0008ff */
[----:B------:R-:W-:Y:S01]  /*1f420*/  R2UR UR22, R14 ;  /* 0x000000000e1672ca */ /* 0x000fe200000e0000 */
[----:B------:R-:W-:Y:S01]  /*1f430*/  VIADD R14, R88, 0x604 ;  /* 0x00000604580e7836 */ /* 0x000fe20000000000 */
[----:B------:R-:W-:Y:S01]  /*1f440*/  R2UR UR23, R15 ;  /* 0x000000000f1772ca */ /* 0x000fe200000e0000 */
[----:B------:R-:W-:Y:S01]  /*1f450*/  IMAD.MOV.U32 R15, RZ, RZ, 0x40000040 ;  /* 0x40000040ff0f7424 */ /* 0x000fe200078e00ff */
[----:B------:R-:W-:-:S02]  /*1f460*/  R2UR UR4, R10 ;  /* 0x000000000a0472ca */ /* 0x000fc400000e0000 */
[C---:B------:R-:W-:Y:S02]  /*1f470*/  R2UR UR5, R11.reuse ;  /* 0x000000000b0572ca */ /* 0x040fe400000e0000 */
[----:B------:R-:W-:Y:S02]  /*1f480*/  R2UR UR12, R10 ;  /* 0x000000000a0c72ca */ /* 0x000fe400000e0000 */
[----:B------:R-:W-:Y:S02]  /*1f490*/  R2UR UR13, R11 ;  /* 0x000000000b0d72ca */ /* 0x000fe400000e0000 */
[----:B------:R-:W-:Y:S01]  /*1f4a0*/  MOV R18, UR15 ;  /* 0x0000000f00127c02 */ /* 0x000fe20008000f00 */
[----:B------:R-:W-:Y:S01]  /*1f4b0*/  UMOV UR15, UR33 ;  /* 0x00000021000f7c82 */ /* 0x000fe20008000000 */
[----:B------:R-:W-:Y:S01]  /*1f4c0*/  MOV R17, UR14 ;  /* 0x0000000e00117c02 */ /* 0x000fe20008000f00 */
[----:B------:R-:W-:Y:S01]  /*1f4d0*/  UMOV UR14, UR32 ;  /* 0x00000020000e7c82 */ /* 0x000fe20008000000 */
[----:B------:R-:W-:Y:S01]  /*1f4e0*/  MOV R24, UR15 ;  /* 0x0000000f00187c02 */ /* 0x000fe20008000f00 */
[----:B------:R-:W-:Y:S01]  /*1f4f0*/  UMOV UR15, UR17 ;  /* 0x00000011000f7c82 */ /* 0x000fe20008000000 */
[----:B------:R-:W-:Y:S01]  /*1f500*/  MOV R23, UR14 ;  /* 0x0000000e00177c02 */ /* 0x000fe20008000f00 */
[----:B------:R-:W-:Y:S01]  /*1f510*/  UMOV UR14, UR16 ;  /* 0x00000010000e7c82 */ /* 0x000fe20008000000 */
        /* <DEDUP_REMOVED lines=43> */
[----:B------:R-:W-:-:S06]  /*1f7d0*/  WARPGROUP.ARRIVE ;  /* 0x00000000000079c5 */ /* 0x000fcc0000000000 */
        /* <DEDUP_REMOVED lines=132> */
.L_x_1356:
[----:B-----5:R-:W-:Y:S01]  /*20020*/  SHF.L.U32 R0, R21, 0x1f, RZ ;  /* 0x0000001f15007819 */ /* 0x020fe200000006ff */
[----:B------:R-:W-:-:S04]  /*20030*/  IMAD R3, R20, 0x8, R18 ;  /* 0x0000000814037824 */ /* 0x000fc800078e0212 */
[----:B------:R0:W1:Y:S01]  /*20040*/  SYNCS.PHASECHK.TRANS64.TRYWAIT P2, [R3+URZ+0x2e850], R0 ;  /* 0x02e85000030075a7 */ /* 0x000062000804017f */
[----:B------:R-:W-:Y:S05]  /*20050*/  @!P0 BRA `(.L_x_1357) ;  /* 0x0000000000048947 */ /* 0x000fea0003800000 */
[----:B------:R-:W-:Y:S01]  /*20060*/  BPT.TRAP 0x1 ;  /* 0x000000040000795c */ /* 0x000fe20000300000 */
.L_x_1357:
[----:B-1----:R-:W-:Y:S05]  /*20070*/  @P2 BRA `(.L_x_1355) ;  /* 0x0000000000082947 */ /* 0x002fea0003800000 */
[----:B------:R-:W1:Y:S02]  /*20080*/  SYNCS.PHASECHK.TRANS64.TRYWAIT P2, [R3+URZ+0x2e850], R0 ;  /* 0x02e85000030075a7 */ /* 0x000e64000804017f */
[----:B-1----:R-:W-:Y:S05]  /*20090*/  @!P2 BRA `(.L_x_1358) ;  /* 0x0000013c0054a947 */ /* 0x002fea0003800000 */
.L_x_1355:
[----:B-----5:R-:W-:Y:S01]  /*200a0*/  VIADD R12, R18, 0x400 ;  /* 0x00000400120c7836 */ /* 0x020fe20000000000 */
[----:B------:R-:W-:Y:S05]  /*200b0*/  WARPSYNC.ALL ;  /* 0x0000000000007948 */ /* 0x000fea0003800000 */
[----:B------:R-:W-:Y:S01]  /*200c0*/  SHF.R.U32.HI R12, RZ, 0x4, R12 ;  /* 0x00000004ff0c7819 */ /* 0x000fe2000001160c */
[----:B------:R-:W-:Y:S01]  /*200d0*/  IMAD.MOV.U32 R13, RZ, RZ, -0x3ffffff0 ;  /* 0xc0000010ff0d7424 */ /* 0x000fe200078e00ff */
[----:B------:R-:W-:Y:S02]  /*200e0*/  WARPGROUP.ARRIVE ;  /* 0x00000000000079c5 */ /* 0x000fe40000000000 */
[----:B------:R-:W-:-:S02]  /*200f0*/  LOP3.LUT R12, R12, 0x3fff, RZ, 0xc0, !PT ;  /* 0x00003fff0c0c7812 */ /* 0x000fc400078ec0ff */
[----:B------:R-:W-:Y:S02]  /*20100*/  R2UR UR7, R13 ;  /* 0x000000000d0772ca */ /* 0x000fe400000e0000 */
[----:B------:R-:W-:-:S05]  /*20110*/  LOP3.LUT R12, R12, 0x10000, RZ, 0xfc, !PT ;  /* 0x000100000c0c7812 */ /* 0x000fca00078efcff */
[----:B------:R-:W-:-:S05]  /*20120*/  IMAD R12, R20, 0x700, R12 ;  /* 0x00000700140c7824 */ /* 0x000fca00078e020c */
[----:B------:R-:W-:-:S13]  /*20130*/  R2UR UR6, R12 ;  /* 0x000000000c0672ca */ /* 0x000fda00000e0000 */
[----:B------:R-:W-:Y:S01]  /*20140*/  QGMMA.64x128x32.F32.E4M3.E4M3 R24, R224, gdesc[UR4], R24, gsb0 ;  /* 0x01e00004e0187df3 */ /* 0x000fe20008000818 */
[----:B------:R-:W-:Y:S02]  /*20150*/  VIADD R14, R12, 0x100 ;  /* 0x000001000c0e7836 */ /* 0x000fe40000000000 */
[----:B------:R-:W-:-:S03]  /*20160*/  IMAD.MOV.U32 R15, RZ, RZ, -0x3ffffff0 ;  /* 0xc0000010ff0f7424 */ /* 0x000fc600078e00ff */
[----:B------:R-:W-:Y:S02]  /*20170*/  R2UR UR6, R14 ;  /* 0x000000000e0672ca */ /* 0x000fe400000e0000 */
[----:B------:R-:W-:Y:S02]  /*20180*/  R2UR UR7, R15 ;  /* 0x000000000f0772ca */ /* 0x000fe400000e0000 */
[----:B01----:R-:W-:-:S04]  /*20190*/  FMNMX.FTZ R0, R184, R236, !PT ;  /* 0x000000ecb8007209 */ /* 0x003fc80007810000 */
        /* <DEDUP_REMOVED lines=8> */
[----:B------:R-:W-:Y:S01]  /*20220*/  FMNMX.FTZ R13, R169, R13, !PT ;  /* 0x0000000da90d7209 */ /* 0x000fe20007810000 */
[----:B------:R-:W-:Y:S01]  /*20230*/  VIADD R14, R12, 0x200 ;  /* 0x000002000c0e7836 */ /* 0x000fe20000000000 */
[----:B------:R-:W-:Y:S02]  /*20240*/  WARPGROUP.DEPBAR.LE gsb0, 0x0 ;  /* 0x00008000000079c5 */ /* 0x000fe40000010000 */
[----:B------:R-:W-:Y:S01]  /*20250*/  WARPGROUP.ARRIVE ;  /* 0x00000000000079c5 */ /* 0x000fe20000000000 */
[----:B------:R-:W-:Y:S01]  /*20260*/  IMAD.MOV.U32 R15, RZ, RZ, -0x3ffffff0 ;  /* 0xc0000010ff0f7424 */ /* 0x000fe200078e00ff */
[----:B------:R-:W-:Y:S01]  /*20270*/  FMNMX.FTZ R13, R172, R13, !PT ;  /* 0x0000000dac0d7209 */ /* 0x000fe20007810000 */
[----:B------:R-:W2:Y:S03]  /*20280*/  LDL.LU R226, [R1+0xc] ;  /* 0x00000c0001e27983 */ /* 0x000ea60000300800 */
[----:B------:R-:W-:Y:S01]  /*20290*/  QGMMA.64x128x32.F32.E4M3.E4M3 R24, R220, gdesc[UR4], R24, gsb0 ;  /* 0x01e00004dc187df3 */ /* 0x000fe20008000818 */
[----:B------:R-:W-:Y:S01]  /*202a0*/  FMNMX.FTZ R13, R173, R13, !PT ;  /* 0x0000000dad0d7209 */ /* 0x000fe20007810000 */
[----:B------:R-:W3:Y:S01]  /*202b0*/  LDL.LU R227, [R1+0x8] ;  /* 0x0000080001e37983 */ /* 0x000ee20000300800 */
        /* <DEDUP_REMOVED lines=71> */
[----:B------:R-:W-:Y:S01]  /*20730*/  FMNMX.FTZ R0, R123, R0, !PT ;  /* 0x000000007b007209 */ /* 0x000fe20007810000 */
[----:B------:R-:W-:Y:S02]  /*20740*/  WARPGROUP.DEPBAR.LE gsb0, 0x0 ;  /* 0x00008000000079c5 */ /* 0x000fe40000010000 */
[----:B------:R-:W-:Y:S01]  /*20750*/  WARPGROUP.ARRIVE ;  /* 0x00000000000079c5 */ /* 0x000fe20000000000 */
[----:B------:R-:W-:Y:S02]  /*20760*/  FMNMX.FTZ R13, R116, R13, !PT ;  /* 0x0000000d740d7209 */ /* 0x000fe40007810000 */
[----:B------:R-:W-:Y:S02]  /*20770*/  FMNMX.FTZ R0, R126, R0, !PT ;  /* 0x000000007e007209 */ /* 0x000fe40007810000 */
[----:B------:R-:W-:Y:S01]  /*20780*/  FMNMX.FTZ R13, R117, R13, !PT ;  /* 0x0000000d750d7209 */ /* 0x000fe20007810000 */
[----:B------:R-:W-:Y:S01]  /*20790*/  QGMMA.64x128x32.F32.E4M3.E4M3 R24, R216, gdesc[UR4], R24, gsb0 ;  /* 0x01e00004d8187df3 */ /* 0x000fe20008000818 */
[----:B------:R-:W-:-:S02]  /*207a0*/  R2UR UR6, R14 ;  /* 0x000000000e0672ca */ /* 0x000fc400000e0000 */
[----:B------:R-:W-:Y:S01]  /*207b0*/  R2UR UR7, R15 ;  /* 0x000000000f0772ca */ /* 0x000fe200000e0000 */
[----:B------:R-:W-:Y:S01]  /*207c0*/  IMAD.MOV.U32 R15, RZ, RZ, -0x3ffffff0 ;  /* 0xc0000010ff0f7424 */ /* 0x000fe200078e00ff */
        /* <DEDUP_REMOVED lines=15> */
[----:B------:R-:W-:-:S03]  /*208c0*/  FMNMX.FTZ R0, R110, R0, !PT ;  /* 0x000000006e007209 */ /* 0x000fc60007810000 */
[----:B------:R-:W0:Y:S01]  /*208d0*/  SHFL.BFLY PT, R14, R13, 0x2, 0x1f ;  /* 0x0c401f000d0e7f89 */ /* 0x000e2200000e0000 */
[----:B------:R-:W-:-:S04]  /*208e0*/  FMNMX.FTZ R0, R111, R0, !PT ;  /* 0x000000006f007209 */ /* 0x000fc80007810000 */
[----:B------:R-:W-:-:S04]  /*208f0*/  FMNMX.FTZ R0, R114, R0, !PT ;  /* 0x0000000072007209 */ /* 0x000fc80007810000 */
[----:B------:R-:W-:-:S04]  /*20900*/  FMNMX.FTZ R0, R115, R0, !PT ;  /* 0x0000000073007209 */ /* 0x000fc80007810000 */
[----:B------:R-:W-:-:S04]  /*20910*/  FMNMX.FTZ R0, R118, R0, !PT ;  /* 0x0000000076007209 */ /* 0x000fc80007810000 */
[----:B------:R-:W-:-:S04]  /*20920*/  FMNMX.FTZ R0, R119, R0, !PT ;  /* 0x0000000077007209 */ /* 0x000fc80007810000 */
[----:B------:R-:W-:Y:S02]  /*20930*/  FMNMX.FTZ R0, R90, R0, !PT ;  /* 0x000000005a007209 */ /* 0x000fe40007810000 */
[----:B0-----:R-:W-:Y:S01]  /*20940*/  FMNMX.FTZ R13, R13, R14, !PT ;  /* 0x0000000e0d0d7209 */ /* 0x001fe20007810000 */
[----:B------:R-:W-:Y:S01]  /*20950*/  VIADD R14, R12, 0x400 ;  /* 0x000004000c0e7836 */ /* 0x000fe20000000000 */
[----:B------:R-:W-:-:S04]  /*20960*/  FMNMX.FTZ R0, R91, R0, !PT ;  /* 0x000000005b007209 */ /* 0x000fc80007810000 */
[----:B------:R-:W-:-:S04]  /*20970*/  FMNMX.FTZ R0, R94, R0, !PT ;  /* 0x000000005e007209 */ /* 0x000fc80007810000 */
[----:B------:R-:W-:-:S04]  /*20980*/  FMNMX.FTZ R0, R95, R0, !PT ;  /* 0x000000005f007209 */ /* 0x000fc80007810000 */
[----:B------:R-:W-:-:S04]  /*20990*/  FMNMX.FTZ R0, R98, R0, !PT ;  /* 0x0000000062007209 */ /* 0x000fc80007810000 */
[----:B------:R-:W-:-:S04]  /*209a0*/  FMNMX.FTZ R0, R99, R0, !PT ;  /* 0x0000000063007209 */ /* 0x000fc80007810000 */
[----:B------:R-:W-:-:S04]  /*209b0*/  FMNMX.FTZ R0, R102, R0, !PT ;  /* 0x0000000066007209 */ /* 0x000fc80007810000 */
[----:B------:R-:W-:-:S05]  /*209c0*/  FMNMX.FTZ R0, R103, R0, !PT ;  /* 0x0000000067007209 */ /* 0x000fca0007810000 */
[----:B------:R-:W0:Y:S02]  /*209d0*/  SHFL.BFLY PT, R3, R0, 0x2, 0x1f ;  /* 0x0c401f0000037f89 */ /* 0x000e2400000e0000 */
[----:B0-----:R-:W-:Y:S02]  /*209e0*/  FMNMX.FTZ R0, R0, R3, !PT ;  /* 0x0000000300007209 */ /* 0x001fe40007810000 */
[----:B------:R-:W0:Y:S01]  /*209f0*/  SHFL.BFLY PT, R3, R13, 0x1, 0x1f ;  /* 0x0c201f000d037f89 */ /* 0x000e2200000e0000 */
[----:B------:R-:W-:Y:S02]  /*20a00*/  WARPGROUP.DEPBAR.LE gsb0, 0x0 ;  /* 0x00008000000079c5 */ /* 0x000fe40000010000 */
[----:B------:R-:W-:Y:S01]  /*20a10*/  WARPGROUP.ARRIVE ;  /* 0x00000000000079c5 */ /* 0x000fe20000000000 */
[----:B0-----:R-:W-:-:S05]  /*20a20*/  FMNMX.FTZ R3, R13, R3, !PT ;  /* 0x000000030d037209 */ /* 0x001fca0007810000 */
[----:B------:R-:W-:Y:S01]  /*20a30*/  QGMMA.64x128x32.F32.E4M3.E4M3 R24, R212, gdesc[UR4], R24, gsb0 ;  /* 0x01e00004d4187df3 */ /* 0x000fe20008000818 */
[----:B------:R-:W-:Y:S02]  /*20a40*/  R2UR UR6, R14 ;  /* 0x000000000e0672ca */ /* 0x000fe400000e0000 */
[----:B------:R-:W-:Y:S01]  /*20a50*/  R2UR UR7, R15 ;  /* 0x000000000f0772ca */ /* 0x000fe200000e0000 */
[----:B------:R-:W0:Y:S01]  /*20a60*/  SHFL.BFLY PT, R14, R0, 0x1, 0x1f ;  /* 0x0c201f00000e7f89 */ /* 0x000e2200000e0000 */
        /* <DEDUP_REMOVED lines=20> */
[----:B0-----:R-:W-:Y:S01]  /*20bb0*/  FMNMX.FTZ R0, R0, R14, !PT ;  /* 0x0000000e00007209 */ /* 0x001fe20007810000 */
[----:B------:R-:W-:-:S01]  /*20bc0*/  FADD.FTZ R14, -R3, R236 ;  /* 0x000000ec030e7221 */ /* 0x000fc20000010100 */
[----:B------:R-:W-:Y:S01]  /*20bd0*/  MUFU.EX2 R184, R184 ;  /* 0x000000b800b87308 */ /* 0x000fe20000000800 */
[----:B------:R-:W-:-:S01]  /*20be0*/  FFMA.FTZ R181, R2, R181, -R15 ;  /* 0x000000b502b57223 */ /* 0x000fc2000001080f */
[----:B------:R-:W-:Y:S01]  /*20bf0*/  FFMA.FTZ R152, R2, R152, -R15 ;  /* 0x0000009802987223 */ /* 0x000fe2000001080f */
[----:B------:R-:W-:-:S01]  /*20c00*/  FADD.FTZ R13, -R0, R237 ;  /* 0x000000ed000d7221 */ /* 0x000fc20000010100 */
[C---:B------:R-:W-:Y:S01]  /*20c10*/  FFMA.FTZ R101, R2.reuse, R0, -8 ;  /* 0xc100000002657423 */ /* 0x040fe20000010000 */
[C---:B------:R-:W-:Y:S01]  /*20c20*/  FMUL.FTZ R14, R2.reuse, R14 ;  /* 0x0000000e020e7220 */ /* 0x040fe20000410000 */
[C---:B------:R-:W-:Y:S01]  /*20c30*/  FFMA.FTZ R153, R2.reuse, R153, -R15 ;  /* 0x0000009902997223 */ /* 0x040fe2000001080f */
[C---:B------:R-:W-:Y:S01]  /*20c40*/  FMUL.FTZ R13, R2.reuse, R13 ;  /* 0x0000000d020d7220 */ /* 0x040fe20000410000 */
        /* <DEDUP_REMOVED lines=89> */
[----:B------:R-:W-:-:S07]  /*211e0*/  FFMA.FTZ R119, R2, R119, -R101 ;  /* 0x0000007702777223 */ /* 0x000fce0000010865 */
[----:B------:R-:W-:Y:S01]  /*211f0*/  MUFU.EX2 R192, R192 ;  /* 0x000000c000c07308 */ /* 0x000fe20000000800 */
[----:B------:R-:W-:Y:S02]  /*21200*/  WARPGROUP.DEPBAR.LE gsb0, 0x0 ;  /* 0x00008000000079c5 */ /* 0x000fe40000010000 */
[----:B------:R-:W-:-:S05]  /*21210*/  WARPGROUP.ARRIVE ;  /* 0x00000000000079c5 */ /* 0x000fca0000000000 */
[----:B------:R-:W4:Y:S01]  /*21220*/  MUFU.EX2 R195, R195 ;  /* 0x000000c300c37308 */ /* 0x000f220000000800 */
[----:B------:R-:W-:Y:S07]  /*21230*/  QGMMA.64x128x32.F32.E4M3.E4M3 R24, R208, gdesc[UR4], R24, gsb0 ;  /* 0x01e00004d0187df3 */ /* 0x000fee0008000818 */
[----:B------:R-:W-:Y:S08]  /*21240*/  MUFU.EX2 R193, R193 ;  /* 0x000000c100c17308 */ /* 0x000ff00000000800 */
[----:B------:R-:W4:Y:S08]  /*21250*/  MUFU.EX2 R198, R198 ;  /* 0x000000c600c67308 */ /* 0x000f300000000800 */
        /* <DEDUP_REMOVED lines=15> */
[----:B------:R-:W4:Y:S01]  /*21350*/  MUFU.EX2 R182, R182 ;  /* 0x000000b600b67308 */ /* 0x000f220000000800 */
[----:B------:R-:W-:-:S02]  /*21360*/  WARPGROUP.DEPBAR.LE gsb0, 0x0 ;  /* 0x00008000000079c5 */ /* 0x000fc40000010000 */
[----:B------:R-:W-:Y:S01]  /*21370*/  FFMA.FTZ R208, R2, R89, -R15 ;  /* 0x0000005902d07223 */ /* 0x000fe2000001080f */
[----:B------:R-:W-:Y:S01]  /*21380*/  IMAD.MOV.U32 R89, RZ, RZ, -0x3ffffff0 ;  /* 0xc0000010ff597424 */ /* 0x000fe200078e00ff */
[----:B------:R-:W-:-:S03]  /*21390*/  WARPGROUP.ARRIVE ;  /* 0x00000000000079c5 */ /* 0x000fc60000000000 */
[----:B------:R2:W-:Y:S01]  /*213a0*/  MUFU.EX2 R15, R88 ;  /* 0x00000058000f7308 */ /* 0x0005e20000000800 */
[----:B------:R-:W-:Y:S01]  /*213b0*/  R2UR UR7, R89 ;  /* 0x00000000590772ca */ /* 0x000fe200000e0000 */
[----:B---3--:R-:W-:Y:S02]  /*213c0*/  FFMA.FTZ R89, R13, R227, R186 ;  /* 0x000000e30d597223 */ /* 0x008fe400000100ba */
[----:B------:R-:W3:Y:S02]  /*213d0*/  S2R R227, SR_TID.X ;  /* 0x0000000000e37919 */ /* 0x000ee40000002100 */
[----:B0-----:R-:W-:-:S01]  /*213e0*/  FADD.FTZ R89, R187, R89 ;  /* 0x00000059bb597221 */ /* 0x001fc20000010000 */
[----:B--2---:R-:W-:Y:S01]  /*213f0*/  VIADD R88, R12, 0x500 ;  /* 0x000005000c587836 */ /* 0x004fe20000000000 */
[----:B------:R-:W-:Y:S02]  /*21400*/  MUFU.EX2 R181, R181 ;  /* 0x000000b500b57308 */ /* 0x000fe40000000800 */
[----:B-1----:R-:W-:-:S02]  /*21410*/  FADD.FTZ R89, R190, R89 ;  /* 0x00000059be597221 */ /* 0x002fc40000010000 */
[----:B------:R-:W-:Y:S01]  /*21420*/  R2UR UR6, R88 ;  /* 0x00000000580672ca */ /* 0x000fe200000e0000 */
[----:B------:R-:W-:-:S01]  /*21430*/  FFMA.FTZ R88, R14, R226, R21 ;  /* 0x000000e20e587223 */ /* 0x000fc20000010015 */
[----:B----4-:R-:W-:Y:S02]  /*21440*/  FADD.FTZ R89, R191, R89 ;  /* 0x00000059bf597221 */ /* 0x010fe40000010000 */
[----:B------:R-:W0:Y:S01]  /*21450*/  MUFU.EX2 R183, R183 ;  /* 0x000000b700b77308 */ /* 0x000e220000000800 */
[----:B------:R-:W-:-:S01]  /*21460*/  FADD.FTZ R88, R184, R88 ;  /* 0x00000058b8587221 */ /* 0x000fc20000010000 */
[----:B------:R-:W-:-:S03]  /*21470*/  FADD.FTZ R89, R194, R89 ;  /* 0x00000059c2597221 */ /* 0x000fc60000010000 */
[----:B------:R-:W-:Y:S01]  /*21480*/  FADD.FTZ R88, R185, R88 ;  /* 0x00000058b9587221 */ /* 0x000fe20000010000 */
[----:B------:R-:W-:-:S02]  /*21490*/  FADD.FTZ R89, R195, R89 ;  /* 0x00000059c3597221 */ /* 0x000fc40000010000 */
[----:B------:R-:W-:Y:S01]  /*214a0*/  MUFU.EX2 R152, R152 ;  /* 0x0000009800987308 */ /* 0x000fe20000000800 */
[----:B------:R-:W-:Y:S01]  /*214b0*/  QGMMA.64x128x32.F32.E4M3.E4M3 R24, R204, gdesc[UR4], R24, gsb0 ;  /* 0x01e00004cc187df3 */ /* 0x000fe20008000818 */
[----:B------:R-:W-:-:S01]  /*214c0*/  FADD.FTZ R88, R188, R88 ;  /* 0x00000058bc587221 */ /* 0x000fc20000010000 */
[----:B------:R-:W-:-:S03]  /*214d0*/  FADD.FTZ R89, R198, R89 ;  /* 0x00000059c6597221 */ /* 0x000fc60000010000 */
[----:B------:R-:W-:Y:S01]  /*214e0*/  FADD.FTZ R88, R189, R88 ;  /* 0x00000058bd587221 */ /* 0x000fe20000010000 */
[----:B------:R-:W-:-:S01]  /*214f0*/  FADD.FTZ R89, R199, R89 ;  /* 0x00000059c7597221 */ /* 0x000fc20000010000 */
[----:B------:R-:W1:Y:S02]  /*21500*/  MUFU.EX2 R154, R154 ;  /* 0x0000009a009a7308 */ /* 0x000e640000000800 */
[----:B------:R-:W-:-:S01]  /*21510*/  FADD.FTZ R88, R192, R88 ;  /* 0x00000058c0587221 */ /* 0x000fc20000010000 */
[----:B------:R-:W-:-:S03]  /*21520*/  FADD.FTZ R89, R170, R89 ;  /* 0x00000059aa597221 */ /* 0x000fc60000010000 */
[----:B------:R-:W-:Y:S01]  /*21530*/  FADD.FTZ R88, R193, R88 ;  /* 0x00000058c1587221 */ /* 0x000fe20000010000 */
[----:B------:R-:W-:-:S01]  /*21540*/  FADD.FTZ R89, R171, R89 ;  /* 0x00000059ab597221 */ /* 0x000fc20000010000 */
[----:B------:R-:W-:Y:S02]  /*21550*/  MUFU.EX2 R153, R153 ;  /* 0x0000009900997308 */ /* 0x000fe40000000800 */
[----:B------:R-:W-:-:S01]  /*21560*/  FADD.FTZ R88, R196, R88 ;  /* 0x00000058c4587221 */ /* 0x000fc20000010000 */
[----:B------:R-:W-:-:S03]  /*21570*/  FADD.FTZ R89, R174, R89 ;  /* 0x00000059ae597221 */ /* 0x000fc60000010000 */
[----:B------:R-:W-:Y:S01]  /*21580*/  FADD.FTZ R88, R168, R88 ;  /* 0x00000058a8587221 */ /* 0x000fe20000010000 */
[----:B------:R-:W-:-:S01]  /*21590*/  FADD.FTZ R89, R175, R89 ;  /* 0x00000059af597221 */ /* 0x000fc20000010000 */
[----:B------:R-:W2:Y:S02]  /*215a0*/  MUFU.EX2 R155, R155 ;  /* 0x0000009b009b7308 */ /* 0x000ea40000000800 */
        /* <DEDUP_REMOVED lines=8> */
[----:B0-----:R-:W-:-:S01]  /*21630*/  FADD.FTZ R89, R183, R89 ;  /* 0x00000059b7597221 */ /* 0x001fc20000010000 */
[----:B------:R-:W0:Y:S02]  /*21640*/  MUFU.EX2 R158, R158 ;  /* 0x0000009e009e7308 */ /* 0x000e240000000800 */
[----:B------:R-:W-:-:S01]  /*21650*/  FADD.FTZ R88, R177, R88 ;  /* 0x00000058b1587221 */ /* 0x000fc20000010000 */
[----:B-1----:R-:W-:-:S03]  /*21660*/  FADD.FTZ R89, R154, R89 ;  /* 0x000000599a597221 */ /* 0x002fc60000010000 */
[----:B------:R-:W-:Y:S01]  /*21670*/  FADD.FTZ R88, R180, R88 ;  /* 0x00000058b4587221 */ /* 0x000fe20000010000 */
[----:B--2---:R-:W-:-:S01]  /*21680*/  FADD.FTZ R89, R155, R89 ;  /* 0x000000599b597221 */ /* 0x004fc20000010000 */
[----:B------:R-:W1:Y:S02]  /*21690*/  MUFU.EX2 R157, R157 ;  /* 0x0000009d009d7308 */ /* 0x000e640000000800 */
[----:B------:R-:W-:-:S04]  /*216a0*/  FADD.FTZ R88, R181, R88 ;  /* 0x00000058b5587221 */ /* 0x000fc80000010000 */
[----:B------:R-:W-:Y:S02]  /*216b0*/  FADD.FTZ R88, R152, R88 ;  /* 0x0000005898587221 */ /* 0x000fe40000010000 */
[----:B------:R-:W2:Y:S01]  /*216c0*/  MUFU.EX2 R159, R159 ;  /* 0x0000009f009f7308 */ /* 0x000ea20000000800 */
[----:B0-----:R-:W-:-:S01]  /*216d0*/  FADD.FTZ R89, R158, R89 ;  /* 0x000000599e597221 */ /* 0x001fc20000010000 */
[----:B------:R-:W-:-:S04]  /*216e0*/  FADD.FTZ R88, R153, R88 ;  /* 0x0000005899587221 */ /* 0x000fc80000010000 */
[----:B------:R-:W-:Y:S02]  /*216f0*/  FADD.FTZ R88, R156, R88 ;  /* 0x000000589c587221 */ /* 0x000fe40000010000 */
[----:B------:R-:W0:Y:S02]  /*21700*/  MUFU.EX2 R160, R160 ;  /* 0x000000a000a07308 */ /* 0x000e240000000800 */
[----:B-1----:R-:W-:-:S06]  /*21710*/  FADD.FTZ R88, R157, R88 ;  /* 0x000000589d587221 */ /* 0x002fcc0000010000 */
        /* <DEDUP_REMOVED lines=20> */
[----:B--2---:R-:W-:-:S01]  /*21860*/  FADD.FTZ R88, R136, R88 ;  /* 0x0000005888587221 */ /* 0x004fc20000010000 */
[----:B------:R-:W-:Y:S01]  /*21870*/  WARPGROUP.ARRIVE ;  /* 0x00000000000079c5 */ /* 0x000fe20000000000 */
[----:B---3--:R-:W-:-:S05]  /*21880*/  SHF.R.U32.HI R205, RZ, 0x7, R227 ;  /* 0x00000007ffcd7819 */ /* 0x008fca00000116e3 */
        /* <DEDUP_REMOVED lines=12> */
[----:B------:R-:W-:Y:S02]  /*21950*/  VIADD R88, R12, 0x600 ;  /* 0x000006000c587836 */ /* 0x000fe40000000000 */
[----:B------:R-:W-:-:S03]  /*21960*/  FFMA.FTZ R12, R2, R114, -R101 ;  /* 0x00000072020c7223 */ /* 0x000fc60000010865 */
[----:B------:R-:W-:Y:S01]  /*21970*/  R2UR UR6, R88 ;  /* 0x00000000580672ca */ /* 0x000fe200000e0000 */
[----:B------:R-:W2:Y:S01]  /*21980*/  MUFU.EX2 R143, R143 ;  /* 0x0000008f008f7308 */ /* 0x000ea20000000800 */
[----:B0-----:R-:W-:-:S01]  /*21990*/  FADD.FTZ R89, R144, R89 ;  /* 0x0000005990597221 */ /* 0x001fc20000010000 */
[----:B------:R-:W-:Y:S01]  /*219a0*/  FFMA.FTZ R88, R2, R118, -R101 ;  /* 0x0000007602587223 */ /* 0x000fe20000010865 */
[----:B------:R-:W-:-:S04]  /*219b0*/  @!P1 IMAD R118, R231, 0x8, R18 ;  /* 0x00000008e7769824 */ /* 0x000fc800078e0212 */
[----:B------:R-:W-:Y:S01]  /*219c0*/  @!P1 VIADD R118, R118, 0x2e840 ;  /* 0x0002e84076769836 */ /* 0x000fe20000000000 */
[----:B------:R-:W0:Y:S01]  /*219d0*/  MUFU.EX2 R146, R146 ;  /* 0x0000009200927308 */ /* 0x000e220000000800 */
[----:B-1----:R-:W-:-:S01]  /*219e0*/  FADD.FTZ R114, R145, R89 ;  /* 0x0000005991727221 */ /* 0x002fc20000010000 */
[----:B------:R-:W-:Y:S02]  /*219f0*/  IMAD.MOV.U32 R89, RZ, RZ, -0x3ffffff0 ;  /* 0xc0000010ff597424 */ /* 0x000fe400078e00ff */
[----:B------:R-:W-:-:S03]  /*21a00*/  @!P1 PRMT R118, RZ, 0x654, R118 ;  /* 0x00000654ff769816 */ /* 0x000fc60000000076 */
[----:B------:R-:W-:Y:S01]  /*21a10*/  R2UR UR7, R89 ;  /* 0x00000000590772ca */ /* 0x000fe200000e0000 */
        /* <DEDUP_REMOVED lines=12> */
[----:B------:R-:W-:Y:S01]  /*21ae0*/  QGMMA.64x128x32.F32.E4M3.E4M3 R24, R200, gdesc[UR4], R24, gsb0 ;  /* 0x01e00004c8187df3 */ /* 0x000fe20008000818 */
[----:B------:R-:W-:-:S03]  /*21af0*/  IADD3 R102, -R205, 0xb, RZ ;  /* 0x0000000bcd667810 */ /* 0x000fc60007ffe1ff */
        /* <DEDUP_REMOVED lines=36> */
[----:B------:R-:W-:Y:S02]  /*21d40*/  WARPGROUP.DEPBAR.LE gsb0, 0x0 ;  /* 0x00008000000079c5 */ /* 0x000fe40000010000 */
[----:B------:R0:W-:Y:S06]  /*21d50*/  BAR.ARV R102, 0x100 ;  /* 0x000400660000751d */ /* 0x0001ec0000002000 */
[----:B------:R-:W3:Y:S01]  /*21d60*/  MUFU.EX2 R135, R135 ;  /* 0x0000008700877308 */ /* 0x000ee20000000800 */
[----:B-1----:R-:W-:-:S01]  /*21d70*/  FADD.FTZ R204, R134, R204 ;  /* 0x000000cc86cc7221 */ /* 0x002fc20000010000 */
[----:B------:R1:W-:Y:S01]  /*21d80*/  @!P1 SYNCS.ARRIVE.TRANS64.RED.A1T0 RZ, [R118+URZ], RZ ;  /* 0x000000ff76ff99a7 */ /* 0x0003e2000810043f */
[----:B--2---:R-:W-:-:S05]  /*21d90*/  FADD.FTZ R114, R133, R114 ;  /* 0x0000007285727221 */ /* 0x004fca0000010000 */
[----:B------:R-:W2:Y:S08]  /*21da0*/  MUFU.EX2 R104, R104 ;  /* 0x0000006800687308 */ /* 0x000eb00000000800 */
[----:B------:R-:W4:Y:S01]  /*21db0*/  MUFU.EX2 R106, R106 ;  /* 0x0000006a006a7308 */ /* 0x000f220000000800 */
[----:B---3--:R-:W-:-:S07]  /*21dc0*/  FADD.FTZ R204, R135, R204 ;  /* 0x000000cc87cc7221 */ /* 0x008fce0000010000 */
[----:B------:R-:W3:Y:S01]  /*21dd0*/  MUFU.EX2 R105, R105 ;  /* 0x0000006900697308 */ /* 0x000ee20000000800 */
[----:B--2---:R-:W-:-:S07]  /*21de0*/  FADD.FTZ R114, R104, R114 ;  /* 0x0000007268727221 */ /* 0x004fce0000010000 */
[----:B------:R-:W2:Y:S01]  /*21df0*/  MUFU.EX2 R107, R107 ;  /* 0x0000006b006b7308 */ /* 0x000ea20000000800 */
[----:B----4-:R-:W-:-:S07]  /*21e00*/  FADD.FTZ R204, R106, R204 ;  /* 0x000000cc6acc7221 */ /* 0x010fce0000010000 */
        /* <DEDUP_REMOVED lines=49> */
[----:B---3--:R-:W-:-:S04]  /*22120*/  FADD.FTZ R103, R97, R103 ;  /* 0x0000006761677221 */ /* 0x008fc80000010000 */
[----:B------:R-:W-:-:S03]  /*22130*/  FADD.FTZ R103, R15, R103 ;  /* 0x000000670f677221 */ /* 0x000fc60000010000 */
[----:B------:R-:W3:Y:S01]  /*22140*/  MUFU.EX2 R100, R100 ;  /* 0x0000006400647308 */ /* 0x000ee20000000800 */
[----:B--2---:R-:W-:-:S07]  /*22150*/  FADD.FTZ R114, R98, R114 ;  /* 0x0000007262727221 */ /* 0x004fce0000010000 */
[----:B------:R-:W0:Y:S01]  /*22160*/  MUFU.EX2 R101, R101 ;  /* 0x0000006500657308 */ /* 0x000e220000000800 */
[----:B----4-:R-:W-:-:S01]  /*22170*/  FADD.FTZ R114, R99, R114 ;  /* 0x0000007263727221 */ /* 0x010fc20000010000 */
[----:B---3--:R-:W-:-:S05]  /*22180*/  FADD.FTZ R103, R100, R103 ;  /* 0x0000006764677221 */ /* 0x008fca0000010000 */
[----:B------:R1:W-:Y:S01]  /*22190*/  STL [R1+0xc], R103 ;  /* 0x00000c6701007387 */ /* 0x0003e20000100800 */
[----:B0-----:R-:W-:-:S05]  /*221a0*/  FADD.FTZ R102, R101, R114 ;  /* 0x0000007265667221 */ /* 0x001fca0000010000 */
[----:B------:R1:W-:Y:S01]  /*221b0*/  STL [R1+0x8], R102 ;  /* 0x0000086601007387 */ /* 0x0003e20000100800 */
[----:B------:R-:W-:Y:S05]  /*221c0*/  @!P0 BRA `(.L_x_1359) ;  /* 0x0000000000048947 */ /* 0x000fea0003800000 */
[----:B------:R-:W-:Y:S01]  /*221d0*/  BPT.TRAP 0x1 ;  /* 0x000000040000795c */ /* 0x000fe20000300000 */
.L_x_1359:
[----:B-1----:R-:W2:Y:S04]  /*221e0*/  LDL R102, [R1+0x68] ;  /* 0x0000680001667983 */ /* 0x002ea80000100800 */
[----:B------:R-:W3:Y:S01]  /*221f0*/  LDL R103, [R1+0x3c] ;  /* 0x00003c0001677983 */ /* 0x000ee20000100800 */
[----:B--2---:R-:W-:-:S03]  /*22200*/  R2UR UR4, R102 ;  /* 0x00000000660472ca */ /* 0x004fc600000e0000 */
[----:B------:R-:W2:Y:S01]  /*22210*/  LDL.LU R102, [R1] ;  /* 0x0000000001667983 */ /* 0x000ea20000300800 */
[----:B------:R-:W-:-:S04]  /*22220*/  F2FP.SATFINITE.E4M3.F32.PACK_AB_MERGE_C R88, R119, R88, RZ ;  /* 0x000000587758723e */ /* 0x000fc800048070ff */
[----:B------:R-:W-:Y:S01]  /*22230*/  F2FP.SATFINITE.E4M3.F32.PACK_AB_MERGE_C R207, R115, R12, R88 ;  /* 0x0000000c73cf723e */ /* 0x000fe20004807058 */
[----:B------:R-:W-:Y:S01]  /*22240*/  IMAD R20, R20, 0x8, R18 ;  /* 0x0000000814147824 */ /* 0x000fe200078e0212 */
[----:B------:R-:W-:-:S03]  /*22250*/  F2FP.SATFINITE.E4M3.F32.PACK_AB_MERGE_C R185, R188, R185, RZ ;  /* 0x000000b9bcb9723e */ /* 0x000fc600048070ff */
[----:B------:R-:W-:Y:S01]  /*22260*/  VIADD R20, R20, 0x2e860 ;  /* 0x0002e86014147836 */ /* 0x000fe20000000000 */
[----:B------:R-:W-:Y:S01]  /*22270*/  F2FP.SATFINITE.E4M3.F32.PACK_AB_MERGE_C R224, R184, R21, R185 ;  /* 0x00000015b8e0723e */ /* 0x000fe200048070b9 */
[----:B------:R-:W-:Y:S01]  /*22280*/  IMAD.U32 R21, RZ, RZ, UR4 ;  /* 0x00000004ff157e24 */ /* 0x000fe2000f8e00ff */
[----:B------:R-:W-:Y:S02]  /*22290*/  F2FP.SATFINITE.E4M3.F32.PACK_AB_MERGE_C R124, R125, R124, RZ ;  /* 0x0000007c7d7c723e */ /* 0x000fe400048070ff */
[----:B------:R-:W-:Y:S02]  /*222a0*/  F2FP.SATFINITE.E4M3.F32.PACK_AB_MERGE_C R92, R93, R92, RZ ;  /* 0x0000005c5d5c723e */ /* 0x000fe400048070ff */
[----:B------:R-:W-:Y:S02]  /*222b0*/  PRMT R20, R21, 0x654, R20 ;  /* 0x0000065415147816 */ /* 0x000fe40000000014 */
[----:B------:R-:W-:Y:S02]  /*222c0*/  F2FP.SATFINITE.E4M3.F32.PACK_AB_MERGE_C R124, R121, R120, R124 ;  /* 0x00000078797c723e */ /* 0x000fe4000480707c */
[----:B------:R-:W-:Y:S01]  /*222d0*/  F2FP.SATFINITE.E4M3.F32.PACK_AB_MERGE_C R190, R191, R190, RZ ;  /* 0x000000bebfbe723e */ /* 0x000fe200048070ff */
[----:B------:R0:W-:Y:S01]  /*222e0*/  SYNCS.ARRIVE.TRANS64.RED.A1T0 RZ, [R20+URZ], RZ ;  /* 0x000000ff14ff79a7 */ /* 0x0001e2000810043f */
        /* <DEDUP_REMOVED lines=112> */
[----:B------:R-:W-:-:S02]  /*229f0*/  IMAD.MOV.U32 R237, RZ, RZ, R0 ;  /* 0x000000ffffed7224 */ /* 0x000fc400078e0000 */
[----:B------:R-:W-:Y:S02]  /*22a00*/  IMAD.MOV.U32 R236, RZ, RZ, R3 ;  /* 0x000000ffffec7224 */ /* 0x000fe400078e0003 */
[----:B------:R-:W-:Y:S02]  /*22a10*/  IMAD.MOV.U32 R21, RZ, RZ, R234 ;  /* 0x000000ffff157224 */ /* 0x000fe400078e00ea */
[----:B0-----:R-:W-:Y:S02]  /*22a20*/  IMAD.MOV.U32 R20, RZ, RZ, R231 ;  /* 0x000000ffff147224 */ /* 0x001fe400078e00e7 */
[----:B------:R-:W-:Y:S02]  /*22a30*/  IMAD.MOV.U32 R208, RZ, RZ, R124 ;  /* 0x000000ffffd07224 */ /* 0x000fe400078e007c */
[----:B--2---:R-:W-:-:S05]  /*22a40*/  VIADD R12, R102, 0xffffffff ;  /* 0xffffffff660c7836 */ /* 0x004fca0000000000 */
[----:B------:R2:W-:Y:S01]  /*22a50*/  STL [R1], R12 ;  /* 0x0000000c01007387 */ /* 0x0005e20000100800 */
[----:B---3--:R-:W-:-:S13]  /*22a60*/  ISETP.GT.AND P2, PT, R102, R103, PT ;  /* 0x000000676600720c */ /* 0x008fda0003f44270 */
[----:B--2---:R-:W-:Y:S05]  /*22a70*/  @P2 BRA `(.L_x_1360) ;  /* 0xffffffc000142947 */ /* 0x004fea000383ffff */
.L_x_1349:
[----:B------:R-:W2:Y:S02]  /*22a80*/  LDL R13, [R1+0x60] ;  /* 0x00006000010d7983 */ /* 0x000ea40000100800 */
[----:B--2---:R-:W-:-:S13]  /*22a90*/  ISETP.GE.AND P2, PT, R12, R13, PT ;  /* 0x0000000d0c00720c */ /* 0x004fda0003f46270 */
[----:B------:R-:W-:Y:S05]  /*22aa0*/  @!P2 BRA `(.L_x_1361) ;  /* 0x0000006400d8a947 */ /* 0x000fea0003800000 */
[----:B------:R-:W2:Y:S04]  /*22ab0*/  LDL R15, [R1+0x1c] ;  /* 0x00001c00010f7983 */ /* 0x000ea80000100800 */
[----:B------:R-:W2:Y:S01]  /*22ac0*/  LDL R14, [R1+0x18] ;  /* 0x00001800010e7983 */ /* 0x000ea20000100800 */
[----:B------:R-:W-:Y:S02]  /*22ad0*/  VIADD R237, R233, 0x8 ;  /* 0x00000008e9ed7836 */ /* 0x000fe40000000000 */
[----:B------:R-:W-:Y:S01]  /*22ae0*/  IMAD.MOV.U32 R236, RZ, RZ, R234 ;  /* 0x000000ffffec7224 */ /* 0x000fe200078e00ea */
[----:B------:R1:W-:Y:S01]  /*22af0*/  STL [R1+0x4], R0 ;  /* 0x0000040001007387 */ /* 0x0003e20000100800 */
[----:B------:R-:W-:-:S03]  /*22b00*/  IMAD.MOV.U32 R13, RZ, RZ, R231 ;  /* 0x000000ffff0d7224 */ /* 0x000fc600078e00e7 */
[----:B------:R1:W-:Y:S02]  /*22b10*/  STL [R1], R3 ;  /* 0x0000000301007387 */ /* 0x0003e40000100800 */
[----:B-12---:R-:W-:-:S07]  /*22b20*/  IADD3 R237, R237, R14, -R15 ;  /* 0x0000000eeded7210 */ /* 0x006fce0007ffe80f */
.L_x_1380:
[----:B------:R-:W2:Y:S01]  /*22b30*/  LDL R0, [R1+0x44] ;  /* 0x0000440001007983 */ /* 0x000ea20000100800 */
[----:B------:R-:W-:Y:S01]  /*22b40*/  ISETP.NE.AND P2, PT, R13, 0x1, PT ;  /* 0x000000010d00780c */ /* 0x000fe20003f45270 */
[----:B------:R-:W-:Y:S05]  /*22b50*/  YIELD ;  /* 0x0000000000007946 */ /* 0x000fea0003800000 */
[----:B------:R-:W-:-:S04]  /*22b60*/  SEL R3, RZ, 0x1, P2 ;  /* 0x00000001ff037807 */ /* 0x000fc80001000000 */
[----:B------:R-:W-:Y:S02]  /*22b70*/  LOP3.LUT R234, R236, R3, RZ, 0x3c, !PT ;  /* 0x00000003ecea7212 */ /* 0x000fe400078e3cff */
[----:B--2---:R-:W-:-:S13]  /*22b80*/  ISETP.NE.AND P2, PT, R0, RZ, PT ;  /* 0x000000ff0000720c */ /* 0x004fda0003f45270 */
[----:B------:R-:W-:Y:S05]  /*22b90*/  @P2 BRA `(.L_x_1362) ;  /* 0x00000000003c2947 */ /* 0x000fea0003800000 */
[----:B------:R-:W-:Y:S05]  /*22ba0*/  @!P0 BRA `(.L_x_1363) ;  /* 0x0000000000048947 */ /* 0x000fea0003800000 */
[----:B------:R-:W-:Y:S01]  /*22bb0*/  BPT.TRAP 0x1 ;  /* 0x000000040000795c */ /* 0x000fe20000300000 */
.L_x_1363:
[----:B------:R-:W-:-:S05]  /*22bc0*/  VIADD R0, R13, 0x1 ;  /* 0x000000010d007836 */ /* 0x000fca0000000000 */
[----:B------:R-:W-:-:S04]  /*22bd0*/  ISETP.NE.AND P3, PT, R0, 0x2, PT ;  /* 0x000000020000780c */ /* 0x000fc80003f65270 */
[----:B------:R-:W-:Y:S02]  /*22be0*/  SEL R3, R0, RZ, P3 ;  /* 0x000000ff00037207 */ /* 0x000fe40001800000 */
[----:B------:R-:W-:-:S03]  /*22bf0*/  SHF.L.U32 R0, R234, 0x1f, RZ ;  /* 0x0000001fea007819 */ /* 0x000fc600000006ff */
[----:B------:R-:W-:-:S04]  /*22c00*/  IMAD R3, R3, 0x8, R18 ;  /* 0x0000000803037824 */ /* 0x000fc800078e0212 */
[----:B------:R1:W2:Y:S01]  /*22c10*/  SYNCS.PHASECHK.TRANS64.TRYWAIT P3, [R3+URZ+0x2e830], R0 ;  /* 0x02e83000030075a7 */ /* 0x0002a2000806017f */
[----:B------:R-:W-:Y:S05]  /*22c20*/  @!P0 BRA `(.L_x_1364) ;  /* 0x0000000000048947 */ /* 0x000fea0003800000 */
[----:B------:R-:W-:Y:S01]  /*22c30*/  BPT.TRAP 0x1 ;  /* 0x000000040000795c */ /* 0x000fe20000300000 */
.L_x_1364:
[----:B------:R-:W-:Y:S04]  /*22c40*/  BSSY B0, `(.L_x_1362) ;  /* 0x0000004000007945 */ /* 0x000fe80003800000 */
[----:B--2---:R-:W-:Y:S05]  /*22c50*/  @P3 BRA `(.L_x_1365) ;  /* 0x0000000000083947 */ /* 0x004fea0003800000 */
[----:B------:R-:W2:Y:S02]  /*22c60*/  SYNCS.PHASECHK.TRANS64.TRYWAIT P3, [R3+URZ+0x2e830], R0 ;  /* 0x02e83000030075a7 */ /* 0x000ea4000806017f */
[----:B--2---:R-:W-:Y:S05]  /*22c70*/  @!P3 BRA `(.L_x_1366) ;  /* 0x000001100070b947 */ /* 0x004fea0003800000 */
.L_x_1365:
[----:B------:R-:W-:Y:S05]  /*22c80*/  BSYNC B0 ;  /* 0x0000000000007941 */ /* 0x000fea0003800000 */
.L_x_1362:
[----:B-12---:R-:W0:Y:S01]  /*22c90*/  LDL R3, [R1+0x4c] ;  /* 0x00004c0001037983 */ /* 0x006e220000100800 */
[----:B------:R-:W-:Y:S01]  /*22ca0*/  VIADD R231, R13, 0x1 ;  /* 0x000000010de77836 */ /* 0x000fe20000000000 */
[----:B------:R-:W-:Y:S05]  /*22cb0*/  WARPSYNC.ALL ;  /* 0x0000000000007948 */ /* 0x000fea0003800000 */
[----:B------:R-:W1:Y:S01]  /*22cc0*/  S2R R0, SR_TID.X ;  /* 0x0000000000007919 */ /* 0x000e620000002100 */
[C---:B------:R-:W-:Y:S01]  /*22cd0*/  ISETP.NE.AND P3, PT, R231.reuse, 0x2, PT ;  /* 0x00000002e700780c */ /* 0x040fe20003f65270 */
[----:B------:R-:W-:Y:S01]  /*22ce0*/  IMAD.MOV.U32 R89, RZ, RZ, 0x40000040 ;  /* 0x40000040ff597424 */ /* 0x000fe200078e00ff */
[C---:B------:R-:W-:Y:S01]  /*22cf0*/  R2UR UR12, R8.reuse ;  /* 0x00000000080c72ca */ /* 0x040fe200000e0000 */
[----:B------:R-:W-:Y:S01]  /*22d00*/  IMAD.MOV.U32 R15, RZ, RZ, 0x40000040 ;  /* 0x40000040ff0f7424 */ /* 0x000fe200078e00ff */
[----:B------:R-:W-:Y:S01]  /*22d10*/  SEL R231, R231, RZ, P3 ;  /* 0x000000ffe7e77207 */ /* 0x000fe20001800000 */
        /* <DEDUP_REMOVED lines=13> */
[----:B------:R-:W-:Y:S01]  /*22df0*/  R2UR UR25, R15 ;  /* 0x000000000f1972ca */ /* 0x000fe200000e0000 */
[----:B------:R-:W-:Y:S01]  /*22e00*/  STL [R1+0xb4], R22 ;  /* 0x0000b41601007387 */ /* 0x000fe20000100800 */
[C---:B------:R-:W-:Y:S02]  /*22e10*/  R2UR UR27, R21.reuse ;  /* 0x00000000151b72ca */ /* 0x040fe400000e0000 */
[----:B------:R-:W-:Y:S01]  /*22e20*/  R2UR UR29, R21 ;  /* 0x00000000151d72ca */ /* 0x000fe200000e0000 */
[----:B------:R2:W-:Y:S01]  /*22e30*/  STL [R1+0xb0], R19 ;  /* 0x0000b01301007387 */ /* 0x0005e20000100800 */
[----:B------:R-:W-:-:S02]  /*22e40*/  R2UR UR31, R91 ;  /* 0x000000005b1f72ca */ /* 0x000fc400000e0000 */
[----:B------:R-:W-:Y:S01]  /*22e50*/  R2UR UR39, R15 ;  /* 0x000000000f2772ca */ /* 0x000fe200000e0000 */
[----:B------:R-:W-:Y:S01]  /*22e60*/  STL [R1+0xac], R18 ;  /* 0x0000ac1201007387 */ /* 0x000fe20000100800 */
[----:B------:R-:W-:Y:S02]  /*22e70*/  R2UR UR36, R8 ;  /* 0x00000000082472ca */ /* 0x000fe400000e0000 */
[----:B-1----:R-:W-:Y:S01]  /*22e80*/  SHF.R.U32.HI R0, RZ, 0x7, R0 ;  /* 0x00000007ff007819 */ /* 0x002fe20000011600 */
[----:B------:R-:W-:Y:S01]  /*22e90*/  STL [R1+0xa8], R17 ;  /* 0x0000a81101007387 */ /* 0x000fe20000100800 */
[----:B------:R-:W-:Y:S02]  /*22ea0*/  R2UR UR37, R9 ;  /* 0x00000000092572ca */ /* 0x000fe400000e0000 */
[----:B------:R-:W-:Y:S01]  /*22eb0*/  R2UR UR47, R21 ;  /* 0x00000000152f72ca */ /* 0x000fe200000e0000 */
[----:B------:R-:W-:Y:S01]  /*22ec0*/  VIADD R0, R0, 0x8 ;  /* 0x0000000800007836 */ /* 0x000fe20000000000 */
[----:B------:R-:W-:Y:S01]  /*22ed0*/  STL [R1+0xa4], R16 ;  /* 0x0000a41001007387 */ /* 0x000fe20000100800 */
[----:B------:R-:W-:-:S02]  /*22ee0*/  R2UR UR44, R8 ;  /* 0x00000000082c72ca */ /* 0x000fc400000e0000 */
[----:B------:R-:W-:Y:S01]  /*22ef0*/  R2UR UR45, R9 ;  /* 0x00000000092d72ca */ /* 0x000fe200000e0000 */
[----:B------:R1:W-:Y:S01]  /*22f00*/  BAR.SYNC.DEFER_BLOCKING R0, 0x100 ;  /* 0x000400000000751d */ /* 0x0003e20000010000 */
[C---:B------:R-:W-:Y:S02]  /*22f10*/  R2UR UR19, R15.reuse ;  /* 0x000000000f1372ca */ /* 0x040fe400000e0000 */
[----:B------:R-:W-:Y:S01]  /*22f20*/  R2UR UR5, R15 ;  /* 0x000000000f0572ca */ /* 0x000fe200000e0000 */
[----:B------:R-:W-:Y:S01]  /*22f30*/  IMAD.MOV.U32 R15, RZ, RZ, 0x40000040 ;  /* 0x40000040ff0f7424 */ /* 0x000fe200078e00ff */
[----:B------:R-:W-:Y:S02]  /*22f40*/  R2UR UR17, R21 ;  /* 0x00000000151172ca */ /* 0x000fe400000e0000 */
[C---:B------:R-:W-:Y:S01]  /*22f50*/  R2UR UR9, R91.reuse ;  /* 0x000000005b0972ca */ /* 0x040fe200000e0000 */
[----:B------:R3:W-:Y:S01]  /*22f60*/  STL [R1+0xa0], R12 ;  /* 0x0000a00c01007387 */ /* 0x0007e20000100800 */
[----:B------:R-:W-:-:S02]  /*22f70*/  R2UR UR33, R91 ;  /* 0x000000005b2172ca */ /* 0x000fc400000e0000 */
[----:B------:R-:W-:Y:S01]  /*22f80*/  R2UR UR59, R89 ;  /* 0x00000000593b72ca */ /* 0x000fe200000e0000 */
[----:B------:R4:W-:Y:S01]  /*22f90*/  STL [R1+0x9c], R2 ;  /* 0x00009c0201007387 */ /* 0x0009e20000100800 */
[----:B------:R-:W-:Y:S01]  /*22fa0*/  WARPGROUP.ARRIVE ;  /* 0x00000000000079c5 */ /* 0x000fe20000000000 */
[----:B0-----:R-:W-:Y:S01]  /*22fb0*/  IMAD R88, R231, 0x700, R3 ;  /* 0x00000700e7587824 */ /* 0x001fe200078e0203 */
[----:B------:R-:W-:Y:S01]  /*22fc0*/  MOV R3, UR7 ;  /* 0x0000000700037c02 */ /* 0x000fe20008000f00 */
[----:B------:R-:W-:Y:S01]  /*22fd0*/  UMOV UR7, UR11 ;  /* 0x0000000b00077c82 */ /* 0x000fe20008000000 */
[----:B------:R-:W-:Y:S01]  /*22fe0*/  R2UR UR11, R91 ;  /* 0x000000005b0b72ca */ /* 0x000fe200000e0000 */
[C---:B------:R-:W-:Y:S01]  /*22ff0*/  VIADD R14, R88.reuse, 0x100 ;  /* 0x00000100580e7836 */ /* 0x040fe20000000000 */
[C---:B------:R-:W-:Y:S01]  /*23000*/  R2UR UR14, R88.reuse ;  /* 0x00000000580e72ca */ /* 0x040fe200000e0000 */
[C---:B------:R-:W-:Y:S01]  /*23010*/  VIADD R20, R88.reuse, 0x200 ;  /* 0x0000020058147836 */ /* 0x040fe20000000000 */
[----:B--2---:R-:W-:Y:S01]  /*23020*/  MOV R19, UR7 ;  /* 0x0000000700137c02 */ /* 0x004fe20008000f00 */
        /* <DEDUP_REMOVED lines=24> */
[----:B---3--:R-:W-:Y:S01]  /*231b0*/  MOV R12, UR11 ;  /* 0x0000000b000c7c02 */ /* 0x008fe20008000f00 */
        /* <DEDUP_REMOVED lines=21> */
[----:B-1----:R-:W-:Y:S01]  /*23310*/  MOV R0, UR6 ;  /* 0x0000000600007c02 */ /* 0x002fe20008000f00 */
        /* <DEDUP_REMOVED lines=12> */
[----:B----4-:R-:W-:Y:S01]  /*233e0*/  MOV R2, UR10 ;  /* 0x0000000a00027c02 */ /* 0x010fe20008000f00 */
        /* <DEDUP_REMOVED lines=205> */
.L_x_1368:
[----:B------:R-:W-:Y:S01]  /*240c0*/  SHF.L.U32 R0, R236, 0x1f, RZ ;  /* 0x0000001fec007819 */ /* 0x000fe200000006ff */
[----:B-----5:R-:W-:-:S04]  /*240d0*/  IMAD R3, R13, 0x8, R18 ;  /* 0x000000080d037824 */ /* 0x020fc800078e0212 */
[----:B------:R0:W1:Y:S01]  /*240e0*/  SYNCS.PHASECHK.TRANS64.TRYWAIT P2, [R3+URZ+0x2e850], R0 ;  /* 0x02e85000030075a7 */ /* 0x000062000804017f */
[----:B------:R-:W-:Y:S05]  /*240f0*/  @!P0 BRA `(.L_x_1369) ;  /* 0x0000000000048947 */ /* 0x000fea0003800000 */
[----:B------:R-:W-:Y:S01]  /*24100*/  BPT.TRAP 0x1 ;  /* 0x000000040000795c */ /* 0x000fe20000300000 */
.L_x_1369:
[----:B-1----:R-:W-:Y:S05]  /*24110*/  @P2 BRA `(.L_x_1367) ;  /* 0x0000000000082947 */ /* 0x002fea0003800000 */
[----:B------:R-:W1:Y:S02]  /*24120*/  SYNCS.PHASECHK.TRANS64.TRYWAIT P2, [R3+URZ+0x2e850], R0 ;  /* 0x02e85000030075a7 */ /* 0x000e64000804017f */
[----:B-1----:R-:W-:Y:S05]  /*24130*/  @!P2 BRA `(.L_x_1370) ;  /* 0x000000fc0054a947 */ /* 0x002fea0003800000 */
.L_x_1367:
[----:B-----5:R-:W-:Y:S01]  /*24140*/  VIADD R14, R18, 0x400 ;  /* 0x00000400120e7836 */ /* 0x020fe20000000000 */
[----:B------:R-:W-:Y:S05]  /*24150*/  WARPSYNC.ALL ;  /* 0x0000000000007948 */ /* 0x000fea0003800000 */
[----:B------:R-:W-:Y:S01]  /*24160*/  SHF.R.U32.HI R14, RZ, 0x4, R14 ;  /* 0x00000004ff0e7819 */ /* 0x000fe2000001160e */
[----:B------:R-:W-:Y:S01]  /*24170*/  IMAD.MOV.U32 R15, RZ, RZ, -0x3ffffff0 ;  /* 0xc0000010ff0f7424 */ /* 0x000fe200078e00ff */
[----:B------:R-:W-:Y:S01]  /*24180*/  WARPGROUP.ARRIVE ;  /* 0x00000000000079c5 */ /* 0x000fe20000000000 */
[----:B------:R-:W-:Y:S01]  /*24190*/  IMAD.MOV.U32 R21, RZ, RZ, -0x3ffffff0 ;  /* 0xc0000010ff157424 */ /* 0x000fe200078e00ff */
[----:B------:R-:W-:-:S04]  /*241a0*/  LOP3.LUT R14, R14, 0x3fff, RZ, 0xc0, !PT ;  /* 0x00003fff0e0e7812 */ /* 0x000fc800078ec0ff */
[----:B01----:R-:W0:Y:S01]  /*241b0*/  S2R R3, SR_TID.X ;  /* 0x0000000000037919 */ /* 0x003e220000002100 */
[----:B------:R-:W-:Y:S01]  /*241c0*/  R2UR UR7, R15 ;  /* 0x000000000f0772ca */ /* 0x000fe200000e0000 */
[----:B------:R-:W-:Y:S01]  /*241d0*/  IMAD R0, R12, -0xe0, RZ ;  /* 0xffffff200c007824 */ /* 0x000fe200078e02ff */
[----:B------:R-:W-:Y:S01]  /*241e0*/  LOP3.LUT R14, R14, 0x10000, RZ, 0xfc, !PT ;  /* 0x000100000e0e7812 */ /* 0x000fe200078efcff */
[----:B------:R-:W-:Y:S01]  /*241f0*/  ULDC UR4, c[0x0][0x9dc] ;  /* 0x0002770000047ab9 */ /* 0x000fe20000000800 */
[----:B------:R-:W-:-:S03]  /*24200*/  ULDC UR5, c[0x0][0x9e0] ;  /* 0x0002780000057ab9 */ /* 0x000fc60000000800 */
        /* <DEDUP_REMOVED lines=10> */
[----:B------:R-:W2:Y:S04]  /*242b0*/  LDL R227, [R1+0x18] ;  /* 0x0000180001e37983 */ /* 0x000ea80000100800 */
[----:B------:R-:W3:Y:S02]  /*242c0*/  LDL R226, [R1+0x1c] ;  /* 0x00001c0001e27983 */ /* 0x000ee40000100800 */
[----:B------:R-:W-:Y:S01]  /*242d0*/  QGMMA.64x128x32.F32.E4M3.E4M3 R24, R220, gdesc[UR4], R24, gsb0 ;  /* 0x01e00004dc187df3 */ /* 0x000fe20008000818 */
[----:B------:R-:W-:-:S02]  /*242e0*/  R2UR UR6, R20 ;  /* 0x00000000140672ca */ /* 0x000fc400000e0000 */
[----:B------:R-:W-:Y:S01]  /*242f0*/  R2UR UR7, R21 ;  /* 0x00000000150772ca */ /* 0x000fe200000e0000 */
[----:B------:R-:W-:Y:S01]  /*24300*/  VIADD R20, R14, 0x300 ;  /* 0x000003000e147836 */ /* 0x000fe20000000000 */
[----:B------:R-:W4:Y:S01]  /*24310*/  LDL R225, [R1+0x48] ;  /* 0x0000480001e17983 */ /* 0x000f220000100800 */
        /* <DEDUP_REMOVED lines=26> */
[----:B------:R-:W-:Y:S02]  /*244c0*/  R2UR UR7, R15 ;  /* 0x000000000f0772ca */ /* 0x000fe400000e0000 */
[----:B0-----:R-:W-:Y:S02]  /*244d0*/  SHF.R.U32.HI R224, RZ, 0x7, R3 ;  /* 0x00000007ffe07819 */ /* 0x001fe40000011603 */
[----:B--2---:R-:W-:Y:S01]  /*244e0*/  IADD3 R3, R0, 0x1, R227 ;  /* 0x0000000100037810 */ /* 0x004fe20007ffe0e3 */
[----:B----4-:R-:W-:-:S04]  /*244f0*/  IMAD R21, R225, -0x2, R0 ;  /* 0xfffffffee1157824 */ /* 0x010fc800078e0200 */
[----:B---3--:R-:W-:-:S04]  /*24500*/  IMAD.IADD R3, R3, 0x1, -R226 ;  /* 0x0000000103037824 */ /* 0x008fc800078e0ae2 */
[----:B------:R-:W-:Y:S02]  /*24510*/  IMAD R20, R225, -0x2, R3 ;  /* 0xfffffffee1147824 */ /* 0x000fe400078e0203 */
[----:B------:R-:W0:Y:S01]  /*24520*/  LDC R225, c[0x0][0x9e4] ;  /* 0x00027900ffe17b82 */ /* 0x000e220000000800 */
[----:B------:R-:W-:Y:S01]  /*24530*/  @!P1 IMAD R15, R231, 0x8, R18 ;  /* 0x00000008e70f9824 */ /* 0x000fe200078e0212 */
[----:B------:R-:W-:-:S03]  /*24540*/  ULOP3.LUT UR4, URZ, UR4, URZ, 0x33, !UPT ;  /* 0x000000043f047292 */ /* 0x000fc6000f8e333f */
[----:B------:R-:W-:Y:S01]  /*24550*/  @!P1 VIADD R15, R15, 0x2e840 ;  /* 0x0002e8400f0f9836 */ /* 0x000fe20000000000 */
[----:B------:R-:W-:Y:S01]  /*24560*/  IADD3 R14, -R224, 0xb, RZ ;  /* 0x0000000be00e7810 */ /* 0x000fe20007ffe1ff */
[----:B------:R-:W-:-:S03]  /*24570*/  VIADD R3, R20, UR5 ;  /* 0x0000000514037c36 */ /* 0x000fc60008000000 */
[----:B------:R-:W-:Y:S01]  /*24580*/  @!P1 PRMT R15, RZ, 0x654, R15 ;  /* 0x00000654ff0f9816 */ /* 0x000fe2000000000f */
[----:B------:R-:W-:Y:S01]  /*24590*/  VIADD R20, R20, UR4 ;  /* 0x0000000414147c36 */ /* 0x000fe20008000000 */
[----:B0-----:R-:W-:Y:S01]  /*245a0*/  ISETP.GE.AND P2, PT, R225, 0x1, PT ;  /* 0x00000001e100780c */ /* 0x001fe20003f46270 */
[----:B------:R-:W-:Y:S02]  /*245b0*/  WARPGROUP.DEPBAR.LE gsb0, 0x0 ;  /* 0x00008000000079c5 */ /* 0x000fe40000010000 */
[----:B------:R-:W-:-:S06]  /*245c0*/  WARPGROUP.ARRIVE ;  /* 0x00000000000079c5 */ /* 0x000fcc0000000000 */
[----:B------:R-:W-:Y:S03]  /*245d0*/  QGMMA.64x128x32.F32.E4M3.E4M3 R24, R200, gdesc[UR4], R24, gsb0 ;  /* 0x01e00004c8187df3 */ /* 0x000fe60008000818 */
[----:B------:R-:W-:Y:S02]  /*245e0*/  WARPGROUP.DEPBAR.LE gsb0, 0x0 ;  /* 0x00008000000079c5 */ /* 0x000fe40000010000 */
[----:B------:R0:W-:Y:S06]  /*245f0*/  BAR.ARV R14, 0x100 ;  /* 0x0004000e0000751d */ /* 0x0001ec0000002000 */
[----:B------:R0:W-:Y:S01]  /*24600*/  @!P1 SYNCS.ARRIVE.TRANS64.RED.A1T0 RZ, [R15+URZ], RZ ;  /* 0x000000ff0fff99a7 */ /* 0x0001e2000810043f */
[----:B------:R-:W-:-:S02]  /*24610*/  IMAD.IADD R200, R233, 0x1, R3 ;  /* 0x00000001e9c87824 */ /* 0x000fc400078e0203 */
[----:B------:R-:W-:Y:S01]  /*24620*/  IMAD.IADD R201, R233, 0x1, R20 ;  /* 0x00000001e9c97824 */ /* 0x000fe200078e0214 */
[----:B------:R-:W-:Y:S06]  /*24630*/  @!P2 BRA `(.L_x_1371) ;  /* 0x00000000005ca947 */ /* 0x000fec0003800000 */
        /* <DEDUP_REMOVED lines=8> */
[----:B0-----:R-:W0:Y:S02]  /*246c0*/  @P2 LDC.64 R14, c[0x0][0x9e8] ;  /* 0x00027a00ff0e2b82 */ /* 0x001e240000000a00 */
[----:B0-----:R-:W-:-:S05]  /*246d0*/  @P2 IMAD.HI.U32 R14, R202, R14, RZ ;  /* 0x0000000eca0e2227 */ /* 0x001fca00078e00ff */
[----:B------:R-:W-:-:S04]  /*246e0*/  @P2 SHF.R.U32.HI R202, RZ, R15, R14 ;  /* 0x0000000fffca2219 */ /* 0x000fc8000001160e */
[----:B------:R-:W-:Y:S01]  /*246f0*/  LOP3.LUT R202, RZ, R202, RZ, 0x33, !PT ;  /* 0x000000caffca7212 */ /* 0x000fe200078e33ff */
[----:B------:R-:W-:Y:S06]  /*24700*/  BRA `(.L_x_1374) ;  /* 0x0000000000187947 */ /* 0x000fec0003800000 */
.L_x_1373:
[----:B------:R-:W-:Y:S02]  /*24710*/  ULDC UR4, c[0x0][0x9e4] ;  /* 0x0002790000047ab9 */ /* 0x000fe40000000800 */
[----:B------:R-:W-:-:S05]  /*24720*/  IMAD.U32 R203, RZ, RZ, UR4 ;  /* 0x00000004ffcb7e24 */ /* 0x000fca000f8e00ff */
[----:B------:R-:W-:-:S13]  /*24730*/  ISETP.NE.AND P2, PT, R203, 0x1, PT ;  /* 0x00000001cb00780c */ /* 0x000fda0003f45270 */
[----:B0-----:R-:W0:Y:S02]  /*24740*/  @P2 LDC.64 R14, c[0x0][0x9e8] ;  /* 0x00027a00ff0e2b82 */ /* 0x001e240000000a00 */
[----:B0-----:R-:W-:-:S05]  /*24750*/  @P2 IMAD.HI.U32 R14, R202, R14, RZ ;  /* 0x0000000eca0e2227 */ /* 0x001fca00078e00ff */
[----:B------:R-:W-:-:S07]  /*24760*/  @P2 SHF.R.U32.HI R202, RZ, R15, R14 ;  /* 0x0000000fffca2219 */ /* 0x000fce000001160e */
.L_x_1374:
[----:B------:R-:W-:Y:S05]  /*24770*/  BSYNC B0 ;  /* 0x0000000000007941 */ /* 0x000fea0003800000 */
.L_x_1372:
[----:B------:R-:W-:-:S05]  /*24780*/  IMAD R202, R202, R203, R21 ;  /* 0x000000cbcaca7224 */ /* 0x000fca00078e0215 */
[----:B------:R-:W-:Y:S02]  /*24790*/  VIADDMNMX R200, R202, R203, R200, PT ;  /* 0x000000cbcac87246 */ /* 0x000fe400038001c8 */
[----:B------:R-:W-:-:S07]  /*247a0*/  VIMNMX R201, R201, R202, !PT ;  /* 0x000000cac9c97248 */ /* 0x000fce0007fe0100 */
.L_x_1371:
[C---:B------:R-:W-:Y:S02]  /*247b0*/  ISETP.GE.AND P2, PT, R0.reuse, 0x2, PT ;  /* 0x000000020000780c */ /* 0x040fe40003f46270 */
[----:B------:R-:W-:Y:S02]  /*247c0*/  LOP3.LUT R17, R17, 0xffffdfff, RZ, 0xc0, !PT ;  /* 0xffffdfff11117812 */ /* 0x000fe400078ec0ff */
[C---:B------:R-:W-:Y:S02]  /*247d0*/  ISETP.GE.AND P3, PT, R0.reuse, 0x9, PT ;  /* 0x000000090000780c */ /* 0x040fe40003f66270 */
[----:B------:R-:W-:Y:S02]  /*247e0*/  ISETP.GE.AND P4, PT, R0, 0x22, PT ;  /* 0x000000220000780c */ /* 0x000fe40003f86270 */
[----:B------:R-:W-:Y:S02]  /*247f0*/  LOP3.LUT R16, R16, 0xfffffffd, RZ, 0xc0, !PT ;  /* 0xfffffffd10107812 */ /* 0x000fe400078ec0ff */
[----:B------:R-:W-:-:S03]  /*24800*/  IADD3 R20, R20, 0x8, R233 ;  /* 0x0000000814147810 */ /* 0x000fc60007ffe0e9 */
[----:B------:R-:W-:Y:S02]  /*24810*/  @P2 LOP3.LUT R17, R17, 0x2000, RZ, 0xfc, !PT ;  /* 0x0000200011112812 */ /* 0x000fe400078efcff */
[----:B------:R-:W-:Y:S02]  /*24820*/  ISETP.GT.AND P2, PT, R201, 0x1, !P2 ;  /* 0x00000001c900780c */ /* 0x000fe40005744270 */
[----:B------:R-:W-:Y:S02]  /*24830*/  LOP3.LUT R17, R17, 0xffffbfff, RZ, 0xc0, !PT ;  /* 0xffffbfff11117812 */ /* 0x000fe400078ec0ff */
[----:B------:R-:W-:Y:S02]  /*24840*/  ISETP.LT.OR P2, PT, R200, 0x2, P2 ;  /* 0x00000002c800780c */ /* 0x000fe40001741670 */
[----:B------:R-:W-:Y:S02]  /*24850*/  @P3 LOP3.LUT R17, R17, 0x4000, RZ, 0xfc, !PT ;  /* 0x0000400011113812 */ /* 0x000fe400078efcff */
[----:B------:R-:W-:-:S02]  /*24860*/  FSEL R185, R185, -INF , !P2 ;  /* 0xff800000b9b97808 */ /* 0x000fc40005000000 */
[----:B------:R-:W-:Y:S02]  /*24870*/  ISETP.GT.AND P2, PT, R201, 0x8, !P3 ;  /* 0x00000008c900780c */ /* 0x000fe40005f44270 */
[----:B------:R-:W-:Y:S02]  /*24880*/  ISETP.GE.AND P3, PT, R0, 0xa, PT ;  /* 0x0000000a0000780c */ /* 0x000fe40003f66270 */
[----:B------:R-:W-:Y:S02]  /*24890*/  ISETP.LT.OR P2, PT, R200, 0x9, P2 ;  /* 0x00000009c800780c */ /* 0x000fe40001741670 */
[----:B------:R-:W-:Y:S02]  /*248a0*/  LOP3.LUT R17, R17, 0xffff7fff, RZ, 0xc0, !PT ;  /* 0xffff7fff11117812 */ /* 0x000fe400078ec0ff */
[----:B------:R-:W-:Y:S02]  /*248b0*/  FSEL R188, R188, -INF , !P2 ;  /* 0xff800000bcbc7808 */ /* 0x000fe40005000000 */
[----:B------:R-:W-:-:S02]  /*248c0*/  ISETP.GT.AND P2, PT, R201, 0x9, !P3 ;  /* 0x00000009c900780c */ /* 0x000fc40005f44270 */
[----:B------:R-:W-:Y:S02]  /*248d0*/  @P4 LOP3.LUT R16, R16, 0x2, RZ, 0xfc, !PT ;  /* 0x0000000210104812 */ /* 0x000fe400078efcff */
[----:B------:R-:W-:Y:S02]  /*248e0*/  ISETP.LT.OR P2, PT, R200, 0xa, P2 ;  /* 0x0000000ac800780c */ /* 0x000fe40001741670 */
[----:B------:R-:W-:Y:S02]  /*248f0*/  @P3 LOP3.LUT R17, R17, 0x8000, RZ, 0xfc, !PT ;  /* 0x0000800011113812 */ /* 0x000fe400078efcff */
[----:B------:R-:W-:Y:S02]  /*24900*/  ISETP.GE.AND P3, PT, R0, 0x11, PT ;  /* 0x000000110000780c */ /* 0x000fe40003f66270 */
[----:B------:R-:W-:Y:S02]  /*24910*/  LOP3.LUT R17, R17, 0xfffeffff, RZ, 0xc0, !PT ;  /* 0xfffeffff11117812 */ /* 0x000fe400078ec0ff */
[----:B------:R-:W-:-:S02]  /*24920*/  FSEL R189, R189, -INF , !P2 ;  /* 0xff800000bdbd7808 */ /* 0x000fc40005000000 */
        /* <DEDUP_REMOVED lines=300> */
[----:B------:R-:W-:Y:S02]  /*25bf0*/  ISETP.GE.AND P6, PT, R0, 0xda, PT ;  /* 0x000000da0000780c */ /* 0x000fe40003fc6270 */
[----:B------:R-:W-:-:S11]  /*25c00*/  IADD3 R0, R3, 0x8, R233 ;  /* 0x0000000803007810 */ /* 0x000fd60007ffe0e9 */
[----:B------:R-:W-:Y:S02]  /*25c10*/  @P6 LOP3.LUT R17, R17, 0x1000, RZ, 0xfc, !PT ;  /* 0x0000100011116812 */ /* 0x000fe400078efcff */
[----:B------:R-:W-:-:S04]  /*25c20*/  ISETP.GT.AND P6, PT, R201, 0xd9, !P6 ;  /* 0x000000d9c900780c */ /* 0x000fc800077c4270 */
[----:B------:R-:W-:-:S04]  /*25c30*/  ISETP.LT.OR P6, PT, R200, 0xda, P6 ;  /* 0x000000dac800780c */ /* 0x000fc800037c1670 */
[----:B------:R-:W-:Y:S02]  /*25c40*/  FSEL R101, R101, -INF , !P6 ;  /* 0xff80000065657808 */ /* 0x000fe40007000000 */
[----:B------:R-:W-:-:S13]  /*25c50*/  ISETP.GE.AND P6, PT, R225, 0x1, PT ;  /* 0x00000001e100780c */ /* 0x000fda0003fc6270 */
[----:B------:R-:W-:Y:S05]  /*25c60*/  @!P6 BRA `(.L_x_1375) ;  /* 0x000000000064e947 */ /* 0x000fea0003800000 */
[----:B------:R-:W-:Y:S01]  /*25c70*/  ISETP.GT.AND P6, PT, R237, -0x1, PT ;  /* 0xffffffffed00780c */ /* 0x000fe20003fc4270 */
[----:B------:R-:W-:-:S12]  /*25c80*/  BSSY B0, `(.L_x_1376) ;  /* 0x0000014000007945 */ /* 0x000fd80003800000 */
[----:B------:R-:W-:Y:S05]  /*25c90*/  @P6 BRA `(.L_x_1377) ;  /* 0x00000000002c6947 */ /* 0x000fea0003800000 */
[----:B------:R-:W-:Y:S01]  /*25ca0*/  ULDC UR4, c[0x0][0x9e4] ;  /* 0x0002790000047ab9 */ /* 0x000fe20000000800 */
[----:B------:R-:W-:Y:S02]  /*25cb0*/  VIADD R200, R233, 0x8 ;  /* 0x00000008e9c87836 */ /* 0x000fe40000000000 */
[----:B------:R-:W-:-:S03]  /*25cc0*/  IMAD.U32 R3, RZ, RZ, UR4 ;  /* 0x00000004ff037e24 */ /* 0x000fc6000f8e00ff */
[----:B------:R-:W-:Y:S02]  /*25cd0*/  IADD3 R200, R200, R227, -R226 ;  /* 0x000000e3c8c87210 */ /* 0x000fe40007ffe8e2 */
[----:B------:R-:W-:Y:S02]  /*25ce0*/  ISETP.NE.AND P6, PT, R3, 0x1, PT ;  /* 0x000000010300780c */ /* 0x000fe40003fc5270 */
[----:B------:R-:W-:-:S11]  /*25cf0*/  LOP3.LUT R200, RZ, R200, RZ, 0x33, !PT ;  /* 0x000000c8ffc87212 */ /* 0x000fd600078e33ff */
[----:B0-----:R-:W0:Y:S02]  /*25d00*/  @P6 LDC.64 R14, c[0x0][0x9e8] ;  /* 0x00027a00ff0e6b82 */ /* 0x001e240000000a00 */
[----:B0-----:R-:W-:-:S05]  /*25d10*/  @P6 IMAD.HI.U32 R14, R200, R14, RZ ;  /* 0x0000000ec80e6227 */ /* 0x001fca00078e00ff */
[----:B------:R-:W-:-:S04]  /*25d20*/  @P6 SHF.R.U32.HI R200, RZ, R15, R14 ;  /* 0x0000000fffc86219 */ /* 0x000fc8000001160e */
[----:B------:R-:W-:Y:S01]  /*25d30*/  LOP3.LUT R200, RZ, R200, RZ, 0x33, !PT ;  /* 0x000000c8ffc87212 */ /* 0x000fe200078e33ff */
[----:B------:R-:W-:Y:S06]  /*25d40*/  BRA `(.L_x_1378) ;  /* 0x00000000001c7947 */ /* 0x000fec0003800000 */
.L_x_1377:
[----:B------:R-:W-:Y:S01]  /*25d50*/  ULDC UR4, c[0x0][0x9e4] ;  /* 0x0002790000047ab9 */ /* 0x000fe20000000800 */
[----:B------:R-:W-:Y:S02]  /*25d60*/  IMAD.MOV.U32 R200, RZ, RZ, R237 ;  /* 0x000000ffffc87224 */ /* 0x000fe400078e00ed */
[----:B------:R-:W-:-:S05]  /*25d70*/  IMAD.U32 R3, RZ, RZ, UR4 ;  /* 0x00000004ff037e24 */ /* 0x000fca000f8e00ff */
[----:B------:R-:W-:-:S13]  /*25d80*/  ISETP.NE.AND P6, PT, R3, 0x1, PT ;  /* 0x000000010300780c */ /* 0x000fda0003fc5270 */
[----:B0-----:R-:W0:Y:S02]  /*25d90*/  @P6 LDC.64 R14, c[0x0][0x9e8] ;  /* 0x00027a00ff0e6b82 */ /* 0x001e240000000a00 */
[----:B0-----:R-:W-:-:S05]  /*25da0*/  @P6 IMAD.HI.U32 R14, R237, R14, RZ ;  /* 0x0000000eed0e6227 */ /* 0x001fca00078e00ff */
[----:B------:R-:W-:-:S07]  /*25db0*/  @P6 SHF.R.U32.HI R200, RZ, R15, R14 ;  /* 0x0000000fffc86219 */ /* 0x000fce000001160e */
.L_x_1378:
[----:B------:R-:W-:Y:S05]  /*25dc0*/  BSYNC B0 ;  /* 0x0000000000007941 */ /* 0x000fea0003800000 */
.L_x_1376:
[----:B------:R-:W-:-:S05]  /*25dd0*/  IMAD R21, R200, R3, R21 ;  /* 0x00000003c8157224 */ /* 0x000fca00078e0215 */
[----:B------:R-:W-:Y:S02]  /*25de0*/  VIADDMNMX R0, R21, R3, R0, PT ;  /* 0x0000000315007246 */ /* 0x000fe40003800100 */
[----:B------:R-:W-:-:S07]  /*25df0*/  VIMNMX R20, R20, R21, !PT ;  /* 0x0000001514147248 */ /* 0x000fce0007fe0100 */
.L_x_1375:
[----:B------:R-:W-:Y:S01]  /*25e00*/  ISETP.GT.AND P2, PT, R20, 0x20, !P2 ;  /* 0x000000201400780c */ /* 0x000fe20005744270 */
[----:B------:R-:W2:Y:S03]  /*25e10*/  LDL.LU R201, [R1] ;  /* 0x0000000001c97983 */ /* 0x000ea60000300800 */
[----:B------:R-:W-:Y:S01]  /*25e20*/  ISETP.LT.OR P2, PT, R0, 0x21, P2 ;  /* 0x000000210000780c */ /* 0x000fe20001741670 */
[----:B------:R-:W3:Y:S01]  /*25e30*/  LDL.LU R200, [R1+0x4] ;  /* 0x0000040001c87983 */ /* 0x000ee20000300800 */
[----:B------:R-:W-:Y:S02]  /*25e40*/  LOP3.LUT P6, RZ, R17, 0x20, RZ, 0xc0, !PT ;  /* 0x0000002011ff7812 */ /* 0x000fe400078cc0ff */
[----:B------:R-:W-:Y:S02]  /*25e50*/  FSEL R170, R170, -INF , !P2 ;  /* 0xff800000aaaa7808 */ /* 0x000fe40005000000 */
[----:B------:R-:W-:-:S02]  /*25e60*/  LOP3.LUT P2, RZ, R16, 0x2, RZ, 0xc0, !PT ;  /* 0x0000000210ff7812 */ /* 0x000fc4000784c0ff */
[C---:B------:R-:W-:Y:S02]  /*25e70*/  ISETP.GT.AND P3, PT, R20.reuse, 0xd0, !P3 ;  /* 0x000000d01400780c */ /* 0x040fe40005f64270 */
[----:B------:R-:W-:Y:S02]  /*25e80*/  ISETP.GT.AND P2, PT, R20, 0x21, !P2 ;  /* 0x000000211400780c */ /* 0x000fe40005744270 */
[C---:B------:R-:W-:Y:S02]  /*25e90*/  ISETP.LT.OR P3, PT, R0.reuse, 0xd1, P3 ;  /* 0x000000d10000780c */ /* 0x040fe40001f61670 */
[----:B------:R-:W-:Y:S02]  /*25ea0*/  ISETP.LT.OR P2, PT, R0, 0x22, P2 ;  /* 0x000000220000780c */ /* 0x000fe40001741670 */
[----:B------:R-:W-:Y:S02]  /*25eb0*/  FSEL R98, R98, -INF , !P3 ;  /* 0xff80000062627808 */ /* 0x000fe40005800000 */
[----:B------:R-:W-:-:S02]  /*25ec0*/  FSEL R171, R171, -INF , !P2 ;  /* 0xff800000abab7808 */ /* 0x000fc40005000000 */
[----:B------:R-:W-:Y:S02]  /*25ed0*/  LOP3.LUT P2, RZ, R16, 0x4, RZ, 0xc0, !PT ;  /* 0x0000000410ff7812 */ /* 0x000fe4000784c0ff */
[C---:B------:R-:W-:Y:S02]  /*25ee0*/  ISETP.GT.AND P4, PT, R20.reuse, 0xd1, !P4 ;  /* 0x000000d11400780c */ /* 0x040fe40006784270 */
[C---:B------:R-:W-:Y:S02]  /*25ef0*/  ISETP.GT.AND P2, PT, R20.reuse, 0x28, !P2 ;  /* 0x000000281400780c */ /* 0x040fe40005744270 */
[----:B------:R-:W-:Y:S02]  /*25f00*/  ISETP.GT.AND P5, PT, R20, 0xd8, !P5 ;  /* 0x000000d81400780c */ /* 0x000fe40006fa4270 */
[C---:B------:R-:W-:Y:S02]  /*25f10*/  ISETP.LT.OR P2, PT, R0.reuse, 0x29, P2 ;  /* 0x000000290000780c */ /* 0x040fe40001741670 */
[----:B------:R-:W-:-:S02]  /*25f20*/  ISETP.LT.OR P4, PT, R0, 0xd2, P4 ;  /* 0x000000d20000780c */ /* 0x000fc40002781670 */
[----:B------:R-:W-:Y:S02]  /*25f30*/  FSEL R174, R174, -INF , !P2 ;  /* 0xff800000aeae7808 */ /* 0x000fe40005000000 */
[----:B------:R-:W-:Y:S02]  /*25f40*/  LOP3.LUT P2, RZ, R16, 0x8, RZ, 0xc0, !PT ;  /* 0x0000000810ff7812 */ /* 0x000fe4000784c0ff */
[----:B------:R-:W-:Y:S02]  /*25f50*/  ISETP.LT.OR P5, PT, R0, 0xd9, P5 ;  /* 0x000000d90000780c */ /* 0x000fe40002fa1670 */
[----:B------:R-:W-:Y:S02]  /*25f60*/  ISETP.GT.AND P2, PT, R20, 0x29, !P2 ;  /* 0x000000291400780c */ /* 0x000fe40005744270 */
[----:B------:R-:W-:Y:S02]  /*25f70*/  FSEL R99, R99, -INF , !P4 ;  /* 0xff80000063637808 */ /* 0x000fe40006000000 */
        /* <DEDUP_REMOVED lines=75> */
[----:B------:R-:W-:Y:S02]  /*26430*/  ISETP.GT.AND P2, PT, R20, 0x78, !P2 ;  /* 0x000000781400780c */ /* 0x000fe40005744270 */
[----:B--2---:R-:W-:Y:S02]  /*26440*/  FMNMX.FTZ R3, R184, R201, !PT ;  /* 0x000000c9b8037209 */ /* 0x004fe40007810000 */
        /* <DEDUP_REMOVED lines=134> */
[----:B------:R-:W-:-:S03]  /*26cb0*/  ISETP.GT.AND P2, PT, R20, 0x9, !P2 ;  /* 0x000000091400780c */ /* 0x000fc60005744270 */
[----:B0-----:R-:W0:Y:S01]  /*26cc0*/  SHFL.BFLY PT, R14, R3, 0x2, 0x1f ;  /* 0x0c401f00030e7f89 */ /* 0x001e2200000e0000 */
[----:B------:R-:W-:-:S04]  /*26cd0*/  ISETP.LT.OR P2, PT, R0, 0xa, P2 ;  /* 0x0000000a0000780c */ /* 0x000fc80001741670 */
[----:B------:R-:W-:Y:S02]  /*26ce0*/  FSEL R191, R191, -INF , !P2 ;  /* 0xff800000bfbf7808 */ /* 0x000fe40005000000 */
[----:B------:R-:W-:-:S04]  /*26cf0*/  LOP3.LUT P2, RZ, R17, 0x10000, RZ, 0xc0, !PT ;  /* 0x0001000011ff7812 */ /* 0x000fc8000784c0ff */
[----:B------:R-:W-:-:S04]  /*26d00*/  ISETP.GT.AND P2, PT, R20, 0x10, !P2 ;  /* 0x000000101400780c */ /* 0x000fc80005744270 */
[----:B------:R-:W-:-:S04]  /*26d10*/  ISETP.LT.OR P2, PT, R0, 0x11, P2 ;  /* 0x000000110000780c */ /* 0x000fc80001741670 */
[----:B------:R-:W-:Y:S02]  /*26d20*/  FSEL R194, R194, -INF , !P2 ;  /* 0xff800000c2c27808 */ /* 0x000fe40005000000 */
[----:B------:R-:W-:Y:S02]  /*26d30*/  LOP3.LUT P2, RZ, R17, 0x80000, RZ, 0xc0, !PT ;  /* 0x0008000011ff7812 */ /* 0x000fe4000784c0ff */
[----:B0-----:R-:W-:Y:S02]  /*26d40*/  FMNMX.FTZ R3, R3, R14, !PT ;  /* 0x0000000e03037209 */ /* 0x001fe40007810000 */
[----:B------:R-:W-:-:S03]  /*26d50*/  ISETP.GT.AND P2, PT, R20, 0x11, !P2 ;  /* 0x000000111400780c */ /* 0x000fc60005744270 */
[----:B------:R-:W0:Y:S01]  /*26d60*/  SHFL.BFLY PT, R14, R3, 0x1, 0x1f ;  /* 0x0c201f00030e7f89 */ /* 0x000e2200000e0000 */
        /* <DEDUP_REMOVED lines=33> */
[----:B------:R-:W-:Y:S02]  /*26f80*/  ISETP.LT.OR P3, PT, R0, 0xda, P3 ;  /* 0x000000da0000780c */ /* 0x000fe40001f61670 */
[----:B---3--:R-:W-:Y:S02]  /*26f90*/  FMNMX.FTZ R0, R186, R200, !PT ;  /* 0x000000c8ba007209 */ /* 0x008fe40007810000 */
[----:B------:R-:W-:Y:S02]  /*26fa0*/  FSETP.NEU.FTZ.AND P2, PT, R3, -INF , PT ;  /* 0xff8000000300780b */ /* 0x000fe40003f5d000 */
[----:B------:R-:W-:Y:S02]  /*26fb0*/  FMNMX.FTZ R0, R187, R0, !PT ;  /* 0x00000000bb007209 */ /* 0x000fe40007810000 */
[----:B------:R-:W-:Y:S02]  /*26fc0*/  FSEL R15, R15, RZ, P2 ;  /* 0x000000ff0f0f7208 */ /* 0x000fe40001000000 */
[----:B------:R-:W-:-:S02]  /*26fd0*/  FMNMX.FTZ R0, R190, R0, !PT ;  /* 0x00000000be007209 */ /* 0x000fc40007810000 */
[----:B------:R-:W-:Y:S01]  /*26fe0*/  FSEL R103, R103, -INF , !P3 ;  /* 0xff80000067677808 */ /* 0x000fe20005800000 */
        /* <DEDUP_REMOVED lines=81> */
[----:B------:R1:W-:Y:S03]  /*27500*/  MUFU.EX2 R101, R15 ;  /* 0x0000000f00657308 */ /* 0x0003e60000000800 */
        /* <DEDUP_REMOVED lines=45> */
[----:B------:R-:W-:-:S05]  /*277e0*/  FMNMX.FTZ R0, R103, R0, !PT ;  /* 0x0000000067007209 */ /* 0x000fca0007810000 */
[----:B0-----:R-:W0:Y:S01]  /*277f0*/  SHFL.BFLY PT, R181, R0, 0x2, 0x1f ;  /* 0x0c401f0000b57f89 */ /* 0x001e2200000e0000 */
        /* <DEDUP_REMOVED lines=11> */
[----:B------:R-:W-:Y:S01]  /*278b0*/  FSETP.NEU.FTZ.AND P2, PT, R0, -INF , PT ;  /* 0xff8000000000780b */ /* 0x000fe20003f5d000 */
[----:B-1----:R-:W-:Y:S02]  /*278c0*/  FFMA.FTZ R15, R2, R0, -8 ;  /* 0xc1000000020f7423 */ /* 0x002fe40000010000 */
[----:B------:R-:W-:Y:S01]  /*278d0*/  MUFU.EX2 R165, R165 ;  /* 0x000000a500a57308 */ /* 0x000fe20000000800 */
[----:B------:R-:W-:-:S04]  /*278e0*/  FADD.FTZ R181, -R181, R201 ;  /* 0x000000c9b5b57221 */ /* 0x000fc80000010100 */
[C---:B------:R-:W-:Y:S01]  /*278f0*/  FMUL.FTZ R196, R2.reuse, R181 ;  /* 0x000000b502c47220 */ /* 0x040fe20000410000 */
[----:B------:R-:W-:Y:S02]  /*27900*/  FSEL R181, R15, RZ, P2 ;  /* 0x000000ff0fb57208 */ /* 0x000fe40001000000 */
[----:B------:R-:W-:Y:S03]  /*27910*/  MUFU.EX2 R136, R136 ;  /* 0x0000008800887308 */ /* 0x000fe60000000800 */
[----:B------:R-:W-:-:S01]  /*27920*/  FFMA.FTZ R197, R2, R199, -R181 ;  /* 0x000000c702c57223 */ /* 0x000fc200000108b5 */
[C-C-:B------:R-:W-:Y:S01]  /*27930*/  FFMA.FTZ R186, R2.reuse, R186, -R181.reuse ;  /* 0x000000ba02ba7223 */ /* 0x140fe200000108b5 */
[----:B------:R-:W-:-:S01]  /*27940*/  FFMA.FTZ R187, R2, R187, -R181 ;  /* 0x000000bb02bb7223 */ /* 0x000fc200000108b5 */
[C-C-:B------:R-:W-:Y:S01]  /*27950*/  FFMA.FTZ R190, R2.reuse, R190, -R181.reuse ;  /* 0x000000be02be7223 */ /* 0x140fe200000108b5 */
[----:B------:R-:W-:-:S01]  /*27960*/  FFMA.FTZ R191, R2, R191, -R181 ;  /* 0x000000bf02bf7223 */ /* 0x000fc200000108b5 */
[----:B------:R0:W1:Y:S01]  /*27970*/  MUFU.EX2 R15, R196 ;  /* 0x000000c4000f7308 */ /* 0x0000620000000800 */
        /* <DEDUP_REMOVED lines=8> */
[----:B0-----:R-:W-:-:S01]  /*27a00*/  FFMA.FTZ R196, R2, R198, -R181 ;  /* 0x000000c602c47223 */ /* 0x001fc200000108b5 */
[--C-:B------:R-:W-:Y:S01]  /*27a10*/  FFMA.FTZ R198, R2, R142, -R181.reuse ;  /* 0x0000008e02c67223 */ /* 0x100fe200000108b5 */
[----:B------:R-:W-:Y:S01]  /*27a20*/  FSEL R142, R0, RZ, P2 ;  /* 0x000000ff008e7208 */ /* 0x000fe20001000000 */
[C-C-:B------:R-:W-:Y:S01]  /*27a30*/  FFMA.FTZ R179, R2.reuse, R179, -R181.reuse ;  /* 0x000000b302b37223 */ /* 0x140fe200000108b5 */
[----:B------:R-:W-:-:S01]  /*27a40*/  FFMA.FTZ R182, R2, R182, -R181 ;  /* 0x000000b602b67223 */ /* 0x000fc200000108b5 */
[C-C-:B------:R-:W-:Y:S01]  /*27a50*/  FFMA.FTZ R183, R2.reuse, R183, -R181.reuse ;  /* 0x000000b702b77223 */ /* 0x140fe200000108b5 */
[----:B------:R-:W-:-:S01]  /*27a60*/  FFMA.FTZ R154, R2, R154, -R181 ;  /* 0x0000009a029a7223 */ /* 0x000fc200000108b5 */
[----:B------:R-:W-:Y:S01]  /*27a70*/  FADD.FTZ R142, -R142, R200 ;  /* 0x000000c88e8e7221 */ /* 0x000fe20000010100 */
[----:B------:R-:W-:Y:S01]  /*27a80*/  MUFU.EX2 R187, R187 ;  /* 0x000000bb00bb7308 */ /* 0x000fe20000000800 */
[----:B------:R-:W1:Y:S01]  /*27a90*/  LDL.LU R200, [R1+0xc] ;  /* 0x00000c0001c87983 */ /* 0x000e620000300800 */
[----:B------:R-:W-:-:S01]  /*27aa0*/  FFMA.FTZ R155, R2, R155, -R181 ;  /* 0x0000009b029b7223 */ /* 0x000fc200000108b5 */
[C-C-:B------:R-:W-:Y:S01]  /*27ab0*/  FFMA.FTZ R158, R2.reuse, R158, -R181.reuse ;  /* 0x0000009e029e7223 */ /* 0x140fe200000108b5 */
[----:B------:R-:W-:-:S01]  /*27ac0*/  FFMA.FTZ R159, R2, R159, -R181 ;  /* 0x0000009f029f7223 */ /* 0x000fc200000108b5 */
[----:B------:R-:W2:Y:S01]  /*27ad0*/  LDL.LU R199, [R1+0x8] ;  /* 0x0000080001c77983 */ /* 0x000ea20000300800 */
[C---:B------:R-:W-:Y:S01]  /*27ae0*/  FMUL.FTZ R142, R2.reuse, R142 ;  /* 0x0000008e028e7220 */ /* 0x040fe20000410000 */
[C-C-:B------:R-:W-:Y:S01]  /*27af0*/  FFMA.FTZ R162, R2.reuse, R162, -R181.reuse ;  /* 0x000000a202a27223 */ /* 0x140fe200000108b5 */
[----:B------:R-:W-:Y:S01]  /*27b00*/  MUFU.EX2 R190, R190 ;  /* 0x000000be00be7308 */ /* 0x000fe20000000800 */
[----:B------:R-:W-:-:S01]  /*27b10*/  FFMA.FTZ R163, R2, R163, -R181 ;  /* 0x000000a302a37223 */ /* 0x000fc200000108b5 */
[C-C-:B------:R-:W-:Y:S01]  /*27b20*/  FFMA.FTZ R166, R2.reuse, R166, -R181.reuse ;  /* 0x000000a602a67223 */ /* 0x140fe200000108b5 */
[----:B------:R-:W-:-:S01]  /*27b30*/  FFMA.FTZ R167, R2, R167, -R181 ;  /* 0x000000a702a77223 */ /* 0x000fc200000108b5 */
[C-C-:B------:R-:W-:Y:S01]  /*27b40*/  FFMA.FTZ R138, R2.reuse, R138, -R181.reuse ;  /* 0x0000008a028a7223 */ /* 0x140fe200000108b5 */
[----:B------:R-:W-:-:S03]  /*27b50*/  FFMA.FTZ R139, R2, R139, -R181 ;  /* 0x0000008b028b7223 */ /* 0x000fc600000108b5 */
[----:B------:R-:W2:Y:S01]  /*27b60*/  MUFU.EX2 R142, R142 ;  /* 0x0000008e008e7308 */ /* 0x000ea20000000800 */
[----:B------:R-:W-:-:S01]  /*27b70*/  FFMA.FTZ R143, R2, R143, -R181 ;  /* 0x0000008f028f7223 */ /* 0x000fc200000108b5 */
[C-C-:B------:R-:W-:Y:S01]  /*27b80*/  FFMA.FTZ R146, R2.reuse, R146, -R181.reuse ;  /* 0x0000009202927223 */ /* 0x140fe200000108b5 */
[----:B------:R-:W-:-:S01]  /*27b90*/  FFMA.FTZ R147, R2, R147, -R181 ;  /* 0x0000009302937223 */ /* 0x000fc200000108b5 */
[C-C-:B------:R-:W-:Y:S01]  /*27ba0*/  FFMA.FTZ R150, R2.reuse, R150, -R181.reuse ;  /* 0x0000009602967223 */ /* 0x140fe200000108b5 */
[----:B------:R-:W-:-:S03]  /*27bb0*/  FFMA.FTZ R151, R2, R151, -R181 ;  /* 0x0000009702977223 */ /* 0x000fc600000108b5 */
        /* <DEDUP_REMOVED lines=24> */
[----:B------:R-:W-:Y:S01]  /*27d40*/  FFMA.FTZ R103, R2, R103, -R181 ;  /* 0x0000006702677223 */ /* 0x000fe200000108b5 */
[----:B------:R-:W3:Y:S08]  /*27d50*/  MUFU.EX2 R194, R194 ;  /* 0x000000c200c27308 */ /* 0x000ef00000000800 */
[----:B------:R-:W4:Y:S08]  /*27d60*/  MUFU.EX2 R195, R195 ;  /* 0x000000c300c37308 */ /* 0x000f300000000800 */
[----:B------:R-:W5:Y:S08]  /*27d70*/  MUFU.EX2 R196, R196 ;  /* 0x000000c400c47308 */ /* 0x000f700000000800 */
        /* <DEDUP_REMOVED lines=23> */
[----:B------:R-:W-:Y:S08]  /*27ef0*/  MUFU.EX2 R144, R144 ;  /* 0x0000009000907308 */ /* 0x000ff00000000800 */
[----:B------:R-:W-:Y:S08]  /*27f00*/  MUFU.EX2 R145, R145 ;  /* 0x0000009100917308 */ /* 0x000ff00000000800 */
[----:B------:R-:W-:Y:S08]  /*27f10*/  MUFU.EX2 R148, R148 ;  /* 0x0000009400947308 */ /* 0x000ff00000000800 */
[----:B------:R-:W-:Y:S08]  /*27f20*/  MUFU.EX2 R149, R149 ;  /* 0x0000009500957308 */ /* 0x000ff00000000800 */
[----:B------:R-:W-:Y:S08]  /*27f30*/  MUFU.EX2 R120, R120 ;  /* 0x0000007800787308 */ /* 0x000ff00000000800 */
[----:B------:R-:W-:Y:S01]  /*27f40*/  MUFU.EX2 R121, R121 ;  /* 0x0000007900797308 */ /* 0x000fe20000000800 */
[----:B-1----:R-:W-:-:S01]  /*27f50*/  FFMA.FTZ R181, R15, R200, R14 ;  /* 0x000000c80fb57223 */ /* 0x002fc2000001000e */
[----:B--2---:R-:W-:-:S03]  /*27f60*/  FFMA.FTZ R199, R142, R199, R186 ;  /* 0x000000c78ec77223 */ /* 0x004fc600000100ba */
[----:B------:R-:W-:-:S03]  /*27f70*/  FADD.FTZ R181, R21, R181 ;  /* 0x000000b515b57221 */ /* 0x000fc60000010000 */
[----:B------:R-:W-:Y:S01]  /*27f80*/  MUFU.EX2 R124, R124 ;  /* 0x0000007c007c7308 */ /* 0x000fe20000000800 */
[----:B------:R-:W-:-:S01]  /*27f90*/  FADD.FTZ R199, R187, R199 ;  /* 0x000000c7bbc77221 */ /* 0x000fc20000010000 */
[----:B------:R-:W-:-:S03]  /*27fa0*/  FADD.FTZ R181, R184, R181 ;  /* 0x000000b5b8b57221 */ /* 0x000fc60000010000 */
[----:B------:R-:W-:Y:S01]  /*27fb0*/  FADD.FTZ R199, R190, R199 ;  /* 0x000000c7bec77221 */ /* 0x000fe20000010000 */
[----:B------:R-:W-:-:S02]  /*27fc0*/  FADD.FTZ R181, R185, R181 ;  /* 0x000000b5b9b57221 */ /* 0x000fc40000010000 */
[----:B------:R-:W-:Y:S01]  /*27fd0*/  MUFU.EX2 R125, R125 ;  /* 0x0000007d007d7308 */ /* 0x000fe20000000800 */
[----:B0-----:R-:W-:-:S01]  /*27fe0*/  FADD.FTZ R199, R191, R199 ;  /* 0x000000c7bfc77221 */ /* 0x001fc20000010000 */
[----:B------:R-:W-:-:S03]  /*27ff0*/  FADD.FTZ R181, R188, R181 ;  /* 0x000000b5bcb57221 */ /* 0x000fc60000010000 */
[----:B---3--:R-:W-:Y:S01]  /*28000*/  FADD.FTZ R199, R194, R199 ;  /* 0x000000c7c2c77221 */ /* 0x008fe20000010000 */
[----:B------:R-:W-:-:S02]  /*28010*/  FADD.FTZ R181, R189, R181 ;  /* 0x000000b5bdb57221 */ /* 0x000fc40000010000 */
[----:B------:R-:W-:Y:S01]  /*28020*/  MUFU.EX2 R128, R128 ;  /* 0x0000008000807308 */ /* 0x000fe20000000800 */
[----:B----4-:R-:W-:-:S01]  /*28030*/  FADD.FTZ R199, R195, R199 ;  /* 0x000000c7c3c77221 */ /* 0x010fc20000010000 */
[----:B------:R-:W-:-:S03]  /*28040*/  FADD.FTZ R181, R192, R181 ;  /* 0x000000b5c0b57221 */ /* 0x000fc60000010000 */
[----:B-----5:R-:W-:Y:S01]  /*28050*/  FADD.FTZ R199, R196, R199 ;  /* 0x000000c7c4c77221 */ /* 0x020fe20000010000 */
[----:B------:R-:W-:-:S02]  /*28060*/  FADD.FTZ R181, R193, R181 ;  /* 0x000000b5c1b57221 */ /* 0x000fc40000010000 */
[----:B------:R-:W-:Y:S01]  /*28070*/  MUFU.EX2 R129, R129 ;  /* 0x0000008100817308 */ /* 0x000fe20000000800 */
[----:B------:R-:W-:-:S01]  /*28080*/  FADD.FTZ R199, R197, R199 ;  /* 0x000000c7c5c77221 */ /* 0x000fc20000010000 */
[----:B------:R-:W-:-:S03]  /*28090*/  FADD.FTZ R181, R168, R181 ;  /* 0x000000b5a8b57221 */ /* 0x000fc60000010000 */
[----:B------:R-:W-:Y:S01]  /*280a0*/  FADD.FTZ R199, R170, R199 ;  /* 0x000000c7aac77221 */ /* 0x000fe20000010000 */
        /* <DEDUP_REMOVED lines=36> */
[----:B------:R-:W0:Y:S01]  /*282f0*/  MUFU.EX2 R143, R143 ;  /* 0x0000008f008f7308 */ /* 0x000e220000000800 */
[----:B------:R-:W-:-:S01]  /*28300*/  FADD.FTZ R199, R167, R199 ;  /* 0x000000c7a7c77221 */ /* 0x000fc20000010000 */
[----:B------:R-:W-:-:S03]  /*28310*/  FADD.FTZ R181, R136, R181 ;  /* 0x000000b588b57221 */ /* 0x000fc60000010000 */
[----:B------:R-:W-:-:S03]  /*28320*/  FADD.FTZ R199, R138, R199 ;  /* 0x000000c78ac77221 */ /* 0x000fc60000010000 */
[----:B------:R-:W1:Y:S01]  /*28330*/  MUFU.EX2 R146, R146 ;  /* 0x0000009200927308 */ /* 0x000e620000000800 */
[----:B------:R-:W-:-:S01]  /*28340*/  FADD.FTZ R181, R137, R181 ;  /* 0x000000b589b57221 */ /* 0x000fc20000010000 */
[----:B------:R-:W-:-:S06]  /*28350*/  FADD.FTZ R199, R139, R199 ;  /* 0x000000c78bc77221 */ /* 0x000fcc0000010000 */
[----:B------:R-:W2:Y:S01]  /*28360*/  MUFU.EX2 R147, R147 ;  /* 0x0000009300937308 */ /* 0x000ea20000000800 */
[----:B------:R-:W-:-:S01]  /*28370*/  FADD.FTZ R181, R140, R181 ;  /* 0x000000b58cb57221 */ /* 0x000fc20000010000 */
[----:B------:R-:W-:-:S06]  /*28380*/  FADD.FTZ R199, R198, R199 ;  /* 0x000000c7c6c77221 */ /* 0x000fcc0000010000 */
[----:B------:R-:W3:Y:S01]  /*28390*/  MUFU.EX2 R150, R150 ;  /* 0x0000009600967308 */ /* 0x000ee20000000800 */
[----:B------:R-:W-:-:S01]  /*283a0*/  FADD.FTZ R181, R141, R181 ;  /* 0x000000b58db57221 */ /* 0x000fc20000010000 */
[----:B0-----:R-:W-:-:S06]  /*283b0*/  FADD.FTZ R199, R143, R199 ;  /* 0x000000c78fc77221 */ /* 0x001fcc0000010000 */
[----:B------:R-:W0:Y:S01]  /*283c0*/  MUFU.EX2 R151, R151 ;  /* 0x0000009700977308 */ /* 0x000e220000000800 */
[----:B------:R-:W-:-:S01]  /*283d0*/  FADD.FTZ R181, R144, R181 ;  /* 0x000000b590b57221 */ /* 0x000fc20000010000 */
[----:B-1----:R-:W-:-:S06]  /*283e0*/  FADD.FTZ R199, R146, R199 ;  /* 0x000000c792c77221 */ /* 0x002fcc0000010000 */
[----:B------:R-:W1:Y:S01]  /*283f0*/  MUFU.EX2 R122, R122 ;  /* 0x0000007a007a7308 */ /* 0x000e620000000800 */
[----:B------:R-:W-:-:S01]  /*28400*/  FADD.FTZ R181, R145, R181 ;  /* 0x000000b591b57221 */ /* 0x000fc20000010000 */
[----:B--2---:R-:W-:-:S06]  /*28410*/  FADD.FTZ R199, R147, R199 ;  /* 0x000000c793c77221 */ /* 0x004fcc0000010000 */
[----:B------:R-:W2:Y:S01]  /*28420*/  MUFU.EX2 R123, R123 ;  /* 0x0000007b007b7308 */ /* 0x000ea20000000800 */
[----:B------:R-:W-:-:S01]  /*28430*/  FADD.FTZ R181, R148, R181 ;  /* 0x000000b594b57221 */ /* 0x000fc20000010000 */
[----:B---3--:R-:W-:-:S06]  /*28440*/  FADD.FTZ R199, R150, R199 ;  /* 0x000000c796c77221 */ /* 0x008fcc0000010000 */
        /* <DEDUP_REMOVED lines=42> */
[----:B------:R-:W1:Y:S08]  /*286f0*/  MUFU.EX2 R117, R117 ;  /* 0x0000007500757308 */ /* 0x000e700000000800 */
[----:B------:R-:W4:Y:S01]  /*28700*/  MUFU.EX2 R119, R119 ;  /* 0x0000007700777308 */ /* 0x000f220000000800 */
[----:B------:R-:W-:-:S01]  /*28710*/  FADD.FTZ R181, R113, R181 ;  /* 0x000000b571b57221 */ /* 0x000fc20000010000 */
[----:B--2---:R-:W-:-:S06]  /*28720*/  FADD.FTZ R199, R115, R199 ;  /* 0x000000c773c77221 */ /* 0x004fcc0000010000 */
[----:B------:R-:W2:Y:S08]  /*28730*/  MUFU.EX2 R88, R88 ;  /* 0x0000005800587308 */ /* 0x000eb00000000800 */
[----:B------:R-:W5:Y:S01]  /*28740*/  MUFU.EX2 R90, R90 ;  /* 0x0000005a005a7308 */ /* 0x000f620000000800 */
[----:B---3--:R-:W-:-:S01]  /*28750*/  FADD.FTZ R181, R116, R181 ;  /* 0x000000b574b57221 */ /* 0x008fc20000010000 */
[----:B0-----:R-:W-:-:S06]  /*28760*/  FADD.FTZ R199, R118, R199 ;  /* 0x000000c776c77221 */ /* 0x001fcc0000010000 */
[----:B------:R-:W0:Y:S08]  /*28770*/  MUFU.EX2 R89, R89 ;  /* 0x0000005900597308 */ /* 0x000e300000000800 */
[----:B------:R-:W3:Y:S01]  /*28780*/  MUFU.EX2 R91, R91 ;  /* 0x0000005b005b7308 */ /* 0x000ee20000000800 */
[----:B-1----:R-:W-:-:S01]  /*28790*/  FADD.FTZ R181, R117, R181 ;  /* 0x000000b575b57221 */ /* 0x002fc20000010000 */
[----:B----4-:R-:W-:-:S06]  /*287a0*/  FADD.FTZ R199, R119, R199 ;  /* 0x000000c777c77221 */ /* 0x010fcc0000010000 */
[----:B------:R-:W1:Y:S08]  /*287b0*/  MUFU.EX2 R92, R92 ;  /* 0x0000005c005c7308 */ /* 0x000e700000000800 */
[----:B------:R-:W4:Y:S01]  /*287c0*/  MUFU.EX2 R94, R94 ;  /* 0x0000005e005e7308 */ /* 0x000f220000000800 */
[----:B--2---:R-:W-:-:S01]  /*287d0*/  FADD.FTZ R181, R88, R181 ;  /* 0x000000b558b57221 */ /* 0x004fc20000010000 */
[----:B-----5:R-:W-:-:S06]  /*287e0*/  FADD.FTZ R199, R90, R199 ;  /* 0x000000c75ac77221 */ /* 0x020fcc0000010000 */
[----:B------:R-:W2:Y:S08]  /*287f0*/  MUFU.EX2 R93, R93 ;  /* 0x0000005d005d7308 */ /* 0x000eb00000000800 */
[----:B------:R-:W5:Y:S01]  /*28800*/  MUFU.EX2 R95, R95 ;  /* 0x0000005f005f7308 */ /* 0x000f620000000800 */
[----:B0-----:R-:W-:-:S01]  /*28810*/  FADD.FTZ R181, R89, R181 ;  /* 0x000000b559b57221 */ /* 0x001fc20000010000 */
[----:B---3--:R-:W-:-:S06]  /*28820*/  FADD.FTZ R199, R91, R199 ;  /* 0x000000c75bc77221 */ /* 0x008fcc0000010000 */
        /* <DEDUP_REMOVED lines=12> */
[----:B------:R-:W0:Y:S01]  /*288f0*/  MUFU.EX2 R103, R103 ;  /* 0x0000006700677308 */ /* 0x000e220000000800 */
[----:B-1----:R-:W-:-:S01]  /*28900*/  FADD.FTZ R181, R97, R181 ;  /* 0x000000b561b57221 */ /* 0x002fc20000010000 */
[----:B----4-:R-:W-:-:S03]  /*28910*/  FADD.FTZ R199, R99, R199 ;  /* 0x000000c763c77221 */ /* 0x010fc60000010000 */
[----:B--2---:R-:W-:Y:S01]  /*28920*/  FADD.FTZ R181, R100, R181 ;  /* 0x000000b564b57221 */ /* 0x004fe20000010000 */
[----:B-----5:R-:W-:-:S03]  /*28930*/  FADD.FTZ R199, R108, R199 ;  /* 0x000000c76cc77221 */ /* 0x020fc60000010000 */
[----:B------:R-:W-:Y:S01]  /*28940*/  FADD.FTZ R200, R101, R181 ;  /* 0x000000b565c87221 */ /* 0x000fe20000010000 */
[----:B0-----:R-:W-:-:S05]  /*28950*/  FADD.FTZ R181, R103, R199 ;  /* 0x000000c767b57221 */ /* 0x001fca0000010000 */
[----:B------:R0:W-:Y:S04]  /*28960*/  STL [R1+0x8], R181 ;  /* 0x000008b501007387 */ /* 0x0001e80000100800 */
[----:B------:R0:W-:Y:S01]  /*28970*/  STL [R1+0xc], R200 ;  /* 0x00000cc801007387 */ /* 0x0001e20000100800 */
[----:B------:R-:W-:Y:S05]  /*28980*/  @!P0 BRA `(.L_x_1379) ;  /* 0x0000000000048947 */ /* 0x000fea0003800000 */
[----:B------:R-:W-:Y:S01]  /*28990*/  BPT.TRAP 0x1 ;  /* 0x000000040000795c */ /* 0x000fe20000300000 */
.L_x_1379:
[----:B0-----:R-:W2:Y:S01]  /*289a0*/  LDL R181, [R1+0x68] ;  /* 0x0000680001b57983 */ /* 0x001ea20000100800 */
[----:B------:R-:W-:Y:S02]  /*289b0*/  F2FP.SATFINITE.E4M3.F32.PACK_AB_MERGE_C R184, R185, R184, RZ ;  /* 0x000000b8b9b8723e */ /* 0x000fe400048070ff */
[----:B--2---:R-:W-:Y:S02]  /*289c0*/  R2UR UR4, R181 ;  /* 0x00000000b50472ca */ /* 0x004fe400000e0000 */
[----:B------:R-:W2:Y:S01]  /*289d0*/  LDL R181, [R1+0x60] ;  /* 0x0000600001b57983 */ /* 0x000ea20000100800 */
[----:B------:R-:W-:Y:S01]  /*289e0*/  IMAD R13, R13, 0x8, R18 ;  /* 0x000000080d0d7824 */ /* 0x000fe200078e0212 */
[----:B------:R-:W-:Y:S01]  /*289f0*/  F2FP.SATFINITE.E4M3.F32.PACK_AB_MERGE_C R224, R21, R14, R184 ;  /* 0x0000000e15e0723e */ /* 0x000fe200048070b8 */
[-C--:B------:R-:W-:Y:S01]  /*28a00*/  FMUL.FTZ R24, R24, R15.reuse ;  /* 0x0000000f18187220 */ /* 0x080fe20000410000 */
[----:B------:R1:W-:Y:S01]  /*28a10*/  STL [R1+0x4], R0 ;  /* 0x0000040001007387 */ /* 0x0003e20000100800 */
[----:B------:R-:W-:Y:S01]  /*28a20*/  VIADD R13, R13, 0x2e860 ;  /* 0x0002e8600d0d7836 */ /* 0x000fe20000000000 */
[----:B------:R-:W-:Y:S01]  /*28a30*/  F2FP.SATFINITE.E4M3.F32.PACK_AB_MERGE_C R190, R191, R190, RZ ;  /* 0x000000bebfbe723e */ /* 0x000fe200048070ff */
[-C--:B------:R-:W-:Y:S01]  /*28a40*/  FMUL.FTZ R25, R25, R15.reuse ;  /* 0x0000000f19197220 */ /* 0x080fe20000410000 */
[----:B------:R1:W-:Y:S01]  /*28a50*/  STL [R1], R3 ;  /* 0x0000000301007387 */ /* 0x0003e20000100800 */
[----:B------:R-:W-:Y:S01]  /*28a60*/  F2FP.SATFINITE.E4M3.F32.PACK_AB_MERGE_C R192, R193, R192, RZ ;  /* 0x000000c0c1c0723e */ /* 0x000fe200048070ff */
[-C--:B------:R-:W-:Y:S01]  /*28a70*/  FMUL.FTZ R28, R28, R15.reuse ;  /* 0x0000000f1c1c7220 */ /* 0x080fe20000410000 */
[----:B------:R-:W-:Y:S01]  /*28a80*/  IMAD.U32 R14, RZ, RZ, UR4 ;  /* 0x00000004ff0e7e24 */ /* 0x000fe2000f8e00ff */
        /* <DEDUP_REMOVED lines=116> */
[----:B0-----:R-:W-:Y:S01]  /*291d0*/  IMAD.MOV.U32 R13, RZ, RZ, R231 ;  /* 0x000000ffff0d7224 */ /* 0x001fe200078e00e7 */
[C---:B--2---:R-:W-:Y:S01]  /*291e0*/  ISETP.GT.AND P2, PT, R12.reuse, R181, PT ;  /* 0x000000b50c00720c */ /* 0x044fe20003f44270 */
[----:B------:R-:W-:-:S12]  /*291f0*/  VIADD R12, R12, 0xffffffff ;  /* 0xffffffff0c0c7836 */ /* 0x000fd80000000000 */
[----:B-1----:R-:W-:Y:S05]  /*29200*/  @P2 BRA `(.L_x_1380) ;  /* 0xffffff9800482947 */ /* 0x002fea000383ffff */
.L_x_1361:
[----:B------:R-:W-:Y:S05]  /*29210*/  WARPSYNC.ALL ;  /* 0x0000000000007948 */ /* 0x000fea0003800000 */
[----:B------:R-:W-:Y:S06]  /*29220*/  BAR.ARV 0x8, 0x120 ;  /* 0x0204800000007b1d */ /* 0x000fec0000002000 */
[----:B------:R-:W-:Y:S05]  /*29230*/  @!P0 BRA `(.L_x_1381) ;  /* 0x0000000000048947 */ /* 0x000fea0003800000 */
[----:B------:R-:W-:Y:S01]  /*29240*/  BPT.TRAP 0x1 ;  /* 0x000000040000795c */ /* 0x000fe20000300000 */
.L_x_1381:
[----:B------:R-:W-:Y:S01]  /*29250*/  IMAD R13, R231, 0x8, R18 ;  /* 0x00000008e70d7824 */ /* 0x000fe200078e0212 */
[----:B------:R-:W-:-:S04]  /*29260*/  SHF.L.U32 R4, R234, 0x1f, RZ ;  /* 0x0000001fea047819 */ /* 0x000fc800000006ff */
[----:B------:R1:W2:Y:S01]  /*29270*/  SYNCS.PHASECHK.TRANS64.TRYWAIT P1, [R13+URZ+0x2e850], R4 ;  /* 0x02e850040d0075a7 */ /* 0x0002a2000802017f */
[----:B------:R-:W-:Y:S05]  /*29280*/  @!P0 BRA `(.L_x_1382) ;  /* 0x0000000000048947 */ /* 0x000fea0003800000 */
[----:B------:R-:W-:Y:S01]  /*29290*/  BPT.TRAP 0x1 ;  /* 0x000000040000795c */ /* 0x000fe20000300000 */
.L_x_1382:
[----:B------:R-:W-:-:S05]  /*292a0*/  VIADD R18, R18, 0x400 ;  /* 0x0000040012127836 */ /* 0x000fca0000000000 */
[----:B------:R-:W-:-:S04]  /*292b0*/  SHF.R.U32.HI R18, RZ, 0x4, R18 ;  /* 0x00000004ff127819 */ /* 0x000fc80000011612 */
[----:B------:R-:W-:-:S04]  /*292c0*/  LOP3.LUT R18, R18, 0x3fff, RZ, 0xc0, !PT ;  /* 0x00003fff12127812 */ /* 0x000fc800078ec0ff */
[----:B------:R-:W-:Y:S01]  /*292d0*/  LOP3.LUT R18, R18, 0x10000, RZ, 0xfc, !PT ;  /* 0x0001000012127812 */ /* 0x000fe200078efcff */
[----:B--2---:R-:W-:Y:S06]  /*292e0*/  @P1 BRA `(.L_x_1383) ;  /* 0x0000000000081947 */ /* 0x004fec0003800000 */
[----:B------:R-:W2:Y:S02]  /*292f0*/  SYNCS.PHASECHK.TRANS64.TRYWAIT P1, [R13+URZ+0x2e850], R4 ;  /* 0x02e850040d0075a7 */ /* 0x000ea4000802017f */
[----:B--2---:R-:W-:Y:S05]  /*29300*/  @!P1 BRA `(.L_x_1384) ;  /* 0x000000a800f49947 */ /* 0x004fea0003800000 */
.L_x_1383:
[----:B-12---:R-:W-:Y:S01]  /*29310*/  IMAD R4, R231, 0x700, R18 ;  /* 0x00000700e7047824 */ /* 0x006fe200078e0212 */
[----:B------:R-:W2:Y:S01]  /*29320*/  LDL.LU R21, [R1+0x64] ;  /* 0x0000640001157983 */ /* 0x000ea20000300800 */
[----:B------:R-:W-:Y:S01]  /*29330*/  IMAD.MOV.U32 R5, RZ, RZ, -0x3ffffff0 ;  /* 0xc0000010ff057424 */ /* 0x000fe200078e00ff */
[----:B------:R-:W-:Y:S05]  /*29340*/  WARPSYNC.ALL ;  /* 0x0000000000007948 */ /* 0x000fea0003800000 */
[C---:B------:R-:W-:Y:S01]  /*29350*/  R2UR UR6, R4.reuse ;  /* 0x00000000040672ca */ /* 0x040fe200000e0000 */
[----:B------:R-:W-:Y:S01]  /*29360*/  VIADD R6, R4, 0x100 ;  /* 0x0000010004067836 */ /* 0x000fe20000000000 */
[----:B------:R-:W-:Y:S01]  /*29370*/  R2UR UR7, R5 ;  /* 0x00000000050772ca */ /* 0x000fe200000e0000 */
[----:B------:R-:W-:Y:S01]  /*29380*/  WARPGROUP.ARRIVE ;  /* 0x00000000000079c5 */ /* 0x000fe20000000000 */
[----:B------:R-:W-:Y:S01]  /*29390*/  IMAD.MOV.U32 R7, RZ, RZ, -0x3ffffff0 ;  /* 0xc0000010ff077424 */ /* 0x000fe200078e00ff */
[----:B------:R-:W3:Y:S01]  /*293a0*/  LDL.LU R14, [R1+0x8c] ;  /* 0x00008c00010e7983 */ /* 0x000ee20000300800 */
[----:B------:R-:W-:-:S03]  /*293b0*/  ULDC.64 UR4, c[0x0][0x9a0] ;  /* 0x0002680000047ab9 */ /* 0x000fc60000000a00 */
[----:B------:R-:W4:Y:S04]  /*293c0*/  LDL.LU R20, [R1+0xc] ;  /* 0x00000c0001147983 */ /* 0x000f280000300800 */
[----:B------:R-:W5:Y:S01]  /*293d0*/  LDL.LU R12, [R1+0x8] ;  /* 0x00000800010c7983 */ /* 0x000f620000300800 */
[----:B------:R-:W-:Y:S01]  /*293e0*/  ISETP.NE.U32.AND P1, PT, RZ, UR4, PT ;  /* 0x00000004ff007c0c */ /* 0x000fe2000bf25070 */
[----:B------:R-:W-:Y:S01]  /*293f0*/  QGMMA.64x128x32.F32.E4M3.E4M3 R24, R224, gdesc[UR4], R24, gsb0 ;  /* 0x01e00004e0187df3 */ /* 0x000fe20008000818 */
[----:B------:R-:W-:Y:S01]  /*29400*/  R2UR UR6, R6 ;  /* 0x00000000060672ca */ /* 0x000fe200000e0000 */
[----:B------:R-:W-:Y:S01]  /*29410*/  VIADD R6, R4, 0x200 ;  /* 0x0000020004067836 */ /* 0x000fe20000000000 */
[----:B------:R-:W-:Y:S01]  /*29420*/  R2UR UR7, R7 ;  /* 0x00000000070772ca */ /* 0x000fe200000e0000 */
[----:B------:R-:W-:Y:S01]  /*29430*/  IMAD.MOV.U32 R7, RZ, RZ, -0x3ffffff0 ;  /* 0xc0000010ff077424 */ /* 0x000fe200078e00ff */
[----:B------:R-:W-:Y:S01]  /*29440*/  ISETP.NE.AND.EX P1, PT, RZ, UR5, PT, P1 ;  /* 0x00000005ff007c0c */ /* 0x000fe2000bf25310 */
[----:B------:R-:W-:Y:S01]  /*29450*/  IMAD.MOV.U32 R15, RZ, RZ, -0x3ffffff0 ;  /* 0xc0000010ff0f7424 */ /* 0x000fe200078e00ff */
[----:B------:R-:W-:-:S11]  /*29460*/  ULDC.64 UR8, c[0x0][0x208] ;  /* 0x0000820000087ab9 */ /* 0x000fd60000000a00 */
[----:B------:R-:W1:Y:S08]  /*29470*/  @P1 LDC.64 R8, c[0x0][0x9c8] ;  /* 0x00027200ff081b82 */ /* 0x000e700000000a00 */
[----:B------:R-:W0:Y:S01]  /*29480*/  @P1 LDC.64 R10, c[0x0][0x9d0] ;  /* 0x00027400ff0a1b82 */ /* 0x000e220000000a00 */
[----:B------:R-:W-:Y:S02]  /*29490*/  WARPGROUP.DEPBAR.LE gsb0, 0x0 ;  /* 0x00008000000079c5 */ /* 0x000fe40000010000 */
[----:B------:R-:W-:-:S06]  /*294a0*/  WARPGROUP.ARRIVE ;  /* 0x00000000000079c5 */ /* 0x000fcc0000000000 */
[----:B------:R-:W-:Y:S01]  /*294b0*/  QGMMA.64x128x32.F32.E4M3.E4M3 R24, R220, gdesc[UR4], R24, gsb0 ;  /* 0x01e00004dc187df3 */ /* 0x000fe20008000818 */
[----:B------:R-:W-:Y:S01]  /*294c0*/  R2UR UR6, R6 ;  /* 0x00000000060672ca */ /* 0x000fe200000e0000 */
[----:B------:R-:W-:Y:S01]  /*294d0*/  VIADD R6, R4, 0x300 ;  /* 0x0000030004067836 */ /* 0x000fe20000000000 */
[----:B------:R-:W-:Y:S01]  /*294e0*/  R2UR UR7, R7 ;  /* 0x00000000070772ca */ /* 0x000fe200000e0000 */
[----:B------:R-:W-:Y:S01]  /*294f0*/  IMAD.MOV.U32 R7, RZ, RZ, -0x3ffffff0 ;  /* 0xc0000010ff077424 */ /* 0x000fe200078e00ff */
[----:B--2---:R-:W-:Y:S01]  /*29500*/  @P1 SHF.R.S32.HI R5, RZ, 0x1f, R21 ;  /* 0x0000001fff051819 */ /* 0x004fe20000011415 */
[----:B------:R-:W-:Y:S02]  /*29510*/  WARPGROUP.DEPBAR.LE gsb0, 0x0 ;  /* 0x00008000000079c5 */ /* 0x000fe40000010000 */
[----:B------:R-:W-:-:S08]  /*29520*/  WARPGROUP.ARRIVE ;  /* 0x00000000000079c5 */ /* 0x000fd00000000000 */
[----:B------:R-:W-:Y:S01]  /*29530*/  QGMMA.64x128x32.F32.E4M3.E4M3 R24, R216, gdesc[UR4], R24, gsb0 ;  /* 0x01e00004d8187df3 */ /* 0x000fe20008000818 */
[----:B------:R-:W-:Y:S01]  /*29540*/  R2UR UR6, R6 ;  /* 0x00000000060672ca */ /* 0x000fe200000e0000 */
[-C--:B-1----:R-:W-:Y:S01]  /*29550*/  @P1 IMAD R6, R5, R8.reuse, RZ ;  /* 0x0000000805061224 */ /* 0x082fe200078e02ff */
[----:B------:R-:W-:Y:S02]  /*29560*/  R2UR UR7, R7 ;  /* 0x00000000070772ca */ /* 0x000fe400000e0000 */
[----:B---3--:R-:W-:Y:S01]  /*29570*/  @P1 SHF.R.S32.HI R5, RZ, 0x1f, R14 ;  /* 0x0000001fff051819 */ /* 0x008fe2000001140e */
[C---:B------:R-:W-:Y:S02]  /*29580*/  @P1 IMAD R9, R21.reuse, R9, R6 ;  /* 0x0000000915091224 */ /* 0x040fe400078e0206 */
[----:B------:R-:W-:-:S04]  /*29590*/  @P1 IMAD.WIDE.U32 R6, R21, R8, RZ ;  /* 0x0000000815061225 */ /* 0x000fc800078e00ff */
[-C--:B0-----:R-:W-:Y:S02]  /*295a0*/  @P1 IMAD R8, R5, R10.reuse, RZ ;  /* 0x0000000a05081224 */ /* 0x081fe400078e02ff */
[----:B------:R-:W-:Y:S02]  /*295b0*/  @P1 IMAD.IADD R7, R7, 0x1, R9 ;  /* 0x0000000107071824 */ /* 0x000fe400078e0209 */
[C---:B------:R-:W-:Y:S02]  /*295c0*/  @P1 IMAD R5, R14.reuse, R11, R8 ;  /* 0x0000000b0e051224 */ /* 0x040fe400078e0208 */
[----:B------:R-:W-:-:S04]  /*295d0*/  @P1 IMAD.WIDE.U32 R6, R14, R10, R6 ;  /* 0x0000000a0e061225 */ /* 0x000fc800078e0006 */
[----:B------:R-:W-:Y:S01]  /*295e0*/  VIADD R14, R4, 0x400 ;  /* 0x00000400040e7836 */ /* 0x000fe20000000000 */
[----:B------:R-:W-:Y:S01]  /*295f0*/  @P1 LEA R8, P2, R6, UR4, 0x2 ;  /* 0x0000000406081c11 */ /* 0x000fe2000f8410ff */
[----:B------:R-:W-:Y:S02]  /*29600*/  @P1 IMAD.IADD R5, R7, 0x1, R5 ;  /* 0x0000000107051824 */ /* 0x000fe400078e0205 */
[----:B------:R-:W-:-:S03]  /*29610*/  IMAD.MOV.U32 R10, RZ, RZ, 0x3f800000 ;  /* 0x3f800000ff0a7424 */ /* 0x000fc600078e00ff */
[----:B------:R-:W-:-:S05]  /*29620*/  @P1 LEA.HI.X R9, R6, UR5, R5, 0x2, P2 ;  /* 0x0000000506091c11 */ /* 0x000fca00090f1405 */
        /* <DEDUP_REMOVED lines=15> */
[----:B----4-:R-:W1:Y:S01]  /*29720*/  SHFL.BFLY PT, R6, R20, 0x2, 0x1f ;  /* 0x0c401f0014067f89 */ /* 0x010e6200000e0000 */
[----:B------:R-:W-:Y:S02]  /*29730*/  WARPGROUP.DEPBAR.LE gsb0, 0x0 ;  /* 0x00008000000079c5 */ /* 0x000fe40000010000 */
[----:B------:R-:W-:-:S06]  /*29740*/  WARPGROUP.ARRIVE ;  /* 0x00000000000079c5 */ /* 0x000fcc0000000000 */
[----:B------:R-:W-:Y:S01]  /*29750*/  QGMMA.64x128x32.F32.E4M3.E4M3 R24, R204, gdesc[UR4], R24, gsb0 ;  /* 0x01e00004cc187df3 */ /* 0x000fe20008000818 */
[----:B------:R-:W-:Y:S02]  /*29760*/  R2UR UR6, R4 ;  /* 0x00000000040672ca */ /* 0x000fe400000e0000 */
[----:B------:R-:W-:Y:S01]  /*29770*/  R2UR UR7, R5 ;  /* 0x00000000050772ca */ /* 0x000fe200000e0000 */
[----:B-----5:R-:W3:Y:S01]  /*29780*/  SHFL.BFLY PT, R4, R12, 0x2, 0x1f ;  /* 0x0c401f000c047f89 */ /* 0x020ee200000e0000 */
[----:B-1----:R-:W-:-:S05]  /*29790*/  FADD.FTZ R6, R6, R20 ;  /* 0x0000001406067221 */ /* 0x002fca0000010000 */
[----:B------:R-:W1:Y:S01]  /*297a0*/  SHFL.BFLY PT, R5, R6, 0x1, 0x1f ;  /* 0x0c201f0006057f89 */ /* 0x000e6200000e0000 */
[----:B---3--:R-:W-:-:S05]  /*297b0*/  FADD.FTZ R4, R4, R12 ;  /* 0x0000000c04047221 */ /* 0x008fca0000010000 */
[----:B------:R-:W3:Y:S01]  /*297c0*/  SHFL.BFLY PT, R7, R4, 0x1, 0x1f ;  /* 0x0c201f0004077f89 */ /* 0x000ee200000e0000 */
[----:B-1----:R-:W-:-:S05]  /*297d0*/  FADD.FTZ R11, R6, R5 ;  /* 0x00000005060b7221 */ /* 0x002fca0000010000 */
[C---:B------:R-:W-:Y:S01]  /*297e0*/  FSETP.NE.FTZ.AND P1, PT, R11.reuse, RZ, PT ;  /* 0x000000ff0b00720b */ /* 0x040fe20003f35000 */
[----:B------:R-:W-:Y:S01]  /*297f0*/  FMUL.FTZ R14, R11, 0.00390625 ;  /* 0x3b8000000b0e7820 */ /* 0x000fe20000410000 */
[----:B------:R-:W-:-:S04]  /*29800*/  IMAD.MOV.U32 R5, RZ, RZ, RZ ;  /* 0x000000ffff057224 */ /* 0x000fc800078e00ff */
[----:B------:R-:W-:Y:S01]  /*29810*/  FSETP.NE.FTZ.AND P2, PT, R14, RZ, PT ;  /* 0x000000ff0e00720b */ /* 0x000fe20003f55000 */
[----:B---3--:R-:W-:-:S04]  /*29820*/  FADD.FTZ R12, R4, R7 ;  /* 0x00000007040c7221 */ /* 0x008fc80000010000 */
[----:B0-----:R-:W-:Y:S02]  /*29830*/  FMUL.FTZ R8, R12, 0.00390625 ;  /* 0x3b8000000c087820 */ /* 0x001fe40000410000 */
[----:B------:R-:W-:Y:S03]  /*29840*/  @P1 MUFU.RCP R5, R11 ;  /* 0x0000000b00051308 */ /* 0x000fe60000001000 */
[----:B------:R-:W-:Y:S01]  /*29850*/  FSETP.NE.FTZ.AND P3, PT, R8, RZ, PT ;  /* 0x000000ff0800720b */ /* 0x000fe20003f75000 */
[----:B------:R-:W-:Y:S02]  /*29860*/  WARPGROUP.DEPBAR.LE gsb0, 0x0 ;  /* 0x00008000000079c5 */ /* 0x000fe40000010000 */
[----:B------:R-:W-:-:S06]  /*29870*/  WARPGROUP.ARRIVE ;  /* 0x00000000000079c5 */ /* 0x000fcc0000000000 */
[----:B------:R-:W-:Y:S01]  /*29880*/  QGMMA.64x128x32.F32.E4M3.E4M3 R24, R200, gdesc[UR4], R24, gsb0 ;  /* 0x01e00004c8187df3 */ /* 0x000fe20008000818 */
[----:B------:R-:W-:Y:S01]  /*29890*/  FSETP.NE.FTZ.AND P1, PT, R12, RZ, PT ;  /* 0x000000ff0c00720b */ /* 0x000fe20003f35000 */
[----:B------:R-:W-:Y:S02]  /*298a0*/  IMAD.MOV.U32 R9, RZ, RZ, RZ ;  /* 0x000000ffff097224 */ /* 0x000fe400078e00ff */
[----:B------:R-:W0:Y:S08]  /*298b0*/  @P3 MUFU.LG2 R8, R8 ;  /* 0x0000000800083308 */ /* 0x000e300000000c00 */
[----:B------:R-:W1:Y:S08]  /*298c0*/  @P2 MUFU.LG2 R6, R14 ;  /* 0x0000000e00062308 */ /* 0x000e700000000c00 */
[----:B------:R-:W3:Y:S01]  /*298d0*/  @P1 MUFU.RCP R9, R12 ;  /* 0x0000000c00091308 */ /* 0x000ee20000001000 */
[C---:B------:R-:W-:Y:S01]  /*298e0*/  @P2 FMUL.FTZ R4, R2.reuse, 0.69314718246459960938 ;  /* 0x3f31721802042820 */ /* 0x040fe20000410000 */
[----:B------:R-:W-:Y:S01]  /*298f0*/  @P3 FMUL.FTZ R2, R2, 0.69314718246459960938 ;  /* 0x3f31721802023820 */ /* 0x000fe20000410000 */
[----:B0-----:R-:W-:Y:S01]  /*29900*/  @P3 FMUL.FTZ R11, R8, 0.69314718246459960938 ;  /* 0x3f317218080b3820 */ /* 0x001fe20000410000 */
[----:B------:R-:W-:-:S02]  /*29910*/  IMAD.MOV.U32 R88, RZ, RZ, -0x800000 ;  /* 0xff800000ff587424 */ /* 0x000fc400078e00ff */
[----:B------:R-:W-:Y:S02]  /*29920*/  IMAD.MOV.U32 R89, RZ, RZ, -0x800000 ;  /* 0xff800000ff597424 */ /* 0x000fe400078e00ff */
[----:B-1----:R-:W-:Y:S01]  /*29930*/  @P2 FMUL.FTZ R7, R6, 0.69314718246459960938 ;  /* 0x3f31721806072820 */ /* 0x002fe20000410000 */
[----:B------:R-:W-:-:S01]  /*29940*/  @P3 FFMA.FTZ R88, R2, R0, R11 ;  /* 0x0000000002583223 */ /* 0x000fc2000001000b */
[----:B--2---:R-:W-:Y:S02]  /*29950*/  FMUL.FTZ R2, R5, R10 ;  /* 0x0000000a05027220 */ /* 0x004fe40000410000 */
[----:B------:R-:W-:-:S01]  /*29960*/  @P2 FFMA.FTZ R89, R4, R3, R7 ;  /* 0x0000000304592223 */ /* 0x000fc20000010007 */
[----:B---3--:R-:W-:Y:S01]  /*29970*/  FMUL.FTZ R18, R9, R10 ;  /* 0x0000000a09127220 */ /* 0x008fe20000410000 */
[----:B------:R-:W-:Y:S02]  /*29980*/  WARPGROUP.DEPBAR.LE gsb0, 0x0 ;  /* 0x00008000000079c5 */ /* 0x000fe40000010000 */
[----:B------:R-:W-:Y:S05]  /*29990*/  @!P0 BRA `(.L_x_1385) ;  /* 0x0000000000048947 */ /* 0x000fea0003800000 */
[----:B------:R-:W-:Y:S01]  /*299a0*/  BPT.TRAP 0x1 ;  /* 0x000000040000795c */ /* 0x000fe20000300000 */
.L_x_1385:
[----:B------:R-:W2:Y:S04]  /*299b0*/  LDL R0, [R1+0x68] ;  /* 0x0000680001007983 */ /* 0x000ea80000100800 */
[----:B------:R-:W3:Y:S01]  /*299c0*/  LDL.LU R4, [R1+0x90] ;  /* 0x0000900001047983 */ /* 0x000ee20000300800 */
[----:B------:R-:W-:Y:S02]  /*299d0*/  VIADD R231, R231, 0x1 ;  /* 0x00000001e7e77836 */ /* 0x000fe40000000000 */
[-C--:B------:R-:W-:Y:S01]  /*299e0*/  FMUL.FTZ R95, R24, R2.reuse ;  /* 0x00000002185f7220 */ /* 0x080fe20000410000 */
[-C--:B------:R-:W-:Y:S01]  /*299f0*/  FMUL.FTZ R94, R28, R2.reuse ;  /* 0x000000021c5e7220 */ /* 0x080fe20000410000 */
        /* <DEDUP_REMOVED lines=68> */
[----:B------:R-:W-:-:S03]  /*29e40*/  FMUL.FTZ R4, R75, R18 ;  /* 0x000000124b047220 */ /* 0x000fc60000410000 */
[----:B------:R-:W-:Y:S02]  /*29e50*/  PRMT R0, R3, 0x654, R0 ;  /* 0x0000065403007816 */ /* 0x000fe40000000000 */
[----:B------:R-:W-:Y:S02]  /*29e60*/  SEL R3, RZ, 0x1, P1 ;  /* 0x00000001ff037807 */ /* 0x000fe40000800000 */
[----:B------:R0:W-:Y:S02]  /*29e70*/  SYNCS.ARRIVE.TRANS64.RED.A1T0 RZ, [R0+URZ], RZ ;  /* 0x000000ff00ff79a7 */ /* 0x0001e4000810043f */
[----:B------:R-:W-:-:S03]  /*29e80*/  LOP3.LUT R234, R234, R3, RZ, 0x3c, !PT ;  /* 0x00000003eaea7212 */ /* 0x000fc600078e3cff */
[----:B------:R-:W-:-:S06]  /*29e90*/  UIADD3 UR4, UR4, 0x1, URZ ;  /* 0x0000000104047890 */ /* 0x000fcc000fffe03f */
[----:B0-----:R-:W-:-:S05]  /*29ea0*/  IMAD.U32 R0, RZ, RZ, UR4 ;  /* 0x00000004ff007e24 */ /* 0x001fca000f8e00ff */
[----:B------:R0:W-:Y:S02]  /*29eb0*/  STL [R1+0x90], R0 ;  /* 0x0000900001007387 */ /* 0x0001e40000100800 */
.L_x_1263:
[----:B------:R-:W1:Y:S01]  /*29ec0*/  S2R R83, SR_TID.X ;  /* 0x0000000000537919 */ /* 0x000e620000002100 */
[----:B------:R-:W-:Y:S05]  /*29ed0*/  WARPSYNC.ALL ;  /* 0x0000000000007948 */ /* 0x000fea0003800000 */
[----:B-1----:R-:W-:-:S05]  /*29ee0*/  VIADD R64, R83, 0xffffff80 ;  /* 0xffffff8053407836 */ /* 0x002fca0000000000 */
[----:B------:R-:W-:-:S04]  /*29ef0*/  SHF.R.S32.HI R73, RZ, 0x1f, R64 ;  /* 0x0000001fff497819 */ /* 0x000fc80000011440 */
[----:B------:R-:W-:-:S04]  /*29f00*/  LEA.HI R72, R73, R64, RZ, 0x3 ;  /* 0x0000004049487211 */ /* 0x000fc800078f18ff */
[----:B------:R-:W-:Y:S02]  /*29f10*/  LOP3.LUT R3, R72, 0x1ffffff8, RZ, 0xc0, !PT ;  /* 0x1ffffff848037812 */ /* 0x000fe400078ec0ff */
[----:B------:R-:W-:-:S03]  /*29f20*/  SHF.R.S32.HI R72, RZ, 0x3, R72 ;  /* 0x00000003ff487819 */ /* 0x000fc60000011448 */
[----:B------:R-:W-:-:S04]  /*29f30*/  IMAD.IADD R3, R64, 0x1, -R3 ;  /* 0x0000000140037824 */ /* 0x000fc800078e0a03 */
[----:B------:R-:W-:Y:S01]  /*29f40*/  IMAD.SHL.U32 R62, R3, 0x8, RZ ;  /* 0x00000008033e7824 */ /* 0x000fe200078e00ff */
[----:B------:R-:W1:Y:S08]  /*29f50*/  S2UR UR5, SR_CgaCtaId ;  /* 0x00000000000579c3 */ /* 0x000e700000008800 */
[----:B------:R-:W-:Y:S06]  /*29f60*/  BAR.SYNC.DEFER_BLOCKING 0x5, 0x180 ;  /* 0x0146000000007b1d */ /* 0x000fec0000010000 */
[----:B------:R-:W-:Y:S01]  /*29f70*/  UMOV UR4, 0x400 ;  /* 0x0000040000047882 */ /* 0x000fe20000000000 */
[----:B------:R-:W-:Y:S01]  /*29f80*/  BSSY B0, `(.L_x_1386) ;  /* 0x0000275000007945 */ /* 0x000fe20003800000 */
[----:B-1----:R-:W-:-:S02]  /*29f90*/  ULEA UR4, UR5, UR4, 0x18 ;  /* 0x0000000405047291 */ /* 0x002fc4000f8ec03f */
[----:B0-----:R-:W-:-:S04]  /*29fa0*/  IMAD.U32 R0, RZ, RZ, UR5 ;  /* 0x00000005ff007e24 */ /* 0x001fc8000f8e00ff */
[----:B------:R-:W-:Y:S01]  /*29fb0*/  IMAD.U32 R18, RZ, RZ, UR4 ;  /* 0x00000004ff127e24 */ /* 0x000fe2000f8e00ff */
[----:B------:R-:W-:Y:S04]  /*29fc0*/  STL [R1+0x68], R0 ;  /* 0x0000680001007387 */ /* 0x000fe80000100800 */
[----:B------:R-:W0:Y:S04]  /*29fd0*/  LDS.128 R96, [R18+0x2e8d0] ;  /* 0x02e8d00012607984 */ /* 0x000e280000000c00 */
[----:B0-----:R0:W-:Y:S04]  /*29fe0*/  STL.64 [R1+0x58], R96 ;  /* 0x0000586001007387 */ /* 0x0011e80000100a00 */
[----:B------:R0:W-:Y:S01]  /*29ff0*/  STL.64 [R1+0x60], R98 ;  /* 0x0000606201007387 */ /* 0x0001e20000100a00 */
[----:B------:R-:W-:Y:S06]  /*2a000*/  BAR.ARV 0x4, 0x180 ;  /* 0x0106000000007b1d */ /* 0x000fec0000002000 */
[----:B------:R-:W-:Y:S05]  /*2a010*/  @P0 BRA `(.L_x_1387) ;  /* 0x0000001c00140947 */ /* 0x000fea0003800000 */
[----:B------:R-:W2:Y:S01]  /*2a020*/  LDL R42, [R1+0x70] ;  /* 0x00007000012a7983 */ /* 0x000ea20000100800 */
[----:B------:R-:W-:Y:S01]  /*2a030*/  IMAD.SHL.U32 R0, R83, 0x4, RZ ;  /* 0x0000000453007824 */ /* 0x000fe200078e00ff */
[----:B------:R-:W-:Y:S01]  /*2a040*/  ULDC.64 UR4, c[0x4][0x38] ;  /* 0x01000e0000047ab9 */ /* 0x000fe20000000a00 */
[----:B------:R-:W-:-:S03]  /*2a050*/  ULDC.64 UR6, c[0x0][0x208] ;  /* 0x0000820000067ab9 */ /* 0x000fc60000000a00 */
        /* <DEDUP_REMOVED lines=11> */
[----:B-1----:R-:W-:-:S02]  /*2a110*/  LEA.HI R2, R73, R64, RZ, 0x4 ;  /* 0x0000004049027211 */ /* 0x002fc400078f20ff */
[----:B------:R-:W-:Y:S02]  /*2a120*/  F2FP.BF16.F32.PACK_AB R33, R44, R33 ;  /* 0x000000212c21723e */ /* 0x000fe400000010ff */
[----:B------:R-:W-:Y:S02]  /*2a130*/  SHF.R.S32.HI R27, RZ, 0x4, R2 ;  /* 0x00000004ff1b7819 */ /* 0x000fe40000011402 */
[C---:B------:R-:W-:Y:S02]  /*2a140*/  LOP3.LUT R3, R2.reuse, 0x3fffff0, RZ, 0xc0, !PT ;  /* 0x03fffff002037812 */ /* 0x040fe400078ec0ff */
[----:B------:R-:W-:Y:S02]  /*2a150*/  LEA.HI R21, R2, R27, RZ, 0x1 ;  /* 0x0000001b02157211 */ /* 0x000fe400078f08ff */
[----:B------:R-:W-:Y:S01]  /*2a160*/  F2FP.BF16.F32.PACK_AB R44, R79, R4 ;  /* 0x000000044f2c723e */ /* 0x000fe200000010ff */
[----:B------:R-:W-:Y:S01]  /*2a170*/  IMAD.IADD R3, R64, 0x1, -R3 ;  /* 0x0000000140037824 */ /* 0x000fe200078e0a03 */
[----:B------:R-:W-:-:S02]  /*2a180*/  LOP3.LUT R2, R21, 0x1ffffffe, RZ, 0xc0, !PT ;  /* 0x1ffffffe15027812 */ /* 0x000fc400078ec0ff */
[----:B------:R-:W-:Y:S02]  /*2a190*/  F2FP.BF16.F32.PACK_AB R75, R78, R9 ;  /* 0x000000094e4b723e */ /* 0x000fe400000010ff */
[----:B------:R-:W-:Y:S01]  /*2a1a0*/  F2FP.BF16.F32.PACK_AB R79, R86, R7 ;  /* 0x00000007564f723e */ /* 0x000fe200000010ff */
[----:B------:R-:W-:Y:S01]  /*2a1b0*/  IMAD.IADD R2, R27, 0x1, -R2 ;  /* 0x000000011b027824 */ /* 0x000fe200078e0a02 */
[----:B------:R-:W-:Y:S02]  /*2a1c0*/  F2FP.BF16.F32.PACK_AB R29, R52, R29 ;  /* 0x0000001d341d723e */ /* 0x000fe400000010ff */
[----:B------:R-:W-:Y:S02]  /*2a1d0*/  F2FP.BF16.F32.PACK_AB R50, R85, R8 ;  /* 0x000000085532723e */ /* 0x000fe400000010ff */
[----:B------:R-:W-:Y:S02]  /*2a1e0*/  F2FP.BF16.F32.PACK_AB R52, R87, R6 ;  /* 0x000000065734723e */ /* 0x000fe400000010ff */
[----:B------:R-:W-:-:S02]  /*2a1f0*/  F2FP.BF16.F32.PACK_AB R35, R68, R15 ;  /* 0x0000000f4423723e */ /* 0x000fc400000010ff */
[----:B------:R-:W-:Y:S02]  /*2a200*/  MOV R70, R18 ;  /* 0x0000001200467202 */ /* 0x000fe40000000f00 */
[----:B----4-:R-:W-:Y:S02]  /*2a210*/  MOV R71, R43 ;  /* 0x0000002b00477202 */ /* 0x010fe40000000f00 */
        /* <DEDUP_REMOVED lines=17> */
[----:B------:R-:W-:Y:S01]  /*2a330*/  F2FP.BF16.F32.PACK_AB R28, R53, R28 ;  /* 0x0000001c351c723e */ /* 0x000fe200000010ff */
[----:B--2---:R-:W-:Y:S01]  /*2a340*/  IMAD R3, R3, 0x40, R42 ;  /* 0x0000004003037824 */ /* 0x004fe200078e022a */
[----:B------:R-:W-:-:S03]  /*2a350*/  F2FP.BF16.F32.PACK_AB R42, R77, R10 ;  /* 0x0000000a4d2a723e */ /* 0x000fc600000010ff */
[----:B------:R-:W-:Y:S01]  /*2a360*/  IMAD R3, R2, 0x8, R3 ;  /* 0x0000000802037824 */ /* 0x000fe200078e0203 */
[----:B------:R-:W-:-:S03]  /*2a370*/  LOP3.LUT P0, R2, R83, 0x3, RZ, 0xc0, !PT ;  /* 0x0000000353027812 */ /* 0x000fc6000780c0ff */
[----:B------:R-:W-:Y:S01]  /*2a380*/  IMAD.WIDE R4, R3, 0x2, R70 ;  /* 0x0000000203047825 */ /* 0x000fe200078e0246 */
[----:B------:R-:W-:Y:S02]  /*2a390*/  ISETP.EQ.OR P0, PT, R2, 0x3, !P0 ;  /* 0x000000030200780c */ /* 0x000fe40004702670 */
[C---:B------:R-:W-:Y:S02]  /*2a3a0*/  IADD3 R7, P5, R4.reuse, 0x4060, RZ ;  /* 0x0000406004077810 */ /* 0x040fe40007fbe0ff */
[C---:B------:R-:W-:Y:S02]  /*2a3b0*/  IADD3 R9, P1, R4.reuse, 0x4040, RZ ;  /* 0x0000404004097810 */ /* 0x040fe40007f3e0ff */
[----:B------:R-:W-:Y:S02]  /*2a3c0*/  LOP3.LUT R6, R7, 0x380, RZ, 0xc0, !PT ;  /* 0x0000038007067812 */ /* 0x000fe400078ec0ff */
[----:B------:R-:W-:Y:S02]  /*2a3d0*/  LOP3.LUT R8, R9, 0x380, RZ, 0xc0, !PT ;  /* 0x0000038009087812 */ /* 0x000fe400078ec0ff */
[----:B------:R-:W-:-:S02]  /*2a3e0*/  IADD3 R15, P3, R4, 0x4000, RZ ;  /* 0x00004000040f7810 */ /* 0x000fc40007f7e0ff */
[----:B------:R-:W-:Y:S02]  /*2a3f0*/  SHF.R.U64 R6, R6, 0x3, RZ ;  /* 0x0000000306067819 */ /* 0x000fe400000012ff */
[----:B------:R-:W-:Y:S02]  /*2a400*/  SHF.R.U64 R8, R8, 0x3, RZ ;  /* 0x0000000308087819 */ /* 0x000fe400000012ff */
[----:B------:R-:W-:Y:S02]  /*2a410*/  LOP3.LUT R14, R15, 0x380, RZ, 0xc0, !PT ;  /* 0x000003800f0e7812 */ /* 0x000fe400078ec0ff */
[----:B------:R-:W-:Y:S01]  /*2a420*/  LOP3.LUT R6, R6, R7, RZ, 0x3c, !PT ;  /* 0x0000000706067212 */ /* 0x000fe200078e3cff */
[--C-:B------:R-:W-:Y:S01]  /*2a430*/  IMAD.X R7, RZ, RZ, R5.reuse, P5 ;  /* 0x000000ffff077224 */ /* 0x100fe200028e0605 */
[----:B------:R-:W-:Y:S01]  /*2a440*/  LOP3.LUT R8, R8, R9, RZ, 0x3c, !PT ;  /* 0x0000000908087212 */ /* 0x000fe200078e3cff */
[----:B------:R-:W-:Y:S01]  /*2a450*/  IMAD.X R9, RZ, RZ, R5, P1 ;  /* 0x000000ffff097224 */ /* 0x000fe200008e0605 */
        /* <DEDUP_REMOVED lines=26> */
[----:B------:R-:W-:-:S02]  /*2a600*/  SEL R13, R94, R93, P0 ;  /* 0x0000005d5e0d7207 */ /* 0x000fc40000000000 */
[----:B------:R-:W-:Y:S02]  /*2a610*/  SEL R3, R93, R94, P0 ;  /* 0x0000005e5d037207 */ /* 0x000fe40000000000 */
        /* <DEDUP_REMOVED lines=26> */
[----:B------:R-:W1:Y:S01]  /*2a7c0*/  SHFL.IDX PT, R10, R5, R0, 0x1c1f ;  /* 0x001c1f00050a7589 */ /* 0x000e6200000e0000 */
[----:B------:R-:W-:-:S02]  /*2a7d0*/  SEL R45, R48, R49, P0 ;  /* 0x00000031302d7207 */ /* 0x000fc40000000000 */
[----:B------:R-:W-:Y:S01]  /*2a7e0*/  SEL R47, R49, R48, P0 ;  /* 0x00000030312f7207 */ /* 0x000fe20000000000 */
[----:B------:R-:W2:Y:S01]  /*2a7f0*/  SHFL.IDX PT, R30, R25, R0, 0x1c1f ;  /* 0x001c1f00191e7589 */ /* 0x000ea200000e0000 */
[----:B------:R-:W-:Y:S02]  /*2a800*/  SEL R53, R46, R57, P0 ;  /* 0x000000392e357207 */ /* 0x000fe40000000000 */
[----:B------:R-:W-:Y:S01]  /*2a810*/  SEL R55, R57, R46, P0 ;  /* 0x0000002e39377207 */ /* 0x000fe20000000000 */
[----:B------:R-:W-:Y:S01]  /*2a820*/  SHFL.IDX PT, R34, R29, R0, 0x1c1f ;  /* 0x001c1f001d227589 */ /* 0x000fe200000e0000 */
[----:B------:R-:W-:Y:S02]  /*2a830*/  SEL R39, R42, R39, P0 ;  /* 0x000000272a277207 */ /* 0x000fe40000000000 */
[----:B------:R-:W-:Y:S01]  /*2a840*/  SEL R41, R43, R50, P0 ;  /* 0x000000322b297207 */ /* 0x000fe20000000000 */
[----:B------:R-:W3:Y:S01]  /*2a850*/  SHFL.IDX PT, R31, R31, R2, 0x1c1f ;  /* 0x001c1f021f1f7589 */ /* 0x000ee200000e0000 */
[----:B------:R-:W-:-:S02]  /*2a860*/  SEL R49, R38, R51, P0 ;  /* 0x0000003326317207 */ /* 0x000fc40000000000 */
[----:B------:R-:W-:Y:S01]  /*2a870*/  SEL R57, R54, R59, P0 ;  /* 0x0000003b36397207 */ /* 0x000fe20000000000 */
[----:B------:R-:W-:Y:S01]  /*2a880*/  SHFL.IDX PT, R35, R35, R2, 0x1c1f ;  /* 0x001c1f0223237589 */ /* 0x000fe200000e0000 */
[----:B------:R-:W-:Y:S02]  /*2a890*/  SEL R61, R58, R63, P0 ;  /* 0x0000003f3a3d7207 */ /* 0x000fe40000000000 */
[----:B------:R-:W-:Y:S01]  /*2a8a0*/  SEL R65, R67, R40, P0 ;  /* 0x0000002843417207 */ /* 0x000fe20000000000 */
[----:B------:R-:W4:Y:S01]  /*2a8b0*/  SHFL.IDX PT, R21, R21, R2, 0x1c1f ;  /* 0x001c1f0215157589 */ /* 0x000f2200000e0000 */
[----:B------:R-:W-:Y:S02]  /*2a8c0*/  SEL R69, R75, R44, P0 ;  /* 0x0000002c4b457207 */ /* 0x000fe40000000000 */
[----:B------:R-:W-:Y:S01]  /*2a8d0*/  SEL R43, R50, R43, P0 ;  /* 0x0000002b322b7207 */ /* 0x000fe20000000000 */
[----:B------:R-:W-:Y:S01]  /*2a8e0*/  SHFL.IDX PT, R37, R37, R0, 0x1c1f ;  /* 0x001c1f0025257589 */ /* 0x000fe200000e0000 */
[----:B------:R-:W-:-:S02]  /*2a8f0*/  SEL R51, R51, R38, P0 ;  /* 0x0000002633337207 */ /* 0x000fc40000000000 */
[----:B------:R-:W-:Y:S01]  /*2a900*/  SEL R59, R59, R54, P0 ;  /* 0x000000363b3b7207 */ /* 0x000fe20000000000 */
[----:B------:R-:W5:Y:S01]  /*2a910*/  SHFL.IDX PT, R38, R33, R0, 0x1c1f ;  /* 0x001c1f0021267589 */ /* 0x000f6200000e0000 */
[----:B------:R-:W-:Y:S02]  /*2a920*/  SEL R63, R63, R58, P0 ;  /* 0x0000003a3f3f7207 */ /* 0x000fe40000000000 */
[----:B------:R-:W-:Y:S01]  /*2a930*/  SEL R67, R40, R67, P0 ;  /* 0x0000004328437207 */ /* 0x000fe20000000000 */
[----:B------:R-:W0:Y:S01]  /*2a940*/  SHFL.IDX PT, R20, R39, R2, 0x1c1f ;  /* 0x001c1f0227147589 */ /* 0x000e2200000e0000 */
[----:B------:R-:W-:Y:S02]  /*2a950*/  SEL R75, R44, R75, P0 ;  /* 0x0000004b2c4b7207 */ /* 0x000fe40000000000 */
[----:B------:R-:W-:Y:S01]  /*2a960*/  SEL R77, R79, R52, P0 ;  /* 0x000000344f4d7207 */ /* 0x000fe20000000000 */
[----:B------:R-:W-:Y:S01]  /*2a970*/  SHFL.IDX PT, R45, R45, R0, 0x1c1f ;  /* 0x001c1f002d2d7589 */ /* 0x000fe200000e0000 */
[----:B------:R-:W-:-:S02]  /*2a980*/  SEL R79, R52, R79, P0 ;  /* 0x0000004f344f7207 */ /* 0x000fc40000000000 */
[----:B-1----:R-:W-:Y:S01]  /*2a990*/  SEL R8, R10, R7, P0 ;  /* 0x000000070a087207 */ /* 0x002fe20000000000 */
[----:B------:R-:W1:Y:S01]  /*2a9a0*/  SHFL.IDX PT, R42, R47, R2, 0x1c1f ;  /* 0x001c1f022f2a7589 */ /* 0x000e6200000e0000 */
[----:B------:R-:W-:Y:S02]  /*2a9b0*/  SEL R10, R7, R10, P0 ;  /* 0x0000000a070a7207 */ /* 0x000fe40000000000 */
[----:B--2---:R-:W-:Y:S01]  /*2a9c0*/  SEL R28, R30, R27, P0 ;  /* 0x0000001b1e1c7207 */ /* 0x004fe20000000000 */
[----:B------:R-:W-:Y:S01]  /*2a9d0*/  SHFL.IDX PT, R41, R41, R0, 0x1c1f ;  /* 0x001c1f0029297589 */ /* 0x000fe200000e0000 */
[----:B---3--:R-:W-:Y:S02]  /*2a9e0*/  SEL R32, R34, R31, P0 ;  /* 0x0000001f22207207 */ /* 0x008fe40000000000 */
[----:B------:R-:W-:Y:S01]  /*2a9f0*/  SEL R4, R6, R3, P0 ;  /* 0x0000000306047207 */ /* 0x000fe20000000000 */
[----:B------:R-:W2:Y:S01]  /*2aa00*/  SHFL.IDX PT, R40, R43, R2, 0x1c1f ;  /* 0x001c1f022b287589 */ /* 0x000ea200000e0000 */
[----:B----4-:R-:W-:-:S02]  /*2aa10*/  SEL R24, R26, R21, P0 ;  /* 0x000000151a187207 */ /* 0x010fc40000000000 */
[----:B------:R-:W-:Y:S01]  /*2aa20*/  SEL R30, R27, R30, P0 ;  /* 0x0000001e1b1e7207 */ /* 0x000fe20000000000 */
[----:B------:R-:W-:Y:S01]  /*2aa30*/  SHFL.IDX PT, R49, R49, R0, 0x1c1f ;  /* 0x001c1f0031317589 */ /* 0x000fe200000e0000 */
[----:B-----5:R-:W-:Y:S02]  /*2aa40*/  SEL R36, R38, R35, P0 ;  /* 0x0000002326247207 */ /* 0x020fe40000000000 */
[----:B------:R-:W-:Y:S01]  /*2aa50*/  SEL R34, R31, R34, P0 ;  /* 0x000000221f227207 */ /* 0x000fe20000000000 */
[----:B------:R-:W-:Y:S01]  /*2aa60*/  SHFL.IDX PT, R53, R53, R0, 0x1c1f ;  /* 0x001c1f0035357589 */ /* 0x000fe200000e0000 */
[----:B------:R-:W-:Y:S02]  /*2aa70*/  SEL R38, R35, R38, P0 ;  /* 0x0000002623267207 */ /* 0x000fe40000000000 */
[----:B0-----:R-:W-:Y:S01]  /*2aa80*/  SEL R12, R37, R20, P0 ;  /* 0x00000014250c7207 */ /* 0x001fe20000000000 */
[----:B------:R-:W-:Y:S01]  /*2aa90*/  SHFL.IDX PT, R57, R57, R0, 0x1c1f ;  /* 0x001c1f0039397589 */ /* 0x000fe200000e0000 */
[----:B------:R-:W-:-:S02]  /*2aaa0*/  SEL R14, R20, R37, P0 ;  /* 0x00000025140e7207 */ /* 0x000fc40000000000 */
[----:B------:R-:W-:Y:S01]  /*2aab0*/  SEL R6, R3, R6, P0 ;  /* 0x0000000603067207 */ /* 0x000fe20000000000 */
[----:B------:R-:W-:Y:S01]  /*2aac0*/  SHFL.IDX PT, R61, R61, R0, 0x1c1f ;  /* 0x001c1f003d3d7589 */ /* 0x000fe200000e0000 */
[----:B-1----:R-:W-:Y:S02]  /*2aad0*/  SEL R5, R45, R42, P0 ;  /* 0x0000002a2d057207 */ /* 0x002fe40000000000 */
[----:B------:R-:W-:Y:S01]  /*2aae0*/  SEL R7, R42, R45, P0 ;  /* 0x0000002d2a077207 */ /* 0x000fe20000000000 */
[----:B------:R-:W-:Y:S01]  /*2aaf0*/  SHFL.IDX PT, R65, R65, R0, 0x1c1f ;  /* 0x001c1f0041417589 */ /* 0x000fe200000e0000 */
[----:B------:R-:W-:Y:S01]  /*2ab00*/  SEL R26, R21, R26, P0 ;  /* 0x0000001a151a7207 */ /* 0x000fe20000000000 */
[----:B------:R-:W-:Y:S02]  /*2ab10*/  IMAD.MOV.U32 R45, RZ, RZ, RZ ;  /* 0x000000ffff2d7224 */ /* 0x000fe400078e00ff */
[----:B------:R-:W-:Y:S01]  /*2ab20*/  SHFL.IDX PT, R69, R69, R0, 0x1c1f ;  /* 0x001c1f0045457589 */ /* 0x000fe200000e0000 */
[----:B--2---:R-:W-:-:S02]  /*2ab30*/  SEL R56, R41, R40, P0 ;  /* 0x0000002829387207 */ /* 0x004fc40000000000 */
[----:B------:R-:W-:Y:S01]  /*2ab40*/  SEL R58, R40, R41, P0 ;  /* 0x00000029283a7207 */ /* 0x000fe20000000000 */
[----:B------:R-:W0:Y:S04]  /*2ab50*/  SHFL.IDX PT, R44, R51, R2, 0x1c1f ;  /* 0x001c1f02332c7589 */ /* 0x000e2800000e0000 */
[----:B------:R-:W1:Y:S04]  /*2ab60*/  SHFL.IDX PT, R46, R55, R2, 0x1c1f ;  /* 0x001c1f02372e7589 */ /* 0x000e6800000e0000 */
[----:B------:R-:W2:Y:S04]  /*2ab70*/  SHFL.IDX PT, R48, R59, R2, 0x1c1f ;  /* 0x001c1f023b307589 */ /* 0x000ea800000e0000 */
[----:B------:R-:W3:Y:S04]  /*2ab80*/  SHFL.IDX PT, R50, R63, R2, 0x1c1f ;  /* 0x001c1f023f327589 */ /* 0x000ee800000e0000 */
[----:B------:R-:W4:Y:S04]  /*2ab90*/  SHFL.IDX PT, R52, R67, R2, 0x1c1f ;  /* 0x001c1f0243347589 */ /* 0x000f2800000e0000 */
[----:B------:R-:W5:Y:S04]  /*2aba0*/  SHFL.IDX PT, R54, R75, R2, 0x1c1f ;  /* 0x001c1f024b367589 */ /* 0x000f6800000e0000 */
[----:B------:R3:W5:Y:S01]  /*2abb0*/  SHFL.IDX PT, R77, R77, R0, 0x1c1f ;  /* 0x001c1f004d4d7589 */ /* 0x00076200000e0000 */
        /* <DEDUP_REMOVED lines=11> */
[----:B-----5:R-:W-:Y:S02]  /*2ac70*/  SEL R13, R69, R54, P0 ;  /* 0x00000036450d7207 */ /* 0x020fe40000000000 */
[----:B------:R-:W-:-:S07]  /*2ac80*/  SEL R15, R54, R69, P0 ;  /* 0x00000045360f7207 */ /* 0x000fce0000000000 */
.L_x_1633:
[----:B------:R-:W2:Y:S01]  /*2ac90*/  LDL R40, [R1+0x84] ;  /* 0x0000840001287983 */ /* 0x000ea20000100800 */
[----:B------:R-:W-:Y:S05]  /*2aca0*/  WARPSYNC.ALL ;  /* 0x0000000000007948 */ /* 0x000fea0003800000 */
[----:B------:R-:W-:Y:S01]  /*2acb0*/  BAR.SYNC.DEFER_BLOCKING 0x1, 0x100 ;  /* 0x0044000000007b1d */ /* 0x000fe20000010000 */
[----:B0-----:R-:W-:Y:S02]  /*2acc0*/  SEL R57, R77, R60, P0 ;  /* 0x0000003c4d397207 */ /* 0x001fe40000000000 */
[----:B------:R-:W-:-:S03]  /*2acd0*/  SEL R59, R60, R77, P0 ;  /* 0x0000004d3c3b7207 */ /* 0x000fc60000000000 */
[----:B------:R-:W-:Y:S02]  /*2ace0*/  ULDC.64 UR4, c[0x0][0xbd8] ;  /* 0x0002f60000047ab9 */ /* 0x000fe40000000a00 */
[----:B------:R-:W2:Y:S01]  /*2acf0*/  LDC.64 R2, c[0x0][0xbd8] ;  /* 0x0002f600ff027b82 */ /* 0x000ea20000000a00 */
[----:B------:R-:W-:Y:S01]  /*2ad00*/  ISETP.NE.U32.AND P1, PT, RZ, UR4, PT ;  /* 0x00000004ff007c0c */ /* 0x000fe2000bf25070 */
[----:B------:R-:W-:-:S03]  /*2ad10*/  ULDC.64 UR6, c[0x0][0x208] ;  /* 0x0000820000067ab9 */ /* 0x000fc60000000a00 */
[----:B------:R-:W-:Y:S01]  /*2ad20*/  ISETP.NE.AND.EX P1, PT, RZ, UR5, PT, P1 ;  /* 0x00000005ff007c0c */ /* 0x000fe2000bf25310 */
[----:B------:R-:W-:Y:S02]  /*2ad30*/  ULDC.64 UR4, c[0x0][0xbe0] ;  /* 0x0002f80000047ab9 */ /* 0x000fe40000000a00 */
[----:B------:R-:W-:-:S04]  /*2ad40*/  ISETP.NE.U32.AND P0, PT, RZ, UR4, PT ;  /* 0x00000004ff007c0c */ /* 0x000fc8000bf05070 */
[----:B------:R-:W-:Y:S01]  /*2ad50*/  ISETP.NE.AND.EX P0, PT, RZ, UR5, PT, P0 ;  /* 0x00000005ff007c0c */ /* 0x000fe2000bf05300 */
[----:B------:R0:W-:Y:S04]  /*2ad60*/  STSM.16.M88.4 [R82], R4 ;  /* 0x0000000452007844 */ /* 0x0001e80000000200 */
[----:B------:R1:W-:Y:S04]  /*2ad70*/  STSM.16.M88.4 [R81], R8 ;  /* 0x0000000851007844 */ /* 0x0003e80000000200 */
[----:B------:R3:W-:Y:S04]  /*2ad80*/  STSM.16.M88.4 [R80], R24 ;  /* 0x0000001850007844 */ /* 0x0007e80000000200 */
[----:B------:R3:W-:Y:S04]  /*2ad90*/  STSM.16.M88.4 [R78], R28 ;  /* 0x0000001c4e007844 */ /* 0x0007e80000000200 */
[----:B------:R3:W-:Y:S04]  /*2ada0*/  STSM.16.M88.4 [R76], R32 ;  /* 0x000000204c007844 */ /* 0x0007e80000000200 */
[----:B------:R3:W-:Y:S01]  /*2adb0*/  STSM.16.M88.4 [R74], R36 ;  /* 0x000000244a007844 */ /* 0x0007e20000000200 */
[----:B0-----:R-:W-:-:S03]  /*2adc0*/  LEA.HI R4, R73, R64, RZ, 0x7 ;  /* 0x0000004049047211 */ /* 0x001fc600078f38ff */
[----:B------:R3:W-:Y:S04]  /*2add0*/  STSM.16.M88.4 [R68], R12 ;  /* 0x0000000c44007844 */ /* 0x0007e80000000200 */
[----:B------:R3:W-:Y:S01]  /*2ade0*/  STSM.16.M88.4 [R66], R56 ;  /* 0x0000003842007844 */ /* 0x0007e20000000200 */
[----:B------:R-:W-:-:S05]  /*2adf0*/  LOP3.LUT R5, R4, 0xffffff80, RZ, 0xc0, !PT ;  /* 0xffffff8004057812 */ /* 0x000fca00078ec0ff */
[----:B------:R-:W-:Y:S01]  /*2ae00*/  IMAD.IADD R64, R64, 0x1, -R5 ;  /* 0x0000000140407824 */ /* 0x000fe200078e0a05 */
[----:B------:R-:W-:-:S04]  /*2ae10*/  ULDC UR4, c[0x0][0xa88] ;  /* 0x0002a20000047ab9 */ /* 0x000fc80000000800 */
[----:B------:R-:W-:Y:S01]  /*2ae20*/  SHF.R.S32.HI R5, RZ, 0x1f, R64 ;  /* 0x0000001fff057819 */ /* 0x000fe20000011440 */
[----:B------:R-:W-:-:S03]  /*2ae30*/  IMAD.U32 R0, RZ, RZ, UR4 ;  /* 0x00000004ff007e24 */ /* 0x000fc6000f8e00ff */
[----:B------:R-:W-:-:S04]  /*2ae40*/  LEA.HI R6, R5, R64, RZ, 0x2 ;  /* 0x0000004005067211 */ /* 0x000fc800078f10ff */
[--C-:B-1----:R-:W-:Y:S02]  /*2ae50*/  SHF.R.S32.HI R8, RZ, 0x2, R6.reuse ;  /* 0x00000002ff087819 */ /* 0x102fe40000011406 */
[----:B------:R-:W-:Y:S02]  /*2ae60*/  SHF.R.S32.HI R9, RZ, 0x1f, R6 ;  /* 0x0000001fff097819 */ /* 0x000fe40000011406 */
[----:B------:R-:W-:Y:S02]  /*2ae70*/  SHF.R.S32.HI R7, RZ, 0x7, R4 ;  /* 0x00000007ff077819 */ /* 0x000fe40000011404 */
[----:B------:R-:W-:Y:S01]  /*2ae80*/  LEA.HI R9, R9, R8, RZ, 0x3 ;  /* 0x0000000809097211 */ /* 0x000fe200078f18ff */
[----:B------:R-:W-:Y:S01]  /*2ae90*/  BAR.SYNC.DEFER_BLOCKING 0x1, 0x100 ;  /* 0x0044000000007b1d */ /* 0x000fe20000010000 */
[----:B--2---:R-:W-:-:S07]  /*2aea0*/  IMAD.WIDE R20, R40, 0x4, R2 ;  /* 0x0000000428147825 */ /* 0x004fce00078e0202 */
[----:B------:R-:W0:Y:S01]  /*2aeb0*/  @P0 LDC.64 R2, c[0x0][0xbe0] ;  /* 0x0002f800ff020b82 */ /* 0x000e220000000a00 */
[----:B------:R3:W5:Y:S01]  /*2aec0*/  @P1 LDG.E R45, desc[UR6][R20.64] ;  /* 0x00000006142d1981 */ /* 0x000762000c1e1900 */
[----:B0-----:R-:W-:-:S05]  /*2aed0*/  @P0 IMAD.WIDE R2, R40, 0x4, R2 ;  /* 0x0000000428020825 */ /* 0x001fca00078e0202 */
[----:B------:R3:W5:Y:S01]  /*2aee0*/  @P0 LDG.E R0, desc[UR6][R2.64] ;  /* 0x0000000602000981 */ /* 0x000762000c1e1900 */
[----:B------:R-:W-:Y:S05]  /*2aef0*/  @P0 BRA `(.L_x_1389) ;  /* 0x0000000000140947 */ /* 0x000fea0003800000 */
[----:B------:R-:W-:Y:S05]  /*2af00*/  @!P1 BRA `(.L_x_1389) ;  /* 0x0000000000109947 */ /* 0x000fea0003800000 */
[----:B------:R-:W-:Y:S02]  /*2af10*/  ULDC.64 UR4, c[0x0][0x208] ;  /* 0x0000820000047ab9 */ /* 0x000fe40000000a00 */
[----:B---3--:R-:W2:Y:S04]  /*2af20*/  LDG.E R3, desc[UR4][R20.64] ;  /* 0x0000000414037981 */ /* 0x008ea8000c1e1900 */
[----:B-----5:R-:W2:Y:S02]  /*2af30*/  LDG.E R0, desc[UR4][R20.64+0x4] ;  /* 0x0000040414007981 */ /* 0x020ea4000c1e1900 */
[----:B--2---:R-:W-:-:S07]  /*2af40*/  IMAD.IADD R0, R0, 0x1, -R3 ;  /* 0x0000000100007824 */ /* 0x004fce00078e0a03 */
.L_x_1389:
[----:B------:R-:W2:Y:S01]  /*2af50*/  LDL.LU R50, [R1+0x80] ;  /* 0x0000800001327983 */ /* 0x000ea20000300800 */
[----:B------:R-:W-:Y:S01]  /*2af60*/  LOP3.LUT R9, R9, 0xfffffff8, RZ, 0xc0, !PT ;  /* 0xfffffff809097812 */ /* 0x000fe200078ec0ff */
[----:B------:R-:W-:Y:S02]  /*2af70*/  ULDC.64 UR4, c[0x0][0xb70] ;  /* 0x0002dc0000047ab9 */ /* 0x000fe40000000a00 */
[----:B------:R-:W4:Y:S01]  /*2af80*/  LDL.LU R48, [R1+0x88] ;  /* 0x0000880001307983 */ /* 0x000f220000300800 */
[----:B---3--:R-:W-:Y:S01]  /*2af90*/  LEA.HI R2, R4, R7, RZ, 0x1 ;  /* 0x0000000704027211 */ /* 0x008fe200078f08ff */
[----:B------:R-:W-:Y:S01]  /*2afa0*/  IMAD.IADD R11, R8, 0x1, -R9 ;  /* 0x00000001080b7824 */ /* 0x000fe200078e0a09 */
[----:B------:R-:W-:Y:S01]  /*2afb0*/  LEA.HI R5, R5, R64, RZ, 0x5 ;  /* 0x0000004005057211 */ /* 0x000fe200078f28ff */
[----:B------:R-:W-:Y:S01]  /*2afc0*/  ULDC.64 UR6, c[0x0][0x208] ;  /* 0x0000820000067ab9 */ /* 0x000fe20000000a00 */
[--C-:B-----5:R-:W-:Y:S02]  /*2afd0*/  SHF.R.S32.HI R3, RZ, 0x1f, R45.reuse ;  /* 0x0000001fff037819 */ /* 0x120fe4000001142d */
[----:B------:R-:W-:Y:S01]  /*2afe0*/  LOP3.LUT R6, R2, 0x3fffffe, RZ, 0xc0, !PT ;  /* 0x03fffffe02067812 */ /* 0x000fe200078ec0ff */
[----:B------:R-:W-:Y:S01]  /*2aff0*/  IMAD.MOV.U32 R2, RZ, RZ, R45 ;  /* 0x000000ffff027224 */ /* 0x000fe200078e002d */
[----:B------:R-:W-:-:S02]  /*2b000*/  SHF.R.S32.HI R8, RZ, 0x5, R5 ;  /* 0x00000005ff087819 */ /* 0x000fc40000011405 */
[----:B------:R-:W-:Y:S01]  /*2b010*/  SHF.R.S32.HI R46, RZ, 0x1f, R40 ;  /* 0x0000001fff2e7819 */ /* 0x000fe20000011428 */
[----:B------:R-:W-:Y:S01]  /*2b020*/  IMAD.IADD R6, R7, 0x1, -R6 ;  /* 0x0000000107067824 */ /* 0x000fe200078e0a06 */
[----:B------:R-:W-:Y:S01]  /*2b030*/  SEL R47, R40, RZ, !P1 ;  /* 0x000000ff282f7207 */ /* 0x000fe20004800000 */
[----:B------:R-:W-:Y:S01]  /*2b040*/  IMAD R11, R8, 0x10, R11 ;  /* 0x00000010080b7824 */ /* 0x000fe200078e020b */
[----:B------:R-:W-:Y:S01]  /*2b050*/  SEL R46, R46, RZ, !P1 ;  /* 0x000000ff2e2e7207 */ /* 0x000fe20004800000 */
[----:B------:R-:W-:Y:S01]  /*2b060*/  IMAD R7, R72, 0x40, R62 ;  /* 0x0000004048077824 */ /* 0x000fe200078e023e */
[----:B------:R-:W-:Y:S01]  /*2b070*/  LOP3.LUT P0, RZ, R64, 0x3, RZ, 0xc0, !PT ;  /* 0x0000000340ff7812 */ /* 0x000fe2000780c0ff */
[----:B------:R-:W-:Y:S02]  /*2b080*/  IMAD R11, R6, 0x40, R11 ;  /* 0x00000040060b7824 */ /* 0x000fe400078e020b */
[----:B------:R-:W-:-:S03]  /*2b090*/  IMAD.WIDE R70, R7, 0x2, R70 ;  /* 0x0000000207467825 */ /* 0x000fc600078e0246 */
[C---:B------:R-:W-:Y:S02]  /*2b0a0*/  IADD3 R25, P2, R70.reuse, 0x3000, RZ ;  /* 0x0000300046197810 */ /* 0x040fe40007f5e0ff */
[----:B------:R-:W-:Y:S02]  /*2b0b0*/  IADD3 R41, P5, R70, 0x4000, RZ ;  /* 0x0000400046297810 */ /* 0x000fe40007fbe0ff */
[----:B------:R-:W-:Y:S02]  /*2b0c0*/  LOP3.LUT R24, R25, 0x380, RZ, 0xc0, !PT ;  /* 0x0000038019187812 */ /* 0x000fe400078ec0ff */
[----:B------:R-:W-:Y:S02]  /*2b0d0*/  LOP3.LUT R40, R41, 0x380, RZ, 0xc0, !PT ;  /* 0x0000038029287812 */ /* 0x000fe400078ec0ff */
[----:B------:R-:W-:Y:S02]  /*2b0e0*/  SHF.R.U64 R24, R24, 0x3, RZ ;  /* 0x0000000318187819 */ /* 0x000fe400000012ff */
[----:B------:R-:W-:-:S02]  /*2b0f0*/  SHF.R.U64 R40, R40, 0x3, RZ ;  /* 0x0000000328287819 */ /* 0x000fc400000012ff */
[----:B------:R-:W-:Y:S01]  /*2b100*/  LOP3.LUT R24, R24, R25, RZ, 0x3c, !PT ;  /* 0x0000001918187212 */ /* 0x000fe200078e3cff */
[--C-:B------:R-:W-:Y:S01]  /*2b110*/  IMAD.X R25, RZ, RZ, R71.reuse, P2 ;  /* 0x000000ffff197224 */ /* 0x100fe200010e0647 */
[----:B------:R-:W-:Y:S01]  /*2b120*/  LOP3.LUT R40, R40, R41, RZ, 0x3c, !PT ;  /* 0x0000002928287212 */ /* 0x000fe200078e3cff */
[----:B------:R-:W-:Y:S01]  /*2b130*/  IMAD.X R41, RZ, RZ, R71, P5 ;  /* 0x000000ffff297224 */ /* 0x000fe200028e0647 */
[----:B------:R-:W-:Y:S02]  /*2b140*/  SHF.R.S32.HI R63, RZ, 0x1f, R62 ;  /* 0x0000001fff3f7819 */ /* 0x000fe4000001143e */
[----:B------:R-:W-:Y:S01]  /*2b150*/  SHF.R.S32.HI R73, RZ, 0x1f, R72 ;  /* 0x0000001fff497819 */ /* 0x000fe20000011448 */
[----:B------:R-:W-:Y:S01]  /*2b160*/  BSSY B1, `(.L_x_1390) ;  /* 0x000006d000017945 */ /* 0x000fe20003800000 */
[----:B--2---:R-:W-:Y:S01]  /*2b170*/  SHF.R.S32.HI R44, RZ, 0x1f, R50 ;  /* 0x0000001fff2c7819 */ /* 0x004fe20000011432 */
[----:B----4-:R-:W-:-:S04]  /*2b180*/  IMAD R11, R48, 0x80, R11 ;  /* 0x00000080300b7824 */ /* 0x010fc800078e020b */
[----:B------:R-:W-:Y:S01]  /*2b190*/  IMAD R4, R44, UR4, RZ ;  /* 0x000000042c047c24 */ /* 0x000fe2000f8e02ff */
[----:B------:R-:W-:-:S03]  /*2b1a0*/  SHF.R.S32.HI R7, RZ, 0x1f, R11 ;  /* 0x0000001fff077819 */ /* 0x000fc6000001140b */
[C---:B------:R-:W-:Y:S02]  /*2b1b0*/  IMAD R9, R50.reuse, UR5, R4 ;  /* 0x0000000532097c24 */ /* 0x040fe4000f8e0204 */
[----:B------:R-:W-:Y:S01]  /*2b1c0*/  IMAD.WIDE.U32 R4, R50, UR4, R2 ;  /* 0x0000000432047c25 */ /* 0x000fe2000f8e0002 */
[----:B------:R-:W-:-:S03]  /*2b1d0*/  ULDC.64 UR4, c[0x0][0xb78] ;  /* 0x0002de0000047ab9 */ /* 0x000fc60000000a00 */
[----:B------:R-:W-:Y:S01]  /*2b1e0*/  IMAD.IADD R5, R5, 0x1, R9 ;  /* 0x0000000105057824 */ /* 0x000fe200078e0209 */
[----:B------:R-:W-:Y:S01]  /*2b1f0*/  IADD3 R9, P3, R70, 0x1000, RZ ;  /* 0x0000100046097810 */ /* 0x000fe20007f7e0ff */
[----:B------:R-:W-:Y:S02]  /*2b200*/  IMAD R2, R46, UR4, RZ ;  /* 0x000000042e027c24 */ /* 0x000fe4000f8e02ff */
[----:B------:R-:W-:Y:S01]  /*2b210*/  IMAD.WIDE.U32 R4, R47, UR4, R4 ;  /* 0x000000042f047c25 */ /* 0x000fe2000f8e0004 */
[----:B------:R-:W-:-:S03]  /*2b220*/  LOP3.LUT R8, R9, 0x380, RZ, 0xc0, !PT ;  /* 0x0000038009087812 */ /* 0x000fc600078ec0ff */
[----:B------:R-:W-:Y:S01]  /*2b230*/  IMAD R6, R47, UR5, R2 ;  /* 0x000000052f067c24 */ /* 0x000fe2000f8e0202 */
[----:B------:R-:W-:Y:S01]  /*2b240*/  IADD3 R2, P1, R11, R4, RZ ;  /* 0x000000040b027210 */ /* 0x000fe20007f3e0ff */
[----:B------:R-:W-:Y:S01]  /*2b250*/  ULDC.64 UR4, c[0x0][0xb40] ;  /* 0x0002d00000047ab9 */ /* 0x000fe20000000a00 */
[----:B------:R-:W-:Y:S02]  /*2b260*/  SHF.R.U64 R8, R8, 0x3, RZ ;  /* 0x0000000308087819 */ /* 0x000fe400000012ff */
[----:B------:R-:W-:Y:S01]  /*2b270*/  IADD3.X R7, R7, R5, R6, P1, !PT ;  /* 0x0000000507077210 */ /* 0x000fe20000ffe406 */
[----:B------:R-:W-:Y:S01]  /*2b280*/  VIADD R5, R11, 0x8 ;  /* 0x000000080b057836 */ /* 0x000fe20000000000 */
[----:B------:R-:W-:Y:S02]  /*2b290*/  IADD3 R13, P1, R70, 0x2000, RZ ;  /* 0x00002000460d7810 */ /* 0x000fe40007f3e0ff */
[----:B------:R-:W-:Y:S02]  /*2b2a0*/  LEA R20, P4, R2, UR4, 0x2 ;  /* 0x0000000402147c11 */ /* 0x000fe4000f8810ff */
[----:B------:R-:W-:-:S02]  /*2b2b0*/  LOP3.LUT R12, R13, 0x380, RZ, 0xc0, !PT ;  /* 0x000003800d0c7812 */ /* 0x000fc400078ec0ff */
[----:B------:R-:W-:Y:S01]  /*2b2c0*/  LOP3.LUT R8, R8, R9, RZ, 0x3c, !PT ;  /* 0x0000000908087212 */ /* 0x000fe200078e3cff */
[----:B------:R-:W-:Y:S01]  /*2b2d0*/  IMAD.X R9, RZ, RZ, R71, P3 ;  /* 0x000000ffff097224 */ /* 0x000fe200018e0647 */
[----:B------:R-:W-:Y:S02]  /*2b2e0*/  SHF.R.U64 R12, R12, 0x3, RZ ;  /* 0x000000030c0c7819 */ /* 0x000fe400000012ff */
[----:B------:R-:W-:Y:S01]  /*2b2f0*/  LEA.HI.X R21, R2, UR5, R7, 0x2, P4 ;  /* 0x0000000502157c11 */ /* 0x000fe2000a0f1407 */
[----:B------:R-:W-:Y:S01]  /*2b300*/  ULDC.64 UR4, c[0x0][0xaa0] ;  /* 0x0002a80000047ab9 */ /* 0x000fe20000000a00 */
[----:B------:R-:W-:Y:S02]  /*2b310*/  IADD3 R37, P4, R70, 0x5000, RZ ;  /* 0x0000500046257810 */ /* 0x000fe40007f9e0ff */
[----:B------:R-:W-:Y:S01]  /*2b320*/  LOP3.LUT R12, R12, R13, RZ, 0x3c, !PT ;  /* 0x0000000d0c0c7212 */ /* 0x000fe200078e3cff */
[----:B------:R-:W-:Y:S01]  /*2b330*/  IMAD.X R13, RZ, RZ, R71, P1 ;  /* 0x000000ffff0d7224 */ /* 0x000fe200008e0647 */
[----:B------:R-:W-:-:S02]  /*2b340*/  IADD3 R29, P3, R70, 0x6000, RZ ;  /* 0x00006000461d7810 */ /* 0x000fc40007f7e0ff */
[C---:B------:R-:W-:Y:S02]  /*2b350*/  LOP3.LUT R2, R70.reuse, 0x380, RZ, 0xc0, !PT ;  /* 0x0000038046027812 */ /* 0x040fe400078ec0ff */
[----:B------:R-:W-:Y:S02]  /*2b360*/  IADD3 R7, P2, R70, 0x7000, RZ ;  /* 0x0000700046077810 */ /* 0x000fe40007f5e0ff */
[-C--:B------:R-:W-:Y:S02]  /*2b370*/  ISETP.GE.OR P1, PT, R11, R0.reuse, P0 ;  /* 0x000000000b00720c */ /* 0x080fe40000726670 */
[----:B------:R-:W-:Y:S01]  /*2b380*/  ISETP.GE.OR P0, PT, R5, R0, P0 ;  /* 0x000000000500720c */ /* 0x000fe20000706670 */
[----:B------:R-:W-:Y:S01]  /*2b390*/  IMAD.X R33, RZ, RZ, R71, P2 ;  /* 0x000000ffff217224 */ /* 0x000fe200010e0647 */
[----:B------:R-:W-:Y:S02]  /*2b3a0*/  LOP3.LUT R36, R37, 0x380, RZ, 0xc0, !PT ;  /* 0x0000038025247812 */ /* 0x000fe400078ec0ff */
[----:B------:R-:W-:-:S02]  /*2b3b0*/  LOP3.LUT R28, R29, 0x380, RZ, 0xc0, !PT ;  /* 0x000003801d1c7812 */ /* 0x000fc400078ec0ff */
[----:B------:R-:W-:Y:S02]  /*2b3c0*/  SHF.R.U64 R5, R2, 0x3, RZ ;  /* 0x0000000302057819 */ /* 0x000fe400000012ff */
[----:B------:R-:W-:Y:S02]  /*2b3d0*/  LOP3.LUT R2, R7, 0x380, RZ, 0xc0, !PT ;  /* 0x0000038007027812 */ /* 0x000fe400078ec0ff */
[----:B------:R-:W-:Y:S01]  /*2b3e0*/  SHF.R.U64 R36, R36, 0x3, RZ ;  /* 0x0000000324247819 */ /* 0x000fe200000012ff */
[----:B------:R-:W-:Y:S01]  /*2b3f0*/  @!P1 STG.E desc[UR6][R20.64], R89 ;  /* 0x0000005914009986 */ /* 0x000fe2000c101906 */
[----:B------:R-:W-:Y:S02]  /*2b400*/  SHF.R.U64 R28, R28, 0x3, RZ ;  /* 0x000000031c1c7819 */ /* 0x000fe400000012ff */
[----:B------:R-:W-:Y:S01]  /*2b410*/  SHF.R.U64 R2, R2, 0x3, RZ ;  /* 0x0000000302027819 */ /* 0x000fe200000012ff */
[----:B------:R0:W-:Y:S01]  /*2b420*/  @!P0 STG.E desc[UR6][R20.64+0x20], R88 ;  /* 0x0000205814008986 */ /* 0x0001e2000c101906 */
[----:B------:R-:W-:Y:S01]  /*2b430*/  LOP3.LUT R36, R36, R37, RZ, 0x3c, !PT ;  /* 0x0000002524247212 */ /* 0x000fe200078e3cff */
[--C-:B------:R-:W-:Y:S01]  /*2b440*/  IMAD.X R37, RZ, RZ, R71.reuse, P4 ;  /* 0x000000ffff257224 */ /* 0x100fe200020e0647 */
[----:B------:R-:W-:Y:S01]  /*2b450*/  LOP3.LUT R28, R28, R29, RZ, 0x3c, !PT ;  /* 0x0000001d1c1c7212 */ /* 0x000fe200078e3cff */
[----:B------:R-:W-:Y:S01]  /*2b460*/  IMAD.X R29, RZ, RZ, R71, P3 ;  /* 0x000000ffff1d7224 */ /* 0x000fe200018e0647 */
[----:B------:R-:W-:Y:S01]  /*2b470*/  LOP3.LUT R32, R2, R7, RZ, 0x3c, !PT ;  /* 0x0000000702207212 */ /* 0x000fe200078e3cff */
[----:B------:R-:W5:Y:S01]  /*2b480*/  LD.E.128 R8, desc[UR6][R8.64] ;  /* 0x0000000608087980 */ /* 0x000f62000c101d00 */
[----:B------:R-:W-:-:S03]  /*2b490*/  LOP3.LUT R70, R5, R70, RZ, 0x3c, !PT ;  /* 0x0000004605467212 */ /* 0x000fc600078e3cff */
[----:B------:R-:W5:Y:S04]  /*2b4a0*/  LD.E.128 R12, desc[UR6][R12.64] ;  /* 0x000000060c0c7980 */ /* 0x000f68000c101d00 */
[----:B------:R1:W5:Y:S04]  /*2b4b0*/  LD.E.128 R4, desc[UR6][R70.64] ;  /* 0x0000000646047980 */ /* 0x000368000c101d00 */
[----:B------:R-:W5:Y:S04]  /*2b4c0*/  LD.E.128 R24, desc[UR6][R24.64] ;  /* 0x0000000618187980 */ /* 0x000f68000c101d00 */
[----:B------:R-:W5:Y:S04]  /*2b4d0*/  LD.E.128 R40, desc[UR6][R40.64] ;  /* 0x0000000628287980 */ /* 0x000f68000c101d00 */
[----:B------:R-:W5:Y:S04]  /*2b4e0*/  LD.E.128 R36, desc[UR6][R36.64] ;  /* 0x0000000624247980 */ /* 0x000f68000c101d00 */
[----:B------:R-:W5:Y:S04]  /*2b4f0*/  LD.E.128 R28, desc[UR6][R28.64] ;  /* 0x000000061c1c7980 */ /* 0x000f68000c101d00 */
[----:B------:R-:W5:Y:S01]  /*2b500*/  LD.E.128 R32, desc[UR6][R32.64] ;  /* 0x0000000620207980 */ /* 0x000f62000c101d00 */
[----:B0-----:R-:W-:Y:S01]  /*2b510*/  IMAD R20, R3, UR4, RZ ;  /* 0x0000000403147c24 */ /* 0x001fe2000f8e02ff */
[----:B------:R-:W-:Y:S01]  /*2b520*/  @!PT LDS RZ, [RZ] ;  /* 0x00000000fffff984 */ /* 0x000fe20000000800 */
[----:B------:R-:W-:Y:S01]  /*2b530*/  @!PT LDS RZ, [RZ] ;  /* 0x00000000fffff984 */ /* 0x000fe20000000800 */
[----:B------:R-:W-:Y:S01]  /*2b540*/  @!PT LDS RZ, [RZ] ;  /* 0x00000000fffff984 */ /* 0x000fe20000000800 */
[----:B------:R-:W-:Y:S01]  /*2b550*/  @!PT LDS RZ, [RZ] ;  /* 0x00000000fffff984 */ /* 0x000fe20000000800 */
[----:B------:R0:W-:Y:S06]  /*2b560*/  MEMBAR.ALL.CTA ;  /* 0x0000000000007992 */ /* 0x0001ec0000008000 */
[----:B0-----:R-:W0:Y:S01]  /*2b570*/  FENCE.VIEW.ASYNC.S ;  /* 0x00000000000073c6 */ /* 0x001e220000000000 */
[----:B------:R-:W-:-:S04]  /*2b580*/  IMAD.WIDE.U32 R2, R45, UR4, R62 ;  /* 0x000000042d027c25 */ /* 0x000fc8000f8e003e */
[----:B------:R-:W-:Y:S01]  /*2b590*/  IMAD R45, R45, UR5, R20 ;  /* 0x000000052d2d7c24 */ /* 0x000fe2000f8e0214 */
[----:B------:R-:W-:Y:S01]  /*2b5a0*/  ULDC.64 UR4, c[0x0][0xae0] ;  /* 0x0002b80000047ab9 */ /* 0x000fe20000000a00 */
[----:B------:R-:W-:Y:S02]  /*2b5b0*/  IMAD R49, R48, -0x80, R0 ;  /* 0xffffff8030317824 */ /* 0x000fe400078e0200 */
[C---:B------:R-:W-:Y:S02]  /*2b5c0*/  VIADD R0, R72.reuse, 0x40 ;  /* 0x0000004048007836 */ /* 0x040fe40000000000 */
[----:B------:R-:W-:Y:S01]  /*2b5d0*/  IMAD.IADD R3, R3, 0x1, R45 ;  /* 0x0000000103037824 */ /* 0x000fe200078e022d */
[-C--:B------:R-:W-:Y:S01]  /*2b5e0*/  ISETP.GE.AND P3, PT, R72, R49.reuse, PT ;  /* 0x000000314800720c */ /* 0x080fe20003f66270 */
[----:B------:R-:W-:Y:S02]  /*2b5f0*/  IMAD R44, R44, UR4, RZ ;  /* 0x000000042c2c7c24 */ /* 0x000fe4000f8e02ff */
[----:B------:R-:W-:Y:S01]  /*2b600*/  VIADD R20, R72, 0x20 ;  /* 0x0000002048147836 */ /* 0x000fe20000000000 */
[----:B------:R-:W-:Y:S01]  /*2b610*/  ISETP.GE.AND P1, PT, R0, R49, PT ;  /* 0x000000310000720c */ /* 0x000fe20003f26270 */
[----:B------:R-:W-:-:S02]  /*2b620*/  IMAD R45, R50, UR5, R44 ;  /* 0x00000005322d7c24 */ /* 0x000fc4000f8e022c */
[----:B------:R-:W-:Y:S01]  /*2b630*/  IMAD.WIDE.U32 R2, R50, UR4, R2 ;  /* 0x0000000432027c25 */ /* 0x000fe2000f8e0002 */
[----:B------:R-:W-:Y:S01]  /*2b640*/  ULDC.64 UR4, c[0x0][0xae8] ;  /* 0x0002ba0000047ab9 */ /* 0x000fe20000000a00 */
[-C--:B------:R-:W-:Y:S02]  /*2b650*/  ISETP.GE.AND P0, PT, R20, R49.reuse, PT ;  /* 0x000000311400720c */ /* 0x080fe40003f06270 */
[----:B------:R-:W-:Y:S02]  /*2b660*/  VIADD R0, R18, 0x2e820 ;  /* 0x0002e82012007836 */ /* 0x000fe40000000000 */
[----:B------:R-:W-:Y:S02]  /*2b670*/  VIADD R21, R72, 0x60 ;  /* 0x0000006048157836 */ /* 0x000fe40000000000 */
[----:B------:R-:W-:Y:S01]  /*2b680*/  IMAD R20, R46, UR4, RZ ;  /* 0x000000042e147c24 */ /* 0x000fe2000f8e02ff */
[----:B------:R-:W-:Y:S01]  /*2b690*/  PRMT R0, RZ, 0x654, R0 ;  /* 0x00000654ff007816 */ /* 0x000fe20000000000 */
[----:B------:R-:W-:Y:S01]  /*2b6a0*/  IMAD.IADD R3, R3, 0x1, R45 ;  /* 0x0000000103037824 */ /* 0x000fe200078e022d */
[----:B------:R-:W-:Y:S01]  /*2b6b0*/  ISETP.GE.AND P2, PT, R21, R49, PT ;  /* 0x000000311500720c */ /* 0x000fe20003f46270 */
[C---:B------:R-:W-:Y:S01]  /*2b6c0*/  IMAD R45, R47.reuse, UR5, R20 ;  /* 0x000000052f2d7c24 */ /* 0x040fe2000f8e0214 */
[----:B0-----:R1:W-:Y:S01]  /*2b6d0*/  SYNCS.ARRIVE.TRANS64.RED.A1T0 RZ, [R0+URZ], RZ ;  /* 0x000000ff00ff79a7 */ /* 0x0013e2000810043f */
[----:B------:R-:W-:-:S04]  /*2b6e0*/  IMAD.WIDE.U32 R20, R47, UR4, R2 ;  /* 0x000000042f147c25 */ /* 0x000fc8000f8e0002 */
[----:B------:R-:W-:-:S04]  /*2b6f0*/  IMAD.WIDE R72, R48, 0x80, R72 ;  /* 0x0000008030487825 */ /* 0x000fc800078e0248 */
[----:B------:R-:W-:Y:S01]  /*2b700*/  IMAD.IADD R47, R21, 0x1, R45 ;  /* 0x00000001152f7824 */ /* 0x000fe200078e022d */
[----:B-1----:R-:W-:Y:S06]  /*2b710*/  @P3 BRA `(.L_x_1391) ;  /* 0x0000000000443947 */ /* 0x002fec0003800000 */
[----:B------:R-:W-:Y:S01]  /*2b720*/  ULDC.64 UR4, c[0x0][0xad8] ;  /* 0x0002b60000047ab9 */ /* 0x000fe20000000a00 */
[----:B------:R-:W-:Y:S01]  /*2b730*/  IMAD.MOV.U32 R2, RZ, RZ, R20 ;  /* 0x000000ffff027224 */ /* 0x000fe200078e0014 */
[----:B------:R-:W-:Y:S01]  /*2b740*/  ULDC.64 UR6, c[0x0][0xa80] ;  /* 0x0002a00000067ab9 */ /* 0x000fe20000000a00 */
[----:B------:R-:W-:Y:S01]  /*2b750*/  IMAD.MOV.U32 R3, RZ, RZ, R47 ;  /* 0x000000ffff037224 */ /* 0x000fe200078e002f */
[----:B------:R-:W-:Y:S01]  /*2b760*/  ULDC.64 UR8, c[0x0][0x208] ;  /* 0x0000820000087ab9 */ /* 0x000fe20000000a00 */
        /* <DEDUP_REMOVED lines=12> */
.L_x_1391:
[----:B------:R-:W-:Y:S05]  /*2b830*/  BSYNC B1 ;  /* 0x0000000000017941 */ /* 0x000fea0003800000 */
.L_x_1390:
[----:B------:R-:W-:Y:S04]  /*2b840*/  BSSY B1, `(.L_x_1392) ;  /* 0x0000015000017945 */ /* 0x000fe80003800000 */
[----:B------:R-:W-:Y:S05]  /*2b850*/  @P0 BRA `(.L_x_1393) ;  /* 0x00000000004c0947 */ /* 0x000fea0003800000 */
[----:B0----5:R-:W-:Y:S01]  /*2b860*/  IADD3 R5, P0, R72, 0x20, RZ ;  /* 0x0000002048057810 */ /* 0x021fe20007f1e0ff */
[----:B------:R-:W-:Y:S01]  /*2b870*/  ULDC.64 UR4, c[0x0][0xad8] ;  /* 0x0002b60000047ab9 */ /* 0x000fe20000000a00 */
[----:B------:R-:W-:Y:S01]  /*2b880*/  IMAD.MOV.U32 R2, RZ, RZ, R20 ;  /* 0x000000ffff027224 */ /* 0x000fe200078e0014 */
[----:B------:R-:W-:Y:S01]  /*2b890*/  ULDC.64 UR6, c[0x0][0xa80] ;  /* 0x0002a00000067ab9 */ /* 0x000fe20000000a00 */
[----:B------:R-:W-:Y:S01]  /*2b8a0*/  IMAD.MOV.U32 R3, RZ, RZ, R47 ;  /* 0x000000ffff037224 */ /* 0x000fe200078e002f */
[----:B------:R-:W-:Y:S01]  /*2b8b0*/  ULDC.64 UR8, c[0x0][0x208] ;  /* 0x0000820000087ab9 */ /* 0x000fe20000000a00 */
        /* <DEDUP_REMOVED lines=13> */
.L_x_1393:
[----:B------:R-:W-:Y:S05]  /*2b990*/  BSYNC B1 ;  /* 0x0000000000017941 */ /* 0x000fea0003800000 */
.L_x_1392:
[----:B------:R-:W-:Y:S04]  /*2b9a0*/  BSSY B1, `(.L_x_1394) ;  /* 0x0000015000017945 */ /* 0x000fe80003800000 */
[----:B------:R-:W-:Y:S05]  /*2b9b0*/  @P1 BRA `(.L_x_1395) ;  /* 0x00000000004c1947 */ /* 0x000fea0003800000 */
[----:B01---5:R-:W-:Y:S01]  /*2b9c0*/  IADD3 R5, P0, R72, 0x40, RZ ;  /* 0x0000004048057810 */ /* 0x023fe20007f1e0ff */
        /* <DEDUP_REMOVED lines=18> */
.L_x_1395:
[----:B------:R-:W-:Y:S05]  /*2baf0*/  BSYNC B1 ;  /* 0x0000000000017941 */ /* 0x000fea0003800000 */
.L_x_1394:
[----:B------:R-:W-:Y:S05]  /*2bb00*/  @P2 BRA `(.L_x_1396) ;  /* 0x0000000800f02947 */ /* 0x000fea0003800000 */
[----:B012--5:R-:W-:Y:S01]  /*2bb10*/  IADD3 R5, P0, R72, 0x60, RZ ;  /* 0x0000006048057810 */ /* 0x027fe20007f1e0ff */
[----:B------:R-:W-:Y:S01]  /*2bb20*/  ULDC.64 UR6, c[0x0][0xad8] ;  /* 0x0002b60000067ab9 */ /* 0x000fe20000000a00 */
[----:B------:R-:W-:Y:S01]  /*2bb30*/  IMAD.MOV.U32 R2, RZ, RZ, R20 ;  /* 0x000000ffff027224 */ /* 0x000fe200078e0014 */
[----:B------:R-:W-:Y:S01]  /*2bb40*/  ULDC UR4, c[0x0][0xa8c] ;  /* 0x0002a30000047ab9 */ /* 0x000fe20000000800 */
[----:B------:R-:W-:Y:S01]  /*2bb50*/  IMAD.MOV.U32 R3, RZ, RZ, R47 ;  /* 0x000000ffff037224 */ /* 0x000fe200078e002f */
[----:B------:R-:W-:Y:S01]  /*2bb60*/  ISETP.GE.AND P1, PT, R62, UR4, PT ;  /* 0x000000043e007c0c */ /* 0x000fe2000bf26270 */
[----:B------:R-:W-:Y:S01]  /*2bb70*/  IMAD.X R72, RZ, RZ, R73, P0 ;  /* 0x000000ffff487224 */ /* 0x000fe200000e0649 */
[----:B------:R-:W-:Y:S01]  /*2bb80*/  ULDC.64 UR8, c[0x0][0x208] ;  /* 0x0000820000087ab9 */ /* 0x000fe20000000a00 */
        /* <DEDUP_REMOVED lines=11> */
[----:B------:R-:W-:Y:S02]  /*2bc40*/  ULDC.64 UR4, c[0x0][0x208] ;  /* 0x0000820000047ab9 */ /* 0x000fe40000000a00 */
[----:B------:R1:W-:Y:S01]  /*2bc50*/  STG.E.128 desc[UR4][R4.64+0x80], R32 ;  /* 0x0000802004007986 */ /* 0x0003e2000c101d04 */
[----:B------:R-:W-:Y:S05]  /*2bc60*/  BRA `(.L_x_1396) ;  /* 0x0000000800987947 */ /* 0x000fea0003800000 */
.L_x_1387:
[----:B------:R-:W2:Y:S01]  /*2bc70*/  LDL R6, [R1+0x84] ;  /* 0x0000840001067983 */ /* 0x000ea20000100800 */
[----:B------:R-:W-:Y:S01]  /*2bc80*/  ULDC.64 UR4, c[0x0][0xbd8] ;  /* 0x0002f60000047ab9 */ /* 0x000fe20000000a00 */
[----:B------:R-:W2:Y:S01]  /*2bc90*/  LDC.64 R2, c[0x0][0xbd8] ;  /* 0x0002f600ff027b82 */ /* 0x000ea20000000a00 */
[----:B------:R-:W-:Y:S01]  /*2bca0*/  ISETP.NE.U32.AND P0, PT, RZ, UR4, PT ;  /* 0x00000004ff007c0c */ /* 0x000fe2000bf05070 */
[----:B------:R-:W-:Y:S01]  /*2bcb0*/  IMAD.MOV.U32 R7, RZ, RZ, RZ ;  /* 0x000000ffff077224 */ /* 0x000fe200078e00ff */
[----:B------:R-:W-:Y:S02]  /*2bcc0*/  ULDC.64 UR6, c[0x0][0x208] ;  /* 0x0000820000067ab9 */ /* 0x000fe40000000a00 */
[----:B------:R-:W-:Y:S01]  /*2bcd0*/  ISETP.NE.AND.EX P0, PT, RZ, UR5, PT, P0 ;  /* 0x00000005ff007c0c */ /* 0x000fe2000bf05300 */
[----:B------:R-:W-:Y:S02]  /*2bce0*/  ULDC.64 UR4, c[0x0][0xbe0] ;  /* 0x0002f80000047ab9 */ /* 0x000fe40000000a00 */
[----:B------:R-:W-:-:S04]  /*2bcf0*/  ISETP.NE.U32.AND P1, PT, RZ, UR4, PT ;  /* 0x00000004ff007c0c */ /* 0x000fc8000bf25070 */
[----:B------:R-:W-:-:S13]  /*2bd00*/  ISETP.NE.AND.EX P1, PT, RZ, UR5, PT, P1 ;  /* 0x00000005ff007c0c */ /* 0x000fda000bf25310 */
[----:B------:R-:W1:Y:S01]  /*2bd10*/  @P1 LDC.64 R4, c[0x0][0xbe0] ;  /* 0x0002f800ff041b82 */ /* 0x000e620000000a00 */
[----:B------:R-:W-:Y:S02]  /*2bd20*/  ULDC UR4, c[0x0][0xa88] ;  /* 0x0002a20000047ab9 */ /* 0x000fe40000000800 */
[----:B------:R-:W-:Y:S01]  /*2bd30*/  IMAD.U32 R0, RZ, RZ, UR4 ;  /* 0x00000004ff007e24 */ /* 0x000fe2000f8e00ff */
[----:B------:R-:W-:Y:S01]  /*2bd40*/  ISETP.GT.AND P2, PT, R64, 0x7f, PT ;  /* 0x0000007f4000780c */ /* 0x000fe20003f44270 */
[----:B--2---:R-:W-:-:S04]  /*2bd50*/  IMAD.WIDE R2, R6, 0x4, R2 ;  /* 0x0000000406027825 */ /* 0x004fc800078e0202 */
[----:B-1----:R-:W-:Y:S01]  /*2bd60*/  @P1 IMAD.WIDE R4, R6, 0x4, R4 ;  /* 0x0000000406041825 */ /* 0x002fe200078e0204 */
[----:B------:R1:W5:Y:S04]  /*2bd70*/  @P0 LDG.E R7, desc[UR6][R2.64] ;  /* 0x0000000602070981 */ /* 0x000368000c1e1900 */
[----:B------:R1:W5:Y:S01]  /*2bd80*/  @P1 LDG.E R0, desc[UR6][R4.64] ;  /* 0x0000000604001981 */ /* 0x000362000c1e1900 */
[----:B------:R-:W-:Y:S05]  /*2bd90*/  @P1 BRA `(.L_x_1397) ;  /* 0x0000000000141947 */ /* 0x000fea0003800000 */
[----:B------:R-:W-:Y:S05]  /*2bda0*/  @!P0 BRA `(.L_x_1397) ;  /* 0x0000000000108947 */ /* 0x000fea0003800000 */
[----:B------:R-:W-:Y:S02]  /*2bdb0*/  ULDC.64 UR4, c[0x0][0x208] ;  /* 0x0000820000047ab9 */ /* 0x000fe40000000a00 */
[----:B-1----:R-:W2:Y:S04]  /*2bdc0*/  LDG.E R5, desc[UR4][R2.64] ;  /* 0x0000000402057981 */ /* 0x002ea8000c1e1900 */
[----:B-----5:R-:W2:Y:S02]  /*2bdd0*/  LDG.E R0, desc[UR4][R2.64+0x4] ;  /* 0x0000040402007981 */ /* 0x020ea4000c1e1900 */
[----:B--2---:R-:W-:-:S07]  /*2bde0*/  IMAD.IADD R0, R0, 0x1, -R5 ;  /* 0x0000000100007824 */ /* 0x004fce00078e0a05 */
.L_x_1397:
[----:B------:R-:W2:Y:S04]  /*2bdf0*/  LDL R12, [R1+0x80] ;  /* 0x00008000010c7983 */ /* 0x000ea80000100800 */
[----:B------:R3:W5:Y:S01]  /*2be00*/  LDL R11, [R1+0x88] ;  /* 0x00008800010b7983 */ /* 0x0007620000100800 */
[----:B-1----:R-:W-:Y:S01]  /*2be10*/  SHF.R.S32.HI R2, RZ, 0x1f, R6 ;  /* 0x0000001fff027819 */ /* 0x002fe20000011406 */
[----:B------:R-:W-:Y:S01]  /*2be20*/  BSSY B1, `(.L_x_1398) ;  /* 0x000001d000017945 */ /* 0x000fe20003800000 */
[----:B------:R-:W-:Y:S02]  /*2be30*/  SEL R9, R6, RZ, !P0 ;  /* 0x000000ff06097207 */ /* 0x000fe40004000000 */
[----:B------:R-:W-:Y:S02]  /*2be40*/  SHF.R.S32.HI R63, RZ, 0x1f, R62 ;  /* 0x0000001fff3f7819 */ /* 0x000fe4000001143e */
[----:B------:R-:W-:-:S02]  /*2be50*/  SEL R10, R2, RZ, !P0 ;  /* 0x000000ff020a7207 */ /* 0x000fc40004000000 */
[----:B-----5:R-:W-:Y:S02]  /*2be60*/  SHF.R.S32.HI R6, RZ, 0x1f, R7 ;  /* 0x0000001fff067819 */ /* 0x020fe40000011407 */
[----:B--2---:R-:W-:Y:S01]  /*2be70*/  SHF.R.S32.HI R8, RZ, 0x1f, R12 ;  /* 0x0000001fff087819 */ /* 0x004fe2000001140c */
[----:B---3--:R-:W-:Y:S06]  /*2be80*/  @P2 BRA `(.L_x_1399) ;  /* 0x0000000000582947 */ /* 0x008fec0003800000 */
[----:B------:R-:W-:-:S04]  /*2be90*/  IMAD R2, R11, 0x80, R83 ;  /* 0x000000800b027824 */ /* 0x000fc800078e0253 */
[----:B------:R-:W-:-:S05]  /*2bea0*/  VIADD R3, R2, 0xffffff80 ;  /* 0xffffff8002037836 */ /* 0x000fca0000000000 */
[----:B------:R-:W-:-:S13]  /*2beb0*/  ISETP.GE.AND P0, PT, R3, R0, PT ;  /* 0x000000000300720c */ /* 0x000fda0003f06270 */
[----:B------:R-:W-:Y:S05]  /*2bec0*/  @P0 BRA `(.L_x_1399) ;  /* 0x0000000000480947 */ /* 0x000fea0003800000 */
[C---:B------:R-:W-:Y:S01]  /*2bed0*/  IADD3 R2, P0, R3.reuse, R7, RZ ;  /* 0x0000000703027210 */ /* 0x040fe20007f1e0ff */
[----:B------:R-:W-:Y:S01]  /*2bee0*/  ULDC.64 UR4, c[0x0][0xb70] ;  /* 0x0002dc0000047ab9 */ /* 0x000fe20000000a00 */
[----:B------:R-:W-:Y:S01]  /*2bef0*/  ULDC.64 UR6, c[0x0][0x208] ;  /* 0x0000820000067ab9 */ /* 0x000fe20000000a00 */
        /* <DEDUP_REMOVED lines=12> */
[----:B------:R-:W-:Y:S01]  /*2bfc0*/  LEA.HI.X R5, R2, UR5, R3, 0x2, P0 ;  /* 0x0000000502057c11 */ /* 0x000fe200080f1403 */
[----:B------:R-:W-:-:S05]  /*2bfd0*/  IMAD.MOV.U32 R3, RZ, RZ, -0x800000 ;  /* 0xff800000ff037424 */ /* 0x000fca00078e00ff */
[----:B------:R1:W-:Y:S03]  /*2bfe0*/  STG.E desc[UR6][R4.64], R3 ;  /* 0x0000000304007986 */ /* 0x0003e6000c101906 */
.L_x_1399:
[----:B------:R-:W-:Y:S05]  /*2bff0*/  BSYNC B1 ;  /* 0x0000000000017941 */ /* 0x000fea0003800000 */
.L_x_1398:
[----:B------:R-:W-:Y:S01]  /*2c000*/  ULDC.64 UR4, c[0x0][0xaa0] ;  /* 0x0002a80000047ab9 */ /* 0x000fe20000000a00 */
[----:B------:R-:W-:Y:S01]  /*2c010*/  SHF.R.S32.HI R73, RZ, 0x1f, R72 ;  /* 0x0000001fff497819 */ /* 0x000fe20000011448 */
[----:B-1----:R-:W-:Y:S01]  /*2c020*/  IMAD R4, R6, UR4, RZ ;  /* 0x0000000406047c24 */ /* 0x002fe2000f8e02ff */
[----:B------:R-:W-:Y:S01]  /*2c030*/  BSSY B1, `(.L_x_1400) ;  /* 0x0000029000017945 */ /* 0x000fe20003800000 */
[----:B------:R-:W-:-:S04]  /*2c040*/  IMAD.WIDE.U32 R2, R7, UR4, R62 ;  /* 0x0000000407027c25 */ /* 0x000fc8000f8e003e */
[----:B------:R-:W-:Y:S01]  /*2c050*/  IMAD R7, R7, UR5, R4 ;  /* 0x0000000507077c24 */ /* 0x000fe2000f8e0204 */
[----:B------:R-:W-:Y:S01]  /*2c060*/  ULDC.64 UR4, c[0x0][0xae0] ;  /* 0x0002b80000047ab9 */ /* 0x000fe20000000a00 */
[----:B------:R-:W-:Y:S02]  /*2c070*/  VIADD R6, R72, 0x20 ;  /* 0x0000002048067836 */ /* 0x000fe40000000000 */
[----:B------:R-:W-:Y:S02]  /*2c080*/  IMAD.IADD R3, R3, 0x1, R7 ;  /* 0x0000000103037824 */ /* 0x000fe400078e0207 */
[----:B------:R-:W-:Y:S02]  /*2c090*/  IMAD R7, R11, -0x80, R0 ;  /* 0xffffff800b077824 */ /* 0x000fe400078e0200 */
[----:B------:R-:W-:Y:S02]  /*2c0a0*/  IMAD R4, R8, UR4, RZ ;  /* 0x0000000408047c24 */ /* 0x000fe4000f8e02ff */
[C---:B------:R-:W-:Y:S01]  /*2c0b0*/  VIADD R0, R72.reuse, 0x40 ;  /* 0x0000004048007836 */ /* 0x040fe20000000000 */
[-C--:B------:R-:W-:Y:S01]  /*2c0c0*/  ISETP.GE.AND P3, PT, R72, R7.reuse, PT ;  /* 0x000000074800720c */ /* 0x080fe20003f66270 */
[----:B------:R-:W-:Y:S01]  /*2c0d0*/  IMAD R5, R12, UR5, R4 ;  /* 0x000000050c057c24 */ /* 0x000fe2000f8e0204 */
[-C--:B------:R-:W-:Y:S01]  /*2c0e0*/  ISETP.GE.AND P2, PT, R6, R7.reuse, PT ;  /* 0x000000070600720c */ /* 0x080fe20003f46270 */
[----:B------:R-:W-:Y:S01]  /*2c0f0*/  IMAD.WIDE.U32 R2, R12, UR4, R2 ;  /* 0x000000040c027c25 */ /* 0x000fe2000f8e0002 */
[----:B------:R-:W-:Y:S01]  /*2c100*/  ULDC.64 UR4, c[0x0][0xae8] ;  /* 0x0002ba0000047ab9 */ /* 0x000fe20000000a00 */
[----:B------:R-:W-:-:S02]  /*2c110*/  ISETP.GE.AND P0, PT, R0, R7, PT ;  /* 0x000000070000720c */ /* 0x000fc40003f06270 */
[----:B------:R-:W-:Y:S02]  /*2c120*/  VIADD R4, R72, 0x60 ;  /* 0x0000006048047836 */ /* 0x000fe40000000000 */
[----:B------:R-:W-:Y:S02]  /*2c130*/  IMAD.IADD R3, R3, 0x1, R5 ;  /* 0x0000000103037824 */ /* 0x000fe400078e0205 */
[----:B------:R-:W-:Y:S01]  /*2c140*/  IMAD R0, R10, UR4, RZ ;  /* 0x000000040a007c24 */ /* 0x000fe2000f8e02ff */
[----:B------:R-:W-:Y:S01]  /*2c150*/  ISETP.GE.AND P1, PT, R4, R7, PT ;  /* 0x000000070400720c */ /* 0x000fe20003f26270 */
[----:B------:R-:W-:-:S04]  /*2c160*/  IMAD.WIDE.U32 R4, R9, UR4, R2 ;  /* 0x0000000409047c25 */ /* 0x000fc8000f8e0002 */
[----:B------:R-:W-:Y:S02]  /*2c170*/  IMAD R7, R9, UR5, R0 ;  /* 0x0000000509077c24 */ /* 0x000fe4000f8e0200 */
[----:B------:R-:W-:-:S04]  /*2c180*/  IMAD.WIDE R72, R11, 0x80, R72 ;  /* 0x000000800b487825 */ /* 0x000fc800078e0248 */
[----:B------:R-:W-:Y:S01]  /*2c190*/  IMAD.IADD R9, R5, 0x1, R7 ;  /* 0x0000000105097824 */ /* 0x000fe200078e0207 */
[----:B------:R-:W-:Y:S06]  /*2c1a0*/  @P3 BRA `(.L_x_1401) ;  /* 0x0000000000443947 */ /* 0x000fec0003800000 */
        /* <DEDUP_REMOVED lines=17> */
.L_x_1401:
[----:B------:R-:W-:Y:S05]  /*2c2c0*/  BSYNC B1 ;  /* 0x0000000000017941 */ /* 0x000fea0003800000 */
.L_x_1400:
[----:B------:R-:W-:Y:S04]  /*2c2d0*/  BSSY B1, `(.L_x_1402) ;  /* 0x0000015000017945 */ /* 0x000fe80003800000 */
[----:B------:R-:W-:Y:S05]  /*2c2e0*/  @P2 BRA `(.L_x_1403) ;  /* 0x00000000004c2947 */ /* 0x000fea0003800000 */
[----:B-1----:R-:W-:Y:S01]  /*2c2f0*/  IADD3 R7, P2, R72, 0x20, RZ ;  /* 0x0000002048077810 */ /* 0x002fe20007f5e0ff */
        /* <DEDUP_REMOVED lines=18> */
.L_x_1403:
[----:B------:R-:W-:Y:S05]  /*2c420*/  BSYNC B1 ;  /* 0x0000000000017941 */ /* 0x000fea0003800000 */
.L_x_1402:
[----:B------:R-:W-:Y:S04]  /*2c430*/  BSSY B1, `(.L_x_1404) ;  /* 0x0000015000017945 */ /* 0x000fe80003800000 */
[----:B------:R-:W-:Y:S05]  /*2c440*/  @P0 BRA `(.L_x_1405) ;  /* 0x00000000004c0947 */ /* 0x000fea0003800000 */
[----:B-12---:R-:W-:Y:S01]  /*2c450*/  IADD3 R7, P0, R72, 0x40, RZ ;  /* 0x0000004048077810 */ /* 0x006fe20007f1e0ff */
        /* <DEDUP_REMOVED lines=18> */
.L_x_1405:
[----:B------:R-:W-:Y:S05]  /*2c580*/  BSYNC B1 ;  /* 0x0000000000017941 */ /* 0x000fea0003800000 */
.L_x_1404:
[----:B------:R-:W-:Y:S05]  /*2c590*/  @P1 BRA `(.L_x_1396) ;  /* 0x00000000004c1947 */ /* 0x000fea0003800000 */
[----:B------:R-:W-:Y:S01]  /*2c5a0*/  IADD3 R5, P0, R72, 0x60, RZ ;  /* 0x0000006048057810 */ /* 0x000fe20007f1e0ff */
[----:B------:R-:W-:Y:S01]  /*2c5b0*/  ULDC.64 UR6, c[0x0][0xad8] ;  /* 0x0002b60000067ab9 */ /* 0x000fe20000000a00 */
[----:B------:R-:W-:Y:S01]  /*2c5c0*/  IMAD.MOV.U32 R2, RZ, RZ, R4 ;  /* 0x000000ffff027224 */ /* 0x000fe200078e0004 */
[----:B------:R-:W-:Y:S01]  /*2c5d0*/  ULDC UR4, c[0x0][0xa8c] ;  /* 0x0002a30000047ab9 */ /* 0x000fe20000000800 */
[----:B------:R-:W-:Y:S01]  /*2c5e0*/  IMAD.MOV.U32 R3, RZ, RZ, R9 ;  /* 0x000000ffff037224 */ /* 0x000fe200078e0009 */
[C---:B------:R-:W-:Y:S01]  /*2c5f0*/  ISETP.GE.AND P1, PT, R62.reuse, UR4, PT ;  /* 0x000000043e007c0c */ /* 0x040fe2000bf26270 */
[----:B------:R-:W-:Y:S01]  /*2c600*/  IMAD.X R72, RZ, RZ, R73, P0 ;  /* 0x000000ffff487224 */ /* 0x000fe200000e0649 */
[----:B------:R-:W-:Y:S01]  /*2c610*/  ULDC.64 UR8, c[0x0][0x208] ;  /* 0x0000820000087ab9 */ /* 0x000fe20000000a00 */
        /* <DEDUP_REMOVED lines=11> */
.L_x_1396:
[----:B------:R-:W-:Y:S05]  /*2c6d0*/  BSYNC B0 ;  /* 0x0000000000007941 */ /* 0x000fea0003800000 */
.L_x_1386:
[----:B------:R-:W3:Y:S01]  /*2c6e0*/  LDL R0, [R1+0x64] ;  /* 0x0000640001007983 */ /* 0x000ee20000100800 */
[----:B------:R-:W-:Y:S02]  /*2c6f0*/  ULDC UR4, c[0x0][0xc14] ;  /* 0x0003050000047ab9 */ /* 0x000fe40000000800 */
[----:B---3--:R-:W-:-:S13]  /*2c700*/  ISETP.GE.AND P0, PT, R0, UR4, PT ;  /* 0x0000000400007c0c */ /* 0x008fda000bf06270 */
[----:B------:R-:W-:Y:S05]  /*2c710*/  @!P0 BRA `(.L_x_1406) ;  /* 0xfffffd4800288947 */ /* 0x000fea000383ffff */
[----:B------:R-:W-:Y:S05]  /*2c720*/  BRA `(.L_x_1153) ;  /* 0x0000006800347947 */ /* 0x000fea0003800000 */
.L_x_1151:
[----:B------:R-:W-:-:S08]  /*2c730*/  NOP ;  /* 0x0000000000007918 */ /* 0x000fd00000000000 */
[----:B0-----:R-:W0:-:S00]  /*2c740*/  USETMAXREG.DEALLOC.CTAPOOL 0x18 ;  /* 0x00000018000079c8 */ /* 0x001e0000080e0500 */
        /* <DEDUP_REMOVED lines=16> */
.L_x_1407:
[----:B------:R-:W0:Y:S01]  /*2c850*/  S2R R0, SR_TID.X ;  /* 0x0000000000007919 */ /* 0x000e220000002100 */
[----:B------:R-:W-:Y:S01]  /*2c860*/  ULDC UR4, c[0x0][0xc14] ;  /* 0x0003050000047ab9 */ /* 0x000fe20000000800 */
[----:B------:R-:W-:Y:S01]  /*2c870*/  ULDC.64 UR6, c[0x0][0x208] ;  /* 0x0000820000067ab9 */ /* 0x000fe20000000a00 */
        /* <DEDUP_REMOVED lines=8> */
[----:B------:R-:W0:Y:S01]  /*2c900*/  S2UR UR6, SR_CTAID.X ;  /* 0x00000000000679c3 */ /* 0x000e220000002500 */
[C---:B------:R-:W-:Y:S01]  /*2c910*/  ISETP.GE.U32.AND P2, PT, R0.reuse, 0x2, PT ;  /* 0x000000020000780c */ /* 0x040fe20003f46070 */
[----:B------:R-:W-:Y:S01]  /*2c920*/  UMOV UR4, URZ ;  /* 0x0000003f00047c82 */ /* 0x000fe20008000000 */
[C---:B------:R-:W-:Y:S02]  /*2c930*/  ISETP.GE.U32.AND P3, PT, R0.reuse, 0x4, PT ;  /* 0x000000040000780c */ /* 0x040fe40003f66070 */
[C---:B------:R-:W-:Y:S02]  /*2c940*/  ISETP.GE.U32.AND P4, PT, R0.reuse, 0x8, PT ;  /* 0x000000080000780c */ /* 0x040fe40003f86070 */
[----:B------:R-:W-:Y:S01]  /*2c950*/  ISETP.GE.U32.AND P5, PT, R0, 0x10, PT ;  /* 0x000000100000780c */ /* 0x000fe20003fa6070 */
[----:B--2---:R-:W1:Y:S02]  /*2c960*/  SHFL.UP PT, R4, R6, 0x1, RZ ;  /* 0x0420000006047989 */ /* 0x004e6400000e00ff */
[----:B-1----:R-:W-:-:S05]  /*2c970*/  SEL R5, R4, RZ, P1 ;  /* 0x000000ff04057207 */ /* 0x002fca0000800000 */
[----:B------:R-:W-:-:S05]  /*2c980*/  IMAD.IADD R5, R6, 0x1, R5 ;  /* 0x0000000106057824 */ /* 0x000fca00078e0205 */
[----:B------:R-:W1:Y:S02]  /*2c990*/  SHFL.UP PT, R4, R5, 0x2, RZ ;  /* 0x0440000005047989 */ /* 0x000e6400000e00ff */
[----:B-1----:R-:W-:-:S05]  /*2c9a0*/  SEL R4, R4, RZ, P2 ;  /* 0x000000ff04047207 */ /* 0x002fca0001000000 */
[----:B------:R-:W-:-:S05]  /*2c9b0*/  IMAD.IADD R4, R5, 0x1, R4 ;  /* 0x0000000105047824 */ /* 0x000fca00078e0204 */
[----:B------:R-:W1:Y:S02]  /*2c9c0*/  SHFL.UP PT, R7, R4, 0x4, RZ ;  /* 0x0480000004077989 */ /* 0x000e6400000e00ff */
[----:B-1----:R-:W-:-:S05]  /*2c9d0*/  SEL R7, R7, RZ, P3 ;  /* 0x000000ff07077207 */ /* 0x002fca0001800000 */
[----:B------:R-:W-:Y:S02]  /*2c9e0*/  IMAD.IADD R7, R4, 0x1, R7 ;  /* 0x0000000104077824 */ /* 0x000fe400078e0207 */
[----:B------:R-:W-:-:S03]  /*2c9f0*/  IMAD.MOV.U32 R4, RZ, RZ, RZ ;  /* 0x000000ffff047224 */ /* 0x000fc600078e00ff */
[----:B------:R-:W1:Y:S02]  /*2ca00*/  SHFL.UP PT, R2, R7, 0x8, RZ ;  /* 0x0500000007027989 */ /* 0x000e6400000e00ff */
[----:B-1----:R-:W-:-:S05]  /*2ca10*/  SEL R2, R2, RZ, P4 ;  /* 0x000000ff02027207 */ /* 0x002fca0002000000 */
[----:B------:R-:W-:-:S05]  /*2ca20*/  IMAD.IADD R2, R7, 0x1, R2 ;  /* 0x0000000107027824 */ /* 0x000fca00078e0202 */
[----:B------:R-:W1:Y:S02]  /*2ca30*/  SHFL.UP PT, R3, R2, 0x10, RZ ;  /* 0x0600000002037989 */ /* 0x000e6400000e00ff */
[----:B-1----:R-:W-:-:S05]  /*2ca40*/  SEL R3, R3, RZ, P5 ;  /* 0x000000ff03037207 */ /* 0x002fca0002800000 */
[----:B------:R-:W-:-:S05]  /*2ca50*/  IMAD.IADD R5, R2, 0x1, R3 ;  /* 0x0000000102057824 */ /* 0x000fca00078e0203 */
[----:B------:R-:W1:Y:S02]  /*2ca60*/  SHFL.IDX PT, R3, R5, 0x1f, 0x1f ;  /* 0x03e01f0005037f89 */ /* 0x000e6400000e0000 */
[----:B-1----:R-:W-:-:S04]  /*2ca70*/  IMAD R7, R3, UR5, RZ ;  /* 0x0000000503077c24 */ /* 0x002fc8000f8e02ff */
[----:B------:R-:W-:Y:S01]  /*2ca80*/  IMAD.MOV.U32 R8, RZ, RZ, R7 ;  /* 0x000000ffff087224 */ /* 0x000fe200078e0007 */
[----:B0-----:R-:W-:-:S13]  /*2ca90*/  ISETP.GT.AND P6, PT, R7, UR6, PT ;  /* 0x0000000607007c0c */ /* 0x001fda000bfc4270 */
[----:B------:R-:W-:Y:S05]  /*2caa0*/  @P6 BRA `(.L_x_1409) ;  /* 0x0000000000a46947 */ /* 0x000fea0003800000 */
[----:B------:R-:W0:Y:S01]  /*2cab0*/  LDC R5, c[0x0][0xc14] ;  /* 0x00030500ff057b82 */ /* 0x000e220000000800 */
[----:B------:R-:W-:Y:S01]  /*2cac0*/  IMAD.MOV.U32 R7, RZ, RZ, R8 ;  /* 0x000000ffff077224 */ /* 0x000fe200078e0008 */
[----:B------:R-:W-:Y:S01]  /*2cad0*/  UMOV UR4, URZ ;  /* 0x0000003f00047c82 */ /* 0x000fe20008000000 */
[----:B------:R-:W-:Y:S01]  /*2cae0*/  ULDC UR7, c[0x0][0xc14] ;  /* 0x0003050000077ab9 */ /* 0x000fe20000000800 */
[----:B------:R-:W-:-:S05]  /*2caf0*/  ULDC UR5, c[0x0][0xc10] ;  /* 0x0003040000057ab9 */ /* 0x000fca0000000800 */
.L_x_1413:
        /* <DEDUP_REMOVED lines=10> */
[----:B------:R-:W0:Y:S01]  /*2cba0*/  LDC.64 R2, c[0x0][0xc58] ;  /* 0x00031600ff027b82 */ /* 0x000e220000000a00 */
[----:B------:R-:W-:Y:S01]  /*2cbb0*/  ULDC.64 UR8, c[0x0][0x208] ;  /* 0x0000820000087ab9 */ /* 0x000fe20000000a00 */
[----:B0-----:R-:W-:-:S05]  /*2cbc0*/  IMAD.WIDE R2, R8, 0x4, R2 ;  /* 0x0000000408027825 */ /* 0x001fca00078e0202 */
[----:B------:R0:W5:Y:S02]  /*2cbd0*/  LDG.E R6, desc[UR8][R2.64] ;  /* 0x0000000802067981 */ /* 0x000164000c1e1900 */
.L_x_1412:
[----:B------:R-:W-:Y:S05]  /*2cbe0*/  BSYNC B0 ;  /* 0x0000000000007941 */ /* 0x000fea0003800000 */
.L_x_1411:
        /* <DEDUP_REMOVED lines=20> */
[----:B------:R-:W-:-:S07]  /*2cd30*/  IMAD.MOV.U32 R5, RZ, RZ, R11 ;  /* 0x000000ffff057224 */ /* 0x000fce00078e000b */
.L_x_1409:
[----:B------:R-:W-:Y:S01]  /*2cd40*/  IMAD.IADD R8, R7, 0x1, -R8 ;  /* 0x0000000107087824 */ /* 0x000fe200078e0a08 */
[----:B------:R-:W-:-:S03]  /*2cd50*/  ULDC.64 UR8, c[0x0][0x208] ;  /* 0x0000820000087ab9 */ /* 0x000fc60000000a00 */
[----:B------:R-:W-:-:S05]  /*2cd60*/  IMAD R2, R5, UR5, R8 ;  /* 0x0000000505027c24 */ /* 0x000fca000f8e0208 */
[----:B------:R-:W-:Y:S02]  /*2cd70*/  ISETP.GT.AND P0, PT, R2, UR6, PT ;  /* 0x0000000602007c0c */ /* 0x000fe4000bf04270 */
[----:B------:R-:W0:Y:S11]  /*2cd80*/  LDC.64 R2, c[0x0][0xc68] ;  /* 0x00031a00ff027b82 */ /* 0x000e360000000a00 */
[----:B------:R-:W-:-:S04]  /*2cd90*/  VOTE.ANY R12, PT, !P0 ;  /* 0x00000000000c7806 */ /* 0x000fc800040e0100 */
[----:B------:R-:W1:Y:S02]  /*2cda0*/  POPC R7, R12 ;  /* 0x0000000c00077309 */ /* 0x000e640000000000 */
[----:B-1----:R-:W-:-:S04]  /*2cdb0*/  VIADD R9, R7, UR4 ;  /* 0x0000000407097c36 */ /* 0x002fc80008000000 */
[----:B0-----:R-:W-:Y:S01]  /*2cdc0*/  IMAD.WIDE R2, R9, 0x4, R2 ;  /* 0x0000000409027825 */ /* 0x001fe200078e0202 */
[----:B------:R-:W0:Y:S04]  /*2cdd0*/  SHFL.IDX PT, R6, R6, R7, 0x1f ;  /* 0x00001f0706067589 */ /* 0x000e2800000e0000 */
[----:B------:R-:W0:Y:S04]  /*2cde0*/  LDG.E R11, desc[UR8][R2.64] ;  /* 0x00000008020b7981 */ /* 0x000e28000c1e1900 */
[----:B------:R0:W-:Y:S01]  /*2cdf0*/  STL [R1+0xc], R9 ;  /* 0x00000c0901007387 */ /* 0x0001e20000100800 */
[----:B------:R-:W-:Y:S01]  /*2ce00*/  ISETP.NE.AND P0, PT, R12, RZ, PT ;  /* 0x000000ff0c00720c */ /* 0x000fe20003f05270 */
[----:B0-----:R-:W-:-:S05]  /*2ce10*/  IMAD R9, R6, R11, RZ ;  /* 0x0000000b06097224 */ /* 0x001fca00078e02ff */
[----:B------:R-:W-:-:S04]  /*2ce20*/  IABS R10, R9 ;  /* 0x00000009000a7213 */ /* 0x000fc80000000000 */
[----:B------:R-:W0:Y:S08]  /*2ce30*/  I2F.RP R13, R10 ;  /* 0x0000000a000d7306 */ /* 0x000e300000209400 */
[----:B0-----:R-:W0:Y:S02]  /*2ce40*/  MUFU.RCP R13, R13 ;  /* 0x0000000d000d7308 */ /* 0x001e240000001000 */
[----:B0-----:R-:W-:-:S06]  /*2ce50*/  VIADD R14, R13, 0xffffffe ;  /* 0x0ffffffe0d0e7836 */ /* 0x001fcc0000000000 */
[----:B------:R0:W1:Y:S01]  /*2ce60*/  F2I.FTZ.U32.TRUNC.NTZ R3, R14 ;  /* 0x0000000e00037305 */ /* 0x000062000021f000 */
[----:B------:R-:W-:Y:S05]  /*2ce70*/  @!P0 BRA `(.L_x_1414) ;  /* 0x0000000000088947 */ /* 0x000fea0003800000 */
[----:B------:R-:W-:-:S06]  /*2ce80*/  VIADD R4, R7, 0xffffffff ;  /* 0xffffffff07047836 */ /* 0x000fcc0000000000 */
[----:B------:R2:W3:Y:S02]  /*2ce90*/  SHFL.IDX PT, R4, R5, R4, 0x1f ;  /* 0x00001f0405047589 */ /* 0x0004e400000e0000 */
.L_x_1414:
[--C-:B-12---:R-:W-:Y:S02]  /*2cea0*/  IMAD.MOV R5, RZ, RZ, -R3.reuse ;  /* 0x000000ffff057224 */ /* 0x106fe400078e0a03 */
[----:B---3--:R-:W-:Y:S02]  /*2ceb0*/  IMAD R4, R4, UR5, R8 ;  /* 0x0000000504047c24 */ /* 0x008fe4000f8e0208 */
[----:B------:R-:W-:Y:S02]  /*2cec0*/  IMAD R5, R5, R10, RZ ;  /* 0x0000000a05057224 */ /* 0x000fe400078e02ff */
[----:B------:R-:W-:Y:S01]  /*2ced0*/  IMAD.MOV.U32 R2, RZ, RZ, RZ ;  /* 0x000000ffff027224 */ /* 0x000fe200078e00ff */
[----:B------:R1:W-:Y:S03]  /*2cee0*/  STL [R1], R4 ;  /* 0x0000000401007387 */ /* 0x0003e60000100800 */
[----:B------:R-:W-:Y:S01]  /*2cef0*/  IMAD.HI.U32 R3, R3, R5, R2 ;  /* 0x0000000503037227 */ /* 0x000fe200078e0002 */
[----:B------:R-:W-:-:S02]  /*2cf00*/  IADD3 R2, -R4, UR6, RZ ;  /* 0x0000000604027c10 */ /* 0x000fc4000fffe1ff */
[----:B------:R-:W-:Y:S02]  /*2cf10*/  IABS R5, R9 ;  /* 0x0000000900057213 */ /* 0x000fe40000000000 */
[----:B-1----:R-:W-:-:S03]  /*2cf20*/  IABS R4, R2 ;  /* 0x0000000200047213 */ /* 0x002fc60000000000 */
        /* <DEDUP_REMOVED lines=13> */
[----:B------:R-:W-:Y:S02]  /*2d000*/  IMAD R4, R11, R8, RZ ;  /* 0x000000080b047224 */ /* 0x000fe400078e02ff */
[----:B------:R-:W-:Y:S02]  /*2d010*/  IMAD.MOV R8, RZ, RZ, -R8 ;  /* 0x000000ffff087224 */ /* 0x000fe400078e0a08 */
[----:B------:R-:W-:Y:S02]  /*2d020*/  IMAD.MOV R10, RZ, RZ, -R4 ;  /* 0x000000ffff0a7224 */ /* 0x000fe400078e0a04 */
[----:B------:R-:W-:-:S03]  /*2d030*/  IMAD R9, R9, R8, R2 ;  /* 0x0000000809097224 */ /* 0x000fc600078e0202 */
[----:B------:R-:W-:-:S04]  /*2d040*/  VIADDMNMX R11, R10, UR5, R11, PT ;  /* 0x000000050a0b7c46 */ /* 0x000fc8000b80010b */
[-C--:B------:R-:W-:Y:S02]  /*2d050*/  IABS R5, R11.reuse ;  /* 0x0000000b00057213 */ /* 0x080fe40000000000 */
[----:B------:R-:W-:Y:S02]  /*2d060*/  IABS R8, R11 ;  /* 0x0000000b00087213 */ /* 0x000fe40000000000 */
[----:B------:R-:W1:Y:S03]  /*2d070*/  I2F.RP R7, R5 ;  /* 0x0000000500077306 */ /* 0x000e660000209400 */
[----:B------:R-:W-:-:S05]  /*2d080*/  IMAD.MOV R8, RZ, RZ, -R8 ;  /* 0x000000ffff087224 */ /* 0x000fca00078e0a08 */
[----:B-1----:R-:W1:Y:S02]  /*2d090*/  MUFU.RCP R7, R7 ;  /* 0x0000000700077308 */ /* 0x002e640000001000 */
[----:B-1----:R-:W-:Y:S01]  /*2d0a0*/  VIADD R3, R7, 0xffffffe ;  /* 0x0ffffffe07037836 */ /* 0x002fe20000000000 */
[----:B------:R-:W-:-:S05]  /*2d0b0*/  IABS R7, R9 ;  /* 0x0000000900077213 */ /* 0x000fca0000000000 */
[----:B------:R-:W1:Y:S02]  /*2d0c0*/  F2I.FTZ.U32.TRUNC.NTZ R3, R3 ;  /* 0x0000000300037305 */ /* 0x000e64000021f000 */
[----:B-1----:R-:W-:-:S04]  /*2d0d0*/  IMAD.MOV R2, RZ, RZ, -R3 ;  /* 0x000000ffff027224 */ /* 0x002fc800078e0a03 */
[----:B------:R-:W-:Y:S02]  /*2d0e0*/  IMAD R13, R2, R5, RZ ;  /* 0x00000005020d7224 */ /* 0x000fe400078e02ff */
[----:B------:R-:W-:-:S04]  /*2d0f0*/  IMAD.MOV.U32 R2, RZ, RZ, RZ ;  /* 0x000000ffff027224 */ /* 0x000fc800078e00ff */
[----:B------:R-:W-:Y:S01]  /*2d100*/  IMAD.HI.U32 R2, R3, R13, R2 ;  /* 0x0000000d03027227 */ /* 0x000fe200078e0002 */
[----:B------:R-:W-:-:S03]  /*2d110*/  LOP3.LUT R3, R9, R11, RZ, 0x3c, !PT ;  /* 0x0000000b09037212 */ /* 0x000fc600078e3cff */
[----:B------:R-:W-:Y:S01]  /*2d120*/  IMAD.IADD R9, R9, 0x1, R4 ;  /* 0x0000000109097824 */ /* 0x000fe200078e0204 */
[----:B------:R-:W-:Y:S01]  /*2d130*/  ISETP.GE.AND P2, PT, R3, RZ, PT ;  /* 0x000000ff0300720c */ /* 0x000fe20003f46270 */
[----:B------:R-:W-:-:S04]  /*2d140*/  IMAD.HI.U32 R2, R2, R7, RZ ;  /* 0x0000000702027227 */ /* 0x000fc800078e00ff */
[----:B------:R-:W-:-:S05]  /*2d150*/  IMAD R8, R2, R8, R7 ;  /* 0x0000000802087224 */ /* 0x000fca00078e0207 */
[----:B------:R-:W-:-:S13]  /*2d160*/  ISETP.GT.U32.AND P1, PT, R5, R8, PT ;  /* 0x000000080500720c */ /* 0x000fda0003f24070 */
[----:B------:R-:W-:Y:S02]  /*2d170*/  @!P1 IMAD.IADD R8, R8, 0x1, -R5 ;  /* 0x0000000108089824 */ /* 0x000fe400078e0a05 */
[----:B------:R-:W-:Y:S01]  /*2d180*/  @!P1 VIADD R2, R2, 0x1 ;  /* 0x0000000102029836 */ /* 0x000fe20000000000 */
[----:B------:R-:W-:Y:S02]  /*2d190*/  ISETP.NE.AND P1, PT, R11, RZ, PT ;  /* 0x000000ff0b00720c */ /* 0x000fe40003f25270 */
[----:B------:R-:W-:-:S13]  /*2d1a0*/  ISETP.GE.U32.AND P0, PT, R8, R5, PT ;  /* 0x000000050800720c */ /* 0x000fda0003f06070 */
[----:B------:R-:W-:-:S04]  /*2d1b0*/  @P0 VIADD R2, R2, 0x1 ;  /* 0x0000000102020836 */ /* 0x000fc80000000000 */
[----:B------:R-:W-:Y:S01]  /*2d1c0*/  @!P2 IMAD.MOV R2, RZ, RZ, -R2 ;  /* 0x000000ffff02a224 */ /* 0x000fe200078e0a02 */
[----:B------:R-:W-:Y:S01]  /*2d1d0*/  @!P1 LOP3.LUT R2, RZ, R11, RZ, 0x33, !PT ;  /* 0x0000000bff029212 */ /* 0x000fe200078e33ff */
[----:B------:R-:W-:-:S03]  /*2d1e0*/  IMAD.MOV R11, RZ, RZ, -R11 ;  /* 0x000000ffff0b7224 */ /* 0x000fc600078e0a0b */
[----:B------:R-:W-:Y:S01]  /*2d1f0*/  LOP3.LUT R3, RZ, R2, RZ, 0x33, !PT ;  /* 0x00000002ff037212 */ /* 0x000fe200078e33ff */
[----:B------:R-:W-:-:S04]  /*2d200*/  IMAD R4, R2, R11, R9 ;  /* 0x0000000b02047224 */ /* 0x000fc800078e0209 */
[----:B------:R-:W-:Y:S01]  /*2d210*/  IMAD.IADD R2, R6, 0x1, R3 ;  /* 0x0000000106027824 */ /* 0x000fe200078e0203 */
[----:B------:R1:W-:Y:S04]  /*2d220*/  STL [R1+0x8], R4 ;  /* 0x0000080401007387 */ /* 0x0003e80000100800 */
[----:B------:R1:W-:Y:S01]  /*2d230*/  STL [R1+0x4], R2 ;  /* 0x0000040201007387 */ /* 0x0003e20000100800 */
[----:B------:R-:W-:Y:S05]  /*2d240*/  BRA `(.L_x_1415) ;  /* 0x0000000000107947 */ /* 0x000fea0003800000 */
.L_x_1410:
[----:B------:R-:W-:Y:S01]  /*2d250*/  IMAD.U32 R2, RZ, RZ, UR6 ;  /* 0x00000006ff027e24 */ /* 0x000fe2000f8e00ff */
[----:B------:R0:W-:Y:S04]  /*2d260*/  STL [R1+0x4], RZ ;  /* 0x000004ff01007387 */ /* 0x0001e80000100800 */
[----:B------:R0:W-:Y:S04]  /*2d270*/  STL [R1+0x8], RZ ;  /* 0x000008ff01007387 */ /* 0x0001e80000100800 */
[----:B------:R0:W-:Y:S02]  /*2d280*/  STL [R1], R2 ;  /* 0x0000000201007387 */ /* 0x0001e40000100800 */
.L_x_1415:
[----:B-1----:R-:W2:Y:S04]  /*2d290*/  LDL R4, [R1] ;  /* 0x0000000001047983 */ /* 0x002ea80000100800 */
[----:B------:R-:W2:Y:S04]  /*2d2a0*/  LDL R5, [R1+0x4] ;  /* 0x0000040001057983 */ /* 0x000ea80000100800 */
[----:B------:R-:W2:Y:S04]  /*2d2b0*/  LDL R6, [R1+0x8] ;  /* 0x0000080001067983 */ /* 0x000ea80000100800 */
[----:B------:R-:W2:Y:S01]  /*2d2c0*/  LDL R7, [R1+0xc] ;  /* 0x00000c0001077983 */ /* 0x000ea20000100800 */
[----:B------:R-:W-:-:S13]  /*2d2d0*/  ISETP.NE.AND P0, PT, R0, RZ, PT ;  /* 0x000000ff0000720c */ /* 0x000fda0003f05270 */
[----:B------:R-:W1:Y:S01]  /*2d2e0*/  @!P0 S2R R3, SR_CgaCtaId ;  /* 0x0000000000038919 */ /* 0x000e620000008800 */
[----:B------:R-:W-:-:S04]  /*2d2f0*/  @!P0 MOV R0, 0x400 ;  /* 0x0000040000008802 */ /* 0x000fc80000000f00 */
[----:B-1----:R-:W-:-:S05]  /*2d300*/  @!P0 LEA R0, R3, R0, 0x18 ;  /* 0x0000000003008211 */ /* 0x002fca00078ec0ff */
[----:B--2---:R1:W-:Y:S01]  /*2d310*/  @!P0 STS.128 [R0+0x2e8d0], R4 ;  /* 0x02e8d00400008388 */ /* 0x0043e20000000c00 */
[----:B------:R-:W-:Y:S06]  /*2d320*/  BAR.ARV 0x5, 0x180 ;  /* 0x0146000000007b1d */ /* 0x000fec0000002000 */
.L_x_1408:
[----:B-1----:R-:W2:Y:S01]  /*2d330*/  LDL R0, [R1+0xc] ;  /* 0x00000c0001007983 */ /* 0x002ea20000100800 */
        /* <DEDUP_REMOVED lines=8> */
[----:B-1----:R-:W0:Y:S01]  /*2d3c0*/  S2R R0, SR_TID.X ;  /* 0x0000000000007919 */ /* 0x002e220000002100 */
[----:B------:R-:W1:Y:S01]  /*2d3d0*/  S2R R6, SR_TID.X ;  /* 0x0000000000067919 */ /* 0x000e620000002100 */
        /* <DEDUP_REMOVED lines=14> */
[----:B------:R-:W-:Y:S01]  /*2d4c0*/  ULDC.64 UR36, c[0x0][0x198] ;  /* 0x0000660000247ab9 */ /* 0x000fe20000000a00 */
[----:B------:R-:W-:Y:S01]  /*2d4d0*/  ULDC UR40, c[0x0][0xc] ;  /* 0x0000030000287ab9 */ /* 0x000fe20000000800 */
[----:B--2---:R-:W-:Y:S02]  /*2d4e0*/  R2UR UR4, R2 ;  /* 0x00000000020472ca */ /* 0x004fe400000e0000 */
[----:B------:R-:W-:-:S04]  /*2d4f0*/  LOP3.LUT R2, R0, 0x380, RZ, 0xc0, !PT ;  /* 0x0000038000027812 */ /* 0x000fc800078ec0ff */
[----:B------:R-:W-:Y:S01]  /*2d500*/  LOP3.LUT R2, R2, 0x30, R3, 0xf8, !PT ;  /* 0x0000003002027812 */ /* 0x000fe200078ef803 */
[----:B------:R-:W-:-:S05]  /*2d510*/  IMAD.SHL.U32 R3, R6, 0x10, RZ ;  /* 0x0000001006037824 */ /* 0x000fca00078e00ff */
        /* <DEDUP_REMOVED lines=16> */
.L_x_1529:
[----:B--2---:R-:W2:Y:S01]  /*2d620*/  LDL R17, [R1+0xc] ;  /* 0x00000c0001117983 */ /* 0x004ea20000100800 */
[----:B------:R-:W-:Y:S05]  /*2d630*/  YIELD ;  /* 0x0000000000007946 */ /* 0x000fea0003800000 */
[----:B------:R-:W-:Y:S01]  /*2d640*/  ULDC.64 UR4, c[0x0][0xa28] ;  /* 0x00028a0000047ab9 */ /* 0x000fe20000000a00 */
[----:B------:R-:W-:Y:S01]  /*2d650*/  IMAD.MOV.U32 R8, RZ, RZ, RZ ;  /* 0x000000ffff087224 */ /* 0x000fe200078e00ff */
[----:B------:R-:W-:Y:S01]  /*2d660*/  ISETP.NE.U32.AND P0, PT, RZ, UR4, PT ;  /* 0x00000004ff007c0c */ /* 0x000fe2000bf05070 */
[----:B------:R-:W-:Y:S01]  /*2d670*/  ULDC.64 UR10, c[0x0][0x208] ;  /* 0x00008200000a7ab9 */ /* 0x000fe20000000a00 */
[----:B------:R-:W1:Y:S01]  /*2d680*/  LDC.64 R12, c[0x0][0xa00] ;  /* 0x00028000ff0c7b82 */ /* 0x000e620000000a00 */
[----:B------:R-:W-:Y:S01]  /*2d690*/  ULDC.64 UR6, c[0x0][0xa08] ;  /* 0x0002820000067ab9 */ /* 0x000fe20000000a00 */
[----:B------:R-:W-:Y:S01]  /*2d6a0*/  ISETP.NE.AND.EX P0, PT, RZ, UR5, PT, P0 ;  /* 0x00000005ff007c0c */ /* 0x000fe2000bf05300 */
[----:B------:R-:W-:Y:S01]  /*2d6b0*/  ULDC.64 UR4, c[0x0][0xa18] ;  /* 0x0002860000047ab9 */ /* 0x000fe20000000a00 */
[----:B------:R-:W-:-:S04]  /*2d6c0*/  ULDC.64 UR8, c[0x0][0xa10] ;  /* 0x0002840000087ab9 */ /* 0x000fc80000000a00 */
[----:B------:R-:W3:Y:S08]  /*2d6d0*/  LDC.64 R4, c[0x0][0xa08] ;  /* 0x00028200ff047b82 */ /* 0x000ef00000000a00 */
[----:B0-----:R-:W2:Y:S01]  /*2d6e0*/  @P0 LDC.64 R2, c[0x0][0xa28] ;  /* 0x00028a00ff020b82 */ /* 0x001ea20000000a00 */
[----:B------:R-:W-:Y:S02]  /*2d6f0*/  ISETP.NE.U32.AND P2, PT, RZ, UR6, PT ;  /* 0x00000006ff007c0c */ /* 0x000fe4000bf45070 */
[----:B------:R-:W-:Y:S01]  /*2d700*/  ISETP.NE.U32.AND P4, PT, RZ, UR8, PT ;  /* 0x00000008ff007c0c */ /* 0x000fe2000bf85070 */
[----:B------:R-:W-:-:S02]  /*2d710*/  IMAD.MOV.U32 R19, RZ, RZ, RZ ;  /* 0x000000ffff137224 */ /* 0x000fc400078e00ff */
[----:B------:R-:W-:Y:S02]  /*2d720*/  IMAD.MOV.U32 R7, RZ, RZ, RZ ;  /* 0x000000ffff077224 */ /* 0x000fe400078e00ff */
[----:B------:R-:W-:Y:S02]  /*2d730*/  IMAD.MOV.U32 R10, RZ, RZ, RZ ;  /* 0x000000ffff0a7224 */ /* 0x000fe400078e00ff */
[----:B--2---:R-:W-:-:S05]  /*2d740*/  @P0 IMAD.WIDE R2, R17, 0x4, R2 ;  /* 0x0000000411020825 */ /* 0x004fca00078e0202 */
[----:B------:R0:W5:Y:S01]  /*2d750*/  @P0 LDG.E R8, desc[UR10][R2.64] ;  /* 0x0000000a02080981 */ /* 0x000162000c1e1900 */
[----:B------:R-:W-:Y:S01]  /*2d760*/  ISETP.NE.U32.AND P0, PT, RZ, UR4, PT ;  /* 0x00000004ff007c0c */ /* 0x000fe2000bf05070 */
[----:B-1----:R-:W-:-:S03]  /*2d770*/  IMAD.WIDE R12, R17, 0x4, R12 ;  /* 0x00000004110c7825 */ /* 0x002fc600078e020c */
[----:B------:R-:W-:Y:S01]  /*2d780*/  ISETP.NE.AND.EX P0, PT, RZ, UR5, PT, P0 ;  /* 0x00000005ff007c0c */ /* 0x000fe2000bf05300 */
[----:B------:R-:W-:Y:S01]  /*2d790*/  ULDC.64 UR4, c[0x0][0xa00] ;  /* 0x0002800000047ab9 */ /* 0x000fe20000000a00 */
[----:B---3--:R-:W-:Y:S01]  /*2d7a0*/  IMAD.WIDE R4, R17, 0x4, R4 ;  /* 0x0000000411047825 */ /* 0x008fe200078e0204 */
[----:B------:R-:W-:Y:S01]  /*2d7b0*/  ISETP.NE.U32.AND P1, PT, RZ, UR4, PT ;  /* 0x00000004ff007c0c */ /* 0x000fe2000bf25070 */
[----:B0-----:R-:W0:Y:S01]  /*2d7c0*/  LDC.64 R2, c[0x0][0xa10] ;  /* 0x00028400ff027b82 */ /* 0x001e220000000a00 */
[----:B------:R-:W-:Y:S02]  /*2d7d0*/  ULDC UR4, c[0x0][0x288] ;  /* 0x0000a20000047ab9 */ /* 0x000fe40000000800 */
[----:B------:R-:W-:-:S06]  /*2d7e0*/  ISETP.NE.AND.EX P3, PT, RZ, UR5, PT, P1 ;  /* 0x00000005ff007c0c */ /* 0x000fcc000bf65310 */
[----:B------:R-:W1:Y:S01]  /*2d7f0*/  @P0 LDC.64 R14, c[0x0][0xa18] ;  /* 0x00028600ff0e0b82 */ /* 0x000e620000000a00 */
[----:B------:R-:W-:Y:S01]  /*2d800*/  IMAD.U32 R0, RZ, RZ, UR4 ;  /* 0x00000004ff007e24 */ /* 0x000fe2000f8e00ff */
[----:B------:R-:W-:Y:S01]  /*2d810*/  ULDC.64 UR4, c[0x0][0x3f8] ;  /* 0x0000fe0000047ab9 */ /* 0x000fe20000000a00 */
[----:B------:R-:W-:Y:S01]  /*2d820*/  ISETP.NE.AND.EX P1, PT, RZ, UR7, PT, P2 ;  /* 0x00000007ff007c0c */ /* 0x000fe2000bf25320 */
[----:B------:R-:W-:Y:S01]  /*2d830*/  UISETP.NE.U32.AND UP0, UPT, UR4, URZ, UPT ;  /* 0x0000003f0400728c */ /* 0x000fe2000bf05070 */
[----:B------:R-:W-:Y:S02]  /*2d840*/  ISETP.NE.AND.EX P2, PT, RZ, UR9, PT, P4 ;  /* 0x00000009ff007c0c */ /* 0x000fe4000bf45340 */
[----:B------:R-:W-:Y:S01]  /*2d850*/  ULDC UR4, c[0x0][0x404] ;  /* 0x0001010000047ab9 */ /* 0x000fe20000000800 */
[----:B------:R-:W-:Y:S01]  /*2d860*/  UISETP.NE.AND.EX UP0, UPT, UR5, URZ, UPT, UP0 ;  /* 0x0000003f0500728c */ /* 0x000fe2000bf05300 */
[----:B------:R2:W5:Y:S02]  /*2d870*/  @P3 LDG.E R19, desc[UR10][R12.64] ;  /* 0x0000000a0c133981 */ /* 0x000564000c1e1900 */
[----:B------:R-:W-:Y:S01]  /*2d880*/  ULDC UR5, c[0x0][0x2e0] ;  /* 0x0000b80000057ab9 */ /* 0x000fe20000000800 */
[----:B------:R-:W-:-:S04]  /*2d890*/  USEL UR4, UR4, 0x1, UP0 ;  /* 0x0000000104047887 */ /* 0x000fc80008000000 */
[----:B------:R-:W-:Y:S01]  /*2d8a0*/  UIMAD UR4, UR4, UR5, URZ ;  /* 0x00000005040472a4 */ /* 0x000fe2000f8e023f */
[C---:B0-----:R-:W-:Y:S01]  /*2d8b0*/  IMAD.WIDE R2, R17.reuse, 0x4, R2 ;  /* 0x0000000411027825 */ /* 0x041fe200078e0202 */
[----:B------:R2:W5:Y:S01]  /*2d8c0*/  @P1 LDG.E R7, desc[UR10][R4.64] ;  /* 0x0000000a04071981 */ /* 0x000562000c1e1900 */
[----:B------:R-:W-:Y:S02]  /*2d8d0*/  ULDC UR5, c[0x0][0x338] ;  /* 0x0000ce0000057ab9 */ /* 0x000fe40000000800 */
[----:B-1----:R-:W-:Y:S01]  /*2d8e0*/  @P0 IMAD.WIDE R14, R17, 0x4, R14 ;  /* 0x00000004110e0825 */ /* 0x002fe200078e020e */
[----:B------:R2:W5:Y:S03]  /*2d8f0*/  @P2 LDG.E R10, desc[UR10][R2.64] ;  /* 0x0000000a020a2981 */ /* 0x000566000c1e1900 */
[----:B------:R-:W-:Y:S01]  /*2d900*/  IMAD.U32 R9, RZ, RZ, UR5 ;  /* 0x00000005ff097e24 */ /* 0x000fe2000f8e00ff */
[----:B------:R2:W5:Y:S01]  /*2d910*/  @P0 LDG.E R0, desc[UR10][R14.64] ;  /* 0x0000000a0e000981 */ /* 0x000562000c1e1900 */
[----:B------:R-:W-:Y:S01]  /*2d920*/  IMAD.U32 R6, RZ, RZ, UR4 ;  /* 0x00000004ff067e24 */ /* 0x000fe2000f8e00ff */
[----:B------:R-:W-:Y:S06]  /*2d930*/  @P0 BRA `(.L_x_1417) ;  /* 0x0000000000140947 */ /* 0x000fec0003800000 */
[----:B------:R-:W-:Y:S05]  /*2d940*/  @!P3 BRA `(.L_x_1417) ;  /* 0x000000000010b947 */ /* 0x000fea0003800000 */
[----:B------:R-:W-:Y:S02]  /*2d950*/  ULDC.64 UR4, c[0x0][0x208] ;  /* 0x0000820000047ab9 */ /* 0x000fe40000000a00 */
[----:B------:R-:W3:Y:S04]  /*2d960*/  LDG.E R11, desc[UR4][R12.64] ;  /* 0x000000040c0b7981 */ /* 0x000ee8000c1e1900 */
[----:B-----5:R-:W3:Y:S02]  /*2d970*/  LDG.E R0, desc[UR4][R12.64+0x4] ;  /* 0x000004040c007981 */ /* 0x020ee4000c1e1900 */
[----:B---3--:R-:W-:-:S07]  /*2d980*/  IMAD.IADD R0, R0, 0x1, -R11 ;  /* 0x0000000100007824 */ /* 0x008fce00078e0a0b */
.L_x_1417:
[----:B-----5:R-:W-:Y:S01]  /*2d990*/  IMAD.IADD R7, R7, 0x1, R8 ;  /* 0x0000000107077824 */ /* 0x020fe200078e0208 */
[----:B------:R-:W-:Y:S02]  /*2d9a0*/  ULDC.64 UR4, c[0x0][0xa20] ;  /* 0x0002880000047ab9 */ /* 0x000fe40000000a00 */
[----:B------:R-:W-:Y:S02]  /*2d9b0*/  ISETP.NE.U32.AND P0, PT, RZ, UR4, PT ;  /* 0x00000004ff007c0c */ /* 0x000fe4000bf05070 */
[----:B------:R0:W-:Y:S02]  /*2d9c0*/  STL [R1+0x24], R7 ;  /* 0x0000240701007387 */ /* 0x0001e40000100800 */
[----:B------:R-:W-:-:S13]  /*2d9d0*/  ISETP.NE.AND.EX P0, PT, RZ, UR5, PT, P0 ;  /* 0x00000005ff007c0c */ /* 0x000fda000bf05300 */
[----:B0-----:R-:W-:Y:S05]  /*2d9e0*/  @!P0 BRA `(.L_x_1418) ;  /* 0x0000000000148947 */ /* 0x001fea0003800000 */
[----:B------:R-:W0:Y:S01]  /*2d9f0*/  LDC.64 R6, c[0x0][0xa20] ;  /* 0x00028800ff067b82 */ /* 0x000e220000000a00 */
[----:B------:R-:W-:Y:S01]  /*2da00*/  ULDC.64 UR4, c[0x0][0x208] ;  /* 0x0000820000047ab9 */ /* 0x000fe20000000a00 */
[----:B0-----:R-:W-:-:S06]  /*2da10*/  IMAD.WIDE R6, R17, 0x4, R6 ;  /* 0x0000000411067825 */ /* 0x001fcc00078e0206 */
[----:B------:R0:W5:Y:S01]  /*2da20*/  LDG.E R6, desc[UR4][R6.64] ;  /* 0x0000000406067981 */ /* 0x000162000c1e1900 */
[----:B------:R-:W-:Y:S05]  /*2da30*/  BRA `(.L_x_1419) ;  /* 0x0000000000147947 */ /* 0x000fea0003800000 */
.L_x_1418:
[----:B------:R-:W-:Y:S05]  /*2da40*/  @!P1 BRA `(.L_x_1419) ;  /* 0x0000000000109947 */ /* 0x000fea0003800000 */
[----:B------:R-:W-:Y:S02]  /*2da50*/  ULDC.64 UR4, c[0x0][0x208] ;  /* 0x0000820000047ab9 */ /* 0x000fe40000000a00 */
[----:B------:R-:W3:Y:S04]  /*2da60*/  LDG.E R6, desc[UR4][R4.64] ;  /* 0x0000000404067981 */ /* 0x000ee8000c1e1900 */
[----:B--2---:R-:W3:Y:S02]  /*2da70*/  LDG.E R4, desc[UR4][R4.64+0x4] ;  /* 0x0000040404047981 */ /* 0x004ee4000c1e1900 */
[----:B---3--:R-:W-:-:S07]  /*2da80*/  IMAD.IADD R6, R4, 0x1, -R6 ;  /* 0x0000000104067824 */ /* 0x008fce00078e0a06 */
.L_x_1419:
[----:B------:R-:W-:Y:S01]  /*2da90*/  ULDC.64 UR4, c[0x0][0x208] ;  /* 0x0000820000047ab9 */ /* 0x000fe20000000a00 */
[----:B------:R-:W3:Y:S04]  /*2daa0*/  LDL R11, [R1+0x4] ;  /* 0x00000400010b7983 */ /* 0x000ee80000100800 */
[----:B--2---:R-:W2:Y:S04]  /*2dab0*/  @P2 LDG.E R4, desc[UR4][R2.64] ;  /* 0x0000000402042981 */ /* 0x004ea8000c1e1900 */
[----:B------:R-:W2:Y:S01]  /*2dac0*/  @P2 LDG.E R2, desc[UR4][R2.64+0x4] ;  /* 0x0000040402022981 */ /* 0x000ea2000c1e1900 */
[----:B-----5:R-:W-:Y:S01]  /*2dad0*/  IMAD.IADD R8, R6, 0x1, -R8 ;  /* 0x0000000106087824 */ /* 0x020fe200078e0a08 */
[----:B---3--:R-:W-:Y:S01]  /*2dae0*/  LEA R17, R11, 0x80, 0x7 ;  /* 0x000000800b117811 */ /* 0x008fe200078e38ff */
[----:B--2---:R-:W-:-:S02]  /*2daf0*/  @P2 IMAD.IADD R9, R2, 0x1, -R4 ;  /* 0x0000000102092824 */ /* 0x004fc400078e0a04 */
[----:B------:R-:W-:Y:S02]  /*2db00*/  IMAD.MOV.U32 R2, RZ, RZ, RZ ;  /* 0x000000ffff027224 */ /* 0x000fe400078e00ff */
[----:B------:R-:W-:-:S04]  /*2db10*/  IMAD.IADD R6, R8, 0x1, R9 ;  /* 0x0000000108067824 */ /* 0x000fc800078e0209 */
[C---:B------:R-:W-:Y:S01]  /*2db20*/  VIADD R3, R6.reuse, 0xdf ;  /* 0x000000df06037836 */ /* 0x040fe20000000000 */
[----:B------:R-:W-:-:S03]  /*2db30*/  IADD3 R17, R6, R17, -R0 ;  /* 0x0000001106117210 */ /* 0x000fc60007ffe800 */
[----:B------:R-:W-:-:S05]  /*2db40*/  IMAD.HI R2, R3, -0x6db6db6d, R2 ;  /* 0x9249249303027827 */ /* 0x000fca00078e0202 */
[----:B------:R-:W-:-:S04]  /*2db50*/  SHF.R.U32.HI R18, RZ, 0x1f, R2 ;  /* 0x0000001fff127819 */ /* 0x000fc80000011602 */
[----:B------:R-:W-:Y:S02]  /*2db60*/  LEA.HI.SX32 R18, R2, R18, 0x19 ;  /* 0x0000001202127211 */ /* 0x000fe400078fcaff */
[----:B------:R-:W1:Y:S02]  /*2db70*/  LDC.64 R2, c[0x0][0x9e0] ;  /* 0x00027800ff027b82 */ /* 0x000e640000000a00 */
[----:B-1----:R-:W-:Y:S01]  /*2db80*/  ISETP.GE.AND P1, PT, R3, 0x1, PT ;  /* 0x000000010300780c */ /* 0x002fe20003f26270 */
[----:B------:R-:W-:-:S12]  /*2db90*/  IMAD.IADD R2, R17, 0x1, R2 ;  /* 0x0000000111027824 */ /* 0x000fd800078e0202 */
[----:B------:R-:W-:Y:S05]  /*2dba0*/  @!P1 BRA `(.L_x_1420) ;  /* 0x0000000000489947 */ /* 0x000fea0003800000 */
[C---:B------:R-:W-:Y:S01]  /*2dbb0*/  ISETP.GT.AND P0, PT, R17.reuse, RZ, PT ;  /* 0x000000ff1100720c */ /* 0x040fe20003f04270 */
[----:B------:R-:W-:Y:S01]  /*2dbc0*/  BSSY B0, `(.L_x_1421) ;  /* 0x000000e000007945 */ /* 0x000fe20003800000 */
[----:B0-----:R-:W-:-:S11]  /*2dbd0*/  VIADD R7, R17, 0xffffffff ;  /* 0xffffffff11077836 */ /* 0x001fd60000000000 */
        /* <DEDUP_REMOVED lines=8> */
.L_x_1422:
[----:B------:R-:W-:-:S13]  /*2dc60*/  ISETP.NE.AND P0, PT, R3, 0x1, PT ;  /* 0x000000010300780c */ /* 0x000fda0003f05270 */
[----:B------:R-:W0:Y:S02]  /*2dc70*/  @P0 LDC.64 R4, c[0x0][0x9e8] ;  /* 0x00027a00ff040b82 */ /* 0x000e240000000a00 */
[----:B0-----:R-:W-:-:S05]  /*2dc80*/  @P0 IMAD.HI.U32 R4, R7, R4, RZ ;  /* 0x0000000407040227 */ /* 0x001fca00078e00ff */
[----:B------:R-:W-:-:S07]  /*2dc90*/  @P0 SHF.R.U32.HI R7, RZ, R5, R4 ;  /* 0x00000005ff070219 */ /* 0x000fce0000011604 */
.L_x_1423:
[----:B------:R-:W-:Y:S05]  /*2dca0*/  BSYNC B0 ;  /* 0x0000000000007941 */ /* 0x000fea0003800000 */
.L_x_1421:
[----:B------:R-:W-:-:S05]  /*2dcb0*/  IMAD R7, R7, R3, R3 ;  /* 0x0000000307077224 */ /* 0x000fca00078e0203 */
[----:B------:R-:W-:-:S07]  /*2dcc0*/  VIMNMX R2, R2, R7, PT ;  /* 0x0000000702027248 */ /* 0x000fce0003fe0100 */
.L_x_1420:
        /* <DEDUP_REMOVED lines=10> */
[----:B0-----:R-:W0:Y:S02]  /*2dd70*/  @P0 LDC.64 R6, c[0x0][0x9e8] ;  /* 0x00027a00ff060b82 */ /* 0x001e240000000a00 */
[----:B0-----:R-:W-:-:S05]  /*2dd80*/  @P0 IMAD.HI.U32 R6, R5, R6, RZ ;  /* 0x0000000605060227 */ /* 0x001fca00078e00ff */
[----:B------:R-:W-:-:S04]  /*2dd90*/  @P0 SHF.R.U32.HI R5, RZ, R7, R6 ;  /* 0x00000007ff050219 */ /* 0x000fc80000011606 */
[----:B------:R-:W-:Y:S01]  /*2dda0*/  LOP3.LUT R5, RZ, R5, RZ, 0x33, !PT ;  /* 0x00000005ff057212 */ /* 0x000fe200078e33ff */
[----:B------:R-:W-:Y:S06]  /*2ddb0*/  BRA `(.L_x_1427) ;  /* 0x0000000000147947 */ /* 0x000fec0003800000 */
.L_x_1426:
[----:B------:R-:W-:Y:S01]  /*2ddc0*/  ISETP.NE.AND P0, PT, R3, 0x1, PT ;  /* 0x000000010300780c */ /* 0x000fe20003f05270 */
[----:B------:R-:W-:-:S12]  /*2ddd0*/  IMAD.MOV.U32 R5, RZ, RZ, R4 ;  /* 0x000000ffff057224 */ /* 0x000fd800078e0004 */
[----:B0-----:R-:W0:Y:S02]  /*2dde0*/  @P0 LDC.64 R6, c[0x0][0x9e8] ;  /* 0x00027a00ff060b82 */ /* 0x001e240000000a00 */
[----:B0-----:R-:W-:-:S05]  /*2ddf0*/  @P0 IMAD.HI.U32 R6, R4, R6, RZ ;  /* 0x0000000604060227 */ /* 0x001fca00078e00ff */
[----:B------:R-:W-:-:S07]  /*2de00*/  @P0 SHF.R.U32.HI R5, RZ, R7, R6 ;  /* 0x00000007ff050219 */ /* 0x000fce0000011606 */
.L_x_1427:
[----:B------:R-:W-:Y:S05]  /*2de10*/  BSYNC B0 ;  /* 0x0000000000007941 */ /* 0x000fea0003800000 */
.L_x_1425:
[----:B------:R-:W-:-:S05]  /*2de20*/  IMAD R3, R5, R3, RZ ;  /* 0x0000000305037224 */ /* 0x000fca00078e02ff */
[----:B------:R-:W-:-:S07]  /*2de30*/  VIMNMX R0, R0, R3, !PT ;  /* 0x0000000300007248 */ /* 0x000fce0007fe0100 */
.L_x_1424:
[----:B------:R-:W-:Y:S01]  /*2de40*/  VIADD R3, R2, 0xdf ;  /* 0x000000df02037836 */ /* 0x000fe20000000000 */
[----:B------:R-:W-:Y:S01]  /*2de50*/  BSSY B0, `(.L_x_1428) ;  /* 0x00000fe000007945 */ /* 0x000fe20003800000 */
[----:B------:R-:W-:Y:S02]  /*2de60*/  IMAD.MOV.U32 R2, RZ, RZ, RZ ;  /* 0x000000ffff027224 */ /* 0x000fe400078e00ff */
[----:B------:R-:W-:Y:S02]  /*2de70*/  IMAD.MOV.U32 R6, RZ, RZ, RZ ;  /* 0x000000ffff067224 */ /* 0x000fe400078e00ff */
[----:B------:R-:W-:-:S04]  /*2de80*/  IMAD.HI R2, R3, -0x6db6db6d, R2 ;  /* 0x9249249303027827 */ /* 0x000fc800078e0202 */
[----:B0-----:R-:W-:Y:S01]  /*2de90*/  IMAD.MOV.U32 R7, RZ, RZ, R0 ;  /* 0x000000ffff077224 */ /* 0x001fe200078e0000 */
[----:B------:R-:W-:Y:S01]  /*2dea0*/  SHF.R.U32.HI R3, RZ, 0x1f, R2 ;  /* 0x0000001fff037819 */ /* 0x000fe20000011602 */
[----:B------:R-:W-:-:S03]  /*2deb0*/  IMAD.HI R0, R0, -0x6db6db6d, R6 ;  /* 0x9249249300007827 */ /* 0x000fc600078e0206 */
[----:B------:R-:W-:Y:S02]  /*2dec0*/  LEA.HI.SX32 R3, R2, R3, 0x19 ;  /* 0x0000000302037211 */ /* 0x000fe400078fcaff */
[----:B------:R-:W-:-:S04]  /*2ded0*/  SHF.R.U32.HI R2, RZ, 0x1f, R0 ;  /* 0x0000001fff027819 */ /* 0x000fc80000011600 */
[----:B------:R-:W-:Y:S02]  /*2dee0*/  LEA.HI.SX32 R0, R0, R2, 0x19 ;  /* 0x0000000200007211 */ /* 0x000fe400078fcaff */
[----:B------:R-:W-:Y:S02]  /*2def0*/  VIMNMX R2, R18, R3, PT ;  /* 0x0000000312027248 */ /* 0x000fe40003fe0100 */
[----:B------:R-:W-:-:S03]  /*2df00*/  VIMNMX R0, RZ, R0, !PT ;  /* 0x00000000ff007248 */ /* 0x000fc60007fe0100 */
[--C-:B------:R-:W-:Y:S02]  /*2df10*/  IMAD R2, R2, 0xe0, -R8.reuse ;  /* 0x000000e002027824 */ /* 0x100fe400078e0a08 */
[----:B------:R-:W-:-:S03]  /*2df20*/  IMAD R0, R0, 0xe0, -R8 ;  /* 0x000000e000007824 */ /* 0x000fc600078e0a08 */
[----:B------:R-:W-:Y:S02]  /*2df30*/  VIMNMX R6, R2, R9, PT ;  /* 0x0000000902067248 */ /* 0x000fe40003fe0100 */
[----:B------:R-:W-:-:S04]  /*2df40*/  VIMNMX R0, RZ, R0, !PT ;  /* 0x00000000ff007248 */ /* 0x000fc80007fe0100 */
[----:B------:R-:W-:Y:S02]  /*2df50*/  ISETP.GT.AND P0, PT, R6, R0, PT ;  /* 0x000000000600720c */ /* 0x000fe40003f04270 */
[----:B------:R-:W-:-:S05]  /*2df60*/  SHF.R.U32.HI R2, RZ, 0x5, R0 ;  /* 0x00000005ff027819 */ /* 0x000fca0000011600 */
[----:B------:R-:W-:-:S04]  /*2df70*/  IMAD.WIDE.U32 R2, R2, 0x24924925, RZ ;  /* 0x2492492502027825 */ /* 0x000fc800078e00ff */
        /* <DEDUP_REMOVED lines=9> */
[----:B------:R-:W2:Y:S01]  /*2e010*/  LDL R5, [R1+0xc] ;  /* 0x00000c0001057983 */ /* 0x000ea20000100800 */
[----:B------:R-:W0:Y:S03]  /*2e020*/  LDC R0, c[0x0][0x428] ;  /* 0x00010a00ff007b82 */ /* 0x000e260000000800 */
[----:B------:R-:W3:Y:S01]  /*2e030*/  LDL R12, [R1+0x8] ;  /* 0x00000800010c7983 */ /* 0x000ee20000100800 */
[----:B------:R-:W-:Y:S01]  /*2e040*/  UMOV UR4, 0xffffffff ;  /* 0xffffffff00047882 */ /* 0x000fe20000000000 */
[----:B0-----:R-:W-:-:S13]  /*2e050*/  ISETP.NE.AND P0, PT, R0, 0x1, PT ;  /* 0x000000010000780c */ /* 0x001fda0003f05270 */
[----:B------:R-:W3:Y:S01]  /*2e060*/  @P0 LDC R0, c[0x0][0x42c] ;  /* 0x00010b00ff000b82 */ /* 0x000ee20000000800 */
[----:B--2---:R-:W-:-:S07]  /*2e070*/  IMAD.MOV.U32 R11, RZ, RZ, R5 ;  /* 0x000000ffff0b7224 */ /* 0x004fce00078e0005 */
[----:B------:R-:W0:Y:S01]  /*2e080*/  @P0 LDC R5, c[0x0][0x430] ;  /* 0x00010c00ff050b82 */ /* 0x000e220000000800 */
[----:B---3--:R-:W-:-:S04]  /*2e090*/  @P0 IMAD.HI.U32 R0, R12, R0, RZ ;  /* 0x000000000c000227 */ /* 0x008fc800078e00ff */
        /* <DEDUP_REMOVED lines=8> */
.L_x_1636:
[----:B-1----:R-:W-:Y:S02]  /*2e120*/  ISETP.NE.AND P0, PT, R14, RZ, PT ;  /* 0x000000ff0e00720c */ /* 0x002fe40003f05270 */
[----:B------:R-:W-:-:S11]  /*2e130*/  PLOP3.LUT P6, PT, PT, PT, PT, 0x8, 0x0 ;  /* 0x000000000000781c */ /* 0x000fd60003fce170 */
[----:B------:R-:W-:Y:S05]  /*2e140*/  @P0 BRA `(.L_x_1431) ;  /* 0x00000000000c0947 */ /* 0x000fea0003800000 */
[----:B------:R-:W-:-:S03]  /*2e150*/  UMOV UR4, 0xffffffff ;  /* 0xffffffff00047882 */ /* 0x000fc60000000000 */
[----:B------:R-:W-:Y:S05]  /*2e160*/  BRA.DIV UR4, `(.L_x_1432) ;  /* 0x0000006e04a07947 */ /* 0x000fea000b800000 */
[----:B------:R-:W-:-:S13]  /*2e170*/  ELECT P6, URZ, PT ;  /* 0x00000000003f782f */ /* 0x000fda00038c0000 */
.L_x_1431:
        /* <DEDUP_REMOVED lines=12> */
.L_x_1639:
[----:B------:R-:W-:Y:S05]  /*2e240*/  BSYNC B1 ;  /* 0x0000000000017941 */ /* 0x000fea0003800000 */
.L_x_1433:
[----:B------:R-:W-:Y:S04]  /*2e250*/  BSSY B1, `(.L_x_1435) ;  /* 0x0000050000017945 */ /* 0x000fe80003800000 */
[----:B------:R-:W-:Y:S05]  /*2e260*/  @!P6 BRA `(.L_x_1436) ;  /* 0x000000040038e947 */ /* 0x000fea0003800000 */
[----:B------:R-:W2:Y:S04]  /*2e270*/  LDL R9, [R1+0x14] ;  /* 0x0000140001097983 */ /* 0x000ea80000100800 */
[----:B------:R-:W3:Y:S01]  /*2e280*/  LDL R7, [R1+0x1c] ;  /* 0x00001c0001077983 */ /* 0x000ee20000100800 */
[----:B------:R-:W1:Y:S01]  /*2e290*/  S2R R6, SR_TID.X ;  /* 0x0000000000067919 */ /* 0x000e620000002100 */
[----:B------:R-:W-:Y:S01]  /*2e2a0*/  BSSY B2, `(.L_x_1437) ;  /* 0x0000007000027945 */ /* 0x000fe20003800000 */
[----:B-1----:R-:W-:-:S04]  /*2e2b0*/  LOP3.LUT R6, R6, 0x7f, RZ, 0xc0, !PT ;  /* 0x0000007f06067812 */ /* 0x002fc800078ec0ff */
[----:B------:R-:W-:Y:S01]  /*2e2c0*/  ISETP.NE.AND P1, PT, R6, RZ, PT ;  /* 0x000000ff0600720c */ /* 0x000fe20003f25270 */
[----:B--2---:R-:W-:Y:S01]  /*2e2d0*/  IMAD R9, R9, 0x8, R12 ;  /* 0x0000000809097824 */ /* 0x004fe200078e020c */
[----:B---3--:R-:W-:-:S04]  /*2e2e0*/  SHF.L.U32 R11, R7, 0x1f, RZ ;  /* 0x0000001f070b7819 */ /* 0x008fc800000006ff */
[----:B------:R-:W1:Y:S02]  /*2e2f0*/  SYNCS.PHASECHK.TRANS64.TRYWAIT P0, [R9+URZ+0x2e8a0], R11 ;  /* 0x02e8a00b090075a7 */ /* 0x000e64000800017f */
[----:B-1----:R-:W-:Y:S05]  /*2e300*/  @!P0 BRA `(.L_x_1438) ;  /* 0x0000006c006c8947 */ /* 0x002fea0003800000 */
.L_x_1640:
[----:B------:R-:W-:Y:S05]  /*2e310*/  BSYNC B2 ;  /* 0x0000000000027941 */ /* 0x000fea0003800000 */
.L_x_1437:
[----:B------:R-:W-:Y:S04]  /*2e320*/  BSSY B2, `(.L_x_1439) ;  /* 0x0000009000027945 */ /* 0x000fe80003800000 */
[----:B------:R-:W-:Y:S05]  /*2e330*/  @P1 BRA `(.L_x_1440) ;  /* 0x00000000001c1947 */ /* 0x000fea0003800000 */
[----:B0-----:R-:W0:Y:S02]  /*2e340*/  S2R R5, SR_TID.X ;  /* 0x0000000000057919 */ /* 0x001e240000002100 */
[----:B0-----:R-:W-:Y:S01]  /*2e350*/  LOP3.LUT R6, R5, 0x1f, RZ, 0xc0, !PT ;  /* 0x0000001f05067812 */ /* 0x001fe200078ec0ff */
[----:B------:R-:W-:-:S03]  /*2e360*/  IMAD.MOV.U32 R5, RZ, RZ, 0x7000 ;  /* 0x00007000ff057424 */ /* 0x000fc600078e00ff */
[----:B------:R-:W-:Y:S01]  /*2e370*/  ISETP.NE.AND P0, PT, R6, RZ, PT ;  /* 0x000000ff0600720c */ /* 0x000fe20003f05270 */
[----:B------:R2:W-:-:S12]  /*2e380*/  SYNCS.ARRIVE.TRANS64 RZ, [R9+URZ+0x2e890], R5 ;  /* 0x02e8900509ff79a7 */ /* 0x0005d8000800003f */
[----:B--2---:R-:W-:Y:S05]  /*2e390*/  @!P0 BRA `(.L_x_1440) ;  /* 0x0000000000048947 */ /* 0x004fea0003800000 */
[----:B------:R-:W-:Y:S01]  /*2e3a0*/  BPT.TRAP 0x1 ;  /* 0x000000040000795c */ /* 0x000fe20000300000 */
.L_x_1440:
[----:B------:R-:W-:Y:S05]  /*2e3b0*/  BSYNC B2 ;  /* 0x0000000000027941 */ /* 0x000fea0003800000 */
.L_x_1439:
[----:B------:R-:W2:Y:S01]  /*2e3c0*/  LDL R6, [R1+0x14] ;  /* 0x0000140001067983 */ /* 0x000ea20000100800 */
[----:B------:R-:W-:Y:S01]  /*2e3d0*/  IMAD.MOV.U32 R14, RZ, RZ, RZ ;  /* 0x000000ffff0e7224 */ /* 0x000fe200078e00ff */
[----:B------:R-:W-:Y:S01]  /*2e3e0*/  UIADD3 UR4, UP0, UR36, 0x570, URZ ;  /* 0x0000057024047890 */ /* 0x000fe2000ff1e03f */
[----:B0-----:R-:W-:Y:S01]  /*2e3f0*/  IMAD R5, R8, 0xe0, R10 ;  /* 0x000000e008057824 */ /* 0x001fe200078e020a */
        /* <DEDUP_REMOVED lines=9> */
.L_x_1441:
        /* <DEDUP_REMOVED lines=10> */
[----:B------:R-:W0:Y:S01]  /*2e530*/  SYNCS.PHASECHK.TRANS64.TRYWAIT P0, [R9+URZ+0x2e8c0], R11 ;  /* 0x02e8c00b090075a7 */ /* 0x000e22000800017f */
[----:B------:R-:W-:Y:S04]  /*2e540*/  BSSY B2, `(.L_x_1442) ;  /* 0x0000002000027945 */ /* 0x000fe80003800000 */
[----:B0-----:R-:W-:Y:S05]  /*2e550*/  @!P0 BRA `(.L_x_1443) ;  /* 0x0000006800ec8947 */ /* 0x001fea0003800000 */
.L_x_1641:
[----:B------:R-:W-:Y:S05]  /*2e560*/  BSYNC B2 ;  /* 0x0000000000027941 */ /* 0x000fea0003800000 */
.L_x_1442:
        /* <DEDUP_REMOVED lines=11> */
.L_x_1445:
[----:B------:R-:W-:Y:S05]  /*2e620*/  BSYNC B2 ;  /* 0x0000000000027941 */ /* 0x000fea0003800000 */
.L_x_1444:
[----:B------:R-:W-:Y:S01]  /*2e630*/  R2UR UR10, R14 ;  /* 0x000000000e0a72ca */ /* 0x000fe200000e0000 */
[----:B------:R-:W-:Y:S01]  /*2e640*/  UIADD3 UR4, UP0, UR36, 0x670, URZ ;  /* 0x0000067024047890 */ /* 0x000fe2000ff1e03f */
[----:B------:R-:W-:Y:S01]  /*2e650*/  R2UR UR6, R6 ;  /* 0x00000000060672ca */ /* 0x000fe200000e0000 */
[----:B------:R-:W-:Y:S01]  /*2e660*/  VIADD R6, R13, 0xe400 ;  /* 0x0000e4000d067836 */ /* 0x000fe20000000000 */
[----:B------:R-:W-:Y:S01]  /*2e670*/  R2UR UR7, R7 ;  /* 0x00000000070772ca */ /* 0x000fe200000e0000 */
[----:B------:R-:W-:Y:S01]  /*2e680*/  VIADD R7, R9, 0x2e8b0 ;  /* 0x0002e8b009077836 */ /* 0x000fe20000000000 */
[----:B------:R-:W-:Y:S01]  /*2e690*/  PLOP3.LUT P0, PT, PT, PT, PT, 0x80, 0x0 ;  /* 0x000000000000781c */ /* 0x000fe20003f0f070 */
[----:B------:R-:W-:-:S12]  /*2e6a0*/  UIADD3.X UR5, URZ, UR37, URZ, UP0, !UPT ;  /* 0x000000253f057290 */ /* 0x000fd800087fe43f */
.L_x_1446:
        /* <DEDUP_REMOVED lines=10> */
.L_x_1436:
[----:B------:R-:W-:Y:S05]  /*2e750*/  BSYNC B1 ;  /* 0x0000000000017941 */ /* 0x000fea0003800000 */
.L_x_1435:
[----:B01----:R-:W2:Y:S04]  /*2e760*/  LDL.LU R11, [R1+0x14] ;  /* 0x00001400010b7983 */ /* 0x003ea80000300800 */
[----:B------:R-:W3:Y:S01]  /*2e770*/  LDL.LU R9, [R1+0x1c] ;  /* 0x00001c0001097983 */ /* 0x000ee20000300800 */
[----:B------:R-:W-:Y:S01]  /*2e780*/  PLOP3.LUT P0, PT, PT, PT, PT, 0x8, 0x0 ;  /* 0x000000000000781c */ /* 0x000fe20003f0e170 */
[----:B--2---:R-:W-:-:S05]  /*2e790*/  VIADD R5, R11, 0x1 ;  /* 0x000000010b057836 */ /* 0x004fca0000000000 */
[----:B------:R-:W-:-:S04]  /*2e7a0*/  ISETP.NE.AND P1, PT, R5, 0x2, PT ;  /* 0x000000020500780c */ /* 0x000fc80003f25270 */
[----:B------:R-:W-:Y:S02]  /*2e7b0*/  SEL R6, RZ, 0x1, P1 ;  /* 0x00000001ff067807 */ /* 0x000fe40000800000 */
[----:B------:R-:W-:Y:S02]  /*2e7c0*/  SEL R5, R5, RZ, P1 ;  /* 0x000000ff05057207 */ /* 0x000fe40000800000 */
[----:B---3--:R-:W-:Y:S01]  /*2e7d0*/  LOP3.LUT R9, R9, R6, RZ, 0x3c, !PT ;  /* 0x0000000609097212 */ /* 0x008fe200078e3cff */
[----:B------:R-:W-:-:S04]  /*2e7e0*/  VIADD R6, R8, 0xfffffffe ;  /* 0xfffffffe08067836 */ /* 0x000fc80000000000 */
[----:B------:R0:W-:Y:S01]  /*2e7f0*/  STL [R1+0x1c], R9 ;  /* 0x00001c0901007387 */ /* 0x0001e20000100800 */
[----:B------:R-:W-:-:S03]  /*2e800*/  ISETP.GE.AND P2, PT, R6, R3, PT ;  /* 0x000000030600720c */ /* 0x000fc60003f46270 */
[----:B------:R0:W-:Y:S10]  /*2e810*/  STL [R1+0x14], R5 ;  /* 0x0000140501007387 */ /* 0x0001f40000100800 */
[----:B0-----:R-:W-:Y:S05]  /*2e820*/  @!P2 BRA `(.L_x_1429) ;  /* 0x000000040080a947 */ /* 0x001fea0003800000 */
[C---:B------:R-:W-:Y:S02]  /*2e830*/  IMAD R6, R8.reuse, 0xe0, R10 ;  /* 0x000000e008067824 */ /* 0x040fe400078e020a */
[----:B------:R-:W-:Y:S02]  /*2e840*/  VIADD R5, R8, 0xffffffff ;  /* 0xffffffff08057836 */ /* 0x000fe40000000000 */
[----:B------:R-:W-:-:S07]  /*2e850*/  VIADD R6, R6, 0xfffffe40 ;  /* 0xfffffe4006067836 */ /* 0x000fce0000000000 */
.L_x_1459:
        /* <DEDUP_REMOVED lines=13> */
.L_x_1642:
[----:B------:R-:W-:Y:S05]  /*2e930*/  BSYNC B2 ;  /* 0x0000000000027941 */ /* 0x000fea0003800000 */
.L_x_1449:
        /* <DEDUP_REMOVED lines=9> */
.L_x_1452:
[----:B------:R-:W-:Y:S05]  /*2e9d0*/  BSYNC B2 ;  /* 0x0000000000027941 */ /* 0x000fea0003800000 */
.L_x_1451:
[----:B------:R-:W2:Y:S01]  /*2e9e0*/  LDL R9, [R1+0x14] ;  /* 0x0000140001097983 */ /* 0x000ea20000100800 */
[----:B------:R-:W-:Y:S01]  /*2e9f0*/  IMAD.MOV.U32 R13, RZ, RZ, RZ ;  /* 0x000000ffff0d7224 */ /* 0x000fe200078e00ff */
[----:B------:R-:W-:Y:S01]  /*2ea00*/  UIADD3 UR4, UP0, UR36, 0x570, URZ ;  /* 0x0000057024047890 */ /* 0x000fe2000ff1e03f */
[----:B------:R-:W-:Y:S01]  /*2ea10*/  PLOP3.LUT P1, PT, PT, PT, PT, 0x80, 0x0 ;  /* 0x000000000000781c */ /* 0x000fe20003f2f070 */
[----:B------:R-:W-:Y:S01]  /*2ea20*/  VIADD R10, R7, 0x2e890 ;  /* 0x0002e890070a7836 */ /* 0x000fe20000000000 */
[----:B------:R-:W-:Y:S01]  /*2ea30*/  UMOV UR6, 0x0 ;  /* 0x0000000000067882 */ /* 0x000fe20000000000 */
[----:B------:R-:W-:Y:S01]  /*2ea40*/  R2UR UR10, R13 ;  /* 0x000000000d0a72ca */ /* 0x000fe200000e0000 */
[----:B------:R-:W-:Y:S01]  /*2ea50*/  UIADD3.X UR5, URZ, UR37, URZ, UP0, !UPT ;  /* 0x000000253f057290 */ /* 0x000fe200087fe43f */
[----:B------:R-:W-:Y:S01]  /*2ea60*/  UMOV UR7, 0x12f00000 ;  /* 0x12f0000000077882 */ /* 0x000fe20000000000 */
[----:B--2---:R-:W-:-:S04]  /*2ea70*/  IMAD R9, R9, 0x7000, R12 ;  /* 0x0000700009097824 */ /* 0x004fc800078e020c */
[----:B------:R-:W-:-:S08]  /*2ea80*/  VIADD R11, R9, 0x20400 ;  /* 0x00020400090b7836 */ /* 0x000fd00000000000 */
.L_x_1453:
        /* <DEDUP_REMOVED lines=13> */
.L_x_1643:
[----:B------:R-:W-:Y:S05]  /*2eb60*/  BSYNC B2 ;  /* 0x0000000000027941 */ /* 0x000fea0003800000 */
.L_x_1454:
        /* <DEDUP_REMOVED lines=11> */
.L_x_1457:
[----:B------:R-:W-:Y:S05]  /*2ec20*/  BSYNC B2 ;  /* 0x0000000000027941 */ /* 0x000fea0003800000 */
.L_x_1456:
        /* <DEDUP_REMOVED lines=8> */
.L_x_1458:
        /* <DEDUP_REMOVED lines=10> */
.L_x_1448:
[----:B------:R-:W-:Y:S05]  /*2ed50*/  BSYNC B1 ;  /* 0x0000000000017941 */ /* 0x000fea0003800000 */
.L_x_1447:
        /* <DEDUP_REMOVED lines=13> */
.L_x_1429:
[----:B------:R-:W-:Y:S05]  /*2ee30*/  BSYNC B0 ;  /* 0x0000000000007941 */ /* 0x000fea0003800000 */
.L_x_1428:
[----:B------:R-:W1:Y:S01]  /*2ee40*/  LDC.64 R2, c[0x0][0x9e0] ;  /* 0x00027800ff027b82 */ /* 0x000e620000000a00 */
[----:B------:R-:W-:Y:S07]  /*2ee50*/  @!P0 WARPSYNC.ALL ;  /* 0x0000000000008948 */ /* 0x000fee0003800000 */
[----:B------:R-:W-:Y:S01]  /*2ee60*/  @!P0 BAR.SYNC.DEFER_BLOCKING 0xc, 0x180 ;  /* 0x0306000000008b1d */ /* 0x000fe20000010000 */
[----:B-1----:R-:W-:Y:S01]  /*2ee70*/  ISETP.GE.AND P0, PT, R3, 0x1, PT ;  /* 0x000000010300780c */ /* 0x002fe20003f06270 */
[----:B------:R-:W-:-:S12]  /*2ee80*/  IMAD.IADD R2, R17, 0x1, R2 ;  /* 0x0000000111027824 */ /* 0x000fd800078e0202 */
[----:B------:R-:W-:Y:S05]  /*2ee90*/  @!P0 BRA `(.L_x_1460) ;  /* 0x0000000000488947 */ /* 0x000fea0003800000 */
[C---:B------:R-:W-:Y:S01]  /*2eea0*/  ISETP.GT.AND P1, PT, R17.reuse, RZ, PT ;  /* 0x000000ff1100720c */ /* 0x040fe20003f24270 */
[----:B------:R-:W-:Y:S01]  /*2eeb0*/  BSSY B0, `(.L_x_1461) ;  /* 0x000000e000007945 */ /* 0x000fe20003800000 */
[----:B------:R-:W-:-:S11]  /*2eec0*/  VIADD R0, R17, 0xffffffff ;  /* 0xffffffff11007836 */ /* 0x000fd60000000000 */
[----:B------:R-:W-:Y:S05]  /*2eed0*/  @P1 BRA `(.L_x_1462) ;  /* 0x00000000001c1947 */ /* 0x000fea0003800000 */
[----:B------:R-:W-:Y:S01]  /*2eee0*/  ISETP.NE.AND P1, PT, R3, 0x1, PT ;  /* 0x000000010300780c */ /* 0x000fe20003f25270 */
[----:B------:R-:W-:-:S12]  /*2eef0*/  IMAD.MOV R0, RZ, RZ, -R17 ;  /* 0x000000ffff007224 */ /* 0x000fd800078e0a11 */
[----:B0-----:R-:W0:Y:S02]  /*2ef00*/  @P1 LDC.64 R6, c[0x0][0x9e8] ;  /* 0x00027a00ff061b82 */ /* 0x001e240000000a00 */
[----:B0-----:R-:W-:-:S05]  /*2ef10*/  @P1 IMAD.HI.U32 R6, R0, R6, RZ ;  /* 0x0000000600061227 */ /* 0x001fca00078e00ff */
[----:B------:R-:W-:-:S04]  /*2ef20*/  @P1 SHF.R.U32.HI R0, RZ, R7, R6 ;  /* 0x00000007ff001219 */ /* 0x000fc80000011606 */
[----:B------:R-:W-:Y:S01]  /*2ef30*/  LOP3.LUT R0, RZ, R0, RZ, 0x33, !PT ;  /* 0x00000000ff007212 */ /* 0x000fe200078e33ff */
[----:B------:R-:W-:Y:S06]  /*2ef40*/  BRA `(.L_x_1463) ;  /* 0x0000000000107947 */ /* 0x000fec0003800000 */
.L_x_1462:
[----:B------:R-:W-:-:S13]  /*2ef50*/  ISETP.NE.AND P1, PT, R3, 0x1, PT ;  /* 0x000000010300780c */ /* 0x000fda0003f25270 */
[----:B0-----:R-:W0:Y:S02]  /*2ef60*/  @P1 LDC.64 R6, c[0x0][0x9e8] ;  /* 0x00027a00ff061b82 */ /* 0x001e240000000a00 */
[----:B0-----:R-:W-:-:S05]  /*2ef70*/  @P1 IMAD.HI.U32 R6, R0, R6, RZ ;  /* 0x0000000600061227 */ /* 0x001fca00078e00ff */
[----:B------:R-:W-:-:S07]  /*2ef80*/  @P1 SHF.R.U32.HI R0, RZ, R7, R6 ;  /* 0x00000007ff001219 */ /* 0x000fce0000011606 */
.L_x_1463:
[----:B------:R-:W-:Y:S05]  /*2ef90*/  BSYNC B0 ;  /* 0x0000000000007941 */ /* 0x000fea0003800000 */
.L_x_1461:
[----:B------:R-:W-:-:S05]  /*2efa0*/  IMAD R0, R0, R3, R3 ;  /* 0x0000000300007224 */ /* 0x000fca00078e0203 */
[----:B------:R-:W-:-:S07]  /*2efb0*/  VIMNMX R2, R2, R0, PT ;  /* 0x0000000002027248 */ /* 0x000fce0003fe0100 */
.L_x_1460:
[----:B0-----:R-:W-:Y:S01]  /*2efc0*/  VIADD R7, R2, 0xdf ;  /* 0x000000df02077836 */ /* 0x001fe20000000000 */
[----:B------:R-:W-:Y:S01]  /*2efd0*/  ULDC UR4, c[0x0][0x9dc] ;  /* 0x0002770000047ab9 */ /* 0x000fe20000000800 */
[----:B------:R-:W-:-:S04]  /*2efe0*/  IMAD.MOV.U32 R6, RZ, RZ, RZ ;  /* 0x000000ffff067224 */ /* 0x000fc800078e00ff */
[----:B------:R-:W-:-:S05]  /*2eff0*/  IMAD.HI R6, R7, -0x6db6db6d, R6 ;  /* 0x9249249307067827 */ /* 0x000fca00078e0206 */
[----:B------:R-:W-:-:S04]  /*2f000*/  SHF.R.U32.HI R0, RZ, 0x1f, R6 ;  /* 0x0000001fff007819 */ /* 0x000fc80000011606 */
[----:B------:R-:W-:-:S04]  /*2f010*/  LEA.HI.SX32 R0, R6, R0, 0x19 ;  /* 0x0000000006007211 */ /* 0x000fc800078fcaff */
[----:B------:R-:W-:Y:S01]  /*2f020*/  VIMNMX R17, R18, R0, PT ;  /* 0x0000000012117248 */ /* 0x000fe20003fe0100 */
        /* <DEDUP_REMOVED lines=12> */
.L_x_1466:
[----:B------:R-:W-:-:S13]  /*2f0f0*/  ISETP.NE.AND P0, PT, R3, 0x1, PT ;  /* 0x000000010300780c */ /* 0x000fda0003f05270 */
[----:B------:R-:W0:Y:S02]  /*2f100*/  @P0 LDC.64 R6, c[0x0][0x9e8] ;  /* 0x00027a00ff060b82 */ /* 0x000e240000000a00 */
[----:B0-----:R-:W-:-:S05]  /*2f110*/  @P0 IMAD.HI.U32 R6, R4, R6, RZ ;  /* 0x0000000604060227 */ /* 0x001fca00078e00ff */
[----:B------:R-:W-:-:S07]  /*2f120*/  @P0 SHF.R.U32.HI R4, RZ, R7, R6 ;  /* 0x00000007ff040219 */ /* 0x000fce0000011606 */
.L_x_1467:
[----:B------:R-:W-:Y:S05]  /*2f130*/  BSYNC B0 ;  /* 0x0000000000007941 */ /* 0x000fea0003800000 */
.L_x_1465:
[----:B------:R-:W-:-:S05]  /*2f140*/  IMAD R3, R4, R3, RZ ;  /* 0x0000000304037224 */ /* 0x000fca00078e02ff */
[----:B------:R-:W-:-:S07]  /*2f150*/  VIMNMX R0, R0, R3, !PT ;  /* 0x0000000300007248 */ /* 0x000fce0007fe0100 */
.L_x_1464:
        /* <DEDUP_REMOVED lines=17> */
[----:B------:R-:W0:Y:S01]  /*2f270*/  FLO.U32 R0, UR4 ;  /* 0x0000000400007d00 */ /* 0x000e2200080e0000 */
[----:B------:R-:W-:Y:S01]  /*2f280*/  ULDC.64 UR6, c[0x0][0x208] ;  /* 0x0000820000067ab9 */ /* 0x000fe20000000a00 */
        /* <DEDUP_REMOVED lines=10> */
.L_x_1469:
[----:B------:R-:W0:Y:S01]  /*2f330*/  S2R R0, SR_CgaCtaId ;  /* 0x0000000000007919 */ /* 0x000e220000008800 */
[----:B------:R-:W-:-:S04]  /*2f340*/  MOV R2, 0x400 ;  /* 0x0000040000027802 */ /* 0x000fc80000000f00 */
[----:B0-----:R-:W-:-:S05]  /*2f350*/  LEA R18, R0, R2, 0x18 ;  /* 0x0000000200127211 */ /* 0x001fca00078ec0ff */
[----:B------:R0:W-:Y:S01]  /*2f360*/  STL [R1+0x34], R18 ;  /* 0x0000341201007387 */ /* 0x0001e20000100800 */
[----:B------:R-:W-:-:S05]  /*2f370*/  VIADD R0, R18, 0x20400 ;  /* 0x0002040012007836 */ /* 0x000fca0000000000 */
[----:B------:R-:W-:-:S13]  /*2f380*/  LOP3.LUT P0, RZ, R0, 0x3ff, RZ, 0xc0, !PT ;  /* 0x000003ff00ff7812 */ /* 0x000fda000780c0ff */
[----:B0-----:R-:W-:Y:S05]  /*2f390*/  @!P0 BRA `(.L_x_1471) ;  /* 0x0000000000408947 */ /* 0x001fea0003800000 */
        /* <DEDUP_REMOVED lines=16> */
.L_x_1471:
[----:B------:R-:W-:Y:S01]  /*2f4a0*/  VIADD R18, R18, 0xe400 ;  /* 0x0000e40012127836 */ /* 0x000fe20000000000 */
[----:B------:R-:W-:-:S04]  /*2f4b0*/  LOP3.LUT R16, R16, 0xfffffffe, RZ, 0xc0, !PT ;  /* 0xfffffffe10107812 */ /* 0x000fc800078ec0ff */
        /* <DEDUP_REMOVED lines=19> */
.L_x_1472:
[----:B------:R-:W2:Y:S02]  /*2f5f0*/  LDL R2, [R1+0x34] ;  /* 0x0000340001027983 */ /* 0x000ea40000100800 */
[----:B--2---:R-:W-:-:S05]  /*2f600*/  VIADD R0, R2, 0x400 ;  /* 0x0000040002007836 */ /* 0x004fca0000000000 */
        /* <DEDUP_REMOVED lines=18> */
.L_x_1473:
        /* <DEDUP_REMOVED lines=18> */
.L_x_1474:
[----:B------:R-:W2:Y:S01]  /*2f850*/  LDL.LU R2, [R1+0x4] ;  /* 0x0000040001027983 */ /* 0x000ea20000300800 */
[----:B------:R-:W0:Y:S01]  /*2f860*/  LDC R0, c[0x0][0x428] ;  /* 0x00010a00ff007b82 */ /* 0x000e220000000800 */
[----:B------:R-:W-:Y:S02]  /*2f870*/  ULDC.64 UR4, c[0x0][0x9f8] ;  /* 0x00027e0000047ab9 */ /* 0x000fe40000000a00 */
[----:B------:R-:W3:Y:S04]  /*2f880*/  LDL R5, [R1+0x8] ;  /* 0x0000080001057983 */ /* 0x000ee80000100800 */
[----:B------:R-:W4:Y:S01]  /*2f890*/  LDL R18, [R1+0xc] ;  /* 0x00000c0001127983 */ /* 0x000f220000100800 */
[----:B------:R-:W-:Y:S01]  /*2f8a0*/  ULDC.64 UR6, c[0x0][0x208] ;  /* 0x0000820000067ab9 */ /* 0x000fe20000000a00 */
[----:B0-----:R-:W-:-:S13]  /*2f8b0*/  ISETP.NE.AND P0, PT, R0, 0x1, PT ;  /* 0x000000010000780c */ /* 0x001fda0003f05270 */
[----:B------:R-:W3:Y:S01]  /*2f8c0*/  @P0 LDC R3, c[0x0][0x42c] ;  /* 0x00010b00ff030b82 */ /* 0x000ee20000000800 */
[----:B--2---:R-:W-:-:S07]  /*2f8d0*/  IMAD R4, R2, 0x80, R19 ;  /* 0x0000008002047824 */ /* 0x004fce00078e0213 */
[----:B------:R-:W0:Y:S01]  /*2f8e0*/  @P0 LDC R2, c[0x0][0x430] ;  /* 0x00010c00ff020b82 */ /* 0x000e220000000800 */
[----:B---3--:R-:W-:-:S04]  /*2f8f0*/  @P0 IMAD.HI.U32 R3, R5, R3, RZ ;  /* 0x0000000305030227 */ /* 0x008fc800078e00ff */
[----:B------:R-:W-:Y:S02]  /*2f900*/  IMAD.MOV.U32 R0, RZ, RZ, R5 ;  /* 0x000000ffff007224 */ /* 0x000fe400078e0005 */
[----:B------:R-:W1:Y:S01]  /*2f910*/  S2R R5, SR_TID.X ;  /* 0x0000000000057919 */ /* 0x000e620000002100 */
[----:B----4-:R-:W-:Y:S01]  /*2f920*/  IMAD.MOV.U32 R21, RZ, RZ, R18 ;  /* 0x000000ffff157224 */ /* 0x010fe200078e0012 */
[----:B0-----:R-:W-:Y:S02]  /*2f930*/  @P0 SHF.R.U32.HI R0, RZ, R2, R3 ;  /* 0x00000002ff000219 */ /* 0x001fe40000011603 */
[----:B------:R-:W-:-:S04]  /*2f940*/  ISETP.NE.U32.AND P0, PT, RZ, UR4, PT ;  /* 0x00000004ff007c0c */ /* 0x000fc8000bf05070 */
[----:B------:R-:W-:Y:S01]  /*2f950*/  ISETP.NE.AND.EX P0, PT, RZ, UR5, PT, P0 ;  /* 0x00000005ff007c0c */ /* 0x000fe2000bf05300 */
[----:B------:R-:W-:Y:S01]  /*2f960*/  ULDC.64 UR4, c[0x0][0xa00] ;  /* 0x0002800000047ab9 */ /* 0x000fe20000000a00 */
[----:B-1----:R-:W-:-:S11]  /*2f970*/  LOP3.LUT R5, R5, 0x7f, RZ, 0xc0, !PT ;  /* 0x0000007f05057812 */ /* 0x002fd600078ec0ff */
[----:B------:R-:W0:Y:S01]  /*2f980*/  @P0 LDC.64 R2, c[0x0][0x9f8] ;  /* 0x00027e00ff020b82 */ /* 0x000e220000000a00 */
[----:B------:R-:W-:-:S04]  /*2f990*/  ISETP.NE.AND P1, PT, R5, RZ, PT ;  /* 0x000000ff0500720c */ /* 0x000fc80003f25270 */
[----:B------:R-:W-:-:S09]  /*2f9a0*/  PLOP3.LUT P3, PT, P1, PT, PT, 0x8, 0x0 ;  /* 0x000000000000781c */ /* 0x000fd20000f6e170 */
[----:B------:R-:W-:Y:S01]  /*2f9b0*/  VOTEU.ALL UP1, P1 ;  /* 0x00000000003f7886 */ /* 0x000fe20000820000 */
[----:B0-----:R-:W-:-:S05]  /*2f9c0*/  @P0 IMAD.WIDE R2, R18, 0x4, R2 ;  /* 0x0000000412020825 */ /* 0x001fca00078e0202 */
[----:B------:R0:W5:Y:S01]  /*2f9d0*/  @P0 LDG.E R21, desc[UR6][R2.64] ;  /* 0x0000000602150981 */ /* 0x000162000c1e1900 */
[----:B------:R-:W-:Y:S01]  /*2f9e0*/  ISETP.NE.U32.AND P0, PT, RZ, UR4, PT ;  /* 0x00000004ff007c0c */ /* 0x000fe2000bf05070 */
[----:B------:R-:W-:-:S03]  /*2f9f0*/  @!UP1 UIADD3 UR8, UP0, UR36, 0x270, URZ ;  /* 0x0000027024089890 */ /* 0x000fc6000ff1e03f */
[----:B------:R-:W-:Y:S01]  /*2fa00*/  ISETP.NE.AND.EX P2, PT, RZ, UR5, PT, P0 ;  /* 0x00000005ff007c0c */ /* 0x000fe2000bf45300 */
[----:B------:R-:W-:-:S03]  /*2fa10*/  @!UP1 UIADD3.X UR9, URZ, UR37, URZ, UP0, !UPT ;  /* 0x000000253f099290 */ /* 0x000fc600087fe43f */
[----:B------:R-:W-:Y:S01]  /*2fa20*/  VOTEU.ALL UP0, P1 ;  /* 0x00000000003f7886 */ /* 0x000fe20000800000 */
[----:B0-----:R-:W-:-:S08]  /*2fa30*/  SEL R3, R18, RZ, !P2 ;  /* 0x000000ff12037207 */ /* 0x001fd00005000000 */
.L_x_1475:
        /* <DEDUP_REMOVED lines=11> */
[----:B------:R-:W0:Y:S01]  /*2faf0*/  LDC.64 R6, c[0x0][0x3f8] ;  /* 0x0000fe00ff067b82 */ /* 0x000e220000000a00 */
[----:B-----5:R-:W-:Y:S01]  /*2fb00*/  SHF.R.S32.HI R18, RZ, 0x1f, R21 ;  /* 0x0000001fff127819 */ /* 0x020fe20000011415 */
[----:B------:R-:W-:-:S04]  /*2fb10*/  ULDC.64 UR4, c[0x0][0xa08] ;  /* 0x0002820000047ab9 */ /* 0x000fc80000000a00 */
[----:B------:R1:W-:Y:S01]  /*2fb20*/  STL [R1+0x4], R18 ;  /* 0x0000041201007387 */ /* 0x0003e20000100800 */
[----:B0-----:R-:W-:Y:S01]  /*2fb30*/  LOP3.LUT P0, RZ, R6, UR4, RZ, 0xfc, !PT ;  /* 0x0000000406ff7c12 */ /* 0x001fe2000f80fcff */
[----:B------:R-:W-:-:S03]  /*2fb40*/  UMOV UR4, 0xffffffff ;  /* 0xffffffff00047882 */ /* 0x000fc60000000000 */
[----:B------:R-:W-:-:S04]  /*2fb50*/  LOP3.LUT P0, RZ, R7, UR5, RZ, 0xfc, P0 ;  /* 0x0000000507ff7c12 */ /* 0x000fc8000800fcff */
[----:B------:R-:W-:Y:S01]  /*2fb60*/  SEL R2, R21, RZ, !P0 ;  /* 0x000000ff15027207 */ /* 0x000fe20004000000 */
[----:B-1----:R-:W-:Y:S08]  /*2fb70*/  BRA.DIV UR4, `(.L_x_1476) ;  /* 0x0000005604a07947 */ /* 0x002ff0000b800000 */
[----:B------:R-:W0:Y:S02]  /*2fb80*/  S2R R5, SR_TID.X ;  /* 0x0000000000057919 */ /* 0x000e240000002100 */
[----:B0-----:R-:W-:-:S04]  /*2fb90*/  SHF.R.U32.HI R5, RZ, 0x5, R5 ;  /* 0x00000005ff057819 */ /* 0x001fc80000011605 */
[----:B------:R-:W-:-:S05]  /*2fba0*/  LOP3.LUT R5, R5, 0x3, RZ, 0xc0, !PT ;  /* 0x0000000305057812 */ /* 0x000fca00078ec0ff */
[----:B------:R0:W1:Y:S02]  /*2fbb0*/  SHFL.IDX PT, R14, R5, RZ, 0x1f ;  /* 0x00001fff050e7589 */ /* 0x00006400000e0000 */
.L_x_1646:
[----:B-1----:R-:W-:Y:S02]  /*2fbc0*/  ISETP.NE.AND P0, PT, R14, RZ, PT ;  /* 0x000000ff0e00720c */ /* 0x002fe40003f05270 */
[----:B------:R-:W-:-:S11]  /*2fbd0*/  PLOP3.LUT P6, PT, PT, PT, PT, 0x8, 0x0 ;  /* 0x000000000000781c */ /* 0x000fd60003fce170 */
[----:B------:R-:W-:Y:S05]  /*2fbe0*/  @P0 BRA `(.L_x_1477) ;  /* 0x0000000400c40947 */ /* 0x000fea0003800000 */
[----:B------:R-:W-:-:S03]  /*2fbf0*/  UMOV UR4, 0xffffffff ;  /* 0xffffffff00047882 */ /* 0x000fc60000000000 */
[----:B------:R-:W-:Y:S05]  /*2fc00*/  BRA.DIV UR4, `(.L_x_1478) ;  /* 0x0000005604b07947 */ /* 0x000fea000b800000 */
[----:B------:R-:W-:-:S13]  /*2fc10*/  ELECT P6, URZ, PT ;  /* 0x00000000003f782f */ /* 0x000fda00038c0000 */
.L_x_1649:
[----:B------:R-:W-:Y:S05]  /*2fc20*/  @!P6 BRA `(.L_x_1479) ;  /* 0x00000004005ce947 */ /* 0x000fea0003800000 */
[----:B------:R-:W-:Y:S01]  /*2fc30*/  ISETP.NE.U32.AND P0, PT, R6, RZ, PT ;  /* 0x000000ff0600720c */ /* 0x000fe20003f05070 */
[----:B------:R-:W-:-:S03]  /*2fc40*/  VIADD R8, R17, 0xffffffff ;  /* 0xffffffff11087836 */ /* 0x000fc60000000000 */
[----:B------:R-:W-:-:S13]  /*2fc50*/  ISETP.NE.AND.EX P0, PT, R7, RZ, PT, P0 ;  /* 0x000000ff0700720c */ /* 0x000fda0003f05300 */
[----:B------:R-:W-:Y:S05]  /*2fc60*/  @!P0 BRA `(.L_x_1480) ;  /* 0x00000000004c8947 */ /* 0x000fea0003800000 */
[----:B------:R-:W1:Y:S01]  /*2fc70*/  LDC R9, c[0x0][0x41c] ;  /* 0x00010700ff097b82 */ /* 0x000e620000000800 */
[----:B------:R-:W-:Y:S01]  /*2fc80*/  IMAD.MOV.U32 R2, RZ, RZ, R8 ;  /* 0x000000ffff027224 */ /* 0x000fe200078e0008 */
[----:B------:R-:W-:Y:S01]  /*2fc90*/  ULDC.64 UR4, c[0x0][0x408] ;  /* 0x0001020000047ab9 */ /* 0x000fe20000000a00 */
[----:B------:R-:W-:Y:S01]  /*2fca0*/  ULDC.64 UR6, c[0x0][0x208] ;  /* 0x0000820000067ab9 */ /* 0x000fe20000000a00 */
[----:B-1----:R-:W-:-:S13]  /*2fcb0*/  ISETP.NE.AND P0, PT, R9, 0x1, PT ;  /* 0x000000010900780c */ /* 0x002fda0003f05270 */
[----:B------:R-:W1:Y:S02]  /*2fcc0*/  @P0 LDC.64 R10, c[0x0][0x420] ;  /* 0x00010800ff0a0b82 */ /* 0x000e640000000a00 */
[----:B-1----:R-:W-:-:S05]  /*2fcd0*/  @P0 IMAD.HI.U32 R10, R8, R10, RZ ;  /* 0x0000000a080a0227 */ /* 0x002fca00078e00ff */
[----:B------:R-:W-:-:S04]  /*2fce0*/  @P0 SHF.R.U32.HI R2, RZ, R11, R10 ;  /* 0x0000000bff020219 */ /* 0x000fc8000001160a */
[--C-:B------:R-:W-:Y:S01]  /*2fcf0*/  SHF.R.S32.HI R11, RZ, 0x1f, R2.reuse ;  /* 0x0000001fff0b7819 */ /* 0x100fe20000011402 */
[--C-:B0-----:R-:W-:Y:S02]  /*2fd00*/  IMAD.MOV R5, RZ, RZ, -R2.reuse ;  /* 0x000000ffff057224 */ /* 0x101fe400078e0a02 */
[----:B------:R-:W-:Y:S02]  /*2fd10*/  IMAD.MOV.U32 R10, RZ, RZ, R2 ;  /* 0x000000ffff0a7224 */ /* 0x000fe400078e0002 */
        /* <DEDUP_REMOVED lines=8> */
.L_x_1480:
[----:B0-----:R-:W2:Y:S01]  /*2fda0*/  LDL R5, [R1+0x10] ;  /* 0x0000100001057983 */ /* 0x001ea20000100800 */
[----:B------:R-:W-:-:S03]  /*2fdb0*/  MOV R9, 0x400 ;  /* 0x0000040000097802 */ /* 0x000fc60000000f00 */
[----:B-1----:R-:W3:Y:S01]  /*2fdc0*/  LDL R7, [R1+0x18] ;  /* 0x0000180001077983 */ /* 0x002ee20000100800 */
[----:B------:R-:W0:Y:S01]  /*2fdd0*/  S2R R10, SR_CgaCtaId ;  /* 0x00000000000a7919 */ /* 0x000e220000008800 */
[----:B------:R-:W1:Y:S01]  /*2fde0*/  S2R R6, SR_TID.X ;  /* 0x0000000000067919 */ /* 0x000e620000002100 */
[----:B0-----:R-:W-:Y:S02]  /*2fdf0*/  LEA R9, R10, R9, 0x18 ;  /* 0x000000090a097211 */ /* 0x001fe400078ec0ff */
[----:B-1----:R-:W-:-:S04]  /*2fe00*/  LOP3.LUT R6, R6, 0x7f, RZ, 0xc0, !PT ;  /* 0x0000007f06067812 */ /* 0x002fc800078ec0ff */
[----:B------:R-:W-:Y:S01]  /*2fe10*/  ISETP.NE.AND P0, PT, R6, RZ, PT ;  /* 0x000000ff0600720c */ /* 0x000fe20003f05270 */
[----:B--2---:R-:W-:Y:S01]  /*2fe20*/  IMAD R5, R5, 0x8, R9 ;  /* 0x0000000805057824 */ /* 0x004fe200078e0209 */
[----:B---3--:R-:W-:-:S04]  /*2fe30*/  SHF.L.U32 R7, R7, 0x1f, RZ ;  /* 0x0000001f07077819 */ /* 0x008fc800000006ff */
[----:B------:R-:W0:Y:S02]  /*2fe40*/  SYNCS.PHASECHK.TRANS64.TRYWAIT P2, [R5+URZ+0x2e880], R7 ;  /* 0x02e88007050075a7 */ /* 0x000e24000804017f */
[----:B0-----:R-:W-:Y:S05]  /*2fe50*/  @!P2 BRA `(.L_x_1481) ;  /* 0x00000054003ca947 */ /* 0x001fea0003800000 */
.L_x_1650:
        /* <DEDUP_REMOVED lines=8> */
.L_x_1482:
[----:B------:R-:W2:Y:S01]  /*2fee0*/  LDL R6, [R1+0x10] ;  /* 0x0000100001067983 */ /* 0x000ea20000100800 */
[----:B------:R-:W-:-:S03]  /*2fef0*/  MOV R10, 0x400 ;  /* 0x00000400000a7802 */ /* 0x000fc60000000f00 */
[----:B------:R-:W3:Y:S01]  /*2ff00*/  LDL R9, [R1+0x24] ;  /* 0x0000240001097983 */ /* 0x000ee20000100800 */
[----:B------:R-:W1:Y:S01]  /*2ff10*/  S2R R11, SR_CgaCtaId ;  /* 0x00000000000b7919 */ /* 0x000e620000008800 */
[----:B------:R-:W-:Y:S01]  /*2ff20*/  R2UR UR9, R5 ;  /* 0x00000000050972ca */ /* 0x000fe200000e0000 */
[----:B------:R-:W-:Y:S01]  /*2ff30*/  UIADD3 UR4, UP0, UR36, 0x470, URZ ;  /* 0x0000047024047890 */ /* 0x000fe2000ff1e03f */
[----:B------:R-:W-:Y:S02]  /*2ff40*/  R2UR UR12, R0 ;  /* 0x00000000000c72ca */ /* 0x000fe400000e0000 */
[----:B-----5:R-:W-:Y:S01]  /*2ff50*/  R2UR UR13, R2 ;  /* 0x00000000020d72ca */ /* 0x020fe200000e0000 */
[----:B------:R-:W-:Y:S01]  /*2ff60*/  UIADD3.X UR5, URZ, UR37, URZ, UP0, !UPT ;  /* 0x000000253f057290 */ /* 0x000fe200087fe43f */
[----:B-1----:R-:W-:-:S07]  /*2ff70*/  LEA R10, R11, R10, 0x18 ;  /* 0x0000000a0b0a7211 */ /* 0x002fce00078ec0ff */
        /* <DEDUP_REMOVED lines=10> */
[----:B------:R-:W2:Y:S02]  /*30020*/  SYNCS.PHASECHK.TRANS64.TRYWAIT P2, [R5+URZ+0x2e840], R7 ;  /* 0x02e84007050075a7 */ /* 0x000ea4000804017f */
[----:B-12---:R-:W-:Y:S05]  /*30030*/  @!P2 BRA `(.L_x_1483) ;  /* 0x0000005000d8a947 */ /* 0x006fea0003800000 */
.L_x_1651:
        /* <DEDUP_REMOVED lines=8> */
.L_x_1484:
        /* <DEDUP_REMOVED lines=14> */
.L_x_1479:
[----:B------:R-:W2:Y:S01]  /*301a0*/  LDL.LU R6, [R1+0x8] ;  /* 0x0000080001067983 */ /* 0x000ea20000300800 */
[----:B01----:R-:W-:Y:S01]  /*301b0*/  MOV R7, 0x400 ;  /* 0x0000040000077802 */ /* 0x003fe20000000f00 */
[----:B------:R-:W0:Y:S01]  /*301c0*/  S2R R8, SR_CgaCtaId ;  /* 0x0000000000087919 */ /* 0x000e220000008800 */
[----:B------:R-:W-:Y:S05]  /*301d0*/  WARPSYNC.ALL ;  /* 0x0000000000007948 */ /* 0x000fea0003800000 */
[----:B------:R-:W-:Y:S01]  /*301e0*/  BAR.SYNC.DEFER_BLOCKING 0x8, 0x120 ;  /* 0x0204800000007b1d */ /* 0x000fe20000010000 */
[----:B------:R-:W-:-:S13]  /*301f0*/  ELECT P0, URZ, PT ;  /* 0x00000000003f782f */ /* 0x000fda0003800000 */
[----:B------:R-:W-:Y:S01]  /*30200*/  @P0 R2UR UR13, R3 ;  /* 0x00000000030d02ca */ /* 0x000fe200000e0000 */
[----:B------:R-:W-:Y:S01]  /*30210*/  UIADD3 UR4, UP0, UR36, 0x270, URZ ;  /* 0x0000027024047890 */ /* 0x000fe2000ff1e03f */
[----:B------:R-:W-:-:S03]  /*30220*/  @P0 R2UR UR11, R4 ;  /* 0x00000000040b02ca */ /* 0x000fc600000e0000 */
[----:B------:R-:W-:Y:S01]  /*30230*/  UIADD3.X UR5, URZ, UR37, URZ, UP0, !UPT ;  /* 0x000000253f057290 */ /* 0x000fe200087fe43f */
[----:B0-----:R-:W-:-:S04]  /*30240*/  LEA R7, R8, R7, 0x18 ;  /* 0x0000000708077211 */ /* 0x001fc800078ec0ff */
[----:B------:R-:W-:Y:S01]  /*30250*/  R2UR UR9, R7 ;  /* 0x00000000070972ca */ /* 0x000fe200000e0000 */
[----:B------:R-:W-:Y:S01]  /*30260*/  @P0 IMAD.MOV.U32 R5, RZ, RZ, 0x4000 ;  /* 0x00004000ff050424 */ /* 0x000fe200078e00ff */
[----:B------:R-:W-:Y:S01]  /*30270*/  UMOV UR6, 0x0 ;  /* 0x0000000000067882 */ /* 0x000fe20000000000 */
[----:B------:R-:W-:Y:S01]  /*30280*/  UMOV UR7, 0x12f00000 ;  /* 0x12f0000000077882 */ /* 0x000fe20000000000 */
[----:B------:R-:W-:Y:S01]  /*30290*/  UMOV UR10, URZ ;  /* 0x0000003f000a7c82 */ /* 0x000fe20008000000 */
[----:B------:R1:W-:Y:S08]  /*302a0*/  @P0 SYNCS.ARRIVE.TRANS64 RZ, [R7+URZ+0x2e800], R5 ;  /* 0x02e8000507ff09a7 */ /* 0x0003f0000800003f */
[----:B------:R-:W-:-:S02]  /*302b0*/  UIADD3 UR8, UR9, 0x1c400, URZ ;  /* 0x0001c40009087890 */ /* 0x000fc4000fffe03f */
[----:B------:R-:W-:Y:S01]  /*302c0*/  UIADD3 UR9, UR9, 0x2e800, URZ ;  /* 0x0002e80009097890 */ /* 0x000fe2000fffe03f */
[----:B--2---:R-:W-:-:S13]  /*302d0*/  @P0 R2UR UR12, R6 ;  /* 0x00000000060c02ca */ /* 0x004fda00000e0000 */
[----:B------:R1:W-:Y:S02]  /*302e0*/  UTMALDG.4D [UR8], [UR4], desc[UR6] ;  /* 0x00000608040075b4 */ /* 0x0003e40008019000 */
[----:B-1----:R-:W-:Y:S01]  /*302f0*/  NOP ;  /* 0x0000000000007918 */ /* 0x002fe20000000000 */
.L_x_1477:
[----:B------:R-:W2:Y:S01]  /*30300*/  LDL.LU R6, [R1+0x38] ;  /* 0x0000380001067983 */ /* 0x000ea20000300800 */
[----:B------:R-:W-:Y:S01]  /*30310*/  MOV R4, 0x400 ;  /* 0x0000040000047802 */ /* 0x000fe20000000f00 */
[----:B------:R-:W-:Y:S01]  /*30320*/  BSSY B0, `(.L_x_1485) ;  /* 0x000000b000007945 */ /* 0x000fe20003800000 */
[----:B0-----:R-:W0:Y:S02]  /*30330*/  S2R R5, SR_CgaCtaId ;  /* 0x0000000000057919 */ /* 0x001e240000008800 */
[----:B0-----:R-:W-:Y:S01]  /*30340*/  LEA R4, R5, R4, 0x18 ;  /* 0x0000000405047211 */ /* 0x001fe200078ec0ff */
[----:B--2---:R-:W-:-:S05]  /*30350*/  VIADD R6, R6, 0x1 ;  /* 0x0000000106067836 */ /* 0x004fca0000000000 */
[----:B------:R-:W-:Y:S01]  /*30360*/  LEA.HI R3, R6, R6, RZ, 0x1 ;  /* 0x0000000606037211 */ /* 0x000fe200078f08ff */
[----:B------:R0:W-:Y:S03]  /*30370*/  STL [R1+0x38], R6 ;  /* 0x0000380601007387 */ /* 0x0001e60000100800 */
[----:B------:R-:W-:-:S05]  /*30380*/  LOP3.LUT R3, R3, 0xfffffffe, RZ, 0xc0, !PT ;  /* 0xfffffffe03037812 */ /* 0x000fca00078ec0ff */
[----:B------:R-:W-:-:S05]  /*30390*/  IMAD.IADD R3, R6, 0x1, -R3 ;  /* 0x0000000106037824 */ /* 0x000fca00078e0a03 */
[----:B------:R-:W-:-:S04]  /*303a0*/  SHF.L.U32 R3, R3, 0x1f, RZ ;  /* 0x0000001f03037819 */ /* 0x000fc800000006ff */
[----:B------:R-:W1:Y:S02]  /*303b0*/  SYNCS.PHASECHK.TRANS64.TRYWAIT P0, [R4+URZ+0x2e820], R3 ;  /* 0x02e82003040075a7 */ /* 0x000e64000800017f */
[----:B01----:R-:W-:Y:S05]  /*303c0*/  @!P0 BRA `(.L_x_1486) ;  /* 0x0000005000088947 */ /* 0x003fea0003800000 */
.L_x_1652:
[----:B------:R-:W-:Y:S05]  /*303d0*/  BSYNC B0 ;  /* 0x0000000000007941 */ /* 0x000fea0003800000 */
.L_x_1485:
[----:B0-----:R-:W2:Y:S01]  /*303e0*/  LDL R4, [R1+0x20] ;  /* 0x0000200001047983 */ /* 0x001ea20000100800 */
[----:B------:R-:W-:-:S05]  /*303f0*/  VIADD R17, R17, 0xfffffffe ;  /* 0xfffffffe11117836 */ /* 0x000fca0000000000 */
[----:B--2---:R-:W-:-:S13]  /*30400*/  ISETP.GE.AND P0, PT, R17, R4, PT ;  /* 0x000000041100720c */ /* 0x004fda0003f06270 */
[----:B------:R-:W-:Y:S05]  /*30410*/  @!P0 BRA `(.L_x_1487) ;  /* 0x0000001000048947 */ /* 0x000fea0003800000 */
[----:B------:R0:W5:Y:S01]  /*30420*/  LDL.LU R6, [R1+0x10] ;  /* 0x0000100001067983 */ /* 0x0001620000300800 */
[----:B------:R-:W-:-:S03]  /*30430*/  IMAD.MOV.U32 R18, RZ, RZ, R17 ;  /* 0x000000ffff127224 */ /* 0x000fc600078e0011 */
[----:B------:R0:W5:Y:S04]  /*30440*/  LDL.LU R7, [R1+0x18] ;  /* 0x0000180001077983 */ /* 0x0001680000300800 */
.L_x_1507:
[----:B-----5:R-:W-:Y:S01]  /*30450*/  VIADD R4, R6, 0x1 ;  /* 0x0000000106047836 */ /* 0x020fe20000000000 */
[----:B------:R-:W-:Y:S05]  /*30460*/  YIELD ;  /* 0x0000000000007946 */ /* 0x000fea0003800000 */
[----:B------:R-:W-:Y:S01]  /*30470*/  ISETP.NE.AND P0, PT, R4, 0x2, PT ;  /* 0x000000020400780c */ /* 0x000fe20003f05270 */
[----:B------:R-:W-:Y:S03]  /*30480*/  BSSY B0, `(.L_x_1488) ;  /* 0x0000071000007945 */ /* 0x000fe60003800000 */
[----:B------:R-:W-:-:S02]  /*30490*/  SEL R3, RZ, 0x1, P0 ;  /* 0x00000001ff037807 */ /* 0x000fc40000000000 */
[----:B--2---:R-:W-:Y:S02]  /*304a0*/  SEL R10, R4, RZ, P0 ;  /* 0x000000ff040a7207 */ /* 0x004fe40000000000 */
        /* <DEDUP_REMOVED lines=12> */
[----:B------:R-:W-:Y:S01]  /*30570*/  ULDC.64 UR8, c[0x0][0x208] ;  /* 0x0000820000087ab9 */ /* 0x000fe20000000a00 */
[----:B---3--:R-:W-:-:S13]  /*30580*/  ISETP.NE.AND P0, PT, R5, 0x1, PT ;  /* 0x000000010500780c */ /* 0x008fda0003f05270 */
[----:B------:R-:W3:Y:S02]  /*30590*/  @P0 LDC.64 R2, c[0x0][0x420] ;  /* 0x00010800ff020b82 */ /* 0x000ee40000000a00 */
[----:B---3--:R-:W-:-:S04]  /*305a0*/  @P0 IMAD.HI.U32 R4, R18, R2, RZ ;  /* 0x0000000212040227 */ /* 0x008fc800078e00ff */
[----:B------:R-:W-:Y:S01]  /*305b0*/  IMAD.MOV.U32 R2, RZ, RZ, R18 ;  /* 0x000000ffff027224 */ /* 0x000fe200078e0012 */
[----:B------:R-:W-:-:S04]  /*305c0*/  @P0 SHF.R.U32.HI R2, RZ, R3, R4 ;  /* 0x00000003ff020219 */ /* 0x000fc80000011604 */
[--C-:B------:R-:W-:Y:S01]  /*305d0*/  SHF.R.S32.HI R3, RZ, 0x1f, R2.reuse ;  /* 0x0000001fff037819 */ /* 0x100fe20000011402 */
[--C-:B------:R-:W-:Y:S02]  /*305e0*/  IMAD.MOV R8, RZ, RZ, -R2.reuse ;  /* 0x000000ffff087224 */ /* 0x100fe400078e0a02 */
[----:B------:R-:W-:-:S04]  /*305f0*/  IMAD.WIDE.U32 R2, R21, UR6, R2 ;  /* 0x0000000615027c25 */ /* 0x000fc8000f8e0002 */
[----:B------:R-:W-:Y:S02]  /*30600*/  IMAD R8, R5, R8, R18 ;  /* 0x0000000805087224 */ /* 0x000fe400078e0212 */
[----:B--2---:R-:W-:-:S04]  /*30610*/  IMAD R4, R11, UR6, RZ ;  /* 0x000000060b047c24 */ /* 0x004fc8000f8e02ff */
[----:B------:R-:W-:-:S04]  /*30620*/  IMAD R4, R21, UR7, R4 ;  /* 0x0000000715047c24 */ /* 0x000fc8000f8e0204 */
[----:B------:R-:W-:Y:S01]  /*30630*/  IMAD.IADD R3, R4, 0x1, R3 ;  /* 0x0000000104037824 */ /* 0x000fe200078e0203 */
[----:B------:R-:W-:-:S04]  /*30640*/  LEA R4, P0, R2, UR4, 0x2 ;  /* 0x0000000402047c11 */ /* 0x000fc8000f8010ff */
[----:B------:R-:W-:-:S05]  /*30650*/  LEA.HI.X R5, R2, UR5, R3, 0x2, P0 ;  /* 0x0000000502057c11 */ /* 0x000fca00080f1403 */
[----:B------:R2:W5:Y:S04]  /*30660*/  LDG.E R2, desc[UR8][R4.64] ;  /* 0x0000000804027981 */ /* 0x000568000c1e1900 */
.L_x_1490:
        /* <DEDUP_REMOVED lines=11> */
.L_x_1653:
[----:B------:R-:W-:Y:S05]  /*30720*/  BSYNC B1 ;  /* 0x0000000000017941 */ /* 0x000fea0003800000 */
.L_x_1491:
        /* <DEDUP_REMOVED lines=9> */
.L_x_1494:
[----:B------:R-:W-:Y:S05]  /*307c0*/  BSYNC B1 ;  /* 0x0000000000017941 */ /* 0x000fea0003800000 */
.L_x_1493:
        /* <DEDUP_REMOVED lines=13> */
[----:B----4-:R-:W-:Y:S02]  /*308a0*/  IMAD R8, R8, 0xe0, R9 ;  /* 0x000000e008087824 */ /* 0x010fe400078e0209 */
[----:B------:R-:W-:Y:S02]  /*308b0*/  VIADD R9, R5, 0x2e870 ;  /* 0x0002e87005097836 */ /* 0x000fe40000000000 */
[----:B------:R-:W-:-:S07]  /*308c0*/  VIADD R10, R3, 0xe400 ;  /* 0x0000e400030a7836 */ /* 0x000fce0000000000 */
.L_x_1495:
        /* <DEDUP_REMOVED lines=13> */
.L_x_1654:
[----:B------:R-:W-:Y:S05]  /*309a0*/  BSYNC B1 ;  /* 0x0000000000017941 */ /* 0x000fea0003800000 */
.L_x_1496:
        /* <DEDUP_REMOVED lines=11> */
.L_x_1499:
[----:B------:R-:W-:Y:S05]  /*30a60*/  BSYNC B1 ;  /* 0x0000000000017941 */ /* 0x000fea0003800000 */
.L_x_1498:
[----:B------:R-:W-:Y:S01]  /*30a70*/  R2UR UR10, R11 ;  /* 0x000000000b0a72ca */ /* 0x000fe200000e0000 */
[----:B------:R-:W-:Y:S01]  /*30a80*/  UIADD3 UR4, UP0, UR36, 0x370, URZ ;  /* 0x0000037024047890 */ /* 0x000fe2000ff1e03f */
[----:B------:R-:W-:Y:S01]  /*30a90*/  R2UR UR6, R12 ;  /* 0x000000000c0672ca */ /* 0x000fe200000e0000 */
[----:B------:R-:W-:Y:S01]  /*30aa0*/  VIADD R3, R3, 0x20400 ;  /* 0x0002040003037836 */ /* 0x000fe20000000000 */
[----:B------:R-:W-:Y:S01]  /*30ab0*/  R2UR UR7, R13 ;  /* 0x000000000d0772ca */ /* 0x000fe200000e0000 */
[----:B-12---:R-:W-:Y:S01]  /*30ac0*/  VIADD R5, R5, 0x2e830 ;  /* 0x0002e83005057836 */ /* 0x006fe20000000000 */
[----:B------:R-:W-:Y:S01]  /*30ad0*/  PLOP3.LUT P0, PT, PT, PT, PT, 0x80, 0x0 ;  /* 0x000000000000781c */ /* 0x000fe20003f0f070 */
[----:B------:R-:W-:-:S12]  /*30ae0*/  UIADD3.X UR5, URZ, UR37, URZ, UP0, !UPT ;  /* 0x000000253f057290 */ /* 0x000fd800087fe43f */
.L_x_1500:
        /* <DEDUP_REMOVED lines=10> */
.L_x_1489:
[----:B------:R-:W-:Y:S05]  /*30b90*/  BSYNC B0 ;  /* 0x0000000000007941 */ /* 0x000fea0003800000 */
.L_x_1488:
[----:B------:R-:W-:-:S06]  /*30ba0*/  UISETP.NE.AND UP0, UPT, UR38, 0x3, UPT ;  /* 0x000000032600788c */ /* 0x000fcc000bf05270 */
[----:B------:R-:W-:-:S13]  /*30bb0*/  PLOP3.LUT P0, PT, PT, PT, UP0, 0x80, 0x0 ;  /* 0x000000000000781c */ /* 0x000fda0003f0f008 */
[----:B------:R-:W-:Y:S05]  /*30bc0*/  @!P0 BRA `(.L_x_1501) ;  /* 0x0000000000048947 */ /* 0x000fea0003800000 */
[----:B------:R-:W-:Y:S01]  /*30bd0*/  BPT.TRAP 0x1 ;  /* 0x000000040000795c */ /* 0x000fe20000300000 */
.L_x_1501:
        /* <DEDUP_REMOVED lines=9> */
[----:B------:R-:W2:Y:S02]  /*30c70*/  SYNCS.PHASECHK.TRANS64.TRYWAIT P2, [R20+URZ+0x2e870], R3 ;  /* 0x02e87003140075a7 */ /* 0x000ea4000804017f */
[----:B--2---:R-:W-:Y:S05]  /*30c80*/  @!P2 BRA `(.L_x_1503) ;  /* 0x000000480020a947 */ /* 0x004fea0003800000 */
.L_x_1655:
[----:B------:R-:W-:Y:S05]  /*30c90*/  BSYNC B0 ;  /* 0x0000000000007941 */ /* 0x000fea0003800000 */
.L_x_1502:
[----:B------:R-:W-:Y:S05]  /*30ca0*/  @!P0 BRA `(.L_x_1504) ;  /* 0x0000000000048947 */ /* 0x000fea0003800000 */
[----:B------:R-:W-:Y:S01]  /*30cb0*/  BPT.TRAP 0x1 ;  /* 0x000000040000795c */ /* 0x000fe20000300000 */
.L_x_1504:
[----:B--2---:R-:W-:Y:S01]  /*30cc0*/  SHF.L.U32 R3, R7, 0x1f, RZ ;  /* 0x0000001f07037819 */ /* 0x004fe200000006ff */
[----:B------:R-:W-:-:S03]  /*30cd0*/  IMAD R12, R6, 0x7000, RZ ;  /* 0x00007000060c7824 */ /* 0x000fc600078e02ff */
[----:B------:R-:W2:Y:S02]  /*30ce0*/  SYNCS.PHASECHK.TRANS64.TRYWAIT P2, [R20+URZ+0x2e860], R3 ;  /* 0x02e86003140075a7 */ /* 0x000ea4000804017f */
[----:B--2---:R-:W-:Y:S05]  /*30cf0*/  @!P2 BRA `(.L_x_1505) ;  /* 0x000000480018a947 */ /* 0x004fea0003800000 */
.L_x_1656:
[----:B------:R-:W2:Y:S04]  /*30d00*/  LDL R4, [R1+0x2c] ;  /* 0x00002c0001047983 */ /* 0x000ea80000100800 */
        /* <DEDUP_REMOVED lines=103> */
.L_x_1506:
[----:B------:R-:W3:Y:S01]  /*31380*/  LDL R3, [R1+0x20] ;  /* 0x0000200001037983 */ /* 0x000ee20000100800 */
[----:B-1----:R1:W-:Y:S03]  /*31390*/  SYNCS.ARRIVE.TRANS64.A1T0 RZ, [R20+URZ+0x2e850], RZ ;  /* 0x02e850ff14ff79a7 */ /* 0x0023e6000810003f */
[----:B------:R4:W5:Y:S04]  /*313a0*/  LDL R6, [R1+0x10] ;  /* 0x0000100001067983 */ /* 0x0009680000100800 */
        /* <DEDUP_REMOVED lines=8> */
.L_x_1487:
[----:B------:R-:W-:Y:S04]  /*31430*/  BSSY B0, `(.L_x_1508) ;  /* 0x0000010000007945 */ /* 0x000fe80003800000 */
[----:B------:R-:W-:Y:S05]  /*31440*/  @P1 BRA `(.L_x_1509) ;  /* 0x0000000000381947 */ /* 0x000fea0003800000 */
[----:B------:R-:W1:Y:S01]  /*31450*/  S2R R5, SR_LANEID ;  /* 0x0000000000057919 */ /* 0x000e620000000000 */
[----:B------:R-:W-:Y:S01]  /*31460*/  VOTEU.ANY UR4, UPT, PT ;  /* 0x0000000000047886 */ /* 0x000fe200038e0100 */
[----:B------:R-:W3:Y:S01]  /*31470*/  LDC.64 R2, c[0x0][0xc38] ;  /* 0x00030e00ff027b82 */ /* 0x000ee20000000a00 */
[----:B------:R-:W1:Y:S01]  /*31480*/  FLO.U32 R0, UR4 ;  /* 0x0000000400007d00 */ /* 0x000e6200080e0000 */
[----:B------:R-:W-:Y:S01]  /*31490*/  ULDC.64 UR6, c[0x0][0x208] ;  /* 0x0000820000067ab9 */ /* 0x000fe20000000a00 */
[----:B-1----:R-:W-:-:S06]  /*314a0*/  ISETP.EQ.U32.AND P0, PT, R0, R5, PT ;  /* 0x000000050000720c */ /* 0x002fcc0003f02070 */
[----:B------:R-:W3:Y:S07]  /*314b0*/  POPC R5, UR4 ;  /* 0x0000000400057d09 */ /* 0x000eee0008000000 */
[----:B---3--:R-:W3:Y:S01]  /*314c0*/  @P0 ATOMG.E.ADD.STRONG.GPU PT, R3, desc[UR6][R2.64], R5 ;  /* 0x00000005020309a8 */ /* 0x008ee200081ee1c6 */
[----:B------:R-:W1:Y:S02]  /*314d0*/  S2R R4, SR_LTMASK ;  /* 0x0000000000047919 */ /* 0x000e640000003900 */
[----:B-1----:R-:W-:-:S04]  /*314e0*/  LOP3.LUT R4, R4, UR4, RZ, 0xc0, !PT ;  /* 0x0000000404047c12 */ /* 0x002fc8000f8ec0ff */
[----:B-----5:R-:W1:Y:S01]  /*314f0*/  POPC R7, R4 ;  /* 0x0000000400077309 */ /* 0x020e620000000000 */
[----:B---3--:R-:W1:Y:S02]  /*31500*/  SHFL.IDX PT, R0, R3, R0, 0x1f ;  /* 0x00001f0003007589 */ /* 0x008e6400000e0000 */
[----:B-1----:R-:W-:-:S05]  /*31510*/  IADD3 R0, R0, UR40, R7 ;  /* 0x0000002800007c10 */ /* 0x002fca000fffe007 */
[----:B------:R1:W-:Y:S02]  /*31520*/  STL [R1], R0 ;  /* 0x0000000001007387 */ /* 0x0003e40000100800 */
.L_x_1509:
[----:B------:R-:W-:Y:S05]  /*31530*/  BSYNC B0 ;  /* 0x0000000000007941 */ /* 0x000fea0003800000 */
.L_x_1508:
[----:B------:R-:W-:-:S06]  /*31540*/  UISETP.NE.AND UP0, UPT, UR38, 0x3, UPT ;  /* 0x000000032600788c */ /* 0x000fcc000bf05270 */
[----:B------:R-:W-:-:S13]  /*31550*/  PLOP3.LUT P0, PT, PT, PT, UP0, 0x80, 0x0 ;  /* 0x000000000000781c */ /* 0x000fda0003f0f008 */
[----:B------:R-:W-:Y:S05]  /*31560*/  @!P0 BRA `(.L_x_1510) ;  /* 0x0000000000048947 */ /* 0x000fea0003800000 */
[----:B------:R-:W-:Y:S01]  /*31570*/  BPT.TRAP 0x1 ;  /* 0x000000040000795c */ /* 0x000fe20000300000 */
.L_x_1510:
[----:B-1----:R-:W3:Y:S04]  /*31580*/  LDL R0, [R1+0x18] ;  /* 0x0000180001007983 */ /* 0x002ee80000100800 */
[----:B------:R-:W4:Y:S01]  /*31590*/  LDL R2, [R1+0x10] ;  /* 0x0000100001027983 */ /* 0x000f220000100800 */
[----:B------:R-:W1:Y:S01]  /*315a0*/  S2R R4, SR_CgaCtaId ;  /* 0x0000000000047919 */ /* 0x000e620000008800 */
[----:B------:R-:W-:-:S04]  /*315b0*/  MOV R3, 0x400 ;  /* 0x0000040000037802 */ /* 0x000fc80000000f00 */
[----:B-1----:R-:W-:Y:S01]  /*315c0*/  LEA R3, R4, R3, 0x18 ;  /* 0x0000000304037211 */ /* 0x002fe200078ec0ff */
[----:B------:R-:W-:Y:S01]  /*315d0*/  BSSY B0, `(.L_x_1511) ;  /* 0x0000008000007945 */ /* 0x000fe20003800000 */
[----:B---3--:R-:W-:-:S04]  /*315e0*/  LOP3.LUT R0, R0, 0x1, RZ, 0x3c, !PT ;  /* 0x0000000100007812 */ /* 0x008fc800078e3cff */
[----:B------:R-:W-:Y:S01]  /*315f0*/  SHF.L.U32 R0, R0, 0x1f, RZ ;  /* 0x0000001f00007819 */ /* 0x000fe200000006ff */
[----:B----4-:R-:W-:-:S04]  /*31600*/  IMAD R17, R2, 0x8, R3 ;  /* 0x0000000802117824 */ /* 0x010fc800078e0203 */
[----:B------:R-:W1:Y:S01]  /*31610*/  SYNCS.PHASECHK.TRANS64.TRYWAIT P0, [R17+URZ+0x2e870], R0 ;  /* 0x02e87000110075a7 */ /* 0x000e62000800017f */
[----:B------:R-:W-:-:S05]  /*31620*/  IMAD.U32 R2, RZ, RZ, UR39 ;  /* 0x00000027ff027e24 */ /* 0x000fca000f8e00ff */
[----:B------:R-:W-:Y:S01]  /*31630*/  ISETP.NE.AND P2, PT, R2, 0x3, PT ;  /* 0x000000030200780c */ /* 0x000fe20003f45270 */
[----:B-1----:R-:W-:-:S12]  /*31640*/  @!P0 BRA `(.L_x_1512) ;  /* 0x0000003c00d88947 */ /* 0x002fd80003800000 */
.L_x_1657:
[----:B------:R-:W-:Y:S05]  /*31650*/  BSYNC B0 ;  /* 0x0000000000007941 */ /* 0x000fea0003800000 */
.L_x_1511:
[----:B------:R-:W-:Y:S05]  /*31660*/  @!P2 BRA `(.L_x_1513) ;  /* 0x000000000004a947 */ /* 0x000fea0003800000 */
[----:B------:R-:W-:Y:S01]  /*31670*/  BPT.TRAP 0x1 ;  /* 0x000000040000795c */ /* 0x000fe20000300000 */
.L_x_1513:
[----:B-1----:R-:W3:Y:S02]  /*31680*/  LDL R0, [R1+0x18] ;  /* 0x0000180001007983 */ /* 0x002ee40000100800 */
[----:B---3--:R-:W-:-:S04]  /*31690*/  SHF.L.U32 R0, R0, 0x1f, RZ ;  /* 0x0000001f00007819 */ /* 0x008fc800000006ff */
[----:B------:R-:W1:Y:S02]  /*316a0*/  SYNCS.PHASECHK.TRANS64.TRYWAIT P0, [R17+URZ+0x2e860], R0 ;  /* 0x02e86000110075a7 */ /* 0x000e64000800017f */
[----:B-1----:R-:W-:Y:S05]  /*316b0*/  @!P0 BRA `(.L_x_1514) ;  /* 0x0000003c00d08947 */ /* 0x002fea0003800000 */
.L_x_1658:
[----:B------:R-:W1:Y:S04]  /*316c0*/  LDL R18, [R1+0x10] ;  /* 0x0000100001127983 */ /* 0x000e680000100800 */
[----:B------:R-:W3:Y:S04]  /*316d0*/  LDL R2, [R1+0x2c] ;  /* 0x00002c0001027983 */ /* 0x000ee80000100800 */
[----:B--2---:R-:W2:Y:S04]  /*316e0*/  LDL R10, [R1+0x28] ;  /* 0x00002800010a7983 */ /* 0x004ea80000100800 */
[----:B------:R-:W4:Y:S01]  /*316f0*/  LDL R3, [R1+0x30] ;  /* 0x0000300001037983 */ /* 0x000f220000100800 */
[----:B------:R-:W-:Y:S01]  /*31700*/  MOV R8, 0x400 ;  /* 0x0000040000087802 */ /* 0x000fe20000000f00 */
[----:B------:R-:W0:Y:S01]  /*31710*/  S2R R9, SR_CgaCtaId ;  /* 0x0000000000097919 */ /* 0x000e220000008800 */
[----:B------:R-:W-:Y:S05]  /*31720*/  WARPSYNC.ALL ;  /* 0x0000000000007948 */ /* 0x000fea0003800000 */
[----:B0-----:R-:W-:Y:S01]  /*31730*/  LEA R8, R9, R8, 0x18 ;  /* 0x0000000809087211 */ /* 0x001fe200078ec0ff */
[----:B-1----:R-:W-:-:S05]  /*31740*/  IMAD R0, R18, 0x7000, RZ ;  /* 0x0000700012007824 */ /* 0x002fca00078e02ff */
[----:B---3--:R-:W-:-:S05]  /*31750*/  LOP3.LUT R2, R0, R2, RZ, 0xfc, !PT ;  /* 0x0000000200027212 */ /* 0x008fca00078efcff */
[----:B------:R-:W-:-:S05]  /*31760*/  IMAD.IADD R2, R8, 0x1, R2 ;  /* 0x0000000108027824 */ /* 0x000fca00078e0202 */
[----:B-----5:R-:W0:Y:S01]  /*31770*/  LDSM.16.MT88.4 R4, [R2+0xe400] ;  /* 0x00e400000204783b */ /* 0x020e220000004200 */
[----:B--2---:R-:W-:Y:S01]  /*31780*/  LOP3.LUT R0, R0, R10, RZ, 0xfc, !PT ;  /* 0x0000000a00007212 */ /* 0x004fe200078efcff */
[----:B----4-:R-:W-:-:S04]  /*31790*/  IMAD.IADD R3, R3, 0x1, R2 ;  /* 0x0000000103037824 */ /* 0x010fc800078e0202 */
        /* <DEDUP_REMOVED lines=92> */
.L_x_1515:
[----:B------:R-:W2:Y:S01]  /*31d60*/  LDL.LU R3, [R1+0x18] ;  /* 0x0000180001037983 */ /* 0x000ea20000300800 */
[----:B0-----:R-:W-:Y:S01]  /*31d70*/  SYNCS.ARRIVE.TRANS64.A1T0 RZ, [R17+URZ+0x2e850], RZ ;  /* 0x02e850ff11ff79a7 */ /* 0x001fe2000810003f */
[----:B-1----:R-:W-:-:S05]  /*31d80*/  @!P1 VIADD R0, R17, 0x2e880 ;  /* 0x0002e88011009836 */ /* 0x002fca0000000000 */
[----:B------:R-:W-:Y:S01]  /*31d90*/  @!P1 PRMT R0, RZ, 0x654, R0 ;  /* 0x00000654ff009816 */ /* 0x000fe20000000000 */
[----:B------:R-:W-:Y:S06]  /*31da0*/  BAR.SYNC.DEFER_BLOCKING 0x2, 0x80 ;  /* 0x0082000000007b1d */ /* 0x000fec0000010000 */
[----:B------:R0:W-:Y:S02]  /*31db0*/  @!P1 SYNCS.ARRIVE.TRANS64.RED.A1T0 RZ, [R0+URZ], RZ ;  /* 0x000000ff00ff99a7 */ /* 0x0001e4000810043f */
[----:B0-----:R-:W-:-:S05]  /*31dc0*/  VIADD R0, R18, 0x1 ;  /* 0x0000000112007836 */ /* 0x001fca0000000000 */
[----:B------:R-:W-:-:S04]  /*31dd0*/  ISETP.NE.AND P0, PT, R0, 0x2, PT ;  /* 0x000000020000780c */ /* 0x000fc80003f05270 */
[----:B------:R-:W-:Y:S02]  /*31de0*/  SEL R2, RZ, 0x1, P0 ;  /* 0x00000001ff027807 */ /* 0x000fe40000000000 */
[----:B------:R-:W-:-:S05]  /*31df0*/  SEL R0, R0, RZ, P0 ;  /* 0x000000ff00007207 */ /* 0x000fca0000000000 */
[----:B------:R1:W-:Y:S01]  /*31e00*/  STL [R1+0x10], R0 ;  /* 0x0000100001007387 */ /* 0x0003e20000100800 */
[----:B--2---:R-:W-:-:S05]  /*31e10*/  LOP3.LUT R3, R3, R2, RZ, 0x3c, !PT ;  /* 0x0000000203037212 */ /* 0x004fca00078e3cff */
[----:B------:R1:W-:Y:S02]  /*31e20*/  STL [R1+0x18], R3 ;  /* 0x0000180301007387 */ /* 0x0003e40000100800 */
.L_x_1470:
[----:B------:R-:W-:Y:S05]  /*31e30*/  BSYNC B6 ;  /* 0x0000000000067941 */ /* 0x000fea0003800000 */
.L_x_1468:
[----:B------:R-:W-:-:S13]  /*31e40*/  LOP3.LUT P0, RZ, R16, 0x2, RZ, 0xc0, !PT ;  /* 0x0000000210ff7812 */ /* 0x000fda000780c0ff */
[----:B------:R-:W-:Y:S05]  /*31e50*/  @!P0 BRA `(.L_x_1516) ;  /* 0x0000000000288947 */ /* 0x000fea0003800000 */
[----:B------:R-:W-:Y:S05]  /*31e60*/  WARPSYNC.ALL ;  /* 0x0000000000007948 */ /* 0x000fea0003800000 */
[----:B------:R-:W2:Y:S08]  /*31e70*/  S2UR UR5, SR_CgaCtaId ;  /* 0x00000000000579c3 */ /* 0x000eb00000008800 */
[----:B------:R-:W-:Y:S06]  /*31e80*/  BAR.SYNC.DEFER_BLOCKING 0x5, 0x180 ;  /* 0x0146000000007b1d */ /* 0x000fec0000010000 */
[----:B------:R-:W-:-:S02]  /*31e90*/  UMOV UR4, 0x400 ;  /* 0x0000040000047882 */ /* 0x000fc40000000000 */
[----:B--2---:R-:W-:-:S09]  /*31ea0*/  ULEA UR4, UR5, UR4, 0x18 ;  /* 0x0000000405047291 */ /* 0x004fd2000f8ec03f */
[----:B------:R-:W2:Y:S04]  /*31eb0*/  LDS.128 R4, [UR4+0x2e8d0] ;  /* 0x02e8d004ff047984 */ /* 0x000ea80008000c00 */
[----:B--2---:R2:W-:Y:S04]  /*31ec0*/  STL.64 [R1], R4 ;  /* 0x0000000401007387 */ /* 0x0045e80000100a00 */
[----:B------:R2:W-:Y:S01]  /*31ed0*/  STL.64 [R1+0x8], R6 ;  /* 0x0000080601007387 */ /* 0x0005e20000100a00 */
[----:B------:R-:W-:Y:S06]  /*31ee0*/  BAR.ARV 0x4, 0x180 ;  /* 0x0106000000007b1d */ /* 0x000fec0000002000 */
[----:B------:R-:W-:Y:S05]  /*31ef0*/  BRA `(.L_x_1517) ;  /* 0x0000000c00207947 */ /* 0x000fea0003800000 */
.L_x_1516:
[----:B01----:R-:W0:Y:S01]  /*31f00*/  S2R R0, SR_TID.X ;  /* 0x0000000000007919 */ /* 0x003e220000002100 */
[----:B------:R-:W-:Y:S01]  /*31f10*/  UMOV UR4, 0xffffffff ;  /* 0xffffffff00047882 */ /* 0x000fe20000000000 */
[----:B0-----:R-:W-:-:S04]  /*31f20*/  LOP3.LUT R7, R0, 0x1f, RZ, 0xc0, !PT ;  /* 0x0000001f00077812 */ /* 0x001fc800078ec0ff */
[----:B------:R-:W-:Y:S01]  /*31f30*/  ISETP.NE.AND P0, PT, R7, 0x1f, PT ;  /* 0x0000001f0700780c */ /* 0x000fe20003f05270 */
[----:B------:R-:W-:-:S12]  /*31f40*/  BRA.DIV UR4, `(.L_x_1518) ;  /* 0x0000003604c07947 */ /* 0x000fd8000b800000 */
[----:B------:R-:W2:Y:S01]  /*31f50*/  LDL.LU R6, [R1] ;  /* 0x0000000001067983 */ /* 0x000ea20000300800 */
[----:B------:R-:W-:-:S03]  /*31f60*/  ULDC UR4, c[0x0][0xc14] ;  /* 0x0003050000047ab9 */ /* 0x000fc60000000800 */
[----:B------:R-:W3:Y:S01]  /*31f70*/  LDL R5, [R1+0xc] ;  /* 0x00000c0001057983 */ /* 0x000ee20000100800 */
[----:B------:R-:W-:Y:S01]  /*31f80*/  ULDC.64 UR6, c[0x0][0x208] ;  /* 0x0000820000067ab9 */ /* 0x000fe20000000a00 */
        /* <DEDUP_REMOVED lines=30> */
.L_x_1668:
[----:B------:R-:W-:Y:S02]  /*32170*/  ULDC UR4, c[0x0][0xc10] ;  /* 0x0003040000047ab9 */ /* 0x000fe40000000800 */
[----:B------:R-:W-:-:S04]  /*32180*/  IMAD.U32 R5, RZ, RZ, UR4 ;  /* 0x00000004ff057e24 */ /* 0x000fc8000f8e00ff */
[----:B-1----:R-:W-:-:S04]  /*32190*/  IMAD R8, R14, R5, RZ ;  /* 0x000000050e087224 */ /* 0x002fc800078e02ff */
[----:B------:R-:W-:-:S05]  /*321a0*/  IMAD.IADD R4, R4, 0x1, R8 ;  /* 0x0000000104047824 */ /* 0x000fca00078e0208 */
[----:B------:R-:W-:-:S13]  /*321b0*/  ISETP.GT.AND P6, PT, R4, R0, PT ;  /* 0x000000000400720c */ /* 0x000fda0003fc4270 */
[----:B------:R-:W-:Y:S05]  /*321c0*/  @P6 BRA `(.L_x_1519) ;  /* 0x0000000000a86947 */ /* 0x000fea0003800000 */
.L_x_1524:
[----:B0-----:R-:W2:Y:S01]  /*321d0*/  LDL.LU R2, [R1+0xc] ;  /* 0x00000c0001027983 */ /* 0x001ea20000300800 */
[----:B------:R-:W0:Y:S01]  /*321e0*/  LDC R5, c[0x0][0xc14] ;  /* 0x00030500ff057b82 */ /* 0x000e220000000800 */
[----:B--2---:R-:W-:-:S05]  /*321f0*/  VIADD R2, R2, 0x1f ;  /* 0x0000001f02027836 */ /* 0x004fca0000000000 */
[----:B0-----:R-:W-:-:S13]  /*32200*/  ISETP.GE.AND P6, PT, R2, R5, PT ;  /* 0x000000050200720c */ /* 0x001fda0003fc6270 */
[----:B------:R-:W-:Y:S05]  /*32210*/  @P6 BRA `(.L_x_1520) ;  /* 0x0000000400f06947 */ /* 0x000fea0003800000 */
[----:B------:R-:W0:Y:S01]  /*32220*/  S2R R3, SR_TID.X ;  /* 0x0000000000037919 */ /* 0x000e220000002100 */
[----:B------:R-:W-:Y:S01]  /*32230*/  BSSY B0, `(.L_x_1521) ;  /* 0x000000b000007945 */ /* 0x000fe20003800000 */
[----:B------:R1:W-:Y:S01]  /*32240*/  STL [R1+0xc], R2 ;  /* 0x00000c0201007387 */ /* 0x0003e20000100800 */
[----:B0-----:R-:W-:-:S05]  /*32250*/  LOP3.LUT R3, R3, 0x1f, RZ, 0xc0, !PT ;  /* 0x0000001f03037812 */ /* 0x001fca00078ec0ff */
[----:B------:R-:W-:Y:S02]  /*32260*/  IMAD.IADD R6, R2, 0x1, R3 ;  /* 0x0000000102067824 */ /* 0x000fe400078e0203 */
[----:B------:R-:W-:-:S03]  /*32270*/  IMAD.MOV.U32 R3, RZ, RZ, RZ ;  /* 0x000000ffff037224 */ /* 0x000fc600078e00ff */
[----:B------:R-:W-:-:S13]  /*32280*/  ISETP.GE.OR P6, PT, R6, R5, !P0 ;  /* 0x000000050600720c */ /* 0x000fda00047c6670 */
[----:B-1----:R-:W-:Y:S05]  /*32290*/  @P6 BRA `(.L_x_1522) ;  /* 0x0000000000106947 */ /* 0x002fea0003800000 */
[----:B------:R-:W0:Y:S01]  /*322a0*/  LDC.64 R2, c[0x0][0xc58] ;  /* 0x00031600ff027b82 */ /* 0x000e220000000a00 */
[----:B------:R-:W-:Y:S01]  /*322b0*/  ULDC.64 UR4, c[0x0][0x208] ;  /* 0x0000820000047ab9 */ /* 0x000fe20000000a00 */
[----:B0-----:R-:W-:-:S06]  /*322c0*/  IMAD.WIDE R2, R6, 0x4, R2 ;  /* 0x0000000406027825 */ /* 0x001fcc00078e0202 */
[----:B------:R0:W5:Y:S02]  /*322d0*/  LDG.E R3, desc[UR4][R2.64] ;  /* 0x0000000402037981 */ /* 0x000164000c1e1900 */
.L_x_1522:
[----:B------:R-:W-:Y:S05]  /*322e0*/  BSYNC B0 ;  /* 0x0000000000007941 */ /* 0x000fea0003800000 */
.L_x_1521:
        /* <DEDUP_REMOVED lines=18> */
.L_x_1676:
[----:B------:R-:W-:Y:S02]  /*32410*/  ULDC UR4, c[0x0][0xc10] ;  /* 0x0003040000047ab9 */ /* 0x000fe40000000800 */
[----:B------:R-:W-:-:S04]  /*32420*/  IMAD.U32 R5, RZ, RZ, UR4 ;  /* 0x00000004ff057e24 */ /* 0x000fc8000f8e00ff */
[----:B-1----:R-:W-:-:S04]  /*32430*/  IMAD R8, R14, R5, RZ ;  /* 0x000000050e087224 */ /* 0x002fc800078e02ff */
[----:B------:R-:W-:-:S05]  /*32440*/  IMAD.IADD R4, R8, 0x1, R4 ;  /* 0x0000000108047824 */ /* 0x000fca00078e0204 */
[----:B------:R-:W-:-:S13]  /*32450*/  ISETP.GT.AND P6, PT, R4, R0, PT ;  /* 0x000000000400720c */ /* 0x000fda0003fc4270 */
[----:B------:R-:W-:Y:S05]  /*32460*/  @!P6 BRA `(.L_x_1524) ;  /* 0xfffffffc0058e947 */ /* 0x000fea000383ffff */
.L_x_1519:
        /* <DEDUP_REMOVED lines=8> */
.L_x_1680:
[----:B------:R-:W-:Y:S01]  /*324f0*/  ISETP.NE.AND P0, PT, R6, RZ, PT ;  /* 0x000000ff0600720c */ /* 0x000fe20003f05270 */
[----:B------:R-:W-:-:S12]  /*32500*/  IMAD.MOV.U32 R6, RZ, RZ, RZ ;  /* 0x000000ffff067224 */ /* 0x000fd800078e00ff */
[----:B------:R-:W-:Y:S05]  /*32510*/  @!P0 BRA `(.L_x_1526) ;  /* 0x0000000000108947 */ /* 0x000fea0003800000 */
[----:B------:R-:W-:Y:S01]  /*32520*/  UMOV UR4, 0xffffffff ;  /* 0xffffffff00047882 */ /* 0x000fe20000000000 */
[----:B------:R-:W-:Y:S02]  /*32530*/  VIADD R12, R7, 0xffffffff ;  /* 0xffffffff070c7836 */ /* 0x000fe40000000000 */
[----:B------:R-:W-:Y:S05]  /*32540*/  BRA.DIV UR4, `(.L_x_1527) ;  /* 0x0000003a04787947 */ /* 0x000fea000b800000 */
[----:B------:R3:W4:Y:S02]  /*32550*/  SHFL.IDX PT, R6, R2, R12, 0x1f ;  /* 0x00001f0c02067589 */ /* 0x00072400000e0000 */
.L_x_1526:
[----:B------:R-:W5:Y:S01]  /*32560*/  LDL.LU R9, [R1+0xc] ;  /* 0x00000c0001097983 */ /* 0x000f620000300800 */
[----:B01-3--:R-:W0:Y:S01]  /*32570*/  LDC.64 R2, c[0x0][0xc68] ;  /* 0x00031a00ff027b82 */ /* 0x00be220000000a00 */
[----:B------:R-:W-:Y:S01]  /*32580*/  ULDC.64 UR4, c[0x0][0x208] ;  /* 0x0000820000047ab9 */ /* 0x000fe20000000a00 */
[----:B-----5:R-:W-:-:S04]  /*32590*/  IMAD.IADD R9, R7, 0x1, R9 ;  /* 0x0000000107097824 */ /* 0x020fc800078e0209 */
[----:B0-----:R-:W-:Y:S01]  /*325a0*/  IMAD.WIDE R2, R9, 0x4, R2 ;  /* 0x0000000409027825 */ /* 0x001fe200078e0202 */
[----:B------:R0:W-:Y:S04]  /*325b0*/  STL [R1+0xc], R9 ;  /* 0x00000c0901007387 */ /* 0x0001e80000100800 */
[----:B0-----:R-:W2:Y:S01]  /*325c0*/  LDG.E R9, desc[UR4][R2.64] ;  /* 0x0000000402097981 */ /* 0x001ea2000c1e1900 */
[----:B----4-:R-:W-:-:S04]  /*325d0*/  IMAD R8, R6, R5, R8 ;  /* 0x0000000506087224 */ /* 0x010fc800078e0208 */
[----:B------:R-:W-:Y:S01]  /*325e0*/  IMAD.IADD R0, R0, 0x1, -R8 ;  /* 0x0000000100007824 */ /* 0x000fe200078e0a08 */
[----:B------:R0:W-:Y:S01]  /*325f0*/  STL [R1], R8 ;  /* 0x0000000801007387 */ /* 0x0001e20000100800 */
[----:B--2---:R-:W-:-:S05]  /*32600*/  IMAD R7, R4, R9, RZ ;  /* 0x0000000904077224 */ /* 0x004fca00078e02ff */
[----:B------:R-:W-:-:S04]  /*32610*/  IABS R10, R7 ;  /* 0x00000007000a7213 */ /* 0x000fc80000000000 */
[----:B------:R-:W1:Y:S08]  /*32620*/  I2F.RP R2, R10 ;  /* 0x0000000a00027306 */ /* 0x000e700000209400 */
[----:B-1----:R-:W1:Y:S02]  /*32630*/  MUFU.RCP R2, R2 ;  /* 0x0000000200027308 */ /* 0x002e640000001000 */
[----:B-1----:R-:W-:-:S06]  /*32640*/  VIADD R2, R2, 0xffffffe ;  /* 0x0ffffffe02027836 */ /* 0x002fcc0000000000 */
[----:B------:R-:W1:Y:S02]  /*32650*/  F2I.FTZ.U32.TRUNC.NTZ R3, R2 ;  /* 0x0000000200037305 */ /* 0x000e64000021f000 */
[----:B-1----:R-:W-:-:S04]  /*32660*/  IMAD.MOV R2, RZ, RZ, -R3 ;  /* 0x000000ffff027224 */ /* 0x002fc800078e0a03 */
[----:B------:R-:W-:Y:S02]  /*32670*/  IMAD R6, R2, R10, RZ ;  /* 0x0000000a02067224 */ /* 0x000fe400078e02ff */
[----:B------:R-:W-:-:S04]  /*32680*/  IMAD.MOV.U32 R2, RZ, RZ, RZ ;  /* 0x000000ffff027224 */ /* 0x000fc800078e00ff */
[----:B------:R-:W-:Y:S01]  /*32690*/  IMAD.HI.U32 R2, R3, R6, R2 ;  /* 0x0000000603027227 */ /* 0x000fe200078e0002 */
[----:B------:R-:W-:Y:S02]  /*326a0*/  IABS R3, R0 ;  /* 0x0000000000037213 */ /* 0x000fe40000000000 */
[----:B------:R-:W-:-:S03]  /*326b0*/  IABS R6, R7 ;  /* 0x0000000700067213 */ /* 0x000fc60000000000 */
[----:B------:R-:W-:-:S04]  /*326c0*/  IMAD.HI.U32 R2, R2, R3, RZ ;  /* 0x0000000302027227 */ /* 0x000fc800078e00ff */
[----:B------:R-:W-:-:S04]  /*326d0*/  IMAD.MOV R6, RZ, RZ, -R6 ;  /* 0x000000ffff067224 */ /* 0x000fc800078e0a06 */
        /* <DEDUP_REMOVED lines=15> */
[----:B------:R-:W-:-:S04]  /*327d0*/  VIADDMNMX R5, R3, R5, R9, PT ;  /* 0x0000000503057246 */ /* 0x000fc80003800109 */
[----:B0-----:R-:W-:-:S04]  /*327e0*/  IABS R8, R5 ;  /* 0x0000000500087213 */ /* 0x001fc80000000000 */
[----:B------:R-:W0:Y:S08]  /*327f0*/  I2F.RP R3, R8 ;  /* 0x0000000800037306 */ /* 0x000e300000209400 */
[----:B0-----:R-:W0:Y:S02]  /*32800*/  MUFU.RCP R3, R3 ;  /* 0x0000000300037308 */ /* 0x001e240000001000 */
[----:B0-----:R-:W-:-:S06]  /*32810*/  VIADD R3, R3, 0xffffffe ;  /* 0x0ffffffe03037836 */ /* 0x001fcc0000000000 */
[----:B------:R-:W0:Y:S02]  /*32820*/  F2I.FTZ.U32.TRUNC.NTZ R3, R3 ;  /* 0x0000000300037305 */ /* 0x000e24000021f000 */
[----:B0-----:R-:W-:-:S04]  /*32830*/  IMAD.MOV R2, RZ, RZ, -R3 ;  /* 0x000000ffff027224 */ /* 0x001fc800078e0a03 */
        /* <DEDUP_REMOVED lines=20> */
[----:B------:R-:W-:Y:S01]  /*32980*/  IMAD R5, R2, R5, R3 ;  /* 0x0000000502057224 */ /* 0x000fe200078e0203 */
[----:B------:R-:W-:-:S04]  /*32990*/  LOP3.LUT R3, RZ, R2, RZ, 0x33, !PT ;  /* 0x00000002ff037212 */ /* 0x000fc800078e33ff */
[----:B------:R0:W-:Y:S01]  /*329a0*/  STL [R1+0x8], R5 ;  /* 0x0000080501007387 */ /* 0x0001e20000100800 */
[----:B------:R-:W-:-:S05]  /*329b0*/  IMAD.IADD R0, R4, 0x1, R3 ;  /* 0x0000000104007824 */ /* 0x000fca00078e0203 */
[----:B------:R0:W-:Y:S01]  /*329c0*/  STL [R1+0x4], R0 ;  /* 0x0000040001007387 */ /* 0x0001e20000100800 */
[----:B------:R-:W-:Y:S05]  /*329d0*/  BRA `(.L_x_1528) ;  /* 0x0000000000287947 */ /* 0x000fea0003800000 */
.L_x_1520:
[----:B------:R-:W-:Y:S01]  /*329e0*/  UMOV UR4, URZ ;  /* 0x0000003f00047c82 */ /* 0x000fe20008000000 */
[----:B------:R-:W-:Y:S01]  /*329f0*/  ULDC UR6, c[0x0][0xc14] ;  /* 0x0003050000067ab9 */ /* 0x000fe20000000800 */
[----:B------:R-:W-:Y:S01]  /*32a00*/  UMOV UR5, URZ ;  /* 0x0000003f00057c82 */ /* 0x000fe20008000000 */
[----:B------:R0:W-:Y:S01]  /*32a10*/  STL [R1], R0 ;  /* 0x0000000001007387 */ /* 0x0001e20000100800 */
[----:B------:R-:W-:Y:S02]  /*32a20*/  IMAD.U32 R3, RZ, RZ, UR4 ;  /* 0x00000004ff037e24 */ /* 0x000fe4000f8e00ff */
[----:B------:R-:W-:-:S03]  /*32a30*/  IMAD.U32 R2, RZ, RZ, UR5 ;  /* 0x00000005ff027e24 */ /* 0x000fc6000f8e00ff */
[----:B------:R1:W-:Y:S01]  /*32a40*/  STL [R1+0x4], R3 ;  /* 0x0000040301007387 */ /* 0x0003e20000100800 */
[----:B0-----:R-:W-:-:S05]  /*32a50*/  IMAD.U32 R0, RZ, RZ, UR6 ;  /* 0x00000006ff007e24 */ /* 0x001fca000f8e00ff */
[----:B------:R1:W-:Y:S04]  /*32a60*/  STL [R1+0xc], R0 ;  /* 0x00000c0001007387 */ /* 0x0003e80000100800 */
[----:B------:R1:W-:Y:S02]  /*32a70*/  STL [R1+0x8], R2 ;  /* 0x0000080201007387 */ /* 0x0003e40000100800 */
.L_x_1528:
[----:B-1----:R-:W2:Y:S04]  /*32a80*/  LDL R3, [R1+0x8] ;  /* 0x0000080001037983 */ /* 0x002ea80000100800 */
[----:B------:R-:W3:Y:S04]  /*32a90*/  LDL R2, [R1+0xc] ;  /* 0x00000c0001027983 */ /* 0x000ee80000100800 */
[----:B------:R-:W4:Y:S04]  /*32aa0*/  LDL R4, [R1] ;  /* 0x0000000001047983 */ /* 0x000f280000100800 */
[----:B0-----:R-:W4:Y:S01]  /*32ab0*/  LDL R5, [R1+0x4] ;  /* 0x0000040001057983 */ /* 0x001f220000100800 */
        /* <DEDUP_REMOVED lines=12> */
.L_x_1517:
[----:B01----:R-:W3:Y:S01]  /*32b80*/  LDL R0, [R1+0xc] ;  /* 0x00000c0001007983 */ /* 0x003ee20000100800 */
[----:B------:R-:W-:Y:S02]  /*32b90*/  ULDC UR4, c[0x0][0xc14] ;  /* 0x0003050000047ab9 */ /* 0x000fe40000000800 */
[----:B---3--:R-:W-:-:S13]  /*32ba0*/  ISETP.GE.AND P0, PT, R0, UR4, PT ;  /* 0x0000000400007c0c */ /* 0x008fda000bf06270 */
[----:B------:R-:W-:Y:S05]  /*32bb0*/  @!P0 BRA `(.L_x_1529) ;  /* 0xffffffa800988947 */ /* 0x000fea000383ffff */
[----:B------:R-:W-:Y:S05]  /*32bc0*/  BSYNC B7 ;  /* 0x0000000000077941 */ /* 0x000fea0003800000 */
.L_x_1416:
[----:B-1----:R-:W3:Y:S01]  /*32bd0*/  LDL.LU R0, [R1+0x38] ;  /* 0x0000380001007983 */ /* 0x002ee20000300800 */
[----:B------:R-:W-:Y:S01]  /*32be0*/  BSSY B0, `(.L_x_1530) ;  /* 0x000000b000007945 */ /* 0x000fe20003800000 */
[----:B0-2---:R-:W0:Y:S01]  /*32bf0*/  S2R R5, SR_CgaCtaId ;  /* 0x0000000000057919 */ /* 0x005e220000008800 */
[----:B---3--:R-:W-:-:S05]  /*32c00*/  VIADD R0, R0, 0x1 ;  /* 0x0000000100007836 */ /* 0x008fca0000000000 */
        /* <DEDUP_REMOVED lines=8> */
.L_x_1683:
[----:B------:R-:W-:Y:S05]  /*32c90*/  BSYNC B0 ;  /* 0x0000000000007941 */ /* 0x000fea0003800000 */
.L_x_1530:
[----:B------:R-:W-:-:S03]  /*32ca0*/  UMOV UR4, 0xffffffff ;  /* 0xffffffff00047882 */ /* 0x000fc60000000000 */
[----:B------:R-:W-:Y:S05]  /*32cb0*/  BRA.DIV UR4, `(.L_x_1532) ;  /* 0x0000003204d87947 */ /* 0x000fea000b800000 */
[----:B------:R-:W1:Y:S02]  /*32cc0*/  S2R R2, SR_TID.X ;  /* 0x0000000000027919 */ /* 0x000e640000002100 */
[----:B-1----:R-:W-:-:S04]  /*32cd0*/  SHF.R.U32.HI R2, RZ, 0x5, R2 ;  /* 0x00000005ff027819 */ /* 0x002fc80000011602 */
[----:B------:R-:W-:-:S05]  /*32ce0*/  LOP3.LUT R2, R2, 0x3, RZ, 0xc0, !PT ;  /* 0x0000000302027812 */ /* 0x000fca00078ec0ff */
[----:B------:R1:W2:Y:S02]  /*32cf0*/  SHFL.IDX PT, R14, R2, RZ, 0x1f ;  /* 0x00001fff020e7589 */ /* 0x0002a400000e0000 */
.L_x_1686:
[----:B--2---:R-:W-:-:S13]  /*32d00*/  ISETP.NE.AND P0, PT, R14, RZ, PT ;  /* 0x000000ff0e00720c */ /* 0x004fda0003f05270 */
[----:B------:R-:W-:Y:S05]  /*32d10*/  @P0 BRA `(.L_x_1153) ;  /* 0x0000000000b80947 */ /* 0x000fea0003800000 */
[----:B------:R-:W-:-:S03]  /*32d20*/  UMOV UR4, 0xffffffff ;  /* 0xffffffff00047882 */ /* 0x000fc60000000000 */
[----:B------:R-:W-:Y:S05]  /*32d30*/  BRA.DIV UR4, `(.L_x_1533) ;  /* 0x0000003204ec7947 */ /* 0x000fea000b800000 */
[----:B------:R-:W-:-:S13]  /*32d40*/  ELECT P6, URZ, PT ;  /* 0x00000000003f782f */ /* 0x000fda00038c0000 */
.L_x_1689:
        /* <DEDUP_REMOVED lines=8> */
.L_x_1534:
        /* <DEDUP_REMOVED lines=14> */
.L_x_1690:
[----:B------:R-:W1:Y:S02]  /*32eb0*/  SYNCS.PHASECHK.TRANS64.TRYWAIT P1, [R7+URZ], R2 ;  /* 0x00000002070075a7 */ /* 0x000e64000802017f */
[----:B-1----:R-:W-:Y:S05]  /*32ec0*/  @!P1 BRA `(.L_x_1536) ;  /* 0x0000003000bc9947 */ /* 0x002fea0003800000 */
.L_x_1691:
[----:B------:R-:W-:Y:S05]  /*32ed0*/  @!P0 BRA `(.L_x_1537) ;  /* 0x0000000000048947 */ /* 0x000fea0003800000 */
[----:B------:R-:W-:Y:S01]  /*32ee0*/  BPT.TRAP 0x1 ;  /* 0x000000040000795c */ /* 0x000fe20000300000 */
.L_x_1537:
[----:B------:R-:W2:Y:S02]  /*32ef0*/  LDL.LU R4, [R1+0x10] ;  /* 0x0000100001047983 */ /* 0x000ea40000300800 */
[----:B--2---:R-:W-:-:S04]  /*32f00*/  IMAD R4, R4, 0x8, R0 ;  /* 0x0000000804047824 */ /* 0x004fc800078e0200 */
[----:B------:R-:W2:Y:S02]  /*32f10*/  SYNCS.PHASECHK.TRANS64.TRYWAIT P1, [R4+URZ+0x2e860], R5 ;  /* 0x02e86005040075a7 */ /* 0x000ea4000802017f */
[----:B--2---:R-:W-:Y:S05]  /*32f20*/  @!P1 BRA `(.L_x_1538) ;  /* 0x0000003000b89947 */ /* 0x004fea0003800000 */
.L_x_1692:
[----:B------:R-:W-:Y:S05]  /*32f30*/  @!P0 BRA `(.L_x_1539) ;  /* 0x0000000000048947 */ /* 0x000fea0003800000 */
[----:B------:R-:W-:Y:S01]  /*32f40*/  BPT.TRAP 0x1 ;  /* 0x000000040000795c */ /* 0x000fe20000300000 */
.L_x_1539:
[----:B------:R-:W-:-:S04]  /*32f50*/  IMAD R3, R3, 0x8, R0 ;  /* 0x0000000803037824 */ /* 0x000fc800078e0200 */
[----:B------:R-:W3:Y:S02]  /*32f60*/  SYNCS.PHASECHK.TRANS64.TRYWAIT P1, [R3+URZ+0x2e860], R2 ;  /* 0x02e86002030075a7 */ /* 0x000ee4000802017f */
[----:B---3--:R-:W-:Y:S05]  /*32f70*/  @!P1 BRA `(.L_x_1540) ;  /* 0x0000003000b89947 */ /* 0x008fea0003800000 */
.L_x_1693:
[----:B------:R-:W-:Y:S05]  /*32f80*/  @!P0 BRA `(.L_x_1541) ;  /* 0x0000000000048947 */ /* 0x000fea0003800000 */
[----:B------:R-:W-:Y:S01]  /*32f90*/  BPT.TRAP 0x1 ;  /* 0x000000040000795c */ /* 0x000fe20000300000 */
.L_x_1541:
[----:B------:R-:W4:Y:S02]  /*32fa0*/  SYNCS.PHASECHK.TRANS64.TRYWAIT P0, [R4+URZ+0x2e880], R5 ;  /* 0x02e88005040075a7 */ /* 0x000f24000800017f */
[----:B----4-:R-:W-:Y:S05]  /*32fb0*/  @!P0 BRA `(.L_x_1542) ;  /* 0x0000003000bc8947 */ /* 0x010fea0003800000 */
.L_x_1543:
[----:B------:R0:W0:Y:S02]  /*32fc0*/  SYNCS.PHASECHK.TRANS64.TRYWAIT P0, [R3+URZ+0x2e880], R2 ;  /* 0x02e88002030075a7 */ /* 0x000024000800017f */
[----:B0-----:R-:W-:Y:S05]  /*32fd0*/  @!P0 NANOSLEEP.SYNCS 0x989680 ;  /* 0x009896800000895d */ /* 0x001fea0003900000 */
[----:B------:R-:W0:Y:S02]  /*32fe0*/  @!P0 SYNCS.PHASECHK.TRANS64 P0, [R3+URZ+0x2e880], R2 ;  /* 0x02e88002030085a7 */ /* 0x000e24000800007f */
[----:B0-----:R-:W-:Y:S05]  /*32ff0*/  @!P0 BRA `(.L_x_1543) ;  /* 0xfffffffc00f08947 */ /* 0x001fea000383ffff */
.L_x_1153:
[----:B------:R-:W-:Y:S05]  /*33000*/  BSYNC B8 ;  /* 0x0000000000087941 */ /* 0x000fea0003800000 */
.L_x_1150:
[----:B------:R-:W-:Y:S05]  /*33010*/  EXIT ;  /* 0x000000000000794d */ /* 0x000fea0003800000 */
.L_x_1183:
[----:B0-----:R0:W1:Y:S02]  /*33020*/  SYNCS.PHASECHK.TRANS64.TRYWAIT P6, [R104+URZ+0x2e890], R125 ;  /* 0x02e8907d680075a7 */ /* 0x00106400080c017f */
[----:B-1----:R-:W-:Y:S05]  /*33030*/  @!P6 NANOSLEEP.SYNCS 0x989680 ;  /* 0x009896800000e95d */ /* 0x002fea0003900000 */
[----:B------:R-:W1:Y:S02]  /*33040*/  @!P6 SYNCS.PHASECHK.TRANS64 P6, [R104+URZ+0x2e890], R125 ;  /* 0x02e8907d6800e5a7 */ /* 0x000e6400080c007f */
[----:B-1----:R-:W-:Y:S05]  /*33050*/  @!P6 BRA `(.L_x_1183) ;  /* 0xfffffffc00f0e947 */ /* 0x002fea000383ffff */
[----:B------:R-:W-:Y:S05]  /*33060*/  BRA `(.L_x_1544) ;  /* 0xfffffd00009c7947 */ /* 0x000fea000383ffff */
.L_x_1217:
[----:B0-----:R0:W1:Y:S02]  /*33070*/  SYNCS.PHASECHK.TRANS64.TRYWAIT P3, [R104+URZ+0x2e890], R125 ;  /* 0x02e8907d680075a7 */ /* 0x001064000806017f */
[----:B-1----:R-:W-:Y:S05]  /*33080*/  @!P3 NANOSLEEP.SYNCS 0x989680 ;  /* 0x009896800000b95d */ /* 0x002fea0003900000 */
[----:B------:R-:W1:Y:S02]  /*33090*/  @!P3 SYNCS.PHASECHK.TRANS64 P3, [R104+URZ+0x2e890], R125 ;  /* 0x02e8907d6800b5a7 */ /* 0x000e64000806007f */
[----:B-1----:R-:W-:Y:S05]  /*330a0*/  @!P3 BRA `(.L_x_1217) ;  /* 0xfffffffc00f0b947 */ /* 0x002fea000383ffff */
[----:B------:R-:W-:Y:S05]  /*330b0*/  BRA `(.L_x_1545) ;  /* 0xfffffd4400547947 */ /* 0x000fea000383ffff */
.L_x_1234:
[----:B0-----:R0:W1:Y:S02]  /*330c0*/  SYNCS.PHASECHK.TRANS64.TRYWAIT P2, [R104+URZ+0x2e890], R125 ;  /* 0x02e8907d680075a7 */ /* 0x001064000804017f */
[----:B-1----:R-:W-:Y:S05]  /*330d0*/  @!P2 NANOSLEEP.SYNCS 0x989680 ;  /* 0x009896800000a95d */ /* 0x002fea0003900000 */
[----:B------:R-:W1:Y:S02]  /*330e0*/  @!P2 SYNCS.PHASECHK.TRANS64 P2, [R104+URZ+0x2e890], R125 ;  /* 0x02e8907d6800a5a7 */ /* 0x000e64000804007f */
[----:B-1----:R-:W-:Y:S05]  /*330f0*/  @!P2 BRA `(.L_x_1234) ;  /* 0xfffffffc00f0a947 */ /* 0x002fea000383ffff */
[----:B------:R-:W-:Y:S05]  /*33100*/  BRA `(.L_x_1546) ;  /* 0xfffffd8400447947 */ /* 0x000fea000383ffff */
.L_x_1244:
[----:B-1----:R1:W2:Y:S02]  /*33110*/  SYNCS.PHASECHK.TRANS64.TRYWAIT P3, [R104+URZ+0x2e8b0], R125 ;  /* 0x02e8b07d680075a7 */ /* 0x0022a4000806017f */
[----:B--2---:R-:W-:Y:S05]  /*33120*/  @!P3 NANOSLEEP.SYNCS 0x989680 ;  /* 0x009896800000b95d */ /* 0x004fea0003900000 */
[----:B------:R-:W2:Y:S02]  /*33130*/  @!P3 SYNCS.PHASECHK.TRANS64 P3, [R104+URZ+0x2e8b0], R125 ;  /* 0x02e8b07d6800b5a7 */ /* 0x000ea4000806007f */
[----:B--2---:R-:W-:Y:S05]  /*33140*/  @!P3 BRA `(.L_x_1244) ;  /* 0xfffffffc00f0b947 */ /* 0x004fea000383ffff */
[----:B------:R-:W-:Y:S05]  /*33150*/  BRA `(.L_x_1547) ;  /* 0xfffffd8c003c7947 */ /* 0x000fea000383ffff */
.L_x_1264:
[----:B------:R-:W-:Y:S01]  /*33160*/  BSSY B0, `(.L_x_1548) ;  /* 0x0000008000007945 */ /* 0x000fe20003800000 */
[----:B------:R-:W-:Y:S02]  /*33170*/  IMAD.MOV.U32 R13, RZ, RZ, R24 ;  /* 0x000000ffff0d7224 */ /* 0x000fe400078e0018 */
[----:B------:R-:W-:Y:S02]  /*33180*/  IMAD.MOV.U32 R12, RZ, RZ, RZ ;  /* 0x000000ffff0c7224 */ /* 0x000fe400078e00ff */
[----:B------:R-:W-:Y:S02]  /*33190*/  IMAD.MOV.U32 R11, RZ, RZ, 0x1f ;  /* 0x0000001fff0b7424 */ /* 0x000fe400078e00ff */
[----:B------:R-:W-:-:S07]  /*331a0*/  IMAD.MOV.U32 R15, RZ, RZ, -0x1 ;  /* 0xffffffffff0f7424 */ /* 0x000fce00078e00ff */
[----:B------:R-:W-:Y:S05]  /*331b0*/  WARPSYNC.COLLECTIVE R15, `(.L_x_1549) ;  /* 0x000000000f087348 */ /* 0x000fea0003c00000 */
[----:B------:R0:W1:Y:S02]  /*331c0*/  SHFL.IDX P6, R14, R13, R12, R11 ;  /* 0x0000000c0d0e7389 */ /* 0x00006400000c000b */
[----:B01----:R-:W-:Y:S01]  /*331d0*/  ENDCOLLECTIVE ;  /* 0x000000000000791b */ /* 0x003fe20003800000 */
.L_x_1549:
[----:B------:R-:W-:Y:S05]  /*331e0*/  BSYNC B0 ;  /* 0x0000000000007941 */ /* 0x000fea0003800000 */
.L_x_1548:
[----:B------:R1:W-:Y:S01]  /*331f0*/  STL [R1+0x44], R14 ;  /* 0x0000440e01007387 */ /* 0x0003e20000100800 */
[----:B------:R-:W-:Y:S05]  /*33200*/  BRA `(.L_x_1550) ;  /* 0xfffffda000047947 */ /* 0x000fea000383ffff */
.L_x_1280:
[----:B------:R-:W-:Y:S01]  /*33210*/  BSSY B1, `(.L_x_1551) ;  /* 0x0000008000017945 */ /* 0x000fe20003800000 */
[----:B------:R-:W-:Y:S02]  /*33220*/  IMAD.MOV.U32 R13, RZ, RZ, R5 ;  /* 0x000000ffff0d7224 */ /* 0x000fe400078e0005 */
[----:B------:R-:W-:Y:S02]  /*33230*/  IMAD.MOV.U32 R12, RZ, RZ, RZ ;  /* 0x000000ffff0c7224 */ /* 0x000fe400078e00ff */
[----:B------:R-:W-:Y:S02]  /*33240*/  IMAD.MOV.U32 R11, RZ, RZ, 0x1c1f ;  /* 0x00001c1fff0b7424 */ /* 0x000fe400078e00ff */
[----:B01----:R-:W-:-:S07]  /*33250*/  IMAD.MOV.U32 R15, RZ, RZ, -0x1 ;  /* 0xffffffffff0f7424 */ /* 0x003fce00078e00ff */
[----:B-----5:R-:W-:Y:S05]  /*33260*/  WARPSYNC.COLLECTIVE R15, `(.L_x_1552) ;  /* 0x000000000f087348 */ /* 0x020fea0003c00000 */
[----:B------:R0:W1:Y:S02]  /*33270*/  SHFL.IDX P6, R14, R13, R12, R11 ;  /* 0x0000000c0d0e7389 */ /* 0x00006400000c000b */
[----:B01---5:R-:W-:Y:S01]  /*33280*/  ENDCOLLECTIVE ;  /* 0x000000000000791b */ /* 0x023fe20003800000 */
.L_x_1552:
[----:B------:R-:W-:Y:S05]  /*33290*/  BSYNC B1 ;  /* 0x0000000000017941 */ /* 0x000fea0003800000 */
.L_x_1551:
[----:B------:R-:W-:Y:S05]  /*332a0*/  BRA `(.L_x_1553) ;  /* 0xfffffdac00387947 */ /* 0x000fea000383ffff */
.L_x_1281:
        /* <DEDUP_REMOVED lines=8> */
.L_x_1555:
[----:B------:R-:W-:Y:S05]  /*33330*/  BSYNC B1 ;  /* 0x0000000000017941 */ /* 0x000fea0003800000 */
.L_x_1554:
[----:B------:R-:W-:Y:S05]  /*33340*/  BRA `(.L_x_1556) ;  /* 0xfffffdac00187947 */ /* 0x000fea000383ffff */
.L_x_1282:
        /* <DEDUP_REMOVED lines=8> */
.L_x_1558:
[----:B------:R-:W-:Y:S05]  /*333d0*/  BSYNC B1 ;  /* 0x0000000000017941 */ /* 0x000fea0003800000 */
.L_x_1557:
[----:B------:R-:W-:Y:S05]  /*333e0*/  BRA `(.L_x_1559) ;  /* 0xfffffda800f87947 */ /* 0x000fea000383ffff */
.L_x_1283:
        /* <DEDUP_REMOVED lines=8> */
.L_x_1561:
[----:B------:R-:W-:Y:S05]  /*33470*/  BSYNC B1 ;  /* 0x0000000000017941 */ /* 0x000fea0003800000 */
.L_x_1560:
[----:B------:R-:W-:Y:S05]  /*33480*/  BRA `(.L_x_1562) ;  /* 0xfffffda800d87947 */ /* 0x000fea000383ffff */
.L_x_1284:
[----:B------:R-:W-:Y:S01]  /*33490*/  BSSY B1, `(.L_x_1563) ;  /* 0x0000008000017945 */ /* 0x000fe20003800000 */
[----:B------:R-:W-:Y:S02]  /*334a0*/  IMAD.MOV.U32 R13, RZ, RZ, R5 ;  /* 0x000000ffff0d7224 */ /* 0x000fe400078e0005 */
[----:B------:R-:W-:Y:S02]  /*334b0*/  IMAD.MOV.U32 R12, RZ, RZ, 0x1 ;  /* 0x00000001ff0c7424 */ /* 0x000fe400078e00ff */
[----:B------:R-:W-:Y:S02]  /*334c0*/  IMAD.MOV.U32 R11, RZ, RZ, 0x1c1f ;  /* 0x00001c1fff0b7424 */ /* 0x000fe400078e00ff */
[----:B01----:R-:W-:-:S07]  /*334d0*/  IMAD.MOV.U32 R15, RZ, RZ, -0x1 ;  /* 0xffffffffff0f7424 */ /* 0x003fce00078e00ff */
[----:B-----5:R-:W-:Y:S05]  /*334e0*/  WARPSYNC.COLLECTIVE R15, `(.L_x_1564) ;  /* 0x000000000f087348 */ /* 0x020fea0003c00000 */
[----:B------:R0:W1:Y:S02]  /*334f0*/  SHFL.IDX P6, R14, R13, R12, R11 ;  /* 0x0000000c0d0e7389 */ /* 0x00006400000c000b */
[----:B01---5:R-:W-:Y:S01]  /*33500*/  ENDCOLLECTIVE ;  /* 0x000000000000791b */ /* 0x023fe20003800000 */
.L_x_1564:
[----:B------:R-:W-:Y:S05]  /*33510*/  BSYNC B1 ;  /* 0x0000000000017941 */ /* 0x000fea0003800000 */
.L_x_1563:
[----:B------:R-:W-:Y:S05]  /*33520*/  BRA `(.L_x_1565) ;  /* 0xfffffda800b87947 */ /* 0x000fea000383ffff */
.L_x_1285:
        /* <DEDUP_REMOVED lines=8> */
.L_x_1567:
[----:B------:R-:W-:Y:S05]  /*335b0*/  BSYNC B1 ;  /* 0x0000000000017941 */ /* 0x000fea0003800000 */
.L_x_1566:
[----:B------:R-:W-:Y:S05]  /*335c0*/  BRA `(.L_x_1568) ;  /* 0xfffffda800987947 */ /* 0x000fea000383ffff */
.L_x_1286:
        /* <DEDUP_REMOVED lines=8> */
.L_x_1570:
[----:B------:R-:W-:Y:S05]  /*33650*/  BSYNC B1 ;  /* 0x0000000000017941 */ /* 0x000fea0003800000 */
.L_x_1569:
[----:B------:R-:W-:Y:S05]  /*33660*/  BRA `(.L_x_1571) ;  /* 0xfffffda800787947 */ /* 0x000fea000383ffff */
.L_x_1287:
        /* <DEDUP_REMOVED lines=8> */
.L_x_1573:
[----:B------:R-:W-:Y:S05]  /*336f0*/  BSYNC B1 ;  /* 0x0000000000017941 */ /* 0x000fea0003800000 */
.L_x_1572:
[----:B------:R-:W-:Y:S05]  /*33700*/  BRA `(.L_x_1574) ;  /* 0xfffffda800587947 */ /* 0x000fea000383ffff */
.L_x_1289:
[----:B--2---:R2:W3:Y:S02]  /*33710*/  SYNCS.PHASECHK.TRANS64.TRYWAIT P2, [R18+URZ+0x2e800], R5 ;  /* 0x02e80005120075a7 */ /* 0x0044e4000804017f */
[----:B---3--:R-:W-:Y:S05]  /*33720*/  @!P2 NANOSLEEP.SYNCS 0x989680 ;  /* 0x009896800000a95d */ /* 0x008fea0003900000 */
[----:B------:R-:W3:Y:S02]  /*33730*/  @!P2 SYNCS.PHASECHK.TRANS64 P2, [R18+URZ+0x2e800], R5 ;  /* 0x02e800051200a5a7 */ /* 0x000ee4000804007f */
[----:B---3--:R-:W-:Y:S05]  /*33740*/  @!P2 BRA `(.L_x_1289) ;  /* 0xfffffffc00f0a947 */ /* 0x008fea000383ffff */
[----:B------:R-:W-:Y:S05]  /*33750*/  BRA `(.L_x_1575) ;  /* 0xfffffda800947947 */ /* 0x000fea000383ffff */
.L_x_1297:
[----:B------:R-:W-:Y:S01]  /*33760*/  BSSY B1, `(.L_x_1576) ;  /* 0x0000008000017945 */ /* 0x000fe20003800000 */
[----:B------:R-:W-:Y:S02]  /*33770*/  IMAD.MOV.U32 R13, RZ, RZ, R5 ;  /* 0x000000ffff0d7224 */ /* 0x000fe400078e0005 */
[----:B------:R-:W-:Y:S02]  /*33780*/  IMAD.MOV.U32 R12, RZ, RZ, RZ ;  /* 0x000000ffff0c7224 */ /* 0x000fe400078e00ff */
[----:B------:R-:W-:Y:S02]  /*33790*/  IMAD.MOV.U32 R11, RZ, RZ, 0x1c1f ;  /* 0x00001c1fff0b7424 */ /* 0x000fe400078e00ff */
[----:B------:R-:W-:-:S07]  /*337a0*/  IMAD.MOV.U32 R15, RZ, RZ, -0x1 ;  /* 0xffffffffff0f7424 */ /* 0x000fce00078e00ff */
[----:B-----5:R-:W-:Y:S05]  /*337b0*/  WARPSYNC.COLLECTIVE R15, `(.L_x_1577) ;  /* 0x000000000f087348 */ /* 0x020fea0003c00000 */
[----:B------:R0:W1:Y:S02]  /*337c0*/  SHFL.IDX P6, R14, R13, R12, R11 ;  /* 0x0000000c0d0e7389 */ /* 0x00006400000c000b */
[----:B01---5:R-:W-:Y:S01]  /*337d0*/  ENDCOLLECTIVE ;  /* 0x000000000000791b */ /* 0x023fe20003800000 */
.L_x_1577:
[----:B------:R-:W-:Y:S05]  /*337e0*/  BSYNC B1 ;  /* 0x0000000000017941 */ /* 0x000fea0003800000 */
.L_x_1576:
[----:B------:R-:W-:Y:S05]  /*337f0*/  BRA `(.L_x_1578) ;  /* 0xfffffdcc00347947 */ /* 0x000fea000383ffff */
.L_x_1298:
        /* <DEDUP_REMOVED lines=8> */
.L_x_1580:
[----:B------:R-:W-:Y:S05]  /*33880*/  BSYNC B1 ;  /* 0x0000000000017941 */ /* 0x000fea0003800000 */
.L_x_1579:
[----:B------:R-:W-:Y:S05]  /*33890*/  BRA `(.L_x_1581) ;  /* 0xfffffdcc00147947 */ /* 0x000fea000383ffff */
.L_x_1299:
        /* <DEDUP_REMOVED lines=8> */
.L_x_1583:
[----:B------:R-:W-:Y:S05]  /*33920*/  BSYNC B1 ;  /* 0x0000000000017941 */ /* 0x000fea0003800000 */
.L_x_1582:
[----:B------:R-:W-:Y:S05]  /*33930*/  BRA `(.L_x_1584) ;  /* 0xfffffdc800f47947 */ /* 0x000fea000383ffff */
.L_x_1300:
        /* <DEDUP_REMOVED lines=8> */
.L_x_1586:
[----:B------:R-:W-:Y:S05]  /*339c0*/  BSYNC B1 ;  /* 0x0000000000017941 */ /* 0x000fea0003800000 */
.L_x_1585:
[----:B------:R-:W-:Y:S05]  /*339d0*/  BRA `(.L_x_1587) ;  /* 0xfffffdc800d47947 */ /* 0x000fea000383ffff */
.L_x_1301:
[----:B------:R-:W-:Y:S01]  /*339e0*/  BSSY B1, `(.L_x_1588) ;  /* 0x0000008000017945 */ /* 0x000fe20003800000 */
[----:B------:R-:W-:Y:S02]  /*339f0*/  IMAD.MOV.U32 R13, RZ, RZ, R5 ;  /* 0x000000ffff0d7224 */ /* 0x000fe400078e0005 */
[----:B------:R-:W-:Y:S02]  /*33a00*/  IMAD.MOV.U32 R12, RZ, RZ, 0x1 ;  /* 0x00000001ff0c7424 */ /* 0x000fe400078e00ff */
[----:B------:R-:W-:Y:S02]  /*33a10*/  IMAD.MOV.U32 R11, RZ, RZ, 0x1c1f ;  /* 0x00001c1fff0b7424 */ /* 0x000fe400078e00ff */
[----:B------:R-:W-:-:S07]  /*33a20*/  IMAD.MOV.U32 R15, RZ, RZ, -0x1 ;  /* 0xffffffffff0f7424 */ /* 0x000fce00078e00ff */
[----:B-----5:R-:W-:Y:S05]  /*33a30*/  WARPSYNC.COLLECTIVE R15, `(.L_x_1589) ;  /* 0x000000000f087348 */ /* 0x020fea0003c00000 */
[----:B------:R0:W1:Y:S02]  /*33a40*/  SHFL.IDX P6, R14, R13, R12, R11 ;  /* 0x0000000c0d0e7389 */ /* 0x00006400000c000b */
[----:B01---5:R-:W-:Y:S01]  /*33a50*/  ENDCOLLECTIVE ;  /* 0x000000000000791b */ /* 0x023fe20003800000 */
.L_x_1589:
[----:B------:R-:W-:Y:S05]  /*33a60*/  BSYNC B1 ;  /* 0x0000000000017941 */ /* 0x000fea0003800000 */
.L_x_1588:
[----:B------:R-:W-:Y:S05]  /*33a70*/  BRA `(.L_x_1590) ;  /* 0xfffffdc800b47947 */ /* 0x000fea000383ffff */
.L_x_1302:
        /* <DEDUP_REMOVED lines=8> */
.L_x_1592:
[----:B------:R-:W-:Y:S05]  /*33b00*/  BSYNC B1 ;  /* 0x0000000000017941 */ /* 0x000fea0003800000 */
.L_x_1591:
[----:B------:R-:W-:Y:S05]  /*33b10*/  BRA `(.L_x_1593) ;  /* 0xfffffdc800947947 */ /* 0x000fea000383ffff */
.L_x_1303:
        /* <DEDUP_REMOVED lines=8> */
.L_x_1595:
[----:B------:R-:W-:Y:S05]  /*33ba0*/  BSYNC B1 ;  /* 0x0000000000017941 */ /* 0x000fea0003800000 */
.L_x_1594:
[----:B------:R-:W-:Y:S05]  /*33bb0*/  BRA `(.L_x_1596) ;  /* 0xfffffdc800747947 */ /* 0x000fea000383ffff */
.L_x_1304:
        /* <DEDUP_REMOVED lines=8> */
.L_x_1598:
[----:B------:R-:W-:Y:S05]  /*33c40*/  BSYNC B1 ;  /* 0x0000000000017941 */ /* 0x000fea0003800000 */
.L_x_1597:
[----:B------:R-:W-:Y:S05]  /*33c50*/  BRA `(.L_x_1599) ;  /* 0xfffffdc800547947 */ /* 0x000fea000383ffff */
.L_x_1306:
[----:B0-----:R0:W1:Y:S02]  /*33c60*/  SYNCS.PHASECHK.TRANS64.TRYWAIT P1, [R18+URZ+0x2e800], R3 ;  /* 0x02e80003120075a7 */ /* 0x001064000802017f */
[----:B-1----:R-:W-:Y:S05]  /*33c70*/  @!P1 NANOSLEEP.SYNCS 0x989680 ;  /* 0x009896800000995d */ /* 0x002fea0003900000 */
[----:B------:R-:W1:Y:S02]  /*33c80*/  @!P1 SYNCS.PHASECHK.TRANS64 P1, [R18+URZ+0x2e800], R3 ;  /* 0x02e80003120095a7 */ /* 0x000e64000802007f */
[----:B-1----:R-:W-:Y:S05]  /*33c90*/  @!P1 BRA `(.L_x_1306) ;  /* 0xfffffffc00f09947 */ /* 0x002fea000383ffff */
[----:B------:R-:W-:Y:S05]  /*33ca0*/  BRA `(.L_x_1600) ;  /* 0xfffffdc800747947 */ /* 0x000fea000383ffff */
.L_x_1312:
[----:B--2---:R2:W3:Y:S02]  /*33cb0*/  SYNCS.PHASECHK.TRANS64.TRYWAIT P1, [R0+URZ+0x2e830], R5 ;  /* 0x02e83005000075a7 */ /* 0x0044e4000802017f */
[----:B---3--:R-:W-:Y:S05]  /*33cc0*/  @!P1 NANOSLEEP.SYNCS 0x989680 ;  /* 0x009896800000995d */ /* 0x008fea0003900000 */
[----:B------:R-:W3:Y:S02]  /*33cd0*/  @!P1 SYNCS.PHASECHK.TRANS64 P1, [R0+URZ+0x2e830], R5 ;  /* 0x02e83005000095a7 */ /* 0x000ee4000802007f */
[----:B---3--:R-:W-:Y:S05]  /*33ce0*/  @!P1 BRA `(.L_x_1312) ;  /* 0xfffffffc00f09947 */ /* 0x008fea000383ffff */
[----:B------:R-:W-:Y:S05]  /*33cf0*/  BRA `(.L_x_1311) ;  /* 0xfffffde800ec7947 */ /* 0x000fea000383ffff */
.L_x_1330:
[----:B-1----:R1:W2:Y:S02]  /*33d00*/  SYNCS.PHASECHK.TRANS64.TRYWAIT P3, [R15+URZ+0x2e830], R14 ;  /* 0x02e8300e0f0075a7 */ /* 0x0022a4000806017f */
[----:B--2---:R-:W-:Y:S05]  /*33d10*/  @!P3 NANOSLEEP.SYNCS 0x989680 ;  /* 0x009896800000b95d */ /* 0x004fea0003900000 */
[----:B------:R-:W2:Y:S02]  /*33d20*/  @!P3 SYNCS.PHASECHK.TRANS64 P3, [R15+URZ+0x2e830], R14 ;  /* 0x02e8300e0f00b5a7 */ /* 0x000ea4000806007f */
[----:B--2---:R-:W-:Y:S05]  /*33d30*/  @!P3 BRA `(.L_x_1330) ;  /* 0xfffffffc00f0b947 */ /* 0x004fea000383ffff */
[----:B------:R-:W-:Y:S05]  /*33d40*/  BRA `(.L_x_1329) ;  /* 0xfffffe4400447947 */ /* 0x000fea000383ffff */
.L_x_1334:
[----:B-1----:R1:W2:Y:S02]  /*33d50*/  SYNCS.PHASECHK.TRANS64.TRYWAIT P2, [R15+URZ+0x2e850], R14 ;  /* 0x02e8500e0f0075a7 */ /* 0x0022a4000804017f */
[----:B--2---:R-:W-:Y:S05]  /*33d60*/  @!P2 NANOSLEEP.SYNCS 0x989680 ;  /* 0x009896800000a95d */ /* 0x004fea0003900000 */
[----:B------:R-:W2:Y:S02]  /*33d70*/  @!P2 SYNCS.PHASECHK.TRANS64 P2, [R15+URZ+0x2e850], R14 ;  /* 0x02e8500e0f00a5a7 */ /* 0x000ea4000804007f */
[----:B--2---:R-:W-:Y:S05]  /*33d80*/  @!P2 BRA `(.L_x_1334) ;  /* 0xfffffffc00f0a947 */ /* 0x004fea000383ffff */
[----:B------:R-:W-:Y:S05]  /*33d90*/  BRA `(.L_x_1331) ;  /* 0xfffffe5800647947 */ /* 0x000fea000383ffff */
.L_x_1354:
[----:B---3--:R3:W4:Y:S02]  /*33da0*/  SYNCS.PHASECHK.TRANS64.TRYWAIT P3, [R0+URZ+0x2e830], R3 ;  /* 0x02e83003000075a7 */ /* 0x008724000806017f */
[----:B----4-:R-:W-:Y:S05]  /*33db0*/  @!P3 NANOSLEEP.SYNCS 0x989680 ;  /* 0x009896800000b95d */ /* 0x010fea0003900000 */
[----:B------:R-:W4:Y:S02]  /*33dc0*/  @!P3 SYNCS.PHASECHK.TRANS64 P3, [R0+URZ+0x2e830], R3 ;  /* 0x02e830030000b5a7 */ /* 0x000f24000806007f */
[----:B----4-:R-:W-:Y:S05]  /*33dd0*/  @!P3 BRA `(.L_x_1354) ;  /* 0xfffffffc00f0b947 */ /* 0x010fea000383ffff */
[----:B------:R-:W-:Y:S05]  /*33de0*/  BRA `(.L_x_1353) ;  /* 0xfffffeac00887947 */ /* 0x000fea000383ffff */
.L_x_1358:
[----:B-1----:R1:W2:Y:S02]  /*33df0*/  SYNCS.PHASECHK.TRANS64.TRYWAIT P2, [R3+URZ+0x2e850], R0 ;  /* 0x02e85000030075a7 */ /* 0x0022a4000804017f */
[----:B--2---:R-:W-:Y:S05]  /*33e00*/  @!P2 NANOSLEEP.SYNCS 0x989680 ;  /* 0x009896800000a95d */ /* 0x004fea0003900000 */
[----:B------:R-:W2:Y:S02]  /*33e10*/  @!P2 SYNCS.PHASECHK.TRANS64 P2, [R3+URZ+0x2e850], R0 ;  /* 0x02e850000300a5a7 */ /* 0x000ea4000804007f */
[----:B--2---:R-:W-:Y:S05]  /*33e20*/  @!P2 BRA `(.L_x_1358) ;  /* 0xfffffffc00f0a947 */ /* 0x004fea000383ffff */
[----:B------:R-:W-:Y:S05]  /*33e30*/  BRA `(.L_x_1355) ;  /* 0xfffffec000987947 */ /* 0x000fea000383ffff */
.L_x_1366:
[----:B--2---:R2:W3:Y:S02]  /*33e40*/  SYNCS.PHASECHK.TRANS64.TRYWAIT P3, [R3+URZ+0x2e830], R0 ;  /* 0x02e83000030075a7 */ /* 0x0044e4000806017f */
[----:B---3--:R-:W-:Y:S05]  /*33e50*/  @!P3 NANOSLEEP.SYNCS 0x989680 ;  /* 0x009896800000b95d */ /* 0x008fea0003900000 */
[----:B------:R-:W3:Y:S02]  /*33e60*/  @!P3 SYNCS.PHASECHK.TRANS64 P3, [R3+URZ+0x2e830], R0 ;  /* 0x02e830000300b5a7 */ /* 0x000ee4000806007f */
[----:B---3--:R-:W-:Y:S05]  /*33e70*/  @!P3 BRA `(.L_x_1366) ;  /* 0xfffffffc00f0b947 */ /* 0x008fea000383ffff */
[----:B------:R-:W-:Y:S05]  /*33e80*/  BRA `(.L_x_1365) ;  /* 0xfffffeec007c7947 */ /* 0x000fea000383ffff */
.L_x_1370:
[----:B-1----:R1:W2:Y:S02]  /*33e90*/  SYNCS.PHASECHK.TRANS64.TRYWAIT P2, [R3+URZ+0x2e850], R0 ;  /* 0x02e85000030075a7 */ /* 0x0022a4000804017f */
[----:B--2---:R-:W-:Y:S05]  /*33ea0*/  @!P2 NANOSLEEP.SYNCS 0x989680 ;  /* 0x009896800000a95d */ /* 0x004fea0003900000 */
[----:B------:R-:W2:Y:S02]  /*33eb0*/  @!P2 SYNCS.PHASECHK.TRANS64 P2, [R3+URZ+0x2e850], R0 ;  /* 0x02e850000300a5a7 */ /* 0x000ea4000804007f */
[----:B--2---:R-:W-:Y:S05]  /*33ec0*/  @!P2 BRA `(.L_x_1370) ;  /* 0xfffffffc00f0a947 */ /* 0x004fea000383ffff */
[----:B------:R-:W-:Y:S05]  /*33ed0*/  BRA `(.L_x_1367) ;  /* 0xffffff0000987947 */ /* 0x000fea000383ffff */
.L_x_1384:
[----:B--2---:R2:W3:Y:S02]  /*33ee0*/  SYNCS.PHASECHK.TRANS64.TRYWAIT P1, [R13+URZ+0x2e850], R4 ;  /* 0x02e850040d0075a7 */ /* 0x0044e4000802017f */
[----:B---3--:R-:W-:Y:S05]  /*33ef0*/  @!P1 NANOSLEEP.SYNCS 0x989680 ;  /* 0x009896800000995d */ /* 0x008fea0003900000 */
[----:B------:R-:W3:Y:S02]  /*33f00*/  @!P1 SYNCS.PHASECHK.TRANS64 P1, [R13+URZ+0x2e850], R4 ;  /* 0x02e850040d0095a7 */ /* 0x000ee4000802007f */
[----:B---3--:R-:W-:Y:S05]  /*33f10*/  @!P1 BRA `(.L_x_1384) ;  /* 0xfffffffc00f09947 */ /* 0x008fea000383ffff */
[----:B------:R-:W-:Y:S05]  /*33f20*/  BRA `(.L_x_1383) ;  /* 0xffffff5000f87947 */ /* 0x000fea000383ffff */
.L_x_1388:
[----:B------:R-:W-:Y:S01]  /*33f30*/  IMAD.MOV.U32 R12, RZ, RZ, R0 ;  /* 0x000000ffff0c7224 */ /* 0x000fe200078e0000 */
[----:B------:R-:W-:Y:S01]  /*33f40*/  SEL R5, R36, R37, P0 ;  /* 0x0000002524057207 */ /* 0x000fe20000000000 */
[----:B------:R-:W-:Y:S01]  /*33f50*/  IMAD.MOV.U32 R11, RZ, RZ, 0x1c1f ;  /* 0x00001c1fff0b7424 */ /* 0x000fe200078e00ff */
[----:B------:R-:W-:Y:S01]  /*33f60*/  SEL R7, R37, R36, P0 ;  /* 0x0000002425077207 */ /* 0x000fe20000000000 */
[----:B------:R-:W-:Y:S01]  /*33f70*/  IMAD.MOV.U32 R15, RZ, RZ, -0x1 ;  /* 0xffffffffff0f7424 */ /* 0x000fe200078e00ff */
[----:B------:R-:W-:Y:S02]  /*33f80*/  SEL R9, R33, R32, P0 ;  /* 0x0000002021097207 */ /* 0x000fe40000000000 */
[----:B------:R-:W-:-:S07]  /*33f90*/  SEL R21, R32, R33, P0 ;  /* 0x0000002120157207 */ /* 0x000fce0000000000 */
[----:B0-----:R-:W-:Y:S05]  /*33fa0*/  WARPSYNC.COLLECTIVE R15, `(.L_x_1601) ;  /* 0x000000000f087348 */ /* 0x001fea0003c00000 */
[----:B------:R1:W2:Y:S02]  /*33fb0*/  SHFL.IDX P6, R14, R13, R12, R11 ;  /* 0x0000000c0d0e7389 */ /* 0x0002a400000c000b */
[----:B012---:R-:W-:Y:S01]  /*33fc0*/  ENDCOLLECTIVE ;  /* 0x000000000000791b */ /* 0x007fe20003800000 */
.L_x_1601:
        /* <DEDUP_REMOVED lines=19> */
.L_x_1602:
        /* <DEDUP_REMOVED lines=19> */
.L_x_1603:
[----:B------:R-:W-:Y:S02]  /*34230*/  SEL R4, R6, R3, P0 ;  /* 0x0000000306047207 */ /* 0x000fe40000000000 */
[----:B------:R-:W-:Y:S01]  /*34240*/  SEL R6, R3, R6, P0 ;  /* 0x0000000603067207 */ /* 0x000fe20000000000 */
[----:B------:R-:W-:Y:S02]  /*34250*/  IMAD.MOV.U32 R13, RZ, RZ, R7 ;  /* 0x000000ffff0d7224 */ /* 0x000fe400078e0007 */
[----:B------:R-:W-:Y:S02]  /*34260*/  IMAD.MOV.U32 R12, RZ, RZ, R2 ;  /* 0x000000ffff0c7224 */ /* 0x000fe400078e0002 */
[----:B------:R-:W-:-:S07]  /*34270*/  IMAD.MOV.U32 R10, RZ, RZ, R14 ;  /* 0x000000ffff0a7224 */ /* 0x000fce00078e000e */
[----:B------:R-:W-:Y:S05]  /*34280*/  WARPSYNC.COLLECTIVE R15, `(.L_x_1604) ;  /* 0x000000000f087348 */ /* 0x000fea0003c00000 */
[----:B------:R0:W1:Y:S02]  /*34290*/  SHFL.IDX P6, R14, R13, R12, R11 ;  /* 0x0000000c0d0e7389 */ /* 0x00006400000c000b */
[----:B01----:R-:W-:Y:S01]  /*342a0*/  ENDCOLLECTIVE ;  /* 0x000000000000791b */ /* 0x003fe20003800000 */
.L_x_1604:
[----:B------:R-:W-:Y:S02]  /*342b0*/  IMAD.MOV.U32 R13, RZ, RZ, R9 ;  /* 0x000000ffff0d7224 */ /* 0x000fe400078e0009 */
[----:B------:R-:W-:Y:S02]  /*342c0*/  IMAD.MOV.U32 R12, RZ, RZ, R0 ;  /* 0x000000ffff0c7224 */ /* 0x000fe400078e0000 */
[----:B------:R-:W-:-:S07]  /*342d0*/  IMAD.MOV.U32 R7, RZ, RZ, R14 ;  /* 0x000000ffff077224 */ /* 0x000fce00078e000e */
[----:B------:R-:W-:Y:S05]  /*342e0*/  WARPSYNC.COLLECTIVE R15, `(.L_x_1605) ;  /* 0x000000000f087348 */ /* 0x000fea0003c00000 */
[----:B------:R0:W1:Y:S02]  /*342f0*/  SHFL.IDX P6, R14, R13, R12, R11 ;  /* 0x0000000c0d0e7389 */ /* 0x00006400000c000b */
[----:B01----:R-:W-:Y:S01]  /*34300*/  ENDCOLLECTIVE ;  /* 0x000000000000791b */ /* 0x003fe20003800000 */
.L_x_1605:
        /* <DEDUP_REMOVED lines=8> */
.L_x_1606:
[----:B------:R-:W-:Y:S02]  /*34390*/  IMAD.MOV.U32 R13, RZ, RZ, R25 ;  /* 0x000000ffff0d7224 */ /* 0x000fe400078e0019 */
[----:B------:R-:W-:Y:S02]  /*343a0*/  IMAD.MOV.U32 R12, RZ, RZ, R0 ;  /* 0x000000ffff0c7224 */ /* 0x000fe400078e0000 */
[----:B------:R-:W-:-:S07]  /*343b0*/  IMAD.MOV.U32 R21, RZ, RZ, R14 ;  /* 0x000000ffff157224 */ /* 0x000fce00078e000e */
[----:B------:R-:W-:Y:S05]  /*343c0*/  WARPSYNC.COLLECTIVE R15, `(.L_x_1607) ;  /* 0x000000000f087348 */ /* 0x000fea0003c00000 */
[----:B------:R0:W1:Y:S02]  /*343d0*/  SHFL.IDX P6, R14, R13, R12, R11 ;  /* 0x0000000c0d0e7389 */ /* 0x00006400000c000b */
[----:B01----:R-:W-:Y:S01]  /*343e0*/  ENDCOLLECTIVE ;  /* 0x000000000000791b */ /* 0x003fe20003800000 */
.L_x_1607:
        /* <DEDUP_REMOVED lines=8> */
.L_x_1608:
[----:B------:R-:W-:Y:S02]  /*34470*/  IMAD.MOV.U32 R13, RZ, RZ, R29 ;  /* 0x000000ffff0d7224 */ /* 0x000fe400078e001d */
[----:B------:R-:W-:Y:S02]  /*34480*/  IMAD.MOV.U32 R12, RZ, RZ, R0 ;  /* 0x000000ffff0c7224 */ /* 0x000fe400078e0000 */
[----:B------:R-:W-:-:S07]  /*34490*/  IMAD.MOV.U32 R27, RZ, RZ, R14 ;  /* 0x000000ffff1b7224 */ /* 0x000fce00078e000e */
[----:B------:R-:W-:Y:S05]  /*344a0*/  WARPSYNC.COLLECTIVE R15, `(.L_x_1609) ;  /* 0x000000000f087348 */ /* 0x000fea0003c00000 */
[----:B------:R0:W1:Y:S02]  /*344b0*/  SHFL.IDX P6, R14, R13, R12, R11 ;  /* 0x0000000c0d0e7389 */ /* 0x00006400000c000b */
[----:B01----:R-:W-:Y:S01]  /*344c0*/  ENDCOLLECTIVE ;  /* 0x000000000000791b */ /* 0x003fe20003800000 */
.L_x_1609:
        /* <DEDUP_REMOVED lines=8> */
.L_x_1610:
[----:B------:R-:W-:Y:S02]  /*34550*/  IMAD.MOV.U32 R13, RZ, RZ, R33 ;  /* 0x000000ffff0d7224 */ /* 0x000fe400078e0021 */
[----:B------:R-:W-:Y:S02]  /*34560*/  IMAD.MOV.U32 R12, RZ, RZ, R0 ;  /* 0x000000ffff0c7224 */ /* 0x000fe400078e0000 */
[----:B------:R-:W-:-:S07]  /*34570*/  IMAD.MOV.U32 R31, RZ, RZ, R14 ;  /* 0x000000ffff1f7224 */ /* 0x000fce00078e000e */
[----:B------:R-:W-:Y:S05]  /*34580*/  WARPSYNC.COLLECTIVE R15, `(.L_x_1611) ;  /* 0x000000000f087348 */ /* 0x000fea0003c00000 */
[----:B------:R0:W1:Y:S02]  /*34590*/  SHFL.IDX P6, R14, R13, R12, R11 ;  /* 0x0000000c0d0e7389 */ /* 0x00006400000c000b */
[----:B01----:R-:W-:Y:S01]  /*345a0*/  ENDCOLLECTIVE ;  /* 0x000000000000791b */ /* 0x003fe20003800000 */
.L_x_1611:
        /* <DEDUP_REMOVED lines=8> */
.L_x_1612:
[----:B------:R-:W-:Y:S02]  /*34630*/  IMAD.MOV.U32 R13, RZ, RZ, R37 ;  /* 0x000000ffff0d7224 */ /* 0x000fe400078e0025 */
[----:B------:R-:W-:Y:S02]  /*34640*/  IMAD.MOV.U32 R12, RZ, RZ, R0 ;  /* 0x000000ffff0c7224 */ /* 0x000fe400078e0000 */
[----:B------:R-:W-:-:S07]  /*34650*/  IMAD.MOV.U32 R35, RZ, RZ, R14 ;  /* 0x000000ffff237224 */ /* 0x000fce00078e000e */
[----:B------:R-:W-:Y:S05]  /*34660*/  WARPSYNC.COLLECTIVE R15, `(.L_x_1613) ;  /* 0x000000000f087348 */ /* 0x000fea0003c00000 */
[----:B------:R0:W1:Y:S02]  /*34670*/  SHFL.IDX P6, R14, R13, R12, R11 ;  /* 0x0000000c0d0e7389 */ /* 0x00006400000c000b */
[----:B01----:R-:W-:Y:S01]  /*34680*/  ENDCOLLECTIVE ;  /* 0x000000000000791b */ /* 0x003fe20003800000 */
.L_x_1613:
        /* <DEDUP_REMOVED lines=8> */
.L_x_1614:
[----:B------:R-:W-:Y:S02]  /*34710*/  IMAD.MOV.U32 R13, RZ, RZ, R41 ;  /* 0x000000ffff0d7224 */ /* 0x000fe400078e0029 */
[----:B------:R-:W-:Y:S02]  /*34720*/  IMAD.MOV.U32 R12, RZ, RZ, R0 ;  /* 0x000000ffff0c7224 */ /* 0x000fe400078e0000 */
[----:B------:R-:W-:-:S07]  /*34730*/  IMAD.MOV.U32 R20, RZ, RZ, R14 ;  /* 0x000000ffff147224 */ /* 0x000fce00078e000e */
[----:B------:R-:W-:Y:S05]  /*34740*/  WARPSYNC.COLLECTIVE R15, `(.L_x_1615) ;  /* 0x000000000f087348 */ /* 0x000fea0003c00000 */
[----:B------:R0:W1:Y:S02]  /*34750*/  SHFL.IDX P6, R14, R13, R12, R11 ;  /* 0x0000000c0d0e7389 */ /* 0x00006400000c000b */
[----:B01----:R-:W-:Y:S01]  /*34760*/  ENDCOLLECTIVE ;  /* 0x000000000000791b */ /* 0x003fe20003800000 */
.L_x_1615:
[----:B------:R-:W-:Y:S02]  /*34770*/  IMAD.MOV.U32 R13, RZ, RZ, R43 ;  /* 0x000000ffff0d7224 */ /* 0x000fe400078e002b */
[----:B------:R-:W-:Y:S02]  /*34780*/  IMAD.MOV.U32 R12, RZ, RZ, R2 ;  /* 0x000000ffff0c7224 */ /* 0x000fe400078e0002 */
[----:B------:R-:W-:-:S07]  /*34790*/  IMAD.MOV.U32 R41, RZ, RZ, R14 ;  /* 0x000000ffff297224 */ /* 0x000fce00078e000e */
[----:B------:R-:W-:Y:S05]  /*347a0*/  WARPSYNC.COLLECTIVE R15, `(.L_x_1616) ;  /* 0x000000000f087348 */ /* 0x000fea0003c00000 */
[----:B------:R0:W1:Y:S02]  /*347b0*/  SHFL.IDX P6, R14, R13, R12, R11 ;  /* 0x0000000c0d0e7389 */ /* 0x00006400000c000b */
[----:B01----:R-:W-:Y:S01]  /*347c0*/  ENDCOLLECTIVE ;  /* 0x000000000000791b */ /* 0x003fe20003800000 */
.L_x_1616:
[----:B------:R-:W-:Y:S02]  /*347d0*/  IMAD.MOV.U32 R13, RZ, RZ, R45 ;  /* 0x000000ffff0d7224 */ /* 0x000fe400078e002d */
[----:B------:R-:W-:Y:S02]  /*347e0*/  IMAD.MOV.U32 R12, RZ, RZ, R0 ;  /* 0x000000ffff0c7224 */ /* 0x000fe400078e0000 */
[----:B------:R-:W-:-:S07]  /*347f0*/  IMAD.MOV.U32 R40, RZ, RZ, R14 ;  /* 0x000000ffff287224 */ /* 0x000fce00078e000e */
[----:B------:R-:W-:Y:S05]  /*34800*/  WARPSYNC.COLLECTIVE R15, `(.L_x_1617) ;  /* 0x000000000f087348 */ /* 0x000fea0003c00000 */
[----:B------:R0:W1:Y:S02]  /*34810*/  SHFL.IDX P6, R14, R13, R12, R11 ;  /* 0x0000000c0d0e7389 */ /* 0x00006400000c000b */
[----:B01----:R-:W-:Y:S01]  /*34820*/  ENDCOLLECTIVE ;  /* 0x000000000000791b */ /* 0x003fe20003800000 */
.L_x_1617:
        /* <DEDUP_REMOVED lines=8> */
.L_x_1618:
[----:B------:R-:W-:Y:S02]  /*348b0*/  IMAD.MOV.U32 R13, RZ, RZ, R49 ;  /* 0x000000ffff0d7224 */ /* 0x000fe400078e0031 */
[----:B------:R-:W-:Y:S02]  /*348c0*/  IMAD.MOV.U32 R12, RZ, RZ, R0 ;  /* 0x000000ffff0c7224 */ /* 0x000fe400078e0000 */
[----:B------:R-:W-:-:S07]  /*348d0*/  IMAD.MOV.U32 R42, RZ, RZ, R14 ;  /* 0x000000ffff2a7224 */ /* 0x000fce00078e000e */
[----:B------:R-:W-:Y:S05]  /*348e0*/  WARPSYNC.COLLECTIVE R15, `(.L_x_1619) ;  /* 0x000000000f087348 */ /* 0x000fea0003c00000 */
[----:B------:R0:W1:Y:S02]  /*348f0*/  SHFL.IDX P6, R14, R13, R12, R11 ;  /* 0x0000000c0d0e7389 */ /* 0x00006400000c000b */
[----:B01----:R-:W-:Y:S01]  /*34900*/  ENDCOLLECTIVE ;  /* 0x000000000000791b */ /* 0x003fe20003800000 */
.L_x_1619:
[----:B------:R-:W-:Y:S02]  /*34910*/  SEL R5, R45, R42, P0 ;  /* 0x0000002a2d057207 */ /* 0x000fe40000000000 */
[----:B------:R-:W-:Y:S01]  /*34920*/  SEL R7, R42, R45, P0 ;  /* 0x0000002d2a077207 */ /* 0x000fe20000000000 */
[----:B------:R-:W-:Y:S02]  /*34930*/  IMAD.MOV.U32 R45, RZ, RZ, RZ ;  /* 0x000000ffff2d7224 */ /* 0x000fe400078e00ff */
[----:B------:R-:W-:Y:S02]  /*34940*/  IMAD.MOV.U32 R13, RZ, RZ, R51 ;  /* 0x000000ffff0d7224 */ /* 0x000fe400078e0033 */
[----:B------:R-:W-:Y:S02]  /*34950*/  IMAD.MOV.U32 R12, RZ, RZ, R2 ;  /* 0x000000ffff0c7224 */ /* 0x000fe400078e0002 */
[----:B------:R-:W-:-:S07]  /*34960*/  IMAD.MOV.U32 R49, RZ, RZ, R14 ;  /* 0x000000ffff317224 */ /* 0x000fce00078e000e */
[----:B------:R-:W-:Y:S05]  /*34970*/  WARPSYNC.COLLECTIVE R15, `(.L_x_1620) ;  /* 0x000000000f087348 */ /* 0x000fea0003c00000 */
[----:B------:R0:W1:Y:S02]  /*34980*/  SHFL.IDX P6, R14, R13, R12, R11 ;  /* 0x0000000c0d0e7389 */ /* 0x00006400000c000b */
[----:B01----:R-:W-:Y:S01]  /*34990*/  ENDCOLLECTIVE ;  /* 0x000000000000791b */ /* 0x003fe20003800000 */
.L_x_1620:
[----:B------:R-:W-:Y:S02]  /*349a0*/  IMAD.MOV.U32 R13, RZ, RZ, R53 ;  /* 0x000000ffff0d7224 */ /* 0x000fe400078e0035 */
[----:B------:R-:W-:Y:S02]  /*349b0*/  IMAD.MOV.U32 R12, RZ, RZ, R0 ;  /* 0x000000ffff0c7224 */ /* 0x000fe400078e0000 */
[----:B------:R-:W-:-:S07]  /*349c0*/  IMAD.MOV.U32 R44, RZ, RZ, R14 ;  /* 0x000000ffff2c7224 */ /* 0x000fce00078e000e */
[----:B------:R-:W-:Y:S05]  /*349d0*/  WARPSYNC.COLLECTIVE R15, `(.L_x_1621) ;  /* 0x000000000f087348 */ /* 0x000fea0003c00000 */
[----:B------:R0:W1:Y:S02]  /*349e0*/  SHFL.IDX P6, R14, R13, R12, R11 ;  /* 0x0000000c0d0e7389 */ /* 0x00006400000c000b */
[----:B01----:R-:W-:Y:S01]  /*349f0*/  ENDCOLLECTIVE ;  /* 0x000000000000791b */ /* 0x003fe20003800000 */
.L_x_1621:
[----:B------:R-:W-:Y:S01]  /*34a00*/  SEL R9, R49, R44, P0 ;  /* 0x0000002c31097207 */ /* 0x000fe20000000000 */
[----:B------:R-:W-:Y:S02]  /*34a10*/  IMAD.MOV.U32 R13, RZ, RZ, R55 ;  /* 0x000000ffff0d7224 */ /* 0x000fe400078e0037 */
[----:B------:R-:W-:Y:S02]  /*34a20*/  IMAD.MOV.U32 R12, RZ, RZ, R2 ;  /* 0x000000ffff0c7224 */ /* 0x000fe400078e0002 */
[----:B------:R-:W-:-:S07]  /*34a30*/  IMAD.MOV.U32 R53, RZ, RZ, R14 ;  /* 0x000000ffff357224 */ /* 0x000fce00078e000e */
[----:B------:R-:W-:Y:S05]  /*34a40*/  WARPSYNC.COLLECTIVE R15, `(.L_x_1622) ;  /* 0x000000000f087348 */ /* 0x000fea0003c00000 */
[----:B------:R0:W1:Y:S02]  /*34a50*/  SHFL.IDX P6, R14, R13, R12, R11 ;  /* 0x0000000c0d0e7389 */ /* 0x00006400000c000b */
[----:B01----:R-:W-:Y:S01]  /*34a60*/  ENDCOLLECTIVE ;  /* 0x000000000000791b */ /* 0x003fe20003800000 */
.L_x_1622:
[----:B------:R-:W-:Y:S02]  /*34a70*/  IMAD.MOV.U32 R13, RZ, RZ, R57 ;  /* 0x000000ffff0d7224 */ /* 0x000fe400078e0039 */
[----:B------:R-:W-:Y:S02]  /*34a80*/  IMAD.MOV.U32 R12, RZ, RZ, R0 ;  /* 0x000000ffff0c7224 */ /* 0x000fe400078e0000 */
[----:B------:R-:W-:-:S07]  /*34a90*/  IMAD.MOV.U32 R46, RZ, RZ, R14 ;  /* 0x000000ffff2e7224 */ /* 0x000fce00078e000e */
[----:B------:R-:W-:Y:S05]  /*34aa0*/  WARPSYNC.COLLECTIVE R15, `(.L_x_1623) ;  /* 0x000000000f087348 */ /* 0x000fea0003c00000 */
[----:B------:R0:W1:Y:S02]  /*34ab0*/  SHFL.IDX P6, R14, R13, R12, R11 ;  /* 0x0000000c0d0e7389 */ /* 0x00006400000c000b */
[----:B01----:R-:W-:Y:S01]  /*34ac0*/  ENDCOLLECTIVE ;  /* 0x000000000000791b */ /* 0x003fe20003800000 */
.L_x_1623:
        /* <DEDUP_REMOVED lines=8> */
.L_x_1624:
[----:B------:R-:W-:Y:S02]  /*34b50*/  IMAD.MOV.U32 R13, RZ, RZ, R61 ;  /* 0x000000ffff0d7224 */ /* 0x000fe400078e003d */
[----:B------:R-:W-:Y:S02]  /*34b60*/  IMAD.MOV.U32 R12, RZ, RZ, R0 ;  /* 0x000000ffff0c7224 */ /* 0x000fe400078e0000 */
[----:B------:R-:W-:-:S07]  /*34b70*/  IMAD.MOV.U32 R48, RZ, RZ, R14 ;  /* 0x000000ffff307224 */ /* 0x000fce00078e000e */
[----:B------:R-:W-:Y:S05]  /*34b80*/  WARPSYNC.COLLECTIVE R15, `(.L_x_1625) ;  /* 0x000000000f087348 */ /* 0x000fea0003c00000 */
[----:B------:R0:W1:Y:S02]  /*34b90*/  SHFL.IDX P6, R14, R13, R12, R11 ;  /* 0x0000000c0d0e7389 */ /* 0x00006400000c000b */
[----:B01----:R-:W-:Y:S01]  /*34ba0*/  ENDCOLLECTIVE ;  /* 0x000000000000791b */ /* 0x003fe20003800000 */
.L_x_1625:
        /* <DEDUP_REMOVED lines=8> */
.L_x_1626:
[----:B------:R-:W-:Y:S02]  /*34c30*/  IMAD.MOV.U32 R13, RZ, RZ, R65 ;  /* 0x000000ffff0d7224 */ /* 0x000fe400078e0041 */
[----:B------:R-:W-:Y:S02]  /*34c40*/  IMAD.MOV.U32 R12, RZ, RZ, R0 ;  /* 0x000000ffff0c7224 */ /* 0x000fe400078e0000 */
[----:B------:R-:W-:-:S07]  /*34c50*/  IMAD.MOV.U32 R50, RZ, RZ, R14 ;  /* 0x000000ffff327224 */ /* 0x000fce00078e000e */
[----:B------:R-:W-:Y:S05]  /*34c60*/  WARPSYNC.COLLECTIVE R15, `(.L_x_1627) ;  /* 0x000000000f087348 */ /* 0x000fea0003c00000 */
[----:B------:R0:W1:Y:S02]  /*34c70*/  SHFL.IDX P6, R14, R13, R12, R11 ;  /* 0x0000000c0d0e7389 */ /* 0x00006400000c000b */
[----:B01----:R-:W-:Y:S01]  /*34c80*/  ENDCOLLECTIVE ;  /* 0x000000000000791b */ /* 0x003fe20003800000 */
.L_x_1627:
        /* <DEDUP_REMOVED lines=8> */
.L_x_1628:
[----:B------:R-:W-:Y:S02]  /*34d10*/  IMAD.MOV.U32 R13, RZ, RZ, R69 ;  /* 0x000000ffff0d7224 */ /* 0x000fe400078e0045 */
[----:B------:R-:W-:Y:S02]  /*34d20*/  IMAD.MOV.U32 R12, RZ, RZ, R0 ;  /* 0x000000ffff0c7224 */ /* 0x000fe400078e0000 */
[----:B------:R-:W-:-:S07]  /*34d30*/  IMAD.MOV.U32 R52, RZ, RZ, R14 ;  /* 0x000000ffff347224 */ /* 0x000fce00078e000e */
[----:B------:R-:W-:Y:S05]  /*34d40*/  WARPSYNC.COLLECTIVE R15, `(.L_x_1629) ;  /* 0x000000000f087348 */ /* 0x000fea0003c00000 */
[----:B------:R0:W1:Y:S02]  /*34d50*/  SHFL.IDX P6, R14, R13, R12, R11 ;  /* 0x0000000c0d0e7389 */ /* 0x00006400000c000b */
[----:B01----:R-:W-:Y:S01]  /*34d60*/  ENDCOLLECTIVE ;  /* 0x000000000000791b */ /* 0x003fe20003800000 */
.L_x_1629:
[----:B------:R-:W-:Y:S01]  /*34d70*/  SEL R39, R52, R65, P0 ;  /* 0x0000004134277207 */ /* 0x000fe20000000000 */
[----:B------:R-:W-:Y:S02]  /*34d80*/  IMAD.MOV.U32 R13, RZ, RZ, R75 ;  /* 0x000000ffff0d7224 */ /* 0x000fe400078e004b */
[----:B------:R-:W-:Y:S02]  /*34d90*/  IMAD.MOV.U32 R12, RZ, RZ, R2 ;  /* 0x000000ffff0c7224 */ /* 0x000fe400078e0002 */
[----:B------:R-:W-:-:S07]  /*34da0*/  IMAD.MOV.U32 R69, RZ, RZ, R14 ;  /* 0x000000ffff457224 */ /* 0x000fce00078e000e */
[----:B------:R-:W-:Y:S05]  /*34db0*/  WARPSYNC.COLLECTIVE R15, `(.L_x_1630) ;  /* 0x000000000f087348 */ /* 0x000fea0003c00000 */
[----:B------:R0:W1:Y:S02]  /*34dc0*/  SHFL.IDX P6, R14, R13, R12, R11 ;  /* 0x0000000c0d0e7389 */ /* 0x00006400000c000b */
[----:B01----:R-:W-:Y:S01]  /*34dd0*/  ENDCOLLECTIVE ;  /* 0x000000000000791b */ /* 0x003fe20003800000 */
.L_x_1630:
[----:B------:R-:W-:Y:S02]  /*34de0*/  IMAD.MOV.U32 R13, RZ, RZ, R77 ;  /* 0x000000ffff0d7224 */ /* 0x000fe400078e004d */
[----:B------:R-:W-:Y:S02]  /*34df0*/  IMAD.MOV.U32 R12, RZ, RZ, R0 ;  /* 0x000000ffff0c7224 */ /* 0x000fe400078e0000 */
[----:B------:R-:W-:-:S07]  /*34e00*/  IMAD.MOV.U32 R54, RZ, RZ, R14 ;  /* 0x000000ffff367224 */ /* 0x000fce00078e000e */
[----:B------:R-:W-:Y:S05]  /*34e10*/  WARPSYNC.COLLECTIVE R15, `(.L_x_1631) ;  /* 0x000000000f087348 */ /* 0x000fea0003c00000 */
[----:B------:R0:W1:Y:S02]  /*34e20*/  SHFL.IDX P6, R14, R13, R12, R11 ;  /* 0x0000000c0d0e7389 */ /* 0x00006400000c000b */
[----:B01----:R-:W-:Y:S01]  /*34e30*/  ENDCOLLECTIVE ;  /* 0x000000000000791b */ /* 0x003fe20003800000 */
.L_x_1631:
[----:B------:R-:W-:Y:S02]  /*34e40*/  IMAD.MOV.U32 R13, RZ, RZ, R79 ;  /* 0x000000ffff0d7224 */ /* 0x000fe400078e004f */
[----:B------:R-:W-:Y:S02]  /*34e50*/  IMAD.MOV.U32 R12, RZ, RZ, R2 ;  /* 0x000000ffff0c7224 */ /* 0x000fe400078e0002 */
[----:B------:R-:W-:-:S07]  /*34e60*/  IMAD.MOV.U32 R77, RZ, RZ, R14 ;  /* 0x000000ffff4d7224 */ /* 0x000fce00078e000e */
[----:B------:R-:W-:Y:S05]  /*34e70*/  WARPSYNC.COLLECTIVE R15, `(.L_x_1632) ;  /* 0x000000000f087348 */ /* 0x000fea0003c00000 */
[----:B------:R0:W1:Y:S02]  /*34e80*/  SHFL.IDX P6, R14, R13, R12, R11 ;  /* 0x0000000c0d0e7389 */ /* 0x00006400000c000b */
[----:B01----:R-:W-:Y:S01]  /*34e90*/  ENDCOLLECTIVE ;  /* 0x000000000000791b */ /* 0x003fe20003800000 */
.L_x_1632:
[----:B------:R-:W-:Y:S02]  /*34ea0*/  SEL R12, R37, R20, P0 ;  /* 0x00000014250c7207 */ /* 0x000fe40000000000 */
[----:B------:R-:W-:Y:S02]  /*34eb0*/  SEL R11, R44, R49, P0 ;  /* 0x000000312c0b7207 */ /* 0x000fe40000000000 */
[----:B------:R-:W-:Y:S02]  /*34ec0*/  SEL R13, R69, R54, P0 ;  /* 0x00000036450d7207 */ /* 0x000fe40000000000 */
[----:B------:R-:W-:Y:S01]  /*34ed0*/  SEL R15, R54, R69, P0 ;  /* 0x00000045360f7207 */ /* 0x000fe20000000000 */
[----:B------:R-:W-:Y:S01]  /*34ee0*/  IMAD.MOV.U32 R60, RZ, RZ, R14 ;  /* 0x000000ffff3c7224 */ /* 0x000fe200078e000e */
[----:B------:R-:W-:Y:S02]  /*34ef0*/  SEL R14, R20, R37, P0 ;  /* 0x00000025140e7207 */ /* 0x000fe40000000000 */
[----:B------:R-:W-:Y:S01]  /*34f00*/  SEL R37, R65, R52, P0 ;  /* 0x0000003441257207 */ /* 0x000fe20000000000 */
[----:B------:R-:W-:Y:S06]  /*34f10*/  BRA `(.L_x_1633) ;  /* 0xffffff5c005c7947 */ /* 0x000fec000383ffff */
.L_x_1430:
[----:B------:R-:W0:Y:S01]  /*34f20*/  S2R R11, SR_TID.X ;  /* 0x00000000000b7919 */ /* 0x000e220000002100 */
[----:B------:R-:W-:Y:S01]  /*34f30*/  BSSY B1, `(.L_x_1634) ;  /* 0x000000a000017945 */ /* 0x000fe20003800000 */
[----:B------:R-:W-:Y:S02]  /*34f40*/  IMAD.MOV.U32 R12, RZ, RZ, RZ ;  /* 0x000000ffff0c7224 */ /* 0x000fe400078e00ff */
[----:B------:R-:W-:Y:S01]  /*34f50*/  IMAD.MOV.U32 R15, RZ, RZ, -0x1 ;  /* 0xffffffffff0f7424 */ /* 0x000fe200078e00ff */
[----:B0-----:R-:W-:-:S04]  /*34f60*/  SHF.R.U32.HI R11, RZ, 0x5, R11 ;  /* 0x00000005ff0b7819 */ /* 0x001fc8000001160b */
[----:B------:R-:W-:-:S05]  /*34f70*/  LOP3.LUT R11, R11, 0x3, RZ, 0xc0, !PT ;  /* 0x000000030b0b7812 */ /* 0x000fca00078ec0ff */
[----:B------:R-:W-:Y:S02]  /*34f80*/  IMAD.MOV.U32 R13, RZ, RZ, R11 ;  /* 0x000000ffff0d7224 */ /* 0x000fe400078e000b */
[----:B------:R-:W-:-:S07]  /*34f90*/  IMAD.MOV.U32 R11, RZ, RZ, 0x1f ;  /* 0x0000001fff0b7424 */ /* 0x000fce00078e00ff */
[----:B------:R-:W-:Y:S05]  /*34fa0*/  WARPSYNC.COLLECTIVE R15, `(.L_x_1635) ;  /* 0x000000000f087348 */ /* 0x000fea0003c00000 */
[----:B------:R0:W1:Y:S02]  /*34fb0*/  SHFL.IDX P6, R14, R13, R12, R11 ;  /* 0x0000000c0d0e7389 */ /* 0x00006400000c000b */
[----:B01----:R-:W-:Y:S01]  /*34fc0*/  ENDCOLLECTIVE ;  /* 0x000000000000791b */ /* 0x003fe20003800000 */
.L_x_1635:
[----:B------:R-:W-:Y:S05]  /*34fd0*/  BSYNC B1 ;  /* 0x0000000000017941 */ /* 0x000fea0003800000 */
.L_x_1634:
[----:B------:R-:W-:Y:S05]  /*34fe0*/  BRA `(.L_x_1636) ;  /* 0xffffff90004c7947 */ /* 0x000fea000383ffff */
.L_x_1432:
[----:B------:R-:W-:Y:S01]  /*34ff0*/  BSSY B1, `(.L_x_1637) ;  /* 0x0000006000017945 */ /* 0x000fe20003800000 */
[----:B------:R-:W-:-:S07]  /*35000*/  IMAD.MOV.U32 R15, RZ, RZ, -0x1 ;  /* 0xffffffffff0f7424 */ /* 0x000fce00078e00ff */
[----:B0-----:R-:W-:Y:S05]  /*35010*/  WARPSYNC.COLLECTIVE R15, `(.L_x_1638) ;  /* 0x000000000f0c7348 */ /* 0x001fea0003c00000 */
[----:B------:R-:W-:Y:S02]  /*35020*/  ELECT P6, UR62, PT ;  /* 0x00000000003e782f */ /* 0x000fe400038c0000 */
[----:B------:R-:W-:Y:S01]  /*35030*/  MOV R14, UR62 ;  /* 0x0000003e000e7c02 */ /* 0x000fe20008000f00 */
[----:B0-----:R-:W-:Y:S10]  /*35040*/  ENDCOLLECTIVE ;  /* 0x000000000000791b */ /* 0x001ff40003800000 */
.L_x_1638:
[----:B------:R-:W-:Y:S05]  /*35050*/  BSYNC B1 ;  /* 0x0000000000017941 */ /* 0x000fea0003800000 */
.L_x_1637:
[----:B------:R-:W-:Y:S05]  /*35060*/  BRA `(.L_x_1431) ;  /* 0xffffff9000447947 */ /* 0x000fea000383ffff */
.L_x_1434:
[----:B0-----:R0:W1:Y:S02]  /*35070*/  SYNCS.PHASECHK.TRANS64.TRYWAIT P0, [R12+URZ+0x2e820], R5 ;  /* 0x02e820050c0075a7 */ /* 0x001064000800017f */
[----:B-1----:R-:W-:Y:S05]  /*35080*/  @!P0 NANOSLEEP.SYNCS 0x989680 ;  /* 0x009896800000895d */ /* 0x002fea0003900000 */
[----:B------:R-:W1:Y:S02]  /*35090*/  @!P0 SYNCS.PHASECHK.TRANS64 P0, [R12+URZ+0x2e820], R5 ;  /* 0x02e820050c0085a7 */ /* 0x000e64000800007f */
[----:B-1----:R-:W-:Y:S05]  /*350a0*/  @!P0 BRA `(.L_x_1434) ;  /* 0xfffffffc00f08947 */ /* 0x002fea000383ffff */
[----:B------:R-:W-:Y:S05]  /*350b0*/  BRA `(.L_x_1639) ;  /* 0xffffff9000607947 */ /* 0x000fea000383ffff */
.L_x_1438:
[----:B-1----:R1:W2:Y:S02]  /*350c0*/  SYNCS.PHASECHK.TRANS64.TRYWAIT P0, [R9+URZ+0x2e8a0], R11 ;  /* 0x02e8a00b090075a7 */ /* 0x0022a4000800017f */
[----:B--2---:R-:W-:Y:S05]  /*350d0*/  @!P0 NANOSLEEP.SYNCS 0x989680 ;  /* 0x009896800000895d */ /* 0x004fea0003900000 */
[----:B------:R-:W2:Y:S02]  /*350e0*/  @!P0 SYNCS.PHASECHK.TRANS64 P0, [R9+URZ+0x2e8a0], R11 ;  /* 0x02e8a00b090085a7 */ /* 0x000ea4000800007f */
[----:B--2---:R-:W-:Y:S05]  /*350f0*/  @!P0 BRA `(.L_x_1438) ;  /* 0xfffffffc00f08947 */ /* 0x004fea000383ffff */
[----:B------:R-:W-:Y:S05]  /*35100*/  BRA `(.L_x_1640) ;  /* 0xffffff9000807947 */ /* 0x000fea000383ffff */
.L_x_1443:
[----:B0-----:R0:W2:Y:S02]  /*35110*/  SYNCS.PHASECHK.TRANS64.TRYWAIT P0, [R9+URZ+0x2e8c0], R11 ;  /* 0x02e8c00b090075a7 */ /* 0x0010a4000800017f */
[----:B--2---:R-:W-:Y:S05]  /*35120*/  @!P0 NANOSLEEP.SYNCS 0x989680 ;  /* 0x009896800000895d */ /* 0x004fea0003900000 */
[----:B------:R-:W2:Y:S02]  /*35130*/  @!P0 SYNCS.PHASECHK.TRANS64 P0, [R9+URZ+0x2e8c0], R11 ;  /* 0x02e8c00b090085a7 */ /* 0x000ea4000800007f */
[----:B--2---:R-:W-:Y:S05]  /*35140*/  @!P0 BRA `(.L_x_1443) ;  /* 0xfffffffc00f08947 */ /* 0x004fea000383ffff */
[----:B------:R-:W-:Y:S05]  /*35150*/  BRA `(.L_x_1641) ;  /* 0xffffff9400007947 */ /* 0x000fea000383ffff */
.L_x_1450:
[----:B0-----:R0:W1:Y:S02]  /*35160*/  SYNCS.PHASECHK.TRANS64.TRYWAIT P1, [R7+URZ+0x2e8a0], R8 ;  /* 0x02e8a008070075a7 */ /* 0x001064000802017f */
[----:B-1----:R-:W-:Y:S05]  /*35170*/  @!P1 NANOSLEEP.SYNCS 0x989680 ;  /* 0x009896800000995d */ /* 0x002fea0003900000 */
[----:B------:R-:W1:Y:S02]  /*35180*/  @!P1 SYNCS.PHASECHK.TRANS64 P1, [R7+URZ+0x2e8a0], R8 ;  /* 0x02e8a008070095a7 */ /* 0x000e64000802007f */
[----:B-1----:R-:W-:Y:S05]  /*35190*/  @!P1 BRA `(.L_x_1450) ;  /* 0xfffffffc00f09947 */ /* 0x002fea000383ffff */
[----:B------:R-:W-:Y:S05]  /*351a0*/  BRA `(.L_x_1642) ;  /* 0xffffff9400e07947 */ /* 0x000fea000383ffff */
.L_x_1455:
[----:B-1----:R1:W2:Y:S02]  /*351b0*/  SYNCS.PHASECHK.TRANS64.TRYWAIT P1, [R7+URZ+0x2e8c0], R8 ;  /* 0x02e8c008070075a7 */ /* 0x0022a4000802017f */
[----:B--2---:R-:W-:Y:S05]  /*351c0*/  @!P1 NANOSLEEP.SYNCS 0x989680 ;  /* 0x009896800000995d */ /* 0x004fea0003900000 */
[----:B------:R-:W2:Y:S02]  /*351d0*/  @!P1 SYNCS.PHASECHK.TRANS64 P1, [R7+URZ+0x2e8c0], R8 ;  /* 0x02e8c008070095a7 */ /* 0x000ea4000802007f */
[----:B--2---:R-:W-:Y:S05]  /*351e0*/  @!P1 BRA `(.L_x_1455) ;  /* 0xfffffffc00f09947 */ /* 0x004fea000383ffff */
[----:B------:R-:W-:Y:S05]  /*351f0*/  BRA `(.L_x_1643) ;  /* 0xffffff9800587947 */ /* 0x000fea000383ffff */
.L_x_1476:
[----:B------:R-:W0:Y:S01]  /*35200*/  S2R R5, SR_TID.X ;  /* 0x0000000000057919 */ /* 0x000e220000002100 */
[----:B------:R-:W-:Y:S01]  /*35210*/  BSSY B0, `(.L_x_1644) ;  /* 0x000000a000007945 */ /* 0x000fe20003800000 */
[----:B------:R-:W-:Y:S02]  /*35220*/  IMAD.MOV.U32 R12, RZ, RZ, RZ ;  /* 0x000000ffff0c7224 */ /* 0x000fe400078e00ff */
        /* <DEDUP_REMOVED lines=8> */
.L_x_1645:
[----:B------:R-:W-:Y:S05]  /*352b0*/  BSYNC B0 ;  /* 0x0000000000007941 */ /* 0x000fea0003800000 */
.L_x_1644:
[----:B------:R-:W-:Y:S05]  /*352c0*/  BRA `(.L_x_1646) ;  /* 0xffffffa8003c7947 */ /* 0x000fea000383ffff */
.L_x_1478:
[----:B------:R-:W-:Y:S01]  /*352d0*/  BSSY B0, `(.L_x_1647) ;  /* 0x0000006000007945 */ /* 0x000fe20003800000 */
[----:B------:R-:W-:-:S07]  /*352e0*/  IMAD.MOV.U32 R15, RZ, RZ, -0x1 ;  /* 0xffffffffff0f7424 */ /* 0x000fce00078e00ff */
[----:B0-----:R-:W-:Y:S05]  /*352f0*/  WARPSYNC.COLLECTIVE R15, `(.L_x_1648) ;  /* 0x000000000f0c7348 */ /* 0x001fea0003c00000 */
[----:B------:R-:W-:Y:S02]  /*35300*/  ELECT P6, UR62, PT ;  /* 0x00000000003e782f */ /* 0x000fe400038c0000 */
[----:B------:R-:W-:Y:S01]  /*35310*/  MOV R14, UR62 ;  /* 0x0000003e000e7c02 */ /* 0x000fe20008000f00 */
[----:B0-----:R-:W-:Y:S10]  /*35320*/  ENDCOLLECTIVE ;  /* 0x000000000000791b */ /* 0x001ff40003800000 */
.L_x_1648:
[----:B------:R-:W-:Y:S05]  /*35330*/  BSYNC B0 ;  /* 0x0000000000007941 */ /* 0x000fea0003800000 */
.L_x_1647:
[----:B------:R-:W-:Y:S05]  /*35340*/  BRA `(.L_x_1649) ;  /* 0xffffffa800347947 */ /* 0x000fea000383ffff */
.L_x_1481:
[----:B0-----:R0:W1:Y:S02]  /*35350*/  SYNCS.PHASECHK.TRANS64.TRYWAIT P2, [R5+URZ+0x2e880], R7 ;  /* 0x02e88007050075a7 */ /* 0x001064000804017f */
[----:B-1----:R-:W-:Y:S05]  /*35360*/  @!P2 NANOSLEEP.SYNCS 0x989680 ;  /* 0x009896800000a95d */ /* 0x002fea0003900000 */
[----:B------:R-:W1:Y:S02]  /*35370*/  @!P2 SYNCS.PHASECHK.TRANS64 P2, [R5+URZ+0x2e880], R7 ;  /* 0x02e880070500a5a7 */ /* 0x000e64000804007f */
[----:B-1----:R-:W-:Y:S05]  /*35380*/  @!P2 BRA `(.L_x_1481) ;  /* 0xfffffffc00f0a947 */ /* 0x002fea000383ffff */
[----:B------:R-:W-:Y:S05]  /*35390*/  BRA `(.L_x_1650) ;  /* 0xffffffa800b07947 */ /* 0x000fea000383ffff */
.L_x_1483:
[----:B-1----:R1:W2:Y:S02]  /*353a0*/  SYNCS.PHASECHK.TRANS64.TRYWAIT P2, [R5+URZ+0x2e840], R7 ;  /* 0x02e84007050075a7 */ /* 0x0022a4000804017f */
[----:B--2---:R-:W-:Y:S05]  /*353b0*/  @!P2 NANOSLEEP.SYNCS 0x989680 ;  /* 0x009896800000a95d */ /* 0x004fea0003900000 */
[----:B------:R-:W2:Y:S02]  /*353c0*/  @!P2 SYNCS.PHASECHK.TRANS64 P2, [R5+URZ+0x2e840], R7 ;  /* 0x02e840070500a5a7 */ /* 0x000ea4000804007f */
[----:B--2---:R-:W-:Y:S05]  /*353d0*/  @!P2 BRA `(.L_x_1483) ;  /* 0xfffffffc00f0a947 */ /* 0x004fea000383ffff */
[----:B------:R-:W-:Y:S05]  /*353e0*/  BRA `(.L_x_1651) ;  /* 0xffffffac00147947 */ /* 0x000fea000383ffff */
.L_x_1486:
[----:B0-----:R-:W0:Y:S01]  /*353f0*/  S2R R5, SR_CgaCtaId ;  /* 0x0000000000057919 */ /* 0x001e220000008800 */
[----:B------:R-:W-:-:S04]  /*35400*/  MOV R4, 0x400 ;  /* 0x0000040000047802 */ /* 0x000fc80000000f00 */
[----:B0-----:R-:W-:-:S04]  /*35410*/  LEA R4, R5, R4, 0x18 ;  /* 0x0000000405047211 */ /* 0x001fc800078ec0ff */
[----:B------:R0:W1:Y:S03]  /*35420*/  SYNCS.PHASECHK.TRANS64.TRYWAIT P0, [R4+URZ+0x2e820], R3 ;  /* 0x02e82003040075a7 */ /* 0x000066000800017f */
[----:B-1----:R-:W-:Y:S05]  /*35430*/  @!P0 NANOSLEEP.SYNCS 0x989680 ;  /* 0x009896800000895d */ /* 0x002fea0003900000 */
[----:B------:R-:W1:Y:S02]  /*35440*/  @!P0 SYNCS.PHASECHK.TRANS64 P0, [R4+URZ+0x2e820], R3 ;  /* 0x02e82003040085a7 */ /* 0x000e64000800007f */
[----:B-1----:R-:W-:Y:S05]  /*35450*/  @!P0 BRA `(.L_x_1486) ;  /* 0xfffffffc00e48947 */ /* 0x002fea000383ffff */
[----:B------:R-:W-:Y:S05]  /*35460*/  BRA `(.L_x_1652) ;  /* 0xffffffac00d87947 */ /* 0x000fea000383ffff */
.L_x_1492:
[----:B--2---:R2:W3:Y:S02]  /*35470*/  SYNCS.PHASECHK.TRANS64.TRYWAIT P0, [R5+URZ+0x2e880], R4 ;  /* 0x02e88004050075a7 */ /* 0x0044e4000800017f */
[----:B---3--:R-:W-:Y:S05]  /*35480*/  @!P0 NANOSLEEP.SYNCS 0x989680 ;  /* 0x009896800000895d */ /* 0x008fea0003900000 */
[----:B------:R-:W3:Y:S02]  /*35490*/  @!P0 SYNCS.PHASECHK.TRANS64 P0, [R5+URZ+0x2e880], R4 ;  /* 0x02e88004050085a7 */ /* 0x000ee4000800007f */
[----:B---3--:R-:W-:Y:S05]  /*354a0*/  @!P0 BRA `(.L_x_1492) ;  /* 0xfffffffc00f08947 */ /* 0x008fea000383ffff */
[----:B------:R-:W-:Y:S05]  /*354b0*/  BRA `(.L_x_1653) ;  /* 0xffffffb000987947 */ /* 0x000fea000383ffff */
.L_x_1497:
[----:B-1----:R1:W3:Y:S02]  /*354c0*/  SYNCS.PHASECHK.TRANS64.TRYWAIT P0, [R5+URZ+0x2e840], R4 ;  /* 0x02e84004050075a7 */ /* 0x0022e4000800017f */
[----:B---3--:R-:W-:Y:S05]  /*354d0*/  @!P0 NANOSLEEP.SYNCS 0x989680 ;  /* 0x009896800000895d */ /* 0x008fea0003900000 */
[----:B------:R-:W3:Y:S02]  /*354e0*/  @!P0 SYNCS.PHASECHK.TRANS64 P0, [R5+URZ+0x2e840], R4 ;  /* 0x02e84004050085a7 */ /* 0x000ee4000800007f */
[----:B---3--:R-:W-:Y:S05]  /*354f0*/  @!P0 BRA `(.L_x_1497) ;  /* 0xfffffffc00f08947 */ /* 0x008fea000383ffff */
[----:B------:R-:W-:Y:S05]  /*35500*/  BRA `(.L_x_1654) ;  /* 0xffffffb400247947 */ /* 0x000fea000383ffff */
.L_x_1503:
[----:B--2---:R2:W3:Y:S02]  /*35510*/  SYNCS.PHASECHK.TRANS64.TRYWAIT P2, [R20+URZ+0x2e870], R3 ;  /* 0x02e87003140075a7 */ /* 0x0044e4000804017f */
[----:B---3--:R-:W-:Y:S05]  /*35520*/  @!P2 NANOSLEEP.SYNCS 0x989680 ;  /* 0x009896800000a95d */ /* 0x008fea0003900000 */
[----:B------:R-:W3:Y:S02]  /*35530*/  @!P2 SYNCS.PHASECHK.TRANS64 P2, [R20+URZ+0x2e870], R3 ;  /* 0x02e870031400a5a7 */ /* 0x000ee4000804007f */
[----:B---3--:R-:W-:Y:S05]  /*35540*/  @!P2 BRA `(.L_x_1503) ;  /* 0xfffffffc00f0a947 */ /* 0x008fea000383ffff */
[----:B------:R-:W-:Y:S05]  /*35550*/  BRA `(.L_x_1655) ;  /* 0xffffffb400cc7947 */ /* 0x000fea000383ffff */
.L_x_1505:
[----:B--2---:R2:W3:Y:S02]  /*35560*/  SYNCS.PHASECHK.TRANS64.TRYWAIT P2, [R20+URZ+0x2e860], R3 ;  /* 0x02e86003140075a7 */ /* 0x0044e4000804017f */
[----:B---3--:R-:W-:Y:S05]  /*35570*/  @!P2 NANOSLEEP.SYNCS 0x989680 ;  /* 0x009896800000a95d */ /* 0x008fea0003900000 */
[----:B------:R-:W3:Y:S02]  /*35580*/  @!P2 SYNCS.PHASECHK.TRANS64 P2, [R20+URZ+0x2e860], R3 ;  /* 0x02e860031400a5a7 */ /* 0x000ee4000804007f */
[----:B---3--:R-:W-:Y:S05]  /*35590*/  @!P2 BRA `(.L_x_1505) ;  /* 0xfffffffc00f0a947 */ /* 0x008fea000383ffff */
[----:B------:R-:W-:Y:S05]  /*355a0*/  BRA `(.L_x_1656) ;  /* 0xffffffb400d47947 */ /* 0x000fea000383ffff */
.L_x_1512:
[----:B-1----:R1:W3:Y:S02]  /*355b0*/  SYNCS.PHASECHK.TRANS64.TRYWAIT P0, [R17+URZ+0x2e870], R0 ;  /* 0x02e87000110075a7 */ /* 0x0022e4000800017f */
[----:B---3--:R-:W-:Y:S05]  /*355c0*/  @!P0 NANOSLEEP.SYNCS 0x989680 ;  /* 0x009896800000895d */ /* 0x008fea0003900000 */
[----:B------:R-:W3:Y:S02]  /*355d0*/  @!P0 SYNCS.PHASECHK.TRANS64 P0, [R17+URZ+0x2e870], R0 ;  /* 0x02e87000110085a7 */ /* 0x000ee4000800007f */
[----:B---3--:R-:W-:Y:S05]  /*355e0*/  @!P0 BRA `(.L_x_1512) ;  /* 0xfffffffc00f08947 */ /* 0x008fea000383ffff */
[----:B------:R-:W-:Y:S05]  /*355f0*/  BRA `(.L_x_1657) ;  /* 0xffffffc000147947 */ /* 0x000fea000383ffff */
.L_x_1514:
[----:B-1----:R1:W3:Y:S02]  /*35600*/  SYNCS.PHASECHK.TRANS64.TRYWAIT P0, [R17+URZ+0x2e860], R0 ;  /* 0x02e86000110075a7 */ /* 0x0022e4000800017f */
[----:B---3--:R-:W-:Y:S05]  /*35610*/  @!P0 NANOSLEEP.SYNCS 0x989680 ;  /* 0x009896800000895d */ /* 0x008fea0003900000 */
[----:B------:R-:W3:Y:S02]  /*35620*/  @!P0 SYNCS.PHASECHK.TRANS64 P0, [R17+URZ+0x2e860], R0 ;  /* 0x02e86000110085a7 */ /* 0x000ee4000800007f */
[----:B---3--:R-:W-:Y:S05]  /*35630*/  @!P0 BRA `(.L_x_1514) ;  /* 0xfffffffc00f08947 */ /* 0x008fea000383ffff */
[----:B------:R-:W-:Y:S05]  /*35640*/  BRA `(.L_x_1658) ;  /* 0xffffffc0001c7947 */ /* 0x000fea000383ffff */
.L_x_1518:
[----:B------:R-:W2:Y:S01]  /*35650*/  LDL R3, [R1] ;  /* 0x0000000001037983 */ /* 0x000ea20000100800 */
[----:B------:R-:W-:Y:S01]  /*35660*/  BSSY B0, `(.L_x_1659) ;  /* 0x0000008000007945 */ /* 0x000fe20003800000 */
[----:B------:R-:W-:Y:S02]  /*35670*/  IMAD.MOV.U32 R12, RZ, RZ, RZ ;  /* 0x000000ffff0c7224 */ /* 0x000fe400078e00ff */
[----:B------:R-:W-:Y:S02]  /*35680*/  IMAD.MOV.U32 R11, RZ, RZ, 0x1f ;  /* 0x0000001fff0b7424 */ /* 0x000fe400078e00ff */
[----:B------:R-:W-:Y:S02]  /*35690*/  IMAD.MOV.U32 R15, RZ, RZ, -0x1 ;  /* 0xffffffffff0f7424 */ /* 0x000fe400078e00ff */
[----:B--2---:R-:W-:-:S07]  /*356a0*/  IMAD.MOV.U32 R13, RZ, RZ, R3 ;  /* 0x000000ffff0d7224 */ /* 0x004fce00078e0003 */
[----:B------:R-:W-:Y:S05]  /*356b0*/  WARPSYNC.COLLECTIVE R15, `(.L_x_1660) ;  /* 0x000000000f087348 */ /* 0x000fea0003c00000 */
[----:B------:R0:W1:Y:S02]  /*356c0*/  SHFL.IDX P6, R14, R13, R12, R11 ;  /* 0x0000000c0d0e7389 */ /* 0x00006400000c000b */
[----:B01----:R-:W-:Y:S01]  /*356d0*/  ENDCOLLECTIVE ;  /* 0x000000000000791b */ /* 0x003fe20003800000 */
.L_x_1660:
[----:B------:R-:W-:Y:S05]  /*356e0*/  BSYNC B0 ;  /* 0x0000000000007941 */ /* 0x000fea0003800000 */
.L_x_1659:
        /* <DEDUP_REMOVED lines=9> */
.L_x_1661:
[----:B------:R-:W-:Y:S01]  /*35780*/  ULDC UR4, c[0x0][0xc14] ;  /* 0x0003050000047ab9 */ /* 0x000fe20000000800 */
[----:B------:R-:W-:Y:S01]  /*35790*/  ULDC.64 UR6, c[0x0][0x208] ;  /* 0x0000820000067ab9 */ /* 0x000fe20000000a00 */
[----:B------:R-:W-:Y:S02]  /*357a0*/  IMAD.IADD R5, R2, 0x1, R7 ;  /* 0x0000000102057824 */ /* 0x000fe400078e0207 */
[----:B------:R-:W-:Y:S02]  /*357b0*/  IMAD.MOV.U32 R11, RZ, RZ, RZ ;  /* 0x000000ffff0b7224 */ /* 0x000fe400078e00ff */
[----:B------:R-:W-:Y:S01]  /*357c0*/  IMAD.MOV.U32 R4, RZ, RZ, R14 ;  /* 0x000000ffff047224 */ /* 0x000fe200078e000e */
[----:B------:R-:W-:-:S13]  /*357d0*/  ISETP.GE.OR P1, PT, R5, UR4, !P0 ;  /* 0x0000000405007c0c */ /* 0x000fda000c726670 */
[----:B------:R-:W0:Y:S02]  /*357e0*/  @!P1 LDC.64 R2, c[0x0][0xc58] ;  /* 0x00031600ff029b82 */ /* 0x000e240000000a00 */
[----:B0-----:R-:W-:-:S06]  /*357f0*/  @!P1 IMAD.WIDE R2, R5, 0x4, R2 ;  /* 0x0000000405029825 */ /* 0x001fcc00078e0202 */
[----:B------:R0:W2:Y:S01]  /*35800*/  @!P1 LDG.E R2, desc[UR6][R2.64] ;  /* 0x0000000602029981 */ /* 0x0000a2000c1e1900 */
        /* <DEDUP_REMOVED lines=11> */
.L_x_1662:
[----:B------:R-:W-:Y:S01]  /*358c0*/  IMAD.MOV.U32 R12, RZ, RZ, 0x2 ;  /* 0x00000002ff0c7424 */ /* 0x000fe200078e00ff */
[----:B------:R-:W-:-:S05]  /*358d0*/  SEL R14, R14, RZ, P1 ;  /* 0x000000ff0e0e7207 */ /* 0x000fca0000800000 */
[----:B------:R-:W-:-:S04]  /*358e0*/  IMAD.IADD R2, R3, 0x1, R14 ;  /* 0x0000000103027824 */ /* 0x000fc800078e020e */
[----:B------:R-:W-:-:S07]  /*358f0*/  IMAD.MOV.U32 R13, RZ, RZ, R2 ;  /* 0x000000ffff0d7224 */ /* 0x000fce00078e0002 */
[----:B------:R-:W-:Y:S05]  /*35900*/  WARPSYNC.COLLECTIVE R15, `(.L_x_1663) ;  /* 0x000000000f087348 */ /* 0x000fea0003c00000 */
[----:B------:R0:W1:Y:S02]  /*35910*/  SHFL.UP P6, R14, R13, R12, R11 ;  /* 0x0400000c0d0e7389 */ /* 0x00006400000c000b */
[----:B01----:R-:W-:Y:S01]  /*35920*/  ENDCOLLECTIVE ;  /* 0x000000000000791b */ /* 0x003fe20003800000 */
.L_x_1663:
[----:B------:R-:W-:Y:S01]  /*35930*/  IMAD.MOV.U32 R12, RZ, RZ, 0x4 ;  /* 0x00000004ff0c7424 */ /* 0x000fe200078e00ff */
[----:B------:R-:W-:-:S05]  /*35940*/  SEL R5, R14, RZ, P2 ;  /* 0x000000ff0e057207 */ /* 0x000fca0001000000 */
[----:B------:R-:W-:-:S04]  /*35950*/  IMAD.IADD R2, R2, 0x1, R5 ;  /* 0x0000000102027824 */ /* 0x000fc800078e0205 */
[----:B------:R-:W-:-:S07]  /*35960*/  IMAD.MOV.U32 R13, RZ, RZ, R2 ;  /* 0x000000ffff0d7224 */ /* 0x000fce00078e0002 */
[----:B------:R-:W-:Y:S05]  /*35970*/  WARPSYNC.COLLECTIVE R15, `(.L_x_1664) ;  /* 0x000000000f087348 */ /* 0x000fea0003c00000 */
[----:B------:R0:W1:Y:S02]  /*35980*/  SHFL.UP P6, R14, R13, R12, R11 ;  /* 0x0400000c0d0e7389 */ /* 0x00006400000c000b */
[----:B01----:R-:W-:Y:S01]  /*35990*/  ENDCOLLECTIVE ;  /* 0x000000000000791b */ /* 0x003fe20003800000 */
.L_x_1664:
[----:B------:R-:W-:Y:S01]  /*359a0*/  IMAD.MOV.U32 R12, RZ, RZ, 0x8 ;  /* 0x00000008ff0c7424 */ /* 0x000fe200078e00ff */
[----:B------:R-:W-:-:S05]  /*359b0*/  SEL R5, R14, RZ, P3 ;  /* 0x000000ff0e057207 */ /* 0x000fca0001800000 */
[----:B------:R-:W-:-:S04]  /*359c0*/  IMAD.IADD R2, R2, 0x1, R5 ;  /* 0x0000000102027824 */ /* 0x000fc800078e0205 */
[----:B------:R-:W-:-:S07]  /*359d0*/  IMAD.MOV.U32 R13, RZ, RZ, R2 ;  /* 0x000000ffff0d7224 */ /* 0x000fce00078e0002 */
[----:B------:R-:W-:Y:S05]  /*359e0*/  WARPSYNC.COLLECTIVE R15, `(.L_x_1665) ;  /* 0x000000000f087348 */ /* 0x000fea0003c00000 */
[----:B------:R0:W1:Y:S02]  /*359f0*/  SHFL.UP P6, R14, R13, R12, R11 ;  /* 0x0400000c0d0e7389 */ /* 0x00006400000c000b */
[----:B01----:R-:W-:Y:S01]  /*35a00*/  ENDCOLLECTIVE ;  /* 0x000000000000791b */ /* 0x003fe20003800000 */
.L_x_1665:
[----:B------:R-:W-:Y:S01]  /*35a10*/  IMAD.MOV.U32 R12, RZ, RZ, 0x10 ;  /* 0x00000010ff0c7424 */ /* 0x000fe200078e00ff */
[----:B------:R-:W-:-:S05]  /*35a20*/  SEL R5, R14, RZ, P4 ;  /* 0x000000ff0e057207 */ /* 0x000fca0002000000 */
[----:B------:R-:W-:-:S04]  /*35a30*/  IMAD.IADD R2, R2, 0x1, R5 ;  /* 0x0000000102027824 */ /* 0x000fc800078e0205 */
[----:B------:R-:W-:-:S07]  /*35a40*/  IMAD.MOV.U32 R13, RZ, RZ, R2 ;  /* 0x000000ffff0d7224 */ /* 0x000fce00078e0002 */
[----:B------:R-:W-:Y:S05]  /*35a50*/  WARPSYNC.COLLECTIVE R15, `(.L_x_1666) ;  /* 0x000000000f087348 */ /* 0x000fea0003c00000 */
[----:B------:R0:W1:Y:S02]  /*35a60*/  SHFL.UP P6, R14, R13, R12, R11 ;  /* 0x0400000c0d0e7389 */ /* 0x00006400000c000b */
[----:B01----:R-:W-:Y:S01]  /*35a70*/  ENDCOLLECTIVE ;  /* 0x000000000000791b */ /* 0x003fe20003800000 */
.L_x_1666:
[----:B------:R-:W-:Y:S02]  /*35a80*/  IMAD.MOV.U32 R12, RZ, RZ, 0x1f ;  /* 0x0000001fff0c7424 */ /* 0x000fe400078e00ff */
[----:B------:R-:W-:Y:S01]  /*35a90*/  IMAD.MOV.U32 R11, RZ, RZ, 0x1f ;  /* 0x0000001fff0b7424 */ /* 0x000fe200078e00ff */
[----:B------:R-:W-:-:S05]  /*35aa0*/  SEL R5, R14, RZ, P5 ;  /* 0x000000ff0e057207 */ /* 0x000fca0002800000 */
[----:B------:R-:W-:-:S04]  /*35ab0*/  IMAD.IADD R2, R2, 0x1, R5 ;  /* 0x0000000102027824 */ /* 0x000fc800078e0205 */
[----:B------:R-:W-:-:S07]  /*35ac0*/  IMAD.MOV.U32 R13, RZ, RZ, R2 ;  /* 0x000000ffff0d7224 */ /* 0x000fce00078e0002 */
[----:B------:R-:W-:Y:S05]  /*35ad0*/  WARPSYNC.COLLECTIVE R15, `(.L_x_1667) ;  /* 0x000000000f087348 */ /* 0x000fea0003c00000 */
[----:B------:R0:W1:Y:S02]  /*35ae0*/  SHFL.IDX P6, R14, R13, R12, R11 ;  /* 0x0000000c0d0e7389 */ /* 0x00006400000c000b */
[----:B01----:R-:W-:Y:S01]  /*35af0*/  ENDCOLLECTIVE ;  /* 0x000000000000791b */ /* 0x003fe20003800000 */
.L_x_1667:
[----:B------:R-:W-:Y:S05]  /*35b00*/  BRA `(.L_x_1668) ;  /* 0xffffffc400987947 */ /* 0x000fea000383ffff */
.L_x_1523:
[----:B------:R-:W-:Y:S01]  /*35b10*/  BSSY B0, `(.L_x_1669) ;  /* 0x0000008000007945 */ /* 0x000fe20003800000 */
[----:B-----5:R-:W-:Y:S02]  /*35b20*/  IMAD.MOV.U32 R13, RZ, RZ, R3 ;  /* 0x000000ffff0d7224 */ /* 0x020fe400078e0003 */
[----:B------:R-:W-:Y:S02]  /*35b30*/  IMAD.MOV.U32 R12, RZ, RZ, 0x1 ;  /* 0x00000001ff0c7424 */ /* 0x000fe400078e00ff */
[----:B------:R-:W-:Y:S02]  /*35b40*/  IMAD.MOV.U32 R11, RZ, RZ, RZ ;  /* 0x000000ffff0b7224 */ /* 0x000fe400078e00ff */
[----:B------:R-:W-:-:S07]  /*35b50*/  IMAD.MOV.U32 R15, RZ, RZ, -0x1 ;  /* 0xffffffffff0f7424 */ /* 0x000fce00078e00ff */
[----:B0-----:R-:W-:Y:S05]  /*35b60*/  WARPSYNC.COLLECTIVE R15, `(.L_x_1670) ;  /* 0x000000000f087348 */ /* 0x001fea0003c00000 */
[----:B------:R1:W2:Y:S02]  /*35b70*/  SHFL.UP P6, R14, R13, R12, R11 ;  /* 0x0400000c0d0e7389 */ /* 0x0002a400000c000b */
[----:B012---:R-:W-:Y:S01]  /*35b80*/  ENDCOLLECTIVE ;  /* 0x000000000000791b */ /* 0x007fe20003800000 */
.L_x_1670:
[----:B------:R-:W-:Y:S05]  /*35b90*/  BSYNC B0 ;  /* 0x0000000000007941 */ /* 0x000fea0003800000 */
.L_x_1669:
[----:B------:R-:W-:Y:S01]  /*35ba0*/  SEL R2, R14, RZ, P1 ;  /* 0x000000ff0e027207 */ /* 0x000fe20000800000 */
[----:B------:R-:W-:Y:S02]  /*35bb0*/  IMAD.MOV.U32 R12, RZ, RZ, 0x2 ;  /* 0x00000002ff0c7424 */ /* 0x000fe400078e00ff */
[----:B------:R-:W-:Y:S02]  /*35bc0*/  IMAD.MOV.U32 R11, RZ, RZ, RZ ;  /* 0x000000ffff0b7224 */ /* 0x000fe400078e00ff */
[----:B------:R-:W-:Y:S02]  /*35bd0*/  IMAD.IADD R2, R3, 0x1, R2 ;  /* 0x0000000103027824 */ /* 0x000fe400078e0202 */
[----:B------:R-:W-:Y:S02]  /*35be0*/  IMAD.MOV.U32 R15, RZ, RZ, -0x1 ;  /* 0xffffffffff0f7424 */ /* 0x000fe400078e00ff */
[----:B------:R-:W-:-:S07]  /*35bf0*/  IMAD.MOV.U32 R13, RZ, RZ, R2 ;  /* 0x000000ffff0d7224 */ /* 0x000fce00078e0002 */
[----:B------:R-:W-:Y:S05]  /*35c00*/  WARPSYNC.COLLECTIVE R15, `(.L_x_1671) ;  /* 0x000000000f087348 */ /* 0x000fea0003c00000 */
[----:B------:R0:W1:Y:S02]  /*35c10*/  SHFL.UP P6, R14, R13, R12, R11 ;  /* 0x0400000c0d0e7389 */ /* 0x00006400000c000b */
[----:B01----:R-:W-:Y:S01]  /*35c20*/  ENDCOLLECTIVE ;  /* 0x000000000000791b */ /* 0x003fe20003800000 */
.L_x_1671:
[----:B------:R-:W-:Y:S01]  /*35c30*/  IMAD.MOV.U32 R12, RZ, RZ, 0x4 ;  /* 0x00000004ff0c7424 */ /* 0x000fe200078e00ff */
[----:B------:R-:W-:-:S05]  /*35c40*/  SEL R5, R14, RZ, P2 ;  /* 0x000000ff0e057207 */ /* 0x000fca0001000000 */
[----:B------:R-:W-:-:S04]  /*35c50*/  IMAD.IADD R2, R2, 0x1, R5 ;  /* 0x0000000102027824 */ /* 0x000fc800078e0205 */
[----:B------:R-:W-:-:S07]  /*35c60*/  IMAD.MOV.U32 R13, RZ, RZ, R2 ;  /* 0x000000ffff0d7224 */ /* 0x000fce00078e0002 */
[----:B------:R-:W-:Y:S05]  /*35c70*/  WARPSYNC.COLLECTIVE R15, `(.L_x_1672) ;  /* 0x000000000f087348 */ /* 0x000fea0003c00000 */
[----:B------:R0:W1:Y:S02]  /*35c80*/  SHFL.UP P6, R14, R13, R12, R11 ;  /* 0x0400000c0d0e7389 */ /* 0x00006400000c000b */
[----:B01----:R-:W-:Y:S01]  /*35c90*/  ENDCOLLECTIVE ;  /* 0x000000000000791b */ /* 0x003fe20003800000 */
.L_x_1672:
[----:B------:R-:W-:Y:S01]  /*35ca0*/  IMAD.MOV.U32 R12, RZ, RZ, 0x8 ;  /* 0x00000008ff0c7424 */ /* 0x000fe200078e00ff */
[----:B------:R-:W-:-:S05]  /*35cb0*/  SEL R5, R14, RZ, P3 ;  /* 0x000000ff0e057207 */ /* 0x000fca0001800000 */
[----:B------:R-:W-:-:S04]  /*35cc0*/  IMAD.IADD R2, R2, 0x1, R5 ;  /* 0x0000000102027824 */ /* 0x000fc800078e0205 */
[----:B------:R-:W-:-:S07]  /*35cd0*/  IMAD.MOV.U32 R13, RZ, RZ, R2 ;  /* 0x000000ffff0d7224 */ /* 0x000fce00078e0002 */
[----:B------:R-:W-:Y:S05]  /*35ce0*/  WARPSYNC.COLLECTIVE R15, `(.L_x_1673) ;  /* 0x000000000f087348 */ /* 0x000fea0003c00000 */
[----:B------:R0:W1:Y:S02]  /*35cf0*/  SHFL.UP P6, R14, R13, R12, R11 ;  /* 0x0400000c0d0e7389 */ /* 0x00006400000c000b */
[----:B01----:R-:W-:Y:S01]  /*35d00*/  ENDCOLLECTIVE ;  /* 0x000000000000791b */ /* 0x003fe20003800000 */
.L_x_1673:
[----:B------:R-:W-:Y:S01]  /*35d10*/  IMAD.MOV.U32 R12, RZ, RZ, 0x10 ;  /* 0x00000010ff0c7424 */ /* 0x000fe200078e00ff */
[----:B------:R-:W-:-:S05]  /*35d20*/  SEL R5, R14, RZ, P4 ;  /* 0x000000ff0e057207 */ /* 0x000fca0002000000 */
[----:B------:R-:W-:-:S04]  /*35d30*/  IMAD.IADD R2, R2, 0x1, R5 ;  /* 0x0000000102027824 */ /* 0x000fc800078e0205 */
[----:B------:R-:W-:-:S07]  /*35d40*/  IMAD.MOV.U32 R13, RZ, RZ, R2 ;  /* 0x000000ffff0d7224 */ /* 0x000fce00078e0002 */
[----:B------:R-:W-:Y:S05]  /*35d50*/  WARPSYNC.COLLECTIVE R15, `(.L_x_1674) ;  /* 0x000000000f087348 */ /* 0x000fea0003c00000 */
[----:B------:R0:W1:Y:S02]  /*35d60*/  SHFL.UP P6, R14, R13, R12, R11 ;  /* 0x0400000c0d0e7389 */ /* 0x00006400000c000b */
[----:B01----:R-:W-:Y:S01]  /*35d70*/  ENDCOLLECTIVE ;  /* 0x000000000000791b */ /* 0x003fe20003800000 */
.L_x_1674:
        /* <DEDUP_REMOVED lines=8> */
.L_x_1675:
[----:B------:R-:W-:Y:S05]  /*35e00*/  BRA `(.L_x_1676) ;  /* 0xffffffc400807947 */ /* 0x000fea000383ffff */
.L_x_1525:
[----:B------:R-:W-:Y:S01]  /*35e10*/  BSSY B0, `(.L_x_1677) ;  /* 0x0000006000007945 */ /* 0x000fe20003800000 */
[----:B------:R-:W-:Y:S01]  /*35e20*/  PLOP3.LUT P6, PT, P6, PT, PT, 0x8, 0x0 ;  /* 0x000000000000781c */ /* 0x000fe200037ce170 */
[----:B------:R-:W-:-:S12]  /*35e30*/  IMAD.MOV.U32 R15, RZ, RZ, -0x1 ;  /* 0xffffffffff0f7424 */ /* 0x000fd800078e00ff */
[----:B0-----:R-:W-:Y:S05]  /*35e40*/  WARPSYNC.COLLECTIVE R15, `(.L_x_1678) ;  /* 0x000000000f087348 */ /* 0x001fea0003c00000 */
[----:B------:R-:W-:Y:S01]  /*35e50*/  VOTE.ANY R14, PT, P6 ;  /* 0x00000000000e7806 */ /* 0x000fe200030e0100 */
[----:B0-----:R-:W-:Y:S06]  /*35e60*/  ENDCOLLECTIVE ;  /* 0x000000000000791b */ /* 0x001fec0003800000 */
.L_x_1678:
[----:B------:R-:W-:Y:S05]  /*35e70*/  BSYNC B0 ;  /* 0x0000000000007941 */ /* 0x000fea0003800000 */
.L_x_1677:
[----:B------:R-:W-:Y:S02]  /*35e80*/  IMAD.MOV.U32 R6, RZ, RZ, R14 ;  /* 0x000000ffff067224 */ /* 0x000fe400078e000e */
[----:B------:R-:W-:Y:S02]  /*35e90*/  IMAD.MOV.U32 R13, RZ, RZ, R3 ;  /* 0x000000ffff0d7224 */ /* 0x000fe400078e0003 */
[----:B------:R-:W0:Y:S01]  /*35ea0*/  POPC R7, R6 ;  /* 0x0000000600077309 */ /* 0x000e220000000000 */
[----:B------:R-:W-:Y:S02]  /*35eb0*/  IMAD.MOV.U32 R11, RZ, RZ, 0x1f ;  /* 0x0000001fff0b7424 */ /* 0x000fe400078e00ff */
[----:B------:R-:W-:Y:S02]  /*35ec0*/  IMAD.MOV.U32 R15, RZ, RZ, -0x1 ;  /* 0xffffffffff0f7424 */ /* 0x000fe400078e00ff */
[----:B0-----:R-:W-:-:S07]  /*35ed0*/  IMAD.MOV.U32 R12, RZ, RZ, R7 ;  /* 0x000000ffff0c7224 */ /* 0x001fce00078e0007 */
[----:B------:R-:W-:Y:S05]  /*35ee0*/  WARPSYNC.COLLECTIVE R15, `(.L_x_1679) ;  /* 0x000000000f087348 */ /* 0x000fea0003c00000 */
[----:B------:R0:W1:Y:S02]  /*35ef0*/  SHFL.IDX P6, R14, R13, R12, R11 ;  /* 0x0000000c0d0e7389 */ /* 0x00006400000c000b */
[----:B01----:R-:W-:Y:S01]  /*35f00*/  ENDCOLLECTIVE ;  /* 0x000000000000791b */ /* 0x003fe20003800000 */
.L_x_1679:
[----:B------:R-:W-:Y:S01]  /*35f10*/  IMAD.MOV.U32 R4, RZ, RZ, R14 ;  /* 0x000000ffff047224 */ /* 0x000fe200078e000e */
[----:B------:R-:W-:Y:S06]  /*35f20*/  BRA `(.L_x_1680) ;  /* 0xffffffc400707947 */ /* 0x000fec000383ffff */
.L_x_1527:
[----:B------:R-:W-:Y:S01]  /*35f30*/  BSSY B0, `(.L_x_1681) ;  /* 0x0000007000007945 */ /* 0x000fe20003800000 */
[----:B------:R-:W-:Y:S02]  /*35f40*/  IMAD.MOV.U32 R13, RZ, RZ, R2 ;  /* 0x000000ffff0d7224 */ /* 0x000fe400078e0002 */
[----:B------:R-:W-:Y:S02]  /*35f50*/  IMAD.MOV.U32 R11, RZ, RZ, 0x1f ;  /* 0x0000001fff0b7424 */ /* 0x000fe400078e00ff */
[----:B------:R-:W-:-:S07]  /*35f60*/  IMAD.MOV.U32 R15, RZ, RZ, -0x1 ;  /* 0xffffffffff0f7424 */ /* 0x000fce00078e00ff */
[----:B012---:R-:W-:Y:S05]  /*35f70*/  WARPSYNC.COLLECTIVE R15, `(.L_x_1682) ;  /* 0x000000000f087348 */ /* 0x007fea0003c00000 */
[----:B------:R3:W4:Y:S02]  /*35f80*/  SHFL.IDX P6, R14, R13, R12, R11 ;  /* 0x0000000c0d0e7389 */ /* 0x00072400000c000b */
[----:B01234-:R-:W-:Y:S01]  /*35f90*/  ENDCOLLECTIVE ;  /* 0x000000000000791b */ /* 0x01ffe20003800000 */
.L_x_1682:
[----:B------:R-:W-:Y:S05]  /*35fa0*/  BSYNC B0 ;  /* 0x0000000000007941 */ /* 0x000fea0003800000 */
.L_x_1681:
[----:B------:R-:W-:Y:S01]  /*35fb0*/  IMAD.MOV.U32 R6, RZ, RZ, R14 ;  /* 0x000000ffff067224 */ /* 0x000fe200078e000e */
[----:B------:R-:W-:Y:S06]  /*35fc0*/  BRA `(.L_x_1526) ;  /* 0xffffffc400647947 */ /* 0x000fec000383ffff */
.L_x_1531:
[----:B0-----:R0:W1:Y:S02]  /*35fd0*/  SYNCS.PHASECHK.TRANS64.TRYWAIT P0, [R0+URZ+0x2e820], R3 ;  /* 0x02e82003000075a7 */ /* 0x001064000800017f */
[----:B-1----:R-:W-:Y:S05]  /*35fe0*/  @!P0 NANOSLEEP.SYNCS 0x989680 ;  /* 0x009896800000895d */ /* 0x002fea0003900000 */
[----:B------:R-:W1:Y:S02]  /*35ff0*/  @!P0 SYNCS.PHASECHK.TRANS64 P0, [R0+URZ+0x2e820], R3 ;  /* 0x02e82003000085a7 */ /* 0x000e64000800007f */
[----:B-1----:R-:W-:Y:S05]  /*36000*/  @!P0 BRA `(.L_x_1531) ;  /* 0xfffffffc00f08947 */ /* 0x002fea000383ffff */
[----:B------:R-:W-:Y:S05]  /*36010*/  BRA `(.L_x_1683) ;  /* 0xffffffcc001c7947 */ /* 0x000fea000383ffff */
.L_x_1532:
        /* <DEDUP_REMOVED lines=11> */
.L_x_1685:
[----:B------:R-:W-:Y:S05]  /*360d0*/  BSYNC B0 ;  /* 0x0000000000007941 */ /* 0x000fea0003800000 */
.L_x_1684:
[----:B------:R-:W-:Y:S05]  /*360e0*/  BRA `(.L_x_1686) ;  /* 0xffffffcc00047947 */ /* 0x000fea000383ffff */
.L_x_1533:
[----:B------:R-:W-:Y:S01]  /*360f0*/  BSSY B0, `(.L_x_1687) ;  /* 0x0000006000007945 */ /* 0x000fe20003800000 */
[----:B------:R-:W-:-:S07]  /*36100*/  IMAD.MOV.U32 R15, RZ, RZ, -0x1 ;  /* 0xffffffffff0f7424 */ /* 0x000fce00078e00ff */
[----:B01----:R-:W-:Y:S05]  /*36110*/  WARPSYNC.COLLECTIVE R15, `(.L_x_1688) ;  /* 0x000000000f0c7348 */ /* 0x003fea0003c00000 */
[----:B------:R-:W-:Y:S02]  /*36120*/  ELECT P6, UR62, PT ;  /* 0x00000000003e782f */ /* 0x000fe400038c0000 */
[----:B------:R-:W-:Y:S01]  /*36130*/  MOV R14, UR62 ;  /* 0x0000003e000e7c02 */ /* 0x000fe20008000f00 */
[----:B01----:R-:W-:Y:S10]  /*36140*/  ENDCOLLECTIVE ;  /* 0x000000000000791b */ /* 0x003ff40003800000 */
.L_x_1688:
[----:B------:R-:W-:Y:S05]  /*36150*/  BSYNC B0 ;  /* 0x0000000000007941 */ /* 0x000fea0003800000 */
.L_x_1687:
[----:B------:R-:W-:Y:S05]  /*36160*/  BRA `(.L_x_1689) ;  /* 0xffffffc800f87947 */ /* 0x000fea000383ffff */
.L_x_1535:
[----:B0-----:R0:W1:Y:S02]  /*36170*/  SYNCS.PHASECHK.TRANS64.TRYWAIT P1, [R6+URZ], R5 ;  /* 0x00000005060075a7 */ /* 0x001064000802017f */
[----:B-1----:R-:W-:Y:S05]  /*36180*/  @!P1 NANOSLEEP.SYNCS 0x989680 ;  /* 0x009896800000995d */ /* 0x002fea0003900000 */
[----:B------:R-:W1:Y:S02]  /*36190*/  @!P1 SYNCS.PHASECHK.TRANS64 P1, [R6+URZ], R5 ;  /* 0x00000005060095a7 */ /* 0x000e64000802007f */
[----:B-1----:R-:W-:Y:S05]  /*361a0*/  @!P1 BRA `(.L_x_1535) ;  /* 0xfffffffc00f09947 */ /* 0x002fea000383ffff */
[----:B------:R-:W-:Y:S05]  /*361b0*/  BRA `(.L_x_1690) ;  /* 0xffffffcc003c7947 */ /* 0x000fea000383ffff */
.L_x_1536:
[----:B-1----:R1:W2:Y:S02]  /*361c0*/  SYNCS.PHASECHK.TRANS64.TRYWAIT P1, [R7+URZ], R2 ;  /* 0x00000002070075a7 */ /* 0x0022a4000802017f */
[----:B--2---:R-:W-:Y:S05]  /*361d0*/  @!P1 NANOSLEEP.SYNCS 0x989680 ;  /* 0x009896800000995d */ /* 0x004fea0003900000 */
[----:B------:R-:W2:Y:S02]  /*361e0*/  @!P1 SYNCS.PHASECHK.TRANS64 P1, [R7+URZ], R2 ;  /* 0x00000002070095a7 */ /* 0x000ea4000802007f */
[----:B--2---:R-:W-:Y:S05]  /*361f0*/  @!P1 BRA `(.L_x_1536) ;  /* 0xfffffffc00f09947 */ /* 0x004fea000383ffff */
[----:B------:R-:W-:Y:S05]  /*36200*/  BRA `(.L_x_1691) ;  /* 0xffffffcc00307947 */ /* 0x000fea000383ffff */
.L_x_1538:
[----:B--2---:R2:W3:Y:S02]  /*36210*/  SYNCS.PHASECHK.TRANS64.TRYWAIT P1, [R4+URZ+0x2e860], R5 ;  /* 0x02e86005040075a7 */ /* 0x0044e4000802017f */
[----:B---3--:R-:W-:Y:S05]  /*36220*/  @!P1 NANOSLEEP.SYNCS 0x989680 ;  /* 0x009896800000995d */ /* 0x008fea0003900000 */
[----:B------:R-:W3:Y:S02]  /*36230*/  @!P1 SYNCS.PHASECHK.TRANS64 P1, [R4+URZ+0x2e860], R5 ;  /* 0x02e86005040095a7 */ /* 0x000ee4000802007f */
[----:B---3--:R-:W-:Y:S05]  /*36240*/  @!P1 BRA `(.L_x_1538) ;  /* 0xfffffffc00f09947 */ /* 0x008fea000383ffff */
[----:B------:R-:W-:Y:S05]  /*36250*/  BRA `(.L_x_1692) ;  /* 0xffffffcc00347947 */ /* 0x000fea000383ffff */
.L_x_1540:
[----:B---3--:R3:W4:Y:S02]  /*36260*/  SYNCS.PHASECHK.TRANS64.TRYWAIT P1, [R3+URZ+0x2e860], R2 ;  /* 0x02e86002030075a7 */ /* 0x008724000802017f */
[----:B----4-:R-:W-:Y:S05]  /*36270*/  @!P1 NANOSLEEP.SYNCS 0x989680 ;  /* 0x009896800000995d */ /* 0x010fea0003900000 */
[----:B------:R-:W4:Y:S02]  /*36280*/  @!P1 SYNCS.PHASECHK.TRANS64 P1, [R3+URZ+0x2e860], R2 ;  /* 0x02e86002030095a7 */ /* 0x000f24000802007f */
[----:B----4-:R-:W-:Y:S05]  /*36290*/  @!P1 BRA `(.L_x_1540) ;  /* 0xfffffffc00f09947 */ /* 0x010fea000383ffff */
[----:B------:R-:W-:Y:S05]  /*362a0*/  BRA `(.L_x_1693) ;  /* 0xffffffcc00347947 */ /* 0x000fea000383ffff */
.L_x_1542:
[----:B----4-:R4:W0:Y:S02]  /*362b0*/  SYNCS.PHASECHK.TRANS64.TRYWAIT P0, [R4+URZ+0x2e880], R5 ;  /* 0x02e88005040075a7 */ /* 0x010824000800017f */
[----:B0-----:R-:W-:Y:S05]  /*362c0*/  @!P0 NANOSLEEP.SYNCS 0x989680 ;  /* 0x009896800000895d */ /* 0x001fea0003900000 */
[----:B------:R-:W0:Y:S02]  /*362d0*/  @!P0 SYNCS.PHASECHK.TRANS64 P0, [R4+URZ+0x2e880], R5 ;  /* 0x02e88005040085a7 */ /* 0x000e24000800007f */
[----:B0-----:R-:W-:Y:S05]  /*362e0*/  @!P0 BRA `(.L_x_1542) ;  /* 0xfffffffc00f08947 */ /* 0x001fea000383ffff */
[----:B------:R-:W-:Y:S05]  /*362f0*/  BRA `(.L_x_1543) ;  /* 0xffffffcc00307947 */ /* 0x000fea000383ffff */
.L_x_1694:
        /* <DEDUP_REMOVED lines=16> */
.L_x_2510:


//--------------------- .text._ZN7cutlass13device_kernelIN5flash11enable_sm90INS1_16FlashAttnFwdSm90INS1_25CollectiveMainloopFwdSm90ILi2EN4cute5tupleIJNS5_1CILi1EEES8_S8_EEENS6_IJNS7_ILi128EEENS7_ILi224EEESA_EEELi128ENS_12float_e4m3_tEfNS_4arch4Sm90ELb1ELb0ELb0ELb0ELb0ELb0ELb0ELb1ELb1ELb0ELb0ELb0EEENS1_21CollectiveEpilogueFwdINS6_IJSA_SA_SB_EEES9_NS_10bfloat16_tESF_Li256ELb0ELb0ELb0ELb1EEENS1_30DynamicPersistentTileSchedulerILi256ELi128ELb0ELb0ELb1EEEEEEEEEvNT_6ParamsE --------------------------
	.section	.text._ZN7cutlass13device_kernelIN5flash11enable_sm90INS1_16FlashAttnFwdSm90INS1_25CollectiveMainloopFwdSm90ILi2EN4cute5tupleIJNS5_1CILi1EEES8_S8_EEENS6_IJNS7_ILi128EEENS7_ILi224EEESA_EEELi128ENS_12float_e4m3_tEfNS_4arch4Sm90ELb1ELb0ELb0ELb0ELb0ELb0ELb0ELb1ELb1ELb0ELb0ELb0EEENS1_21CollectiveEpilogueFwdINS6_IJSA_SA_SB_EEES9_NS_10bfloat16_tESF_Li256ELb0ELb0ELb0ELb1EEENS1_30DynamicPersistentTileSchedulerILi256ELi128ELb0ELb0ELb1EEEEEEEEEvNT_6ParamsE,"ax",@progbits
	.align	128
.text._ZN7cutlass13device_kernelIN5flash11enable_sm90INS1_16FlashAttnFwdSm90INS1_25CollectiveMainloopFwdSm90ILi2EN4cute5tupleIJNS5_1CILi1EEES8_S8_EEENS6_IJNS7_ILi128EEENS7_ILi224EEESA_EEELi128ENS_12float_e4m3_tEfNS_4arch4Sm90ELb1ELb0ELb0ELb0ELb0ELb0ELb0ELb1ELb1ELb0ELb0ELb0EEENS1_21CollectiveEpilogueFwdINS6_IJSA_SA_SB_EEES9_NS_10bfloat16_tESF_Li256ELb0ELb0ELb0ELb1EEENS1_30DynamicPersistentTileSchedulerILi256ELi128ELb0ELb0ELb1EEEEEEEEEvNT_6ParamsE:
        .type           _ZN7cutlass13device_kernelIN5flash11enable_sm90INS1_16FlashAttnFwdSm90INS1_25CollectiveMainloopFwdSm90ILi2EN4cute5tupleIJNS5_1CILi1EEES8_S8_EEENS6_IJNS7_ILi128EEENS7_ILi224EEESA_EEELi128ENS_12float_e4m3_tEfNS_4arch4Sm90ELb1ELb0ELb0ELb0ELb0ELb0ELb0ELb1ELb1ELb0ELb0ELb0EEENS1_21CollectiveEpilogueFwdINS6_IJSA_SA_SB_EEES9_NS_10bfloat16_tESF_Li256ELb0ELb0ELb0ELb1EEENS1_30DynamicPersistentTileSchedulerILi256ELi128ELb0ELb0ELb1EEEEEEEEEvNT_6ParamsE,@function
        .size           _ZN7cutlass13device_kernelIN5flash11enable_sm90INS1_16FlashAttnFwdSm90INS1_25CollectiveMainloopFwdSm90ILi2EN4cute5tupleIJNS5_1CILi1EEES8_S8_EEENS6_IJNS7_ILi128EEENS7_ILi224EEESA_EEELi128ENS_12float_e4m3_tEfNS_4arch4Sm90ELb1ELb0ELb0ELb0ELb0ELb0ELb0ELb1ELb1ELb0ELb0ELb0EEENS1_21CollectiveEpilogueFwdINS6_IJSA_SA_SB_EEES9_NS_10bfloat16_tESF_Li256ELb0ELb0ELb0ELb1EEENS1_30DynamicPersistentTileSchedulerILi256ELi128ELb0ELb0ELb1EEEEEEEEEvNT_6ParamsE,(.L_x_2511 - _ZN7cutlass13device_kernelIN5flash11enable_sm90INS1_16FlashAttnFwdSm90INS1_25CollectiveMainloopFwdSm90ILi2EN4cute5tupleIJNS5_1CILi1EEES8_S8_EEENS6_IJNS7_ILi128EEENS7_ILi224EEESA_EEELi128ENS_12float_e4m3_tEfNS_4arch4Sm90ELb1ELb0ELb0ELb0ELb0ELb0ELb0ELb1ELb1ELb0ELb0ELb0EEENS1_21CollectiveEpilogueFwdINS6_IJSA_SA_SB_EEES9_NS_10bfloat16_tESF_Li256ELb0ELb0ELb0ELb1EEENS1_30DynamicPersistentTileSchedulerILi256ELi128ELb0ELb0ELb1EEEEEEEEEvNT_6ParamsE)
        .other          _ZN7cutlass13device_kernelIN5flash11enable_sm90INS1_16FlashAttnFwdSm90INS1_25CollectiveMainloopFwdSm90ILi2EN4cute5tupleIJNS5_1CILi1EEES8_S8_EEENS6_IJNS7_ILi128EEENS7_ILi224EEESA_EEELi128ENS_12float_e4m3_tEfNS_4arch4Sm90ELb1ELb0ELb0ELb0ELb0ELb0ELb0ELb1ELb1ELb0ELb0ELb0EEENS1_21CollectiveEpilogueFwdINS6_IJSA_SA_SB_EEES9_NS_10bfloat16_tESF_Li256ELb0ELb0ELb0ELb1EEENS1_30DynamicPersistentTileSchedulerILi256ELi128ELb0ELb0ELb1EEEEEEEEEvNT_6ParamsE,@"STO_CUDA_ENTRY STV_DEFAULT"
_ZN7cutlass13device_kernelIN5flash11enable_sm90INS1_16FlashAttnFwdSm90INS1_25CollectiveMainloopFwdSm90ILi2EN4cute5tupleIJNS5_1CILi1EEES8_S8_EEENS6_IJNS7_ILi128EEENS7_ILi224EEESA_EEELi128ENS_12float_e4m3_tEfNS_4arch4Sm90ELb1ELb0ELb0ELb0ELb0ELb0ELb0ELb1ELb1ELb0ELb0ELb0EEENS1_21CollectiveEpilogueFwdINS6_IJSA_SA_SB_EEES9_NS_10bfloat16_tESF_Li256ELb0ELb0ELb0ELb1EEENS1_30DynamicPersistentTileSchedulerILi256ELi128ELb0ELb0ELb1EEEEEEEEEvNT_6ParamsE:
        /* <DEDUP_REMOVED lines=23> */
.L_x_1696:
[----:B------:R-:W-:Y:S05]  /*0170*/  BSYNC B0 ;  /* 0x0000000000007941 */ /* 0x000fea0003800000 */
.L_x_1695:
        /* <DEDUP_REMOVED lines=36> */
.L_x_1697:
        /* <DEDUP_REMOVED lines=22> */
.L_x_1698:
        /* <DEDUP_REMOVED lines=18> */
.L_x_1699:
        /* <DEDUP_REMOVED lines=22> */
.L_x_1700:
        /* <DEDUP_REMOVED lines=22> */
.L_x_1701:
        /* <DEDUP_REMOVED lines=8> */
.L_x_1703:
        /* <DEDUP_REMOVED lines=15> */
[----:B------:R-:W-:Y:S01]  /*0a70*/  VIADD R237, R2, 0xffffff80 ;  /* 0xffffff8002ed7836 */ /* 0x000fe20000000000 */
[----:B------:R-:W1:Y:S04]  /*0a80*/  S2UR UR36, SR_CgaCtaId ;  /* 0x00000000002479c3 */ /* 0x000e680000008800 */
[----:B------:R-:W-:-:S04]  /*0a90*/  SHF.R.S32.HI R0, RZ, 0x1f, R237 ;  /* 0x0000001fff007819 */ /* 0x000fc800000114ed */
[-C--:B------:R-:W-:Y:S01]  /*0aa0*/  LEA.HI R2, R0, R237.reuse, RZ, 0x7 ;  /* 0x000000ed00027211 */ /* 0x080fe200078f38ff */
[----:B------:R-:W3:Y:S03]  /*0ab0*/  S2UR UR6, SR_SWINHI ;  /* 0x00000000000679c3 */ /* 0x000ee60000002f00 */
[----:B------:R-:W-:Y:S02]  /*0ac0*/  LOP3.LUT R234, R2, 0xffffff80, RZ, 0xc0, !PT ;  /* 0xffffff8002ea7812 */ /* 0x000fe400078ec0ff */
[----:B------:R-:W-:-:S03]  /*0ad0*/  LEA.HI R3, R0, R237, RZ, 0x4 ;  /* 0x000000ed00037211 */ /* 0x000fc600078f20ff */
[----:B------:R-:W-:Y:S01]  /*0ae0*/  IMAD.IADD R234, R237, 0x1, -R234 ;  /* 0x00000001edea7824 */ /* 0x000fe200078e0aea */
[----:B------:R-:W-:Y:S02]  /*0af0*/  SHF.R.S32.HI R6, RZ, 0x4, R3 ;  /* 0x00000004ff067819 */ /* 0x000fe40000011403 */
[----:B------:R-:W-:Y:S02]  /*0b00*/  LEA.HI R236, R0, R237, RZ, 0x5 ;  /* 0x000000ed00ec7211 */ /* 0x000fe400078f28ff */
[----:B------:R-:W-:Y:S02]  /*0b10*/  SHF.R.S32.HI R7, RZ, 0x1f, R234 ;  /* 0x0000001fff077819 */ /* 0x000fe400000114ea */
[C---:B------:R-:W-:Y:S02]  /*0b20*/  LEA.HI R5, R3.reuse, R6, RZ, 0x1 ;  /* 0x0000000603057211 */ /* 0x040fe400078f08ff */
[----:B------:R-:W-:Y:S02]  /*0b30*/  LOP3.LUT R4, R3, 0x3fffff0, RZ, 0xc0, !PT ;  /* 0x03fffff003047812 */ /* 0x000fe400078ec0ff */
[----:B------:R-:W-:-:S02]  /*0b40*/  LEA.HI R8, R7, R234, RZ, 0x2 ;  /* 0x000000ea07087211 */ /* 0x000fc400078f10ff */
[----:B------:R-:W-:Y:S01]  /*0b50*/  LOP3.LUT R5, R5, 0x1ffffffe, RZ, 0xc0, !PT ;  /* 0x1ffffffe05057812 */ /* 0x000fe200078ec0ff */
[----:B------:R-:W-:Y:S01]  /*0b60*/  IMAD.IADD R3, R237, 0x1, -R4 ;  /* 0x00000001ed037824 */ /* 0x000fe200078e0a04 */
[----:B------:R-:W-:Y:S02]  /*0b70*/  SHF.R.S32.HI R236, RZ, 0x5, R236 ;  /* 0x00000005ffec7819 */ /* 0x000fe400000114ec */
[----:B------:R-:W-:Y:S01]  /*0b80*/  SHF.R.S32.HI R235, RZ, 0x7, R2 ;  /* 0x00000007ffeb7819 */ /* 0x000fe20000011402 */
[----:B------:R-:W-:Y:S01]  /*0b90*/  UMOV UR37, 0x400 ;  /* 0x0000040000257882 */ /* 0x000fe20000000000 */
[--C-:B------:R-:W-:Y:S02]  /*0ba0*/  SHF.R.S32.HI R9, RZ, 0x2, R8.reuse ;  /* 0x00000002ff097819 */ /* 0x100fe40000011408 */
[----:B------:R-:W-:Y:S01]  /*0bb0*/  SHF.R.S32.HI R10, RZ, 0x1f, R8 ;  /* 0x0000001fff0a7819 */ /* 0x000fe20000011408 */
[----:B-1----:R-:W-:Y:S01]  /*0bc0*/  ULEA UR37, UR36, UR37, 0x18 ;  /* 0x0000002524257291 */ /* 0x002fe2000f8ec03f */
[----:B------:R-:W-:Y:S01]  /*0bd0*/  LEA.HI R2, R2, R235, RZ, 0x1 ;  /* 0x000000eb02027211 */ /* 0x000fe200078f08ff */
[----:B------:R-:W-:Y:S01]  /*0be0*/  IMAD.IADD R5, R6, 0x1, -R5 ;  /* 0x0000000106057824 */ /* 0x000fe200078e0a05 */
[----:B------:R-:W-:Y:S01]  /*0bf0*/  LEA.HI R10, R10, R9, RZ, 0x3 ;  /* 0x000000090a0a7211 */ /* 0x000fe200078f18ff */
[----:B------:R-:W-:Y:S01]  /*0c00*/  IMAD R4, R236, 0x10, R3 ;  /* 0x00000010ec047824 */ /* 0x000fe200078e0203 */
[----:B------:R-:W-:-:S02]  /*0c10*/  LOP3.LUT R2, R2, 0x3fffffe, RZ, 0xc0, !PT ;  /* 0x03fffffe02027812 */ /* 0x000fc400078ec0ff */
[----:B------:R-:W-:Y:S01]  /*0c20*/  LOP3.LUT R10, R10, 0xfffffff8, RZ, 0xc0, !PT ;  /* 0xfffffff80a0a7812 */ /* 0x000fe200078ec0ff */
[----:B------:R-:W-:Y:S01]  /*0c30*/  IMAD R3, R4, 0x8, R5 ;  /* 0x0000000804037824 */ /* 0x000fe200078e0205 */
[----:B------:R-:W-:Y:S01]  /*0c40*/  LEA.HI R7, R7, R234, RZ, 0x5 ;  /* 0x000000ea07077211 */ /* 0x000fe200078f28ff */
[----:B------:R-:W-:Y:S01]  /*0c50*/  UMOV UR4, UR37 ;  /* 0x0000002500047c82 */ /* 0x000fe20008000000 */
[----:B---3--:R-:W-:Y:S01]  /*0c60*/  UMOV UR5, UR6 ;  /* 0x0000000600057c82 */ /* 0x008fe20008000000 */
[----:B------:R-:W-:Y:S01]  /*0c70*/  LEA.HI R0, R0, R237, RZ, 0x3 ;  /* 0x000000ed00007211 */ /* 0x000fe200078f18ff */
[----:B------:R-:W-:Y:S01]  /*0c80*/  IMAD.U32 R18, RZ, RZ, UR4 ;  /* 0x00000004ff127e24 */ /* 0x000fe2000f8e00ff */
[----:B------:R-:W-:Y:S01]  /*0c90*/  SHF.R.S32.HI R7, RZ, 0x5, R7 ;  /* 0x00000005ff077819 */ /* 0x000fe20000011407 */
[----:B------:R-:W-:Y:S02]  /*0ca0*/  IMAD.U32 R19, RZ, RZ, UR5 ;  /* 0x00000005ff137e24 */ /* 0x000fe4000f8e00ff */
[----:B------:R-:W-:-:S02]  /*0cb0*/  IMAD.SHL.U32 R3, R3, 0x8, RZ ;  /* 0x0000000803037824 */ /* 0x000fc400078e00ff */
[----:B------:R-:W-:Y:S01]  /*0cc0*/  IMAD.IADD R229, R235, 0x1, -R2 ;  /* 0x00000001ebe57824 */ /* 0x000fe200078e0a02 */
[----:B------:R-:W-:Y:S01]  /*0cd0*/  LOP3.LUT R2, R0, 0x1ffffff8, RZ, 0xc0, !PT ;  /* 0x1ffffff800027812 */ /* 0x000fe200078ec0ff */
[----:B------:R-:W-:Y:S02]  /*0ce0*/  IMAD.IADD R10, R9, 0x1, -R10 ;  /* 0x00000001090a7824 */ /* 0x000fe400078e0a0a */
[----:B------:R-:W-:Y:S01]  /*0cf0*/  IMAD.WIDE R18, R3, 0x2, R18 ;  /* 0x0000000203127825 */ /* 0x000fe200078e0212 */
[----:B------:R-:W-:-:S03]  /*0d00*/  LOP3.LUT R3, R8, 0x7ffffffc, RZ, 0xc0, !PT ;  /* 0x7ffffffc08037812 */ /* 0x000fc600078ec0ff */
[----:B------:R-:W-:Y:S02]  /*0d10*/  IMAD R10, R7, 0x10, R10 ;  /* 0x00000010070a7824 */ /* 0x000fe400078e020a */
[----:B------:R-:W-:Y:S01]  /*0d20*/  IMAD.IADD R2, R237, 0x1, -R2 ;  /* 0x00000001ed027824 */ /* 0x000fe200078e0a02 */
[----:B------:R-:W-:Y:S01]  /*0d30*/  SHF.R.S32.HI R230, RZ, 0x3, R0 ;  /* 0x00000003ffe67819 */ /* 0x000fe20000011400 */
[----:B------:R-:W-:Y:S02]  /*0d40*/  IMAD R229, R229, 0x40, R10 ;  /* 0x00000040e5e57824 */ /* 0x000fe400078e020a */
[----:B------:R-:W-:Y:S02]  /*0d50*/  IMAD.MOV.U32 R233, RZ, RZ, RZ ;  /* 0x000000ffffe97224 */ /* 0x000fe400078e00ff */
[----:B------:R-:W-:Y:S02]  /*0d60*/  IMAD.MOV.U32 R16, RZ, RZ, RZ ;  /* 0x000000ffff107224 */ /* 0x000fe400078e00ff */
[----:B------:R-:W-:-:S02]  /*0d70*/  IMAD.SHL.U32 R22, R2, 0x8, RZ ;  /* 0x0000000802167824 */ /* 0x000fc400078e00ff */
[----:B------:R-:W-:Y:S01]  /*0d80*/  IMAD.IADD R228, R234, 0x1, -R3 ;  /* 0x00000001eae47824 */ /* 0x000fe200078e0a03 */
[----:B------:R-:W-:Y:S01]  /*0d90*/  UMOV UR4, UR7 ;  /* 0x0000000700047c82 */ /* 0x000fe20008000000 */
[----:B------:R-:W-:Y:S01]  /*0da0*/  ULDC.64 UR52, c[0x0][0x198] ;  /* 0x0000660000347ab9 */ /* 0x000fe20000000a00 */
[----:B------:R-:W-:Y:S01]  /*0db0*/  UMOV UR48, URZ ;  /* 0x0000003f00307c82 */ /* 0x000fe20008000000 */
[----:B--2---:R-:W-:-:S07]  /*0dc0*/  LOP3.LUT R17, R11, 0x1, RZ, 0xfc, !PT ;  /* 0x000000010b117812 */ /* 0x004fce00078efcff */
.L_x_1753:
        /* <DEDUP_REMOVED lines=20> */
.L_x_1704:
[----:B------:R-:W-:Y:S01]  /*0f10*/  ULDC UR6, c[0x0][0xdc4] ;  /* 0x0003710000067ab9 */ /* 0x000fe20000000800 */
[----:B------:R-:W-:Y:S01]  /*0f20*/  UMOV UR39, UR7 ;  /* 0x0000000700277c82 */ /* 0x000fe20008000000 */
[----:B------:R-:W-:-:S11]  /*0f30*/  UISETP.NE.AND UP0, UPT, UR6, 0x1, UPT ;  /* 0x000000010600788c */ /* 0x000fd6000bf05270 */
[----:B------:R-:W-:Y:S02]  /*0f40*/  @UP0 ULDC.64 UR10, c[0x0][0xdc8] ;  /* 0x00037200000a0ab9 */ /* 0x000fe40000000a00 */
[----:B------:R-:W-:-:S04]  /*0f50*/  UIMAD.WIDE.U32 UR4, UR7, UR10, URZ ;  /* 0x0000000a070472a5 */ /* 0x000fc8000f8e003f */
[----:B------:R-:W-:-:S04]  /*0f60*/  @UP0 USHF.R.U32.HI UR39, URZ, UR11, UR5 ;  /* 0x0000000b3f270299 */ /* 0x000fc80008011605 */
[----:B------:R-:W-:-:S12]  /*0f70*/  UIMAD UR4, UR39, UR6, URZ ;  /* 0x00000006270472a4 */ /* 0x000fd8000f8e023f */
.L_x_1705:
        /* <DEDUP_REMOVED lines=19> */
[----:B------:R-:W-:Y:S01]  /*10b0*/  ULDC UR6, c[0x0][0xdac] ;  /* 0x00036b0000067ab9 */ /* 0x000fe20000000800 */
[----:B--2---:R-:W-:Y:S01]  /*10c0*/  ISETP.NE.AND P2, PT, R0, 0x1, PT ;  /* 0x000000010000780c */ /* 0x004fe20003f45270 */
[----:B------:R-:W-:-:S03]  /*10d0*/  ULDC.64 UR4, c[0x0][0x3f8] ;  /* 0x0000fe0000047ab9 */ /* 0x000fc60000000a00 */
[----:B------:R-:W-:Y:S01]  /*10e0*/  IMAD.U32 R9, RZ, RZ, UR43 ;  /* 0x0000002bff097e24 */ /* 0x000fe2000f8e00ff */
[----:B---3--:R-:W-:-:S05]  /*10f0*/  ISETP.NE.U32.AND P1, PT, R24, RZ, PT ;  /* 0x000000ff1800720c */ /* 0x008fca0003f25070 */
[----:B------:R-:W2:Y:S01]  /*1100*/  @P0 LDC.64 R10, c[0x0][0x9a8] ;  /* 0x00026a00ff0a0b82 */ /* 0x000ea20000000a00 */
[----:B------:R-:W-:Y:S02]  /*1110*/  @P0 SHF.R.S32.HI R3, RZ, 0x1f, R7 ;  /* 0x0000001fff030819 */ /* 0x000fe40000011407 */
[----:B------:R-:W-:-:S05]  /*1120*/  ISETP.NE.AND.EX P1, PT, R25, RZ, PT, P1 ;  /* 0x000000ff1900720c */ /* 0x000fca0003f25310 */
[----:B------:R-:W3:Y:S08]  /*1130*/  @P2 LDC R0, c[0x0][0x42c] ;  /* 0x00010b00ff002b82 */ /* 0x000ef00000000800 */
[----:B------:R-:W4:Y:S01]  /*1140*/  @P2 LDC R5, c[0x0][0x430] ;  /* 0x00010c00ff052b82 */ /* 0x000f220000000800 */
[----:B------:R-:W-:-:S07]  /*1150*/  @P1 SHF.R.S32.HI R7, RZ, 0x1f, R7 ;  /* 0x0000001fff071819 */ /* 0x000fce0000011407 */
[----:B------:R-:W5:Y:S01]  /*1160*/  @P1 LDC.64 R12, c[0x0][0x9b8] ;  /* 0x00026e00ff0c1b82 */ /* 0x000f620000000a00 */
[----:B--2---:R-:W-:-:S04]  /*1170*/  @P0 IMAD R2, R3, R10, RZ ;  /* 0x0000000a03020224 */ /* 0x004fc800078e02ff */
[----:B------:R-:W-:Y:S02]  /*1180*/  @P0 IMAD R11, R11, UR44, R2 ;  /* 0x0000002c0b0b0c24 */ /* 0x000fe4000f8e0202 */
[----:B------:R-:W-:Y:S01]  /*1190*/  @P0 IMAD.WIDE.U32 R2, R10, UR44, RZ ;  /* 0x0000002c0a020c25 */ /* 0x000fe2000f8e00ff */
[----:B------:R-:W2:Y:S03]  /*11a0*/  @P0 LDC.64 R20, c[0x0][0x9b0] ;  /* 0x00026c00ff140b82 */ /* 0x000ea60000000a00 */
[----:B---3--:R-:W-:-:S04]  /*11b0*/  @P2 IMAD.HI.U32 R0, R0, UR43, RZ ;  /* 0x0000002b00002c27 */ /* 0x008fc8000f8e00ff */
[----:B------:R-:W-:Y:S01]  /*11c0*/  @P0 IMAD.IADD R3, R3, 0x1, R11 ;  /* 0x0000000103030824 */ /* 0x000fe200078e020b */
[----:B------:R-:W3:Y:S01]  /*11d0*/  @P1 LDC.64 R26, c[0x0][0x9c0] ;  /* 0x00027000ff1a1b82 */ /* 0x000ee20000000a00 */
[----:B----4-:R-:W-:-:S04]  /*11e0*/  @P2 SHF.R.U32.HI R9, RZ, R5, R0 ;  /* 0x00000005ff092219 */ /* 0x010fc80000011600 */
[--C-:B------:R-:W-:Y:S01]  /*11f0*/  @P1 SHF.R.S32.HI R11, RZ, 0x1f, R9.reuse ;  /* 0x0000001fff0b1819 */ /* 0x100fe20000011409 */
[----:B-----5:R-:W-:Y:S01]  /*1200*/  @P1 IMAD R4, R7, R12, RZ ;  /* 0x0000000c07041224 */ /* 0x020fe200078e02ff */
[----:B------:R-:W-:-:S03]  /*1210*/  @P0 SHF.R.S32.HI R7, RZ, 0x1f, R9 ;  /* 0x0000001fff070819 */ /* 0x000fc60000011409 */
[----:B------:R-:W-:Y:S02]  /*1220*/  @P1 IMAD R13, R13, UR44, R4 ;  /* 0x0000002c0d0d1c24 */ /* 0x000fe4000f8e0204 */
[----:B------:R-:W-:-:S04]  /*1230*/  @P1 IMAD.WIDE.U32 R4, R12, UR44, RZ ;  /* 0x0000002c0c041c25 */ /* 0x000fc8000f8e00ff */
[----:B------:R-:W-:Y:S02]  /*1240*/  @P1 IMAD.IADD R5, R5, 0x1, R13 ;  /* 0x0000000105051824 */ /* 0x000fe400078e020d */
[-C--:B--2---:R-:W-:Y:S02]  /*1250*/  @P0 IMAD R0, R7, R20.reuse, RZ ;  /* 0x0000001407000224 */ /* 0x084fe400078e02ff */
[----:B------:R-:W-:-:S04]  /*1260*/  @P0 IMAD.WIDE.U32 R2, R9, R20, R2 ;  /* 0x0000001409020225 */ /* 0x000fc800078e0002 */
[-C--:B---3--:R-:W-:Y:S02]  /*1270*/  @P1 IMAD R8, R11, R26.reuse, RZ ;  /* 0x0000001a0b081224 */ /* 0x088fe400078e02ff */
[C---:B------:R-:W-:Y:S02]  /*1280*/  @P0 IMAD R11, R9.reuse, R21, R0 ;  /* 0x00000015090b0224 */ /* 0x040fe400078e0200 */
[----:B------:R-:W-:Y:S01]  /*1290*/  @P1 IMAD.WIDE.U32 R6, R9, R26, R4 ;  /* 0x0000001a09061225 */ /* 0x000fe200078e0004 */
[----:B------:R-:W-:-:S03]  /*12a0*/  @P0 LEA R4, P3, R2, R14, 0x2 ;  /* 0x0000000e02040211 */ /* 0x000fc600078610ff */
[----:B------:R-:W-:Y:S01]  /*12b0*/  @P1 IMAD R9, R9, R27, R8 ;  /* 0x0000001b09091224 */ /* 0x000fe200078e0208 */
[----:B------:R-:W-:Y:S01]  /*12c0*/  @P1 LEA R8, P4, R6, R24, 0x2 ;  /* 0x0000001806081211 */ /* 0x000fe200078810ff */
[----:B------:R-:W-:Y:S02]  /*12d0*/  @P0 IMAD.IADD R3, R3, 0x1, R11 ;  /* 0x0000000103030824 */ /* 0x000fe400078e020b */
[----:B------:R-:W-:Y:S02]  /*12e0*/  @P1 IMAD.IADD R0, R7, 0x1, R9 ;  /* 0x0000000107001824 */ /* 0x000fe400078e0209 */
[----:B------:R-:W-:Y:S01]  /*12f0*/  IMAD.MOV.U32 R7, RZ, RZ, 0x3f800000 ;  /* 0x3f800000ff077424 */ /* 0x000fe200078e00ff */
[----:B------:R-:W-:Y:S02]  /*1300*/  @P0 LEA.HI.X R5, R2, R15, R3, 0x2, P3 ;  /* 0x0000000f02050211 */ /* 0x000fe400018f1403 */
[----:B------:R-:W-:Y:S01]  /*1310*/  @P1 LEA.HI.X R9, R6, R25, R0, 0x2, P4 ;  /* 0x0000001906091211 */ /* 0x000fe200020f1400 */
[----:B------:R-:W-:Y:S01]  /*1320*/  IMAD.MOV.U32 R0, RZ, RZ, 0x3f800000 ;  /* 0x3f800000ff007424 */ /* 0x000fe200078e00ff */
[----:B------:R-:W2:Y:S01]  /*1330*/  LDC R2, c[0x0][0x288] ;  /* 0x0000a200ff027b82 */ /* 0x000ea20000000800 */
[----:B------:R-:W3:Y:S04]  /*1340*/  @P0 LDG.E R7, desc[UR46][R4.64] ;  /* 0x0000002e04070981 */ /* 0x000ee8000c1e1900 */
[----:B------:R4:W3:Y:S01]  /*1350*/  @P1 LDG.E R0, desc[UR46][R8.64] ;  /* 0x0000002e08001981 */ /* 0x0008e2000c1e1900 */
[----:B------:R-:W-:Y:S01]  /*1360*/  UISETP.NE.U32.AND UP0, UPT, UR4, URZ, UPT ;  /* 0x0000003f0400728c */ /* 0x000fe2000bf05070 */
[----:B------:R-:W-:Y:S01]  /*1370*/  IMAD.U32 R232, RZ, RZ, UR43 ;  /* 0x0000002bffe87e24 */ /* 0x000fe2000f8e00ff */
[----:B------:R-:W-:Y:S01]  /*1380*/  ULOP3.LUT UR4, URZ, UR39, URZ, 0x33, !UPT ;  /* 0x000000273f047292 */ /* 0x000fe2000f8e333f */
[----:B------:R-:W5:Y:S01]  /*1390*/  @P2 LDC R6, c[0x0][0x42c] ;  /* 0x00010b00ff062b82 */ /* 0x000f620000000800 */
[----:B------:R-:W-:Y:S01]  /*13a0*/  UISETP.NE.AND.EX UP0, UPT, UR5, URZ, UPT, UP0 ;  /* 0x0000003f0500728c */ /* 0x000fe2000bf05300 */
[----:B------:R-:W-:Y:S01]  /*13b0*/  PLOP3.LUT P0, PT, PT, PT, PT, 0x80, 0x0 ;  /* 0x000000000000781c */ /* 0x000fe20003f0f070 */
[----:B------:R-:W-:Y:S01]  /*13c0*/  UIADD3 UR4, UR4, UR6, URZ ;  /* 0x0000000604047290 */ /* 0x000fe2000fffe03f */
[----:B------:R-:W-:Y:S01]  /*13d0*/  IMAD.MOV.U32 R87, RZ, RZ, RZ ;  /* 0x000000ffff577224 */ /* 0x000fe200078e00ff */
[----:B------:R-:W-:Y:S01]  /*13e0*/  ULDC UR5, c[0x0][0x404] ;  /* 0x0001010000057ab9 */ /* 0x000fe20000000800 */
[----:B------:R-:W-:Y:S01]  /*13f0*/  CS2R R10, SRZ ;  /* 0x00000000000a7805 */ /* 0x000fe2000001ff00 */
[----:B------:R-:W-:Y:S01]  /*1400*/  USEL UR5, UR5, 0x1, UP0 ;  /* 0x0000000105057887 */ /* 0x000fe20008000000 */
[----:B----4-:R-:W4:Y:S01]  /*1410*/  @P2 LDC R9, c[0x0][0x430] ;  /* 0x00010c00ff092b82 */ /* 0x010f220000000800 */
[----:B------:R-:W-:Y:S01]  /*1420*/  USHF.L.U32 UR42, UR4, 0x7, URZ ;  /* 0x00000007042a7899 */ /* 0x000fe2000800063f */
[----:B------:R-:W-:-:S02]  /*1430*/  CS2R R12, SRZ ;  /* 0x00000000000c7805 */ /* 0x000fc4000001ff00 */
[----:B------:R-:W-:Y:S01]  /*1440*/  CS2R R14, SRZ ;  /* 0x00000000000e7805 */ /* 0x000fe2000001ff00 */
[----:B------:R-:W-:Y:S01]  /*1450*/  ULDC UR4, c[0x0][0x988] ;  /* 0x0002620000047ab9 */ /* 0x000fe20000000800 */
[----:B-1----:R-:W-:Y:S01]  /*1460*/  IMAD R73, R73, UR5, RZ ;  /* 0x0000000549497c24 */ /* 0x002fe2000f8e02ff */
[----:B------:R-:W-:Y:S02]  /*1470*/  CS2R R20, SRZ ;  /* 0x0000000000147805 */ /* 0x000fe4000001ff00 */
[----:B------:R-:W-:Y:S02]  /*1480*/  CS2R R24, SRZ ;  /* 0x0000000000187805 */ /* 0x000fe4000001ff00 */
[----:B------:R-:W-:Y:S01]  /*1490*/  CS2R R26, SRZ ;  /* 0x00000000001a7805 */ /* 0x000fe2000001ff00 */
[C---:B------:R-:W-:Y:S01]  /*14a0*/  VIADD R3, R73.reuse, 0xdf ;  /* 0x000000df49037836 */ /* 0x040fe20000000000 */
[----:B--2---:R-:W-:Y:S01]  /*14b0*/  IADD3 R4, R73, 0x15f, -R2 ;  /* 0x0000015f49047810 */ /* 0x004fe20007ffe802 */
[----:B------:R-:W-:Y:S01]  /*14c0*/  IMAD.MOV.U32 R2, RZ, RZ, RZ ;  /* 0x000000ffff027224 */ /* 0x000fe200078e00ff */
[----:B------:R-:W-:-:S02]  /*14d0*/  CS2R R28, SRZ ;  /* 0x00000000001c7805 */ /* 0x000fc4000001ff00 */
[----:B------:R-:W-:Y:S02]  /*14e0*/  CS2R R30, SRZ ;  /* 0x00000000001e7805 */ /* 0x000fe4000001ff00 */
[----:B------:R-:W-:Y:S01]  /*14f0*/  CS2R R32, SRZ ;  /* 0x0000000000207805 */ /* 0x000fe2000001ff00 */
[----:B------:R-:W-:Y:S01]  /*1500*/  VIADD R5, R4, UR42 ;  /* 0x0000002a04057c36 */ /* 0x000fe20008000000 */
[----:B------:R-:W-:Y:S01]  /*1510*/  CS2R R34, SRZ ;  /* 0x0000000000227805 */ /* 0x000fe2000001ff00 */
[----:B------:R-:W-:Y:S01]  /*1520*/  IMAD.MOV.U32 R4, RZ, RZ, RZ ;  /* 0x000000ffff047224 */ /* 0x000fe200078e00ff */
[----:B------:R-:W-:Y:S01]  /*1530*/  CS2R R36, SRZ ;  /* 0x0000000000247805 */ /* 0x000fe2000001ff00 */
[----:B------:R-:W-:Y:S01]  /*1540*/  IMAD.HI R2, R3, -0x6db6db6d, R2 ;  /* 0x9249249303027827 */ /* 0x000fe200078e0202 */
[----:B------:R-:W-:Y:S02]  /*1550*/  CS2R R38, SRZ ;  /* 0x0000000000267805 */ /* 0x000fe4000001ff00 */
[----:B------:R-:W-:-:S02]  /*1560*/  CS2R R40, SRZ ;  /* 0x0000000000287805 */ /* 0x000fc4000001ff00 */
[----:B------:R-:W-:Y:S01]  /*1570*/  CS2R R42, SRZ ;  /* 0x00000000002a7805 */ /* 0x000fe2000001ff00 */
[----:B------:R-:W-:Y:S01]  /*1580*/  IMAD.HI R4, R5, -0x6db6db6d, R4 ;  /* 0x9249249305047827 */ /* 0x000fe200078e0204 */
[----:B------:R-:W-:Y:S02]  /*1590*/  SHF.R.U32.HI R3, RZ, 0x1f, R2 ;  /* 0x0000001fff037819 */ /* 0x000fe40000011602 */
[----:B------:R-:W-:Y:S02]  /*15a0*/  CS2R R44, SRZ ;  /* 0x00000000002c7805 */ /* 0x000fe4000001ff00 */
[----:B------:R-:W-:Y:S01]  /*15b0*/  CS2R R46, SRZ ;  /* 0x00000000002e7805 */ /* 0x000fe2000001ff00 */
[----:B-----5:R-:W-:Y:S01]  /*15c0*/  @P2 IMAD.HI.U32 R6, R6, UR43, RZ ;  /* 0x0000002b06062c27 */ /* 0x020fe2000f8e00ff */
[----:B------:R-:W-:Y:S02]  /*15d0*/  SHF.R.U32.HI R5, RZ, 0x1f, R4 ;  /* 0x0000001fff057819 */ /* 0x000fe40000011604 */
[----:B------:R-:W-:-:S02]  /*15e0*/  CS2R R48, SRZ ;  /* 0x0000000000307805 */ /* 0x000fc4000001ff00 */
[----:B------:R-:W-:Y:S01]  /*15f0*/  LEA.HI.SX32 R3, R2, R3, 0x19 ;  /* 0x0000000302037211 */ /* 0x000fe200078fcaff */
[----:B------:R-:W-:Y:S01]  /*1600*/  IMAD.MOV.U32 R50, RZ, RZ, RZ ;  /* 0x000000ffff327224 */ /* 0x000fe200078e00ff */
[----:B------:R-:W-:Y:S02]  /*1610*/  LEA.HI.SX32 R72, R4, R5, 0x19 ;  /* 0x0000000504487211 */ /* 0x000fe400078fcaff */
[----:B------:R-:W-:Y:S02]  /*1620*/  CS2R R4, SRZ ;  /* 0x0000000000047805 */ /* 0x000fe4000001ff00 */
[----:B----4-:R-:W-:Y:S02]  /*1630*/  @P2 SHF.R.U32.HI R232, RZ, R9, R6 ;  /* 0x00000009ffe82219 */ /* 0x010fe40000011606 */
[----:B------:R-:W-:Y:S02]  /*1640*/  CS2R R8, SRZ ;  /* 0x0000000000087805 */ /* 0x000fe4000001ff00 */
[----:B------:R-:W-:Y:S01]  /*1650*/  VIMNMX R72, R3, R72, PT ;  /* 0x0000004803487248 */ /* 0x000fe20003fe0100 */
[----:B------:R-:W-:Y:S01]  /*1660*/  IMAD.MOV.U32 R3, RZ, RZ, RZ ;  /* 0x000000ffff037224 */ /* 0x000fe200078e00ff */
[----:B------:R-:W-:-:S02]  /*1670*/  CS2R R88, SRZ ;  /* 0x0000000000587805 */ /* 0x000fc4000001ff00 */
[----:B------:R-:W-:Y:S02]  /*1680*/  CS2R R52, SRZ ;  /* 0x0000000000347805 */ /* 0x000fe4000001ff00 */
[----:B------:R-:W-:Y:S02]  /*1690*/  ISETP.GE.AND P1, PT, R72, 0x1, PT ;  /* 0x000000014800780c */ /* 0x000fe40003f26270 */
        /* <DEDUP_REMOVED lines=10> */
[----:B------:R-:W-:-:S02]  /*1740*/  IMAD.MOV.U32 R100, RZ, RZ, RZ ;  /* 0x000000ffff647224 */ /* 0x000fc400078e00ff */
[----:B---3--:R-:W-:-:S04]  /*1750*/  FMUL.FTZ R0, R7, R0 ;  /* 0x0000000007007220 */ /* 0x008fc80000410000 */
[----:B------:R-:W-:Y:S01]  /*1760*/  FMUL.FTZ R2, R0, UR4 ;  /* 0x0000000400027c20 */ /* 0x000fe20008410000 */
[----:B------:R-:W-:Y:S06]  /*1770*/  @!P1 BRA `(.L_x_1706) ;  /* 0x000000c800c09947 */ /* 0x000fec0003800000 */
[----:B------:R-:W1:Y:S01]  /*1780*/  SHFL.IDX PT, R0, R235, RZ, 0x1f ;  /* 0x00001fffeb007589 */ /* 0x000e6200000e0000 */
[----:B------:R-:W-:-:S04]  /*1790*/  UIADD3 UR5, UR37, 0x1c400, URZ ;  /* 0x0001c40025057890 */ /* 0x000fc8000fffe03f */
[----:B------:R-:W-:-:S06]  /*17a0*/  ULOP3.LUT UP0, URZ, UR5, 0x9f, URZ, 0xc0, !UPT ;  /* 0x0000009f053f7892 */ /* 0x000fcc000f80c03f */
[----:B------:R-:W-:Y:S02]  /*17b0*/  PLOP3.LUT P0, PT, PT, PT, UP0, 0x80, 0x0 ;  /* 0x000000000000781c */ /* 0x000fe40003f0f008 */
        /* <DEDUP_REMOVED lines=24> */
.L_x_1707:
[----:B------:R-:W-:Y:S02]  /*1940*/  LEA.HI R0, R233, R233, RZ, 0x1 ;  /* 0x000000e9e9007211 */ /* 0x000fe400078f08ff */
[----:B------:R-:W-:Y:S02]  /*1950*/  ISETP.NE.AND P1, PT, R17, 0x3, PT ;  /* 0x000000031100780c */ /* 0x000fe40003f25270 */
[----:B------:R-:W-:-:S05]  /*1960*/  LOP3.LUT R0, R0, 0xfffffffe, RZ, 0xc0, !PT ;  /* 0xfffffffe00007812 */ /* 0x000fca00078ec0ff */
[----:B------:R-:W-:-:S05]  /*1970*/  IMAD.IADD R0, R233, 0x1, -R0 ;  /* 0x00000001e9007824 */ /* 0x000fca00078e0a00 */
[----:B------:R-:W-:-:S04]  /*1980*/  SHF.L.U32 R0, R0, 0x1f, RZ ;  /* 0x0000001f00007819 */ /* 0x000fc800000006ff */
[----:B------:R-:W1:Y:S02]  /*1990*/  SYNCS.PHASECHK.TRANS64.TRYWAIT P0, [UR37+0x2e800], R0 ;  /* 0x02e80000ff0075a7 */ /* 0x000e640008000165 */
[----:B-1----:R-:W-:Y:S05]  /*19a0*/  @!P0 BRA `(.L_x_1708) ;  /* 0x0000011800188947 */ /* 0x002fea0003800000 */
.L_x_1823:
[----:B------:R-:W-:Y:S05]  /*19b0*/  @!P1 BRA `(.L_x_1709) ;  /* 0x0000000000049947 */ /* 0x000fea0003800000 */
[----:B------:R-:W-:Y:S01]  /*19c0*/  BPT.TRAP 0x1 ;  /* 0x000000040000795c */ /* 0x000fe20000300000 */
.L_x_1709:
[----:B-1----:R-:W-:Y:S01]  /*19d0*/  IMAD.U32 R3, RZ, RZ, UR48 ;  /* 0x00000030ff037e24 */ /* 0x002fe2000f8e00ff */
[----:B------:R-:W-:-:S04]  /*19e0*/  SHF.L.U32 R0, R16, 0x1f, RZ ;  /* 0x0000001f10007819 */ /* 0x000fc800000006ff */
[----:B------:R-:W-:-:S04]  /*19f0*/  LEA R3, R3, UR37, 0x3 ;  /* 0x0000002503037c11 */ /* 0x000fc8000f8e18ff */
[----:B------:R1:W2:Y:S01]  /*1a00*/  SYNCS.PHASECHK.TRANS64.TRYWAIT P0, [R3+URZ+0x2e830], R0 ;  /* 0x02e83000030075a7 */ /* 0x0002a2000800017f */
[----:B------:R-:W-:Y:S05]  /*1a10*/  @!P1 BRA `(.L_x_1710) ;  /* 0x0000000000049947 */ /* 0x000fea0003800000 */
[----:B------:R-:W-:Y:S01]  /*1a20*/  BPT.TRAP 0x1 ;  /* 0x000000040000795c */ /* 0x000fe20000300000 */
.L_x_1710:
[----:B--2---:R-:W-:Y:S05]  /*1a30*/  @P0 BRA `(.L_x_1711) ;  /* 0x0000000000080947 */ /* 0x004fea0003800000 */
[----:B------:R-:W2:Y:S02]  /*1a40*/  SYNCS.PHASECHK.TRANS64.TRYWAIT P0, [R3+URZ+0x2e830], R0 ;  /* 0x02e83000030075a7 */ /* 0x000ea4000800017f */
[----:B--2---:R-:W-:Y:S05]  /*1a50*/  @!P0 BRA `(.L_x_1712) ;  /* 0x0000011800048947 */ /* 0x004fea0003800000 */
.L_x_1711:
        /* <DEDUP_REMOVED lines=14> */
[----:B------:R-:W-:Y:S01]  /*1b40*/  UMOV UR5, UR17 ;  /* 0x0000001100057c82 */ /* 0x000fe20008000000 */
[----:B------:R-:W-:Y:S01]  /*1b50*/  UMOV UR7, 0x40000040 ;  /* 0x4000004000077882 */ /* 0x000fe20000000000 */
[----:B------:R-:W-:Y:S01]  /*1b60*/  UIADD3 UR11, UR16, 0x2, URZ ;  /* 0x00000002100b7890 */ /* 0x000fe2000fffe03f */
[----:B------:R-:W3:Y:S01]  /*1b70*/  LDC R4, c[0x0][0x288] ;  /* 0x0000a200ff047b82 */ /* 0x000ee20000000800 */
[----:B------:R-:W-:Y:S01]  /*1b80*/  UMOV UR4, UR16 ;  /* 0x0000001000047c82 */ /* 0x000fe20008000000 */
[----:B------:R-:W-:Y:S01]  /*1b90*/  UIADD3 UR14, UR16, 0x6, URZ ;  /* 0x00000006100e7890 */ /* 0x000fe2000fffe03f */
[----:B------:R-:W-:Y:S01]  /*1ba0*/  IMAD R7, R72, -0xe0, R73 ;  /* 0xffffff2048077824 */ /* 0x000fe200078e0249 */
[----:B------:R-:W-:Y:S01]  /*1bb0*/  UMOV UR13, 0x40000040 ;  /* 0x40000040000d7882 */ /* 0x000fe20000000000 */
[----:B------:R-:W-:Y:S01]  /*1bc0*/  UIMAD UR18, UR48, 0x700, UR18 ;  /* 0x00000700301278a4 */ /* 0x000fe2000f8e0212 */
[----:B------:R-:W-:Y:S01]  /*1bd0*/  VIADD R154, R229, UR42 ;  /* 0x0000002ae59a7c36 */ /* 0x000fe20008000000 */
[----:B------:R-:W-:Y:S01]  /*1be0*/  UMOV UR15, 0x40000040 ;  /* 0x40000040000f7882 */ /* 0x000fe20000000000 */
[----:B------:R-:W-:Y:S01]  /*1bf0*/  VIADD R9, R7, 0xe0 ;  /* 0x000000e007097836 */ /* 0x000fe20000000000 */
[----:B------:R-:W-:Y:S01]  /*1c00*/  UIADD3 UR6, UR18, 0x100, URZ ;  /* 0x0000010012067890 */ /* 0x000fe2000fffe03f */
[----:B-12---:R-:W-:Y:S01]  /*1c10*/  @!P0 VIADD R3, R3, 0x2e840 ;  /* 0x0002e84003038836 */ /* 0x006fe20000000000 */
[----:B------:R-:W-:Y:S01]  /*1c20*/  UIADD3 UR8, UR18, 0x300, URZ ;  /* 0x0000030012087890 */ /* 0x000fe2000fffe03f */
[----:B------:R-:W-:Y:S01]  /*1c30*/  IMAD R152, R228, -0x2, R9 ;  /* 0xfffffffee4987824 */ /* 0x000fe200078e0209 */
[----:B------:R-:W-:-:S02]  /*1c40*/  UIADD3 UR9, UR18, 0x400, URZ ;  /* 0x0000040012097890 */ /* 0x000fc4000fffe03f */
[----:B------:R-:W-:Y:S01]  /*1c50*/  QGMMA.64x32x32.F32.E4M3.E4M3 R136, gdesc[UR16], RZ, !UPT, gsb0 ;  /* 0x00600000108879f3 */ /* 0x000fe2000c0008ff */
[----:B------:R-:W-:Y:S01]  /*1c60*/  UIADD3 UR10, UR18, 0x500, URZ ;  /* 0x00000500120a7890 */ /* 0x000fe2000fffe03f */
[----:B------:R-:W-:Y:S01]  /*1c70*/  @!P0 PRMT R3, RZ, 0x654, R3 ;  /* 0x00000654ff038816 */ /* 0x000fe20000000003 */
[----:B------:R-:W-:Y:S01]  /*1c80*/  UIADD3 UR12, UR18, 0x4, URZ ;  /* 0x00000004120c7890 */ /* 0x000fe2000fffe03f */
[----:B---3--:R-:W-:-:S05]  /*1c90*/  IADD3 R153, -R4, 0xe1, R7 ;  /* 0x000000e104997810 */ /* 0x008fca0007ffe107 */
[----:B------:R-:W-:-:S05]  /*1ca0*/  IMAD R153, R228, -0x2, R153 ;  /* 0xfffffffee4997824 */ /* 0x000fca00078e0299 */
[----:B------:R-:W-:Y:S02]  /*1cb0*/  VIADDMNMX R6, R154, R153, R152, PT ;  /* 0x000000999a067246 */ /* 0x000fe40003800198 */
[----:B------:R-:W-:Y:S02]  /*1cc0*/  IADD3 R153, R153, 0x8, R154 ;  /* 0x0000000899997810 */ /* 0x000fe40007ffe09a */
[C---:B------:R-:W-:Y:S02]  /*1cd0*/  ISETP.GT.AND P2, PT, R6.reuse, RZ, PT ;  /* 0x000000ff0600720c */ /* 0x040fe40003f44270 */
[C---:B------:R-:W-:Y:S02]  /*1ce0*/  ISETP.GT.AND P3, PT, R6.reuse, 0x1, PT ;  /* 0x000000010600780c */ /* 0x040fe40003f64270 */
[----:B------:R-:W-:Y:S01]  /*1cf0*/  ISETP.GT.AND P4, PT, R6, 0x8, PT ;  /* 0x000000080600780c */ /* 0x000fe20003f84270 */
        /* <DEDUP_REMOVED lines=76> */
[----:B------:R-:W-:Y:S01]  /*21c0*/  UIADD3 UR12, UR18, 0x504, URZ ;  /* 0x00000504120c7890 */ /* 0x000fe2000fffe03f */
        /* <DEDUP_REMOVED lines=58> */
[----:B------:R-:W-:Y:S01]  /*2570*/  ISETP.GT.AND P2, PT, R6, 0x9, PT ;  /* 0x000000090600780c */ /* 0x000fe20003f44270 */
[----:B------:R-:W-:Y:S01]  /*2580*/  QGMMA.64x32x32.F32.E4M3.E4M3 R120, gdesc[UR12], R120, gsb0 ;  /* 0x006000000c7879f3 */ /* 0x000fe20008000878 */
[----:B------:R-:W-:Y:S01]  /*2590*/  UIADD3 UR14, UR18, 0x206, URZ ;  /* 0x00000206120e7890 */ /* 0x000fe2000fffe03f */
[----:B------:R-:W-:Y:S01]  /*25a0*/  FSEL R140, R140, -INF , P4 ;  /* 0xff8000008c8c7808 */ /* 0x000fe20002000000 */
[----:B------:R-:W-:Y:S01]  /*25b0*/  UMOV UR15, 0x40000040 ;  /* 0x40000040000f7882 */ /* 0x000fe20000000000 */
[----:B------:R-:W-:-:S02]  /*25c0*/  FMNMX.FTZ R7, R136, R10, !PT ;  /* 0x0000000a88077209 */ /* 0x000fc40007810000 */
[----:B------:R-:W-:Y:S02]  /*25d0*/  ISETP.GT.AND P3, PT, R6, 0x10, PT ;  /* 0x000000100600780c */ /* 0x000fe40003f64270 */
[----:B------:R-:W-:Y:S02]  /*25e0*/  FSEL R12, R141, -INF , P2 ;  /* 0xff8000008d0c7808 */ /* 0x000fe40001000000 */
[----:B------:R-:W-:Y:S02]  /*25f0*/  FMNMX.FTZ R7, R140, R7, !PT ;  /* 0x000000078c077209 */ /* 0x000fe40007810000 */
[----:B------:R-:W-:Y:S02]  /*2600*/  ISETP.GT.AND P2, PT, R6, 0x11, PT ;  /* 0x000000110600780c */ /* 0x000fe40003f44270 */
[----:B------:R-:W-:Y:S02]  /*2610*/  FSEL R144, R144, -INF , P3 ;  /* 0xff80000090907808 */ /* 0x000fe40001800000 */
        /* <DEDUP_REMOVED lines=11> */
[----:B------:R-:W-:Y:S01]  /*26d0*/  FMNMX.FTZ R7, R20, R7, !PT ;  /* 0x0000000714077209 */ /* 0x000fe20007810000 */
[----:B------:R-:W-:Y:S02]  /*26e0*/  WARPGROUP.DEPBAR.LE gsb0, 0x0 ;  /* 0x00008000000079c5 */ /* 0x000fe40000010000 */
[----:B------:R-:W-:Y:S01]  /*26f0*/  WARPGROUP.ARRIVE ;  /* 0x00000000000079c5 */ /* 0x000fe20000000000 */
[----:B------:R-:W-:-:S02]  /*2700*/  FSEL R156, R120, -INF , P3 ;  /* 0xff800000789c7808 */ /* 0x000fc40001800000 */
[----:B------:R-:W-:Y:S02]  /*2710*/  ISETP.GT.AND P3, PT, R6, 0x28, PT ;  /* 0x000000280600780c */ /* 0x000fe40003f64270 */
[----:B------:R-:W-:Y:S01]  /*2720*/  FSEL R158, R121, -INF , P2 ;  /* 0xff800000799e7808 */ /* 0x000fe20001000000 */
[----:B------:R-:W-:Y:S01]  /*2730*/  QGMMA.64x32x32.F32.E4M3.E4M3 R104, gdesc[UR12], R104, gsb0 ;  /* 0x006000000c6879f3 */ /* 0x000fe20008000868 */
[----:B------:R-:W-:Y:S01]  /*2740*/  UIADD3 UR14, UR18, 0x306, URZ ;  /* 0x00000306120e7890 */ /* 0x000fe2000fffe03f */
[----:B------:R-:W-:Y:S01]  /*2750*/  FMNMX.FTZ R7, R156, R7, !PT ;  /* 0x000000079c077209 */ /* 0x000fe20007810000 */
[----:B------:R-:W-:Y:S01]  /*2760*/  UMOV UR15, 0x40000040 ;  /* 0x40000040000f7882 */ /* 0x000fe20000000000 */
        /* <DEDUP_REMOVED lines=90> */
[C---:B------:R-:W-:Y:S02]  /*2d10*/  ISETP.GT.AND P3, PT, R6.reuse, 0x90, PT ;  /* 0x000000900600780c */ /* 0x040fe40003f64270 */
[----:B------:R-:W-:Y:S02]  /*2d20*/  FSEL R61, R61, -INF , P2 ;  /* 0xff8000003d3d7808 */ /* 0x000fe40001000000 */
[----:B------:R-:W-:Y:S02]  /*2d30*/  FMNMX.FTZ R0, R9, R0, !PT ;  /* 0x0000000009007209 */ /* 0x000fe40007810000 */
        /* <DEDUP_REMOVED lines=13> */
[----:B------:R-:W-:Y:S02]  /*2e10*/  FMNMX.FTZ R0, R69, R0, !PT ;  /* 0x0000000045007209 */ /* 0x000fe40007810000 */
[----:B------:R-:W-:-:S04]  /*2e20*/  VIMNMX R64, R152, R153, PT ;  /* 0x0000009998407248 */ /* 0x000fc80003fe0100 */
[----:B------:R-:W-:-:S04]  /*2e30*/  ISETP.GT.AND P4, PT, R64, 0x8, PT ;  /* 0x000000084000780c */ /* 0x000fc80003f84270 */
[----:B------:R-:W-:Y:S01]  /*2e40*/  FSEL R117, R142, -INF , P4 ;  /* 0xff8000008e757808 */ /* 0x000fe20002000000 */
[----:B------:R-:W-:Y:S02]  /*2e50*/  WARPGROUP.DEPBAR.LE gsb0, 0x0 ;  /* 0x00008000000079c5 */ /* 0x000fe40000010000 */
[----:B------:R-:W-:Y:S01]  /*2e60*/  WARPGROUP.ARRIVE ;  /* 0x00000000000079c5 */ /* 0x000fe20000000000 */
[----:B------:R-:W-:Y:S02]  /*2e70*/  FSEL R13, R40, -INF , P3 ;  /* 0xff800000280d7808 */ /* 0x000fe40001800000 */
[----:B------:R-:W-:Y:S02]  /*2e80*/  ISETP.GT.AND P3, PT, R6, 0xa8, PT ;  /* 0x000000a80600780c */ /* 0x000fe40003f64270 */
[----:B------:R-:W-:Y:S01]  /*2e90*/  FSEL R41, R41, -INF , P2 ;  /* 0xff80000029297808 */ /* 0x000fe20001000000 */
[----:B------:R-:W-:Y:S01]  /*2ea0*/  QGMMA.64x32x32.F32.E4M3.E4M3 R24, gdesc[UR12], R24, gsb0 ;  /* 0x006000000c1879f3 */ /* 0x000fe20008000818 */
        /* <DEDUP_REMOVED lines=20> */
[----:B------:R-:W-:Y:S01]  /*2ff0*/  FMNMX.FTZ R0, R53, R0, !PT ;  /* 0x0000000035007209 */ /* 0x000fe20007810000 */
[----:B------:R-:W-:Y:S02]  /*3000*/  WARPGROUP.DEPBAR.LE gsb0, 0x0 ;  /* 0x00008000000079c5 */ /* 0x000fe40000010000 */
[----:B------:R-:W-:Y:S01]  /*3010*/  FSEL R75, R24, -INF , P3 ;  /* 0xff800000184b7808 */ /* 0x000fe20001800000 */
[----:B------:R1:W-:Y:S01]  /*3020*/  @!P0 SYNCS.ARRIVE.TRANS64.RED.A1T0 RZ, [R3+URZ], RZ ;  /* 0x000000ff03ff89a7 */ /* 0x0003e2000810043f */
        /* <DEDUP_REMOVED lines=18> */
[----:B------:R-:W-:Y:S02]  /*3150*/  FSEL R6, R37, -INF , P2 ;  /* 0xff80000025067808 */ /* 0x000fe40001000000 */
[----:B------:R-:W-:Y:S02]  /*3160*/  FMNMX.FTZ R37, R33, R0, !PT ;  /* 0x0000000021257209 */ /* 0x000fe40007810000 */
[----:B------:R-:W-:-:S02]  /*3170*/  ISETP.GT.AND P3, PT, R64, 0x1, PT ;  /* 0x000000014000780c */ /* 0x000fc40003f64270 */
[----:B------:R-:W-:Y:S02]  /*3180*/  FMNMX.FTZ R24, R6, R37, !PT ;  /* 0x0000002506187209 */ /* 0x000fe40007810000 */
[----:B------:R-:W-:Y:S02]  /*3190*/  FSEL R139, R139, -INF , P3 ;  /* 0xff8000008b8b7808 */ /* 0x000fe40001800000 */
[----:B------:R-:W-:Y:S01]  /*31a0*/  ISETP.GT.AND P3, PT, R64, 0x10, PT ;  /* 0x000000104000780c */ /* 0x000fe20003f64270 */
[----:B------:R-:W2:Y:S03]  /*31b0*/  SHFL.BFLY PT, R37, R24, 0x2, 0x1f ;  /* 0x0c401f0018257f89 */ /* 0x000ea600000e0000 */
[----:B------:R-:W-:Y:S02]  /*31c0*/  FSEL R129, R146, -INF , P3 ;  /* 0xff80000092817808 */ /* 0x000fe40001800000 */
[----:B------:R-:W-:-:S02]  /*31d0*/  ISETP.GT.AND P3, PT, R64, 0x18, PT ;  /* 0x000000184000780c */ /* 0x000fc40003f64270 */
[----:B--2---:R-:W-:-:S05]  /*31e0*/  FMNMX.FTZ R28, R24, R37, !PT ;  /* 0x00000025181c7209 */ /* 0x004fca0007810000 */
[----:B------:R-:W2:Y:S02]  /*31f0*/  SHFL.BFLY PT, R37, R28, 0x1, 0x1f ;  /* 0x0c201f001c257f89 */ /* 0x000ea400000e0000 */
[----:B--2---:R-:W-:-:S04]  /*3200*/  FMNMX.FTZ R0, R28, R37, !PT ;  /* 0x000000251c007209 */ /* 0x004fc80007810000 */
[----:B------:R-:W-:Y:S01]  /*3210*/  FSETP.NEU.FTZ.AND P2, PT, R0, -INF , PT ;  /* 0xff8000000000780b */ /* 0x000fe20003f5d000 */
[----:B------:R-:W-:-:S05]  /*3220*/  FFMA.FTZ R83, R2, R0, -8 ;  /* 0xc100000002537423 */ /* 0x000fca0000010000 */
[----:B------:R-:W-:Y:S02]  /*3230*/  FSEL R83, R83, RZ, P2 ;  /* 0x000000ff53537208 */ /* 0x000fe40001000000 */
[----:B------:R-:W-:-:S03]  /*3240*/  ISETP.GT.AND P2, PT, R64, RZ, PT ;  /* 0x000000ff4000720c */ /* 0x000fc60003f44270 */
[--C-:B------:R-:W-:Y:S01]  /*3250*/  FFMA.FTZ R109, R2, R133, -R83.reuse ;  /* 0x00000085026d7223 */ /* 0x100fe20000010853 */
[----:B------:R-:W-:Y:S01]  /*3260*/  FSEL R113, R138, -INF , P2 ;  /* 0xff8000008a717808 */ /* 0x000fe20001000000 */
[--C-:B------:R-:W-:Y:S01]  /*3270*/  FFMA.FTZ R8, R2, R136, -R83.reuse ;  /* 0x0000008802087223 */ /* 0x100fe20000010853 */
[----:B------:R-:W-:Y:S01]  /*3280*/  ISETP.GT.AND P2, PT, R64, 0x9, PT ;  /* 0x000000094000780c */ /* 0x000fe20003f44270 */
[C-C-:B------:R-:W-:Y:S01]  /*3290*/  FFMA.FTZ R37, R2.reuse, R10, -R83.reuse ;  /* 0x0000000a02257223 */ /* 0x140fe20000010853 */
[----:B------:R-:W-:Y:S01]  /*32a0*/  FMNMX.FTZ R36, R113, R139, !PT ;  /* 0x0000008b71247209 */ /* 0x000fe20007810000 */
[C-C-:B------:R-:W-:Y:S01]  /*32b0*/  FFMA.FTZ R10, R2.reuse, R140, -R83.reuse ;  /* 0x0000008c020a7223 */ /* 0x140fe20000010853 */
[----:B------:R-:W-:Y:S01]  /*32c0*/  FSEL R143, R143, -INF , P2 ;  /* 0xff8000008f8f7808 */ /* 0x000fe20001000000 */
[----:B------:R-:W-:Y:S01]  /*32d0*/  MUFU.EX2 R8, R8 ;  /* 0x0000000800087308 */ /* 0x000fe20000000800 */
[----:B------:R-:W-:Y:S01]  /*32e0*/  FMNMX.FTZ R36, R117, R36, !PT ;  /* 0x0000002475247209 */ /* 0x000fe20007810000 */
[--C-:B------:R-:W-:Y:S01]  /*32f0*/  FFMA.FTZ R85, R2, R12, -R83.reuse ;  /* 0x0000000c02557223 */ /* 0x100fe20000010853 */
[----:B------:R-:W-:Y:S01]  /*3300*/  ISETP.GT.AND P2, PT, R64, 0x11, PT ;  /* 0x000000114000780c */ /* 0x000fe20003f44270 */
[C-C-:B------:R-:W-:Y:S01]  /*3310*/  FFMA.FTZ R12, R2.reuse, R144, -R83.reuse ;  /* 0x00000090020c7223 */ /* 0x140fe20000010853 */
[----:B------:R-:W-:Y:S01]  /*3320*/  FMNMX.FTZ R40, R143, R36, !PT ;  /* 0x000000248f287209 */ /* 0x000fe20007810000 */
[C-C-:B------:R-:W-:Y:S01]  /*3330*/  FFMA.FTZ R89, R2.reuse, R14, -R83.reuse ;  /* 0x0000000e02597223 */ /* 0x140fe20000010853 */
[----:B------:R-:W-:Y:S01]  /*3340*/  FSEL R147, R147, -INF , P2 ;  /* 0xff80000093937808 */ /* 0x000fe20001000000 */
[----:B------:R-:W1:Y:S01]  /*3350*/  MUFU.EX2 R37, R37 ;  /* 0x0000002500257308 */ /* 0x000e620000000800 */
[----:B------:R-:W-:Y:S01]  /*3360*/  FMNMX.FTZ R40, R129, R40, !PT ;  /* 0x0000002881287209 */ /* 0x000fe20007810000 */
[--C-:B------:R-:W-:Y:S01]  /*3370*/  FFMA.FTZ R14, R2, R148, -R83.reuse ;  /* 0x00000094020e7223 */ /* 0x100fe20000010853 */
[----:B------:R-:W-:Y:S01]  /*3380*/  ISETP.GT.AND P2, PT, R64, 0x19, PT ;  /* 0x000000194000780c */ /* 0x000fe20003f44270 */
[--C-:B------:R-:W-:Y:S01]  /*3390*/  FFMA.FTZ R125, R2, R104, -R83.reuse ;  /* 0x00000068027d7223 */ /* 0x100fe20000010853 */
[----:B------:R-:W-:Y:S01]  /*33a0*/  FSEL R133, R150, -INF , P3 ;  /* 0xff80000096857808 */ /* 0x000fe20001800000 */
[C-C-:B------:R-:W-:Y:S01]  /*33b0*/  FFMA.FTZ R93, R2.reuse, R20, -R83.reuse ;  /* 0x00000014025d7223 */ /* 0x140fe20000010853 */
[----:B------:R-:W-:Y:S01]  /*33c0*/  FMNMX.FTZ R40, R147, R40, !PT ;  /* 0x0000002893287209 */ /* 0x000fe20007810000 */
[----:B------:R-:W-:Y:S01]  /*33d0*/  MUFU.EX2 R10, R10 ;  /* 0x0000000a000a7308 */ /* 0x000fe20000000800 */
[----:B------:R-:W-:Y:S01]  /*33e0*/  FSEL R151, R151, -INF , P2 ;  /* 0xff80000097977808 */ /* 0x000fe20001000000 */
[--C-:B------:R-:W-:Y:S01]  /*33f0*/  FFMA.FTZ R20, R2, R156, -R83.reuse ;  /* 0x0000009c02147223 */ /* 0x100fe20000010853 */
[----:B------:R-:W-:Y:S01]  /*3400*/  ISETP.GT.AND P2, PT, R64, 0x20, PT ;  /* 0x000000204000780c */ /* 0x000fe20003f44270 */
[C-C-:B------:R-:W-:Y:S01]  /*3410*/  FFMA.FTZ R78, R2.reuse, R78, -R83.reuse ;  /* 0x0000004e024e7223 */ /* 0x140fe20000010853 */
[----:B------:R-:W-:Y:S01]  /*3420*/  FMNMX.FTZ R40, R133, R40, !PT ;  /* 0x0000002885287209 */ /* 0x000fe20007810000 */
[----:B------:R-:W-:Y:S01]  /*3430*/  FFMA.FTZ R97, R2, R158, -R83 ;  /* 0x0000009e02617223 */ /* 0x000fe20000010853 */
[----:B------:R-:W-:Y:S01]  /*3440*/  ISETP.GT.AND P3, PT, R64, 0x21, PT ;  /* 0x000000214000780c */ /* 0x000fe20003f64270 */
[----:B------:R-:W2:Y:S01]  /*3450*/  MUFU.EX2 R85, R85 ;  /* 0x0000005500557308 */ /* 0x000ea20000000800 */
[----:B------:R-:W-:Y:S01]  /*3460*/  FSEL R137, R122, -INF , P2 ;  /* 0xff8000007a897808 */ /* 0x000fe20001000000 */
[----:B-1----:R-:W-:Y:S01]  /*3470*/  FADD.FTZ R3, R8, R37 ;  /* 0x0000002508037221 */ /* 0x002fe20000010000 */
[----:B------:R-:W-:Y:S01]  /*3480*/  FMNMX.FTZ R44, R151, R40, !PT ;  /* 0x00000028972c7209 */ /* 0x000fe20007810000 */
[--C-:B------:R-:W-:Y:S01]  /*3490*/  FFMA.FTZ R24, R2, R160, -R83.reuse ;  /* 0x000000a002187223 */ /* 0x100fe20000010853 */
[----:B------:R-:W-:Y:S01]  /*34a0*/  ISETP.GT.AND P2, PT, R64, 0x28, PT ;  /* 0x000000284000780c */ /* 0x000fe20003f44270 */
[C-C-:B------:R-:W-:Y:S01]  /*34b0*/  FFMA.FTZ R101, R2.reuse, R162, -R83.reuse ;  /* 0x000000a202657223 */ /* 0x140fe20000010853 */
[----:B------:R-:W-:Y:S01]  /*34c0*/  FSEL R141, R123, -INF , P3 ;  /* 0xff8000007b8d7808 */ /* 0x000fe20001800000 */
[----:B------:R-:W-:Y:S01]  /*34d0*/  MUFU.EX2 R12, R12 ;  /* 0x0000000c000c7308 */ /* 0x000fe20000000800 */
[----:B------:R-:W-:Y:S01]  /*34e0*/  FMNMX.FTZ R44, R137, R44, !PT ;  /* 0x0000002c892c7209 */ /* 0x000fe20007810000 */
[--C-:B------:R-:W-:Y:S01]  /*34f0*/  FFMA.FTZ R28, R2, R164, -R83.reuse ;  /* 0x000000a4021c7223 */ /* 0x100fe20000010853 */
[----:B------:R-:W-:Y:S01]  /*3500*/  ISETP.GT.AND P3, PT, R64, 0x29, PT ;  /* 0x000000294000780c */ /* 0x000fe20003f64270 */
[--C-:B------:R-:W-:Y:S01]  /*3510*/  FFMA.FTZ R105, R2, R128, -R83.reuse ;  /* 0x0000008002697223 */ /* 0x100fe20000010853 */
[----:B------:R-:W-:Y:S01]  /*3520*/  FSEL R145, R126, -INF , P2 ;  /* 0xff8000007e917808 */ /* 0x000fe20001000000 */
[--C-:B------:R-:W-:Y:S01]  /*3530*/  FFMA.FTZ R32, R2, R132, -R83.reuse ;  /* 0x0000008402207223 */ /* 0x100fe20000010853 */
[----:B------:R-:W-:Y:S01]  /*3540*/  FMNMX.FTZ R44, R141, R44, !PT ;  /* 0x0000002c8d2c7209 */ /* 0x000fe20007810000 */
[----:B------:R-:W-:Y:S01]  /*3550*/  MUFU.EX2 R89, R89 ;  /* 0x0000005900597308 */ /* 0x000fe20000000800 */
[----:B------:R-:W-:Y:S01]  /*3560*/  ISETP.GT.AND P2, PT, R64, 0x30, PT ;  /* 0x000000304000780c */ /* 0x000fe20003f44270 */
[C-C-:B------:R-:W-:Y:S01]  /*3570*/  FFMA.FTZ R124, R2.reuse, R124, -R83.reuse ;  /* 0x0000007c027c7223 */ /* 0x140fe20000010853 */
[----:B------:R-:W-:Y:S01]  /*3580*/  FSEL R127, R127, -INF , P3 ;  /* 0xff8000007f7f7808 */ /* 0x000fe20001800000 */
[C-C-:B------:R-:W-:Y:S01]  /*3590*/  FFMA.FTZ R121, R2.reuse, R121, -R83.reuse ;  /* 0x0000007902797223 */ /* 0x140fe20000010853 */
[----:B------:R-:W-:Y:S01]  /*35a0*/  FMNMX.FTZ R44, R145, R44, !PT ;  /* 0x0000002c912c7209 */ /* 0x000fe20007810000 */
[--C-:B------:R-:W-:Y:S01]  /*35b0*/  FFMA.FTZ R120, R2, R120, -R83.reuse ;  /* 0x0000007802787223 */ /* 0x100fe20000010853 */
[----:B------:R-:W-:Y:S01]  /*35c0*/  ISETP.GT.AND P3, PT, R64, 0x31, PT ;  /* 0x000000314000780c */ /* 0x000fe20003f64270 */
[----:B------:R-:W-:Y:S01]  /*35d0*/  MUFU.EX2 R14, R14 ;  /* 0x0000000e000e7308 */ /* 0x000fe20000000800 */
[----:B------:R-:W-:Y:S01]  /*35e0*/  FSEL R149, R130, -INF , P2 ;  /* 0xff80000082957808 */ /* 0x000fe20001000000 */
[C-C-:B------:R-:W-:Y:S01]  /*35f0*/  FFMA.FTZ R123, R2.reuse, R108, -R83.reuse ;  /* 0x0000006c027b7223 */ /* 0x140fe20000010853 */
[----:B------:R-:W-:Y:S01]  /*3600*/  FMNMX.FTZ R48, R127, R44, !PT ;  /* 0x0000002c7f307209 */ /* 0x000fe20007810000 */
[--C-:B------:R-:W-:Y:S01]  /*3610*/  FFMA.FTZ R112, R2, R112, -R83.reuse ;  /* 0x0000007002707223 */ /* 0x100fe20000010853 */
[----:B------:R-:W-:Y:S01]  /*3620*/  ISETP.GT.AND P2, PT, R64, 0x38, PT ;  /* 0x000000384000780c */ /* 0x000fe20003f44270 */
        /* <DEDUP_REMOVED lines=16> */
[--C-:B------:R-:W-:Y:S01]  /*3730*/  FFMA.FTZ R15, R2, R15, -R83.reuse ;  /* 0x0000000f020f7223 */ /* 0x100fe20000010853 */
[----:B------:R-:W-:Y:S01]  /*3740*/  ISETP.GT.AND P3, PT, R64, 0x41, PT ;  /* 0x000000414000780c */ /* 0x000fe20003f64270 */
[--C-:B------:R-:W-:Y:S01]  /*3750*/  FFMA.FTZ R21, R2, R21, -R83.reuse ;  /* 0x0000001502157223 */ /* 0x100fe20000010853 */
[----:B------:R-:W-:Y:S01]  /*3760*/  FSEL R155, R106, -INF , P2 ;  /* 0xff8000006a9b7808 */ /* 0x000fe20001000000 */
[C-C-:B------:R-:W-:Y:S01]  /*3770*/  FFMA.FTZ R81, R2.reuse, R81, -R83.reuse ;  /* 0x0000005102517223 */ /* 0x140fe20000010853 */
[----:B------:R-:W-:Y:S01]  /*3780*/  FMNMX.FTZ R52, R135, R48, !PT ;  /* 0x0000003087347209 */ /* 0x000fe20007810000 */
[--C-:B------:R-:W-:Y:S01]  /*3790*/  FFMA.FTZ R33, R2, R33, -R83.reuse ;  /* 0x0000002102217223 */ /* 0x100fe20000010853 */
[----:B------:R-:W-:Y:S01]  /*37a0*/  ISETP.GT.AND P2, PT, R64, 0x48, PT ;  /* 0x000000484000780c */ /* 0x000fe20003f44270 */
[----:B------:R-:W-:Y:S01]  /*37b0*/  MUFU.EX2 R97, R97 ;  /* 0x0000006100617308 */ /* 0x000fe20000000800 */
[----:B------:R-:W-:Y:S01]  /*37c0*/  FSEL R157, R107, -INF , P3 ;  /* 0xff8000006b9d7808 */ /* 0x000fe20001800000 */
[----:B------:R-:W-:Y:S01]  /*37d0*/  FFMA.FTZ R107, R2, R86, -R83 ;  /* 0x00000056026b7223 */ /* 0x000fe20000010853 */
[----:B------:R-:W-:-:S02]  /*37e0*/  FMNMX.FTZ R52, R155, R52, !PT ;  /* 0x000000349b347209 */ /* 0x000fc40007810000 */
[----:B------:R-:W-:Y:S02]  /*37f0*/  ISETP.GT.AND P3, PT, R64, 0x49, PT ;  /* 0x000000494000780c */ /* 0x000fe40003f64270 */
[----:B------:R-:W-:Y:S01]  /*3800*/  FSEL R159, R110, -INF , P2 ;  /* 0xff8000006e9f7808 */ /* 0x000fe20001000000 */
[----:B------:R-:W-:Y:S01]  /*3810*/  MUFU.EX2 R24, R24 ;  /* 0x0000001800187308 */ /* 0x000fe20000000800 */
[----:B------:R-:W-:Y:S02]  /*3820*/  FMNMX.FTZ R52, R157, R52, !PT ;  /* 0x000000349d347209 */ /* 0x000fe40007810000 */
[----:B------:R-:W-:Y:S02]  /*3830*/  ISETP.GT.AND P2, PT, R64, 0x50, PT ;  /* 0x000000504000780c */ /* 0x000fe40003f44270 */
[----:B------:R-:W-:Y:S01]  /*3840*/  FSEL R161, R111, -INF , P3 ;  /* 0xff8000006fa17808 */ /* 0x000fe20001800000 */
[----:B------:R-:W-:Y:S01]  /*3850*/  FFMA.FTZ R111, R2, R84, -R83 ;  /* 0x00000054026f7223 */ /* 0x000fe20000010853 */
[----:B------:R-:W-:Y:S01]  /*3860*/  FMNMX.FTZ R52, R159, R52, !PT ;  /* 0x000000349f347209 */ /* 0x000fe20007810000 */
[----:B------:R-:W3:Y:S01]  /*3870*/  MUFU.EX2 R101, R101 ;  /* 0x0000006500657308 */ /* 0x000ee20000000800 */
[----:B------:R-:W-:-:S02]  /*3880*/  ISETP.GT.AND P3, PT, R64, 0x51, PT ;  /* 0x000000514000780c */ /* 0x000fc40003f64270 */
[----:B------:R-:W-:Y:S02]  /*3890*/  FSEL R163, R114, -INF , P2 ;  /* 0xff80000072a37808 */ /* 0x000fe40001000000 */
[----:B------:R-:W-:Y:S02]  /*38a0*/  FMNMX.FTZ R56, R161, R52, !PT ;  /* 0x00000034a1387209 */ /* 0x000fe40007810000 */
[C---:B------:R-:W-:Y:S01]  /*38b0*/  ISETP.GT.AND P2, PT, R64.reuse, 0x58, PT ;  /* 0x000000584000780c */ /* 0x040fe20003f44270 */
[----:B------:R-:W-:Y:S01]  /*38c0*/  MUFU.EX2 R28, R28 ;  /* 0x0000001c001c7308 */ /* 0x000fe20000000800 */
[----:B------:R-:W-:Y:S02]  /*38d0*/  FSEL R115, R115, -INF , P3 ;  /* 0xff80000073737808 */ /* 0x000fe40001800000 */
[----:B------:R-:W-:Y:S02]  /*38e0*/  FMNMX.FTZ R56, R163, R56, !PT ;  /* 0x00000038a3387209 */ /* 0x000fe40007810000 */
[----:B------:R-:W-:-:S02]  /*38f0*/  ISETP.GT.AND P3, PT, R64, 0x59, PT ;  /* 0x000000594000780c */ /* 0x000fc40003f64270 */
[----:B------:R-:W-:Y:S01]  /*3900*/  FSEL R165, R118, -INF , P2 ;  /* 0xff80000076a57808 */ /* 0x000fe20001000000 */
[----:B------:R-:W-:Y:S01]  /*3910*/  MUFU.EX2 R105, R105 ;  /* 0x0000006900697308 */ /* 0x000fe20000000800 */
[----:B------:R-:W-:Y:S02]  /*3920*/  FMNMX.FTZ R56, R115, R56, !PT ;  /* 0x0000003873387209 */ /* 0x000fe40007810000 */
[----:B------:R-:W-:Y:S02]  /*3930*/  FSEL R119, R119, -INF , P3 ;  /* 0xff80000077777808 */ /* 0x000fe40001800000 */
[C---:B------:R-:W-:Y:S02]  /*3940*/  ISETP.GT.AND P2, PT, R64.reuse, 0x60, PT ;  /* 0x000000604000780c */ /* 0x040fe40003f44270 */
[----:B------:R-:W-:Y:S01]  /*3950*/  FMNMX.FTZ R56, R165, R56, !PT ;  /* 0x00000038a5387209 */ /* 0x000fe20007810000 */
[----:B------:R-:W-:Y:S01]  /*3960*/  MUFU.EX2 R32, R32 ;  /* 0x0000002000207308 */ /* 0x000fe20000000800 */
[----:B------:R-:W-:-:S02]  /*3970*/  ISETP.GT.AND P3, PT, R64, 0x61, PT ;  /* 0x000000614000780c */ /* 0x000fc40003f64270 */
[----:B------:R-:W-:Y:S02]  /*3980*/  FSEL R167, R90, -INF , P2 ;  /* 0xff8000005aa77808 */ /* 0x000fe40001000000 */
[----:B------:R-:W-:Y:S02]  /*3990*/  FMNMX.FTZ R60, R119, R56, !PT ;  /* 0x00000038773c7209 */ /* 0x000fe40007810000 */
[----:B------:R-:W-:Y:S01]  /*39a0*/  ISETP.GT.AND P2, PT, R64, 0x68, PT ;  /* 0x000000684000780c */ /* 0x000fe20003f44270 */
[----:B------:R-:W-:Y:S01]  /*39b0*/  MUFU.EX2 R56, R92 ;  /* 0x0000005c00387308 */ /* 0x000fe20000000800 */
[----:B------:R-:W-:Y:S01]  /*39c0*/  FSEL R169, R91, -INF , P3 ;  /* 0xff8000005ba97808 */ /* 0x000fe20001800000 */
[----:B------:R-:W-:Y:S01]  /*39d0*/  FFMA.FTZ R91, R2, R82, -R83 ;  /* 0x00000052025b7223 */ /* 0x000fe20000010853 */
[----:B------:R-:W-:Y:S02]  /*39e0*/  FMNMX.FTZ R60, R167, R60, !PT ;  /* 0x0000003ca73c7209 */ /* 0x000fe40007810000 */
[----:B------:R-:W-:-:S02]  /*39f0*/  ISETP.GT.AND P3, PT, R64, 0x69, PT ;  /* 0x000000694000780c */ /* 0x000fc40003f64270 */
[----:B------:R-:W-:Y:S01]  /*3a00*/  FSEL R171, R94, -INF , P2 ;  /* 0xff8000005eab7808 */ /* 0x000fe20001000000 */
[----:B------:R-:W4:Y:S01]  /*3a10*/  MUFU.EX2 R109, R109 ;  /* 0x0000006d006d7308 */ /* 0x000f220000000800 */
[----:B------:R-:W-:Y:S02]  /*3a20*/  FMNMX.FTZ R60, R169, R60, !PT ;  /* 0x0000003ca93c7209 */ /* 0x000fe40007810000 */
[----:B------:R-:W-:Y:S02]  /*3a30*/  ISETP.GT.AND P2, PT, R64, 0x70, PT ;  /* 0x000000704000780c */ /* 0x000fe40003f44270 */
[----:B------:R-:W-:Y:S01]  /*3a40*/  FSEL R173, R95, -INF , P3 ;  /* 0xff8000005fad7808 */ /* 0x000fe20001800000 */
[----:B------:R-:W-:Y:S01]  /*3a50*/  FFMA.FTZ R95, R2, R80, -R83 ;  /* 0x00000050025f7223 */ /* 0x000fe20000010853 */
[----:B------:R-:W-:Y:S01]  /*3a60*/  FMNMX.FTZ R60, R171, R60, !PT ;  /* 0x0000003cab3c7209 */ /* 0x000fe20007810000 */
[----:B------:R-:W-:Y:S01]  /*3a70*/  MUFU.EX2 R36, R124 ;  /* 0x0000007c00247308 */ /* 0x000fe20000000800 */
        /* <DEDUP_REMOVED lines=16> */
[----:B------:R-:W-:Y:S01]  /*3b80*/  FSEL R179, R58, -INF , P2 ;  /* 0xff8000003ab37808 */ /* 0x000fe20001000000 */
[----:B------:R-:W-:-:S01]  /*3b90*/  FFMA.FTZ R58, R2, R100, -R83 ;  /* 0x00000064023a7223 */ /* 0x000fc20000010853 */
        /* <DEDUP_REMOVED lines=8> */
[----:B------:R-:W-:Y:S01]  /*3c20*/  FFMA.FTZ R62, R2, R74, -R83 ;  /* 0x0000004a023e7223 */ /* 0x000fe20000010853 */
[----:B------:R-:W-:Y:S01]  /*3c30*/  FMNMX.FTZ R68, R181, R68, !PT ;  /* 0x00000044b5447209 */ /* 0x000fe20007810000 */
[----:B------:R-:W5:Y:S01]  /*3c40*/  MUFU.EX2 R123, R123 ;  /* 0x0000007b007b7308 */ /* 0x000f620000000800 */
[C---:B------:R-:W-:Y:S02]  /*3c50*/  ISETP.GT.AND P2, PT, R64.reuse, 0x90, PT ;  /* 0x000000904000780c */ /* 0x040fe40003f44270 */
[----:B------:R-:W-:Y:S02]  /*3c60*/  FSEL R185, R63, -INF , P3 ;  /* 0xff8000003fb97808 */ /* 0x000fe40001800000 */
[----:B------:R-:W-:Y:S02]  /*3c70*/  FMNMX.FTZ R68, R183, R68, !PT ;  /* 0x00000044b7447209 */ /* 0x000fe40007810000 */
[----:B------:R-:W-:Y:S01]  /*3c80*/  ISETP.GT.AND P3, PT, R64, 0x91, PT ;  /* 0x000000914000780c */ /* 0x000fe20003f64270 */
[----:B------:R5:W-:Y:S01]  /*3c90*/  MUFU.EX2 R63, R78 ;  /* 0x0000004e003f7308 */ /* 0x000be20000000800 */
[----:B------:R-:W-:-:S02]  /*3ca0*/  FSEL R187, R66, -INF , P2 ;  /* 0xff80000042bb7808 */ /* 0x000fc40001000000 */
[----:B------:R-:W-:Y:S02]  /*3cb0*/  FMNMX.FTZ R68, R185, R68, !PT ;  /* 0x00000044b9447209 */ /* 0x000fe40007810000 */
[C---:B------:R-:W-:Y:S02]  /*3cc0*/  ISETP.GT.AND P2, PT, R64.reuse, 0x98, PT ;  /* 0x000000984000780c */ /* 0x040fe40003f44270 */
[----:B------:R-:W-:Y:S01]  /*3cd0*/  FSEL R67, R67, -INF , P3 ;  /* 0xff80000043437808 */ /* 0x000fe20001800000 */
[----:B------:R-:W-:Y:S01]  /*3ce0*/  MUFU.EX2 R44, R112 ;  /* 0x00000070002c7308 */ /* 0x000fe20000000800 */
[----:B------:R-:W-:Y:S02]  /*3cf0*/  FMNMX.FTZ R68, R187, R68, !PT ;  /* 0x00000044bb447209 */ /* 0x000fe40007810000 */
[----:B------:R-:W-:Y:S02]  /*3d00*/  ISETP.GT.AND P3, PT, R64, 0x99, PT ;  /* 0x000000994000780c */ /* 0x000fe40003f64270 */
[----:B------:R-:W-:-:S02]  /*3d10*/  FSEL R189, R70, -INF , P2 ;  /* 0xff80000046bd7808 */ /* 0x000fc40001000000 */
[----:B------:R-:W-:Y:S01]  /*3d20*/  FMNMX.FTZ R68, R67, R68, !PT ;  /* 0x0000004443447209 */ /* 0x000fe20007810000 */
[----:B------:R-:W-:Y:S01]  /*3d30*/  MUFU.EX2 R125, R125 ;  /* 0x0000007d007d7308 */ /* 0x000fe20000000800 */
[----:B------:R-:W-:Y:S02]  /*3d40*/  FSEL R71, R71, -INF , P3 ;  /* 0xff80000047477808 */ /* 0x000fe40001800000 */
[C---:B------:R-:W-:Y:S02]  /*3d50*/  ISETP.GT.AND P2, PT, R64.reuse, 0xa0, PT ;  /* 0x000000a04000780c */ /* 0x040fe40003f44270 */
[----:B------:R-:W-:Y:S02]  /*3d60*/  FMNMX.FTZ R68, R189, R68, !PT ;  /* 0x00000044bd447209 */ /* 0x000fe40007810000 */
[----:B------:R-:W-:Y:S01]  /*3d70*/  ISETP.GT.AND P3, PT, R64, 0xa1, PT ;  /* 0x000000a14000780c */ /* 0x000fe20003f64270 */
[----:B------:R-:W-:Y:S01]  /*3d80*/  MUFU.EX2 R48, R116 ;  /* 0x0000007400307308 */ /* 0x000fe20000000800 */
[----:B------:R-:W-:Y:S01]  /*3d90*/  FSEL R191, R42, -INF , P2 ;  /* 0xff8000002abf7808 */ /* 0x000fe20001000000 */
[----:B------:R-:W-:Y:S01]  /*3da0*/  FFMA.FTZ R42, R2, R9, -R83 ;  /* 0x00000009022a7223 */ /* 0x000fe20000010853 */
[----:B------:R-:W-:-:S02]  /*3db0*/  FMNMX.FTZ R68, R71, R68, !PT ;  /* 0x0000004447447209 */ /* 0x000fc40007810000 */
[----:B------:R-:W-:Y:S02]  /*3dc0*/  ISETP.GT.AND P2, PT, R64, 0xa8, PT ;  /* 0x000000a84000780c */ /* 0x000fe40003f44270 */
[----:B------:R-:W-:Y:S01]  /*3dd0*/  FSEL R193, R43, -INF , P3 ;  /* 0xff8000002bc17808 */ /* 0x000fe20001800000 */
[--C-:B------:R-:W-:Y:S01]  /*3de0*/  FFMA.FTZ R43, R2, R61, -R83.reuse ;  /* 0x0000003d022b7223 */ /* 0x100fe20000010853 */
[----:B------:R-:W-:Y:S01]  /*3df0*/  FMNMX.FTZ R68, R191, R68, !PT ;  /* 0x00000044bf447209 */ /* 0x000fe20007810000 */
[----:B------:R-:W-:Y:S01]  /*3e00*/  MUFU.EX2 R107, R107 ;  /* 0x0000006b006b7308 */ /* 0x000fe20000000800 */
[----:B------:R-:W-:Y:S02]  /*3e10*/  ISETP.GT.AND P3, PT, R64, 0xa9, PT ;  /* 0x000000a94000780c */ /* 0x000fe40003f64270 */
[----:B------:R-:W-:Y:S01]  /*3e20*/  FSEL R195, R46, -INF , P2 ;  /* 0xff8000002ec37808 */ /* 0x000fe20001000000 */
[----:B------:R-:W-:-:S01]  /*3e30*/  FFMA.FTZ R46, R2, R7, -R83 ;  /* 0x00000007022e7223 */ /* 0x000fc20000010853 */
[----:B------:R-:W-:-:S02]  /*3e40*/  FMNMX.FTZ R68, R193, R68, !PT ;  /* 0x00000044c1447209 */ /* 0x000fc40007810000 */
[----:B------:R-:W-:Y:S01]  /*3e50*/  ISETP.GT.AND P2, PT, R64, 0xb0, PT ;  /* 0x000000b04000780c */ /* 0x000fe20003f44270 */
[----:B------:R-:W-:Y:S01]  /*3e60*/  MUFU.EX2 R111, R111 ;  /* 0x0000006f006f7308 */ /* 0x000fe20000000800 */
[----:B------:R-:W-:Y:S01]  /*3e70*/  FSEL R61, R47, -INF , P3 ;  /* 0xff8000002f3d7808 */ /* 0x000fe20001800000 */
[--C-:B------:R-:W-:Y:S01]  /*3e80*/  FFMA.FTZ R47, R2, R65, -R83.reuse ;  /* 0x00000041022f7223 */ /* 0x100fe20000010853 */
        /* <DEDUP_REMOVED lines=12> */
[C-C-:B------:R-:W-:Y:S01]  /*3f50*/  FFMA.FTZ R54, R2.reuse, R25, -R83.reuse ;  /* 0x0000001902367223 */ /* 0x140fe20000010853 */
[----:B------:R-:W-:Y:S01]  /*3f60*/  FMNMX.FTZ R68, R51, R68, !PT ;  /* 0x0000004433447209 */ /* 0x000fe20007810000 */
[----:B------:R-:W-:Y:S01]  /*3f70*/  FFMA.FTZ R25, R2, R77, -R83 ;  /* 0x0000004d02197223 */ /* 0x000fe20000010853 */
[----:B------:R-:W-:-:S02]  /*3f80*/  FSEL R55, R55, -INF , P3 ;  /* 0xff80000037377808 */ /* 0x000fc40001800000 */
[C---:B------:R-:W-:Y:S01]  /*3f90*/  ISETP.GT.AND P2, PT, R64.reuse, 0xc0, PT ;  /* 0x000000c04000780c */ /* 0x040fe20003f44270 */
[----:B------:R-:W-:Y:S01]  /*3fa0*/  MUFU.EX2 R58, R58 ;  /* 0x0000003a003a7308 */ /* 0x000fe20000000800 */
        /* <DEDUP_REMOVED lines=16> */
[----:B------:R-:W-:Y:S01]  /*40b0*/  MUFU.EX2 R42, R42 ;  /* 0x0000002a002a7308 */ /* 0x000fe20000000800 */
[----:B------:R-:W-:Y:S02]  /*40c0*/  FMNMX.FTZ R68, R201, R68, !PT ;  /* 0x00000044c9447209 */ /* 0x000fe40007810000 */
[----:B------:R-:W-:Y:S02]  /*40d0*/  ISETP.GT.AND P3, PT, R64, 0xd1, PT ;  /* 0x000000d14000780c */ /* 0x000fe40003f64270 */
[----:B------:R-:W-:Y:S01]  /*40e0*/  FSEL R69, R34, -INF , P2 ;  /* 0xff80000022457808 */ /* 0x000fe20001000000 */
[C-C-:B------:R-:W-:Y:S01]  /*40f0*/  FFMA.FTZ R34, R2.reuse, R45, -R83.reuse ;  /* 0x0000002d02227223 */ /* 0x140fe20000010853 */
[----:B------:R-:W-:Y:S01]  /*4100*/  FMNMX.FTZ R68, R31, R68, !PT ;  /* 0x000000441f447209 */ /* 0x000fe20007810000 */
[----:B------:R-:W-:Y:S01]  /*4110*/  FFMA.FTZ R45, R2, R75, -R83 ;  /* 0x0000004b022d7223 */ /* 0x000fe20000010853 */
[----:B------:R-:W-:Y:S01]  /*4120*/  ISETP.GT.AND P2, PT, R64, 0xd8, PT ;  /* 0x000000d84000780c */ /* 0x000fe20003f44270 */
[----:B------:R-:W-:Y:S01]  /*4130*/  MUFU.EX2 R43, R43 ;  /* 0x0000002b002b7308 */ /* 0x000fe20000000800 */
[----:B------:R-:W-:-:S02]  /*4140*/  FSEL R35, R35, -INF , P3 ;  /* 0xff80000023237808 */ /* 0x000fc40001800000 */
[----:B------:R-:W-:Y:S02]  /*4150*/  FMNMX.FTZ R68, R69, R68, !PT ;  /* 0x0000004445447209 */ /* 0x000fe40007810000 */
[----:B------:R-:W-:Y:S01]  /*4160*/  ISETP.GT.AND P3, PT, R64, 0xd9, PT ;  /* 0x000000d94000780c */ /* 0x000fe20003f64270 */
[--C-:B------:R-:W-:Y:S01]  /*4170*/  FFMA.FTZ R64, R2, R29, -R83.reuse ;  /* 0x0000001d02407223 */ /* 0x100fe20000010853 */
[----:B------:R-:W-:Y:S01]  /*4180*/  FSEL R203, R38, -INF , P2 ;  /* 0xff80000026cb7808 */ /* 0x000fe20001000000 */
[C-C-:B------:R-:W-:Y:S01]  /*4190*/  FFMA.FTZ R38, R2.reuse, R49, -R83.reuse ;  /* 0x0000003102267223 */ /* 0x140fe20000010853 */
[----:B------:R-:W-:Y:S01]  /*41a0*/  FMNMX.FTZ R68, R35, R68, !PT ;  /* 0x0000004423447209 */ /* 0x000fe20007810000 */
[C-C-:B------:R-:W-:Y:S01]  /*41b0*/  FFMA.FTZ R29, R2.reuse, R79, -R83.reuse ;  /* 0x0000004f021d7223 */ /* 0x140fe20000010853 */
[----:B------:R-:W-:Y:S01]  /*41c0*/  FSEL R41, R39, -INF , P3 ;  /* 0xff80000027297808 */ /* 0x000fe20001800000 */
[----:B------:R-:W-:Y:S01]  /*41d0*/  FFMA.FTZ R39, R2, R57, -R83 ;  /* 0x0000003902277223 */ /* 0x000fe20000010853 */
[----:B------:R-:W-:Y:S01]  /*41e0*/  FMNMX.FTZ R68, R203, R68, !PT ;  /* 0x00000044cb447209 */ /* 0x000fe20007810000 */
[----:B------:R-:W-:Y:S01]  /*41f0*/  MUFU.EX2 R46, R46 ;  /* 0x0000002e002e7308 */ /* 0x000fe20000000800 */
[----:B--2---:R-:W-:-:S02]  /*4200*/  F2FP.SATFINITE.E4M3.F32.PACK_AB_MERGE_C R224, R85, R10, RZ ;  /* 0x0000000a55e0723e */ /* 0x004fc400048070ff */
[----:B------:R-:W-:Y:S02]  /*4210*/  FMNMX.FTZ R68, R41, R68, !PT ;  /* 0x0000004429447209 */ /* 0x000fe40007810000 */
[----:B-1----:R-:W-:Y:S02]  /*4220*/  F2FP.SATFINITE.E4M3.F32.PACK_AB_MERGE_C R226, R93, R14, RZ ;  /* 0x0000000e5de2723e */ /* 0x002fe400048070ff */
[----:B---3--:R-:W-:Y:S01]  /*4230*/  F2FP.SATFINITE.E4M3.F32.PACK_AB_MERGE_C R220, R101, R24, RZ ;  /* 0x0000001865dc723e */ /* 0x008fe200048070ff */
[----:B------:R-:W1:Y:S01]  /*4240*/  SHFL.BFLY PT, R7, R68, 0x2, 0x1f ;  /* 0x0c401f0044077f89 */ /* 0x000e6200000e0000 */
[----:B----4-:R-:W-:Y:S01]  /*4250*/  F2FP.SATFINITE.E4M3.F32.PACK_AB_MERGE_C R222, R109, R32, RZ ;  /* 0x000000206dde723e */ /* 0x010fe200048070ff */
[----:B------:R-:W-:Y:S01]  /*4260*/  MUFU.EX2 R47, R47 ;  /* 0x0000002f002f7308 */ /* 0x000fe20000000800 */
[----:B------:R-:W-:Y:S02]  /*4270*/  F2FP.SATFINITE.E4M3.F32.PACK_AB_MERGE_C R224, R37, R8, R224 ;  /* 0x0000000825e0723e */ /* 0x000fe400048070e0 */
[----:B------:R-:W-:-:S02]  /*4280*/  F2FP.SATFINITE.E4M3.F32.PACK_AB_MERGE_C R226, R89, R12, R226 ;  /* 0x0000000c59e2723e */ /* 0x000fc400048070e2 */
[----:B------:R-:W-:Y:S02]  /*4290*/  F2FP.SATFINITE.E4M3.F32.PACK_AB_MERGE_C R220, R97, R20, R220 ;  /* 0x0000001461dc723e */ /* 0x000fe400048070dc */
[----:B------:R-:W-:Y:S01]  /*42a0*/  F2FP.SATFINITE.E4M3.F32.PACK_AB_MERGE_C R222, R105, R28, R222 ;  /* 0x0000001c69de723e */ /* 0x000fe200048070de */
[----:B------:R-:W-:Y:S01]  /*42b0*/  MUFU.EX2 R11, R11 ;  /* 0x0000000b000b7308 */ /* 0x000fe20000000800 */
[----:B-----5:R-:W-:-:S04]  /*42c0*/  F2FP.SATFINITE.E4M3.F32.PACK_AB_MERGE_C R216, R123, R40, RZ ;  /* 0x000000287bd8723e */ /* 0x020fc800048070ff */
[----:B------:R-:W-:-:S03]  /*42d0*/  F2FP.SATFINITE.E4M3.F32.PACK_AB_MERGE_C R216, R121, R36, R216 ;  /* 0x0000002479d8723e */ /* 0x000fc600048070d8 */
[----:B------:R-:W-:Y:S01]  /*42e0*/  MUFU.EX2 R26, R26 ;  /* 0x0000001a001a7308 */ /* 0x000fe20000000800 */
[----:B-1----:R-:W-:Y:S01]  /*42f0*/  FMNMX.FTZ R7, R68, R7, !PT ;  /* 0x0000000744077209 */ /* 0x002fe20007810000 */
[----:B------:R-:W-:Y:S01]  /*4300*/  FFMA.FTZ R68, R2, R6, -R83 ;  /* 0x0000000602447223 */ /* 0x000fe20000010853 */
[----:B------:R-:W-:-:S05]  /*4310*/  IMAD.MOV.U32 R6, RZ, RZ, RZ ;  /* 0x000000ffff067224 */ /* 0x000fca00078e00ff */
[----:B------:R-:W-:Y:S01]  /*4320*/  MUFU.EX2 R13, R13 ;  /* 0x0000000d000d7308 */ /* 0x000fe20000000800 */
[----:B------:R-:W1:Y:S07]  /*4330*/  SHFL.BFLY PT, R66, R7, 0x1, 0x1f ;  /* 0x0c201f0007427f89 */ /* 0x000e6e00000e0000 */
[----:B------:R-:W-:Y:S08]  /*4340*/  MUFU.EX2 R30, R30 ;  /* 0x0000001e001e7308 */ /* 0x000ff00000000800 */
[----:B------:R-:W-:Y:S08]  /*4350*/  MUFU.EX2 R15, R15 ;  /* 0x0000000f000f7308 */ /* 0x000ff00000000800 */
[----:B------:R-:W-:Y:S01]  /*4360*/  MUFU.EX2 R34, R34 ;  /* 0x0000002200227308 */ /* 0x000fe20000000800 */
[----:B-1----:R-:W-:-:S02]  /*4370*/  FMNMX.FTZ R9, R7, R66, !PT ;  /* 0x0000004207097209 */ /* 0x002fc40007810000 */
[----:B------:R-:W-:Y:S02]  /*4380*/  IADD3 R7, -R4, UR42, R73 ;  /* 0x0000002a04077c10 */ /* 0x000fe4000fffe149 */
[----:B------:R-:W-:Y:S01]  /*4390*/  FSETP.NEU.FTZ.AND P2, PT, R9, -INF , PT ;  /* 0xff8000000900780b */ /* 0x000fe20003f5d000 */
[----:B------:R-:W-:Y:S02]  /*43a0*/  FFMA.FTZ R74, R2, R9, -8 ;  /* 0xc1000000024a7423 */ /* 0x000fe40000010009 */
[----:B------:R1:W-:Y:S01]  /*43b0*/  MUFU.EX2 R66, R81 ;  /* 0x0000005100427308 */ /* 0x0003e20000000800 */
[----:B------:R-:W-:Y:S02]  /*43c0*/  IMAD.HI R6, R7, -0x6db6db6d, R6 ;  /* 0x9249249307067827 */ /* 0x000fe400078e0206 */
[----:B------:R-:W-:-:S03]  /*43d0*/  FSEL R74, R74, RZ, P2 ;  /* 0x000000ff4a4a7208 */ /* 0x000fc60001000000 */
[----:B------:R-:W-:Y:S02]  /*43e0*/  SHF.R.U32.HI R73, RZ, 0x1f, R6 ;  /* 0x0000001fff497819 */ /* 0x000fe40000011606 */
        /* <DEDUP_REMOVED lines=9> */
[----:B------:R-:W-:Y:S01]  /*4480*/  LEA.HI.SX32 R104, R6, R73, 0x19 ;  /* 0x0000004906687211 */ /* 0x000fe200078fcaff */
[C-C-:B------:R-:W-:Y:S01]  /*4490*/  FFMA.FTZ R84, R2.reuse, R151, -R74.reuse ;  /* 0x0000009702547223 */ /* 0x140fe2000001084a */
[----:B------:R-:W-:-:S01]  /*44a0*/  FFMA.FTZ R82, R2, R131, -R74 ;  /* 0x0000008302527223 */ /* 0x000fc2000001084a */
[----:B------:R-:W-:-:S02]  /*44b0*/  VIADD R131, R72, 0xfffffffe ;  /* 0xfffffffe48837836 */ /* 0x000fc40000000000 */
[----:B------:R-:W-:-:S01]  /*44c0*/  FFMA.FTZ R4, R2, R99, -R74 ;  /* 0x0000006302047223 */ /* 0x000fc2000001084a */
[----:B------:R-:W-:Y:S01]  /*44d0*/  FADD.FTZ R72, R10, R3 ;  /* 0x000000030a487221 */ /* 0x000fe20000010000 */
[----:B------:R-:W-:-:S01]  /*44e0*/  FFMA.FTZ R75, R2, R137, -R74 ;  /* 0x00000089024b7223 */ /* 0x000fc2000001084a */
[----:B------:R-:W2:Y:S01]  /*44f0*/  MUFU.EX2 R70, R70 ;  /* 0x0000004600467308 */ /* 0x000ea20000000800 */
[----:B------:R-:W-:-:S01]  /*4500*/  FFMA.FTZ R73, R2, R103, -R74 ;  /* 0x0000006702497223 */ /* 0x000fc2000001084a */
[----:B------:R-:W-:Y:S01]  /*4510*/  FADD.FTZ R103, R85, R72 ;  /* 0x0000004855677221 */ /* 0x000fe20000010000 */
[----:B------:R-:W-:-:S01]  /*4520*/  FFMA.FTZ R78, R2, R141, -R74 ;  /* 0x0000008d024e7223 */ /* 0x000fc2000001084a */
[C-C-:B------:R-:W-:Y:S01]  /*4530*/  FFMA.FTZ R83, R2.reuse, R145, -R74.reuse ;  /* 0x0000009102537223 */ /* 0x140fe2000001084a */
[----:B------:R-:W-:-:S01]  /*4540*/  FFMA.FTZ R90, R2, R127, -R74 ;  /* 0x0000007f025a7223 */ /* 0x000fc2000001084a */
[C-C-:B------:R-:W-:Y:S01]  /*4550*/  FFMA.FTZ R77, R2.reuse, R149, -R74.reuse ;  /* 0x00000095024d7223 */ /* 0x140fe2000001084a */
[----:B------:R-:W-:-:S01]  /*4560*/  FFMA.FTZ R92, R2, R153, -R74 ;  /* 0x00000099025c7223 */ /* 0x000fc2000001084a */
[----:B------:R-:W3:Y:S01]  /*4570*/  MUFU.EX2 R57, R57 ;  /* 0x0000003900397308 */ /* 0x000ee20000000800 */
[----:B------:R-:W-:-:S01]  /*4580*/  FFMA.FTZ R117, R2, R135, -R74 ;  /* 0x0000008702757223 */ /* 0x000fc2000001084a */
[C-C-:B-1----:R-:W-:Y:S01]  /*4590*/  FFMA.FTZ R81, R2.reuse, R155, -R74.reuse ;  /* 0x0000009b02517223 */ /* 0x142fe2000001084a */
[----:B------:R-:W-:Y:S01]  /*45a0*/  R2UR UR41, R131 ;  /* 0x00000000832972ca */ /* 0x000fe200000e0000 */
        /* <DEDUP_REMOVED lines=14> */
[----:B------:R-:W-:Y:S01]  /*4690*/  VIMNMX R6, RZ, R104, !PT ;  /* 0x00000068ff067248 */ /* 0x000fe20007fe0100 */
[----:B------:R-:W-:-:S01]  /*46a0*/  FADD.FTZ R104, R12, R103 ;  /* 0x000000670c687221 */ /* 0x000fc20000010000 */
[C-C-:B------:R-:W-:Y:S01]  /*46b0*/  FFMA.FTZ R129, R2.reuse, R173, -R74.reuse ;  /* 0x000000ad02817223 */ /* 0x140fe2000001084a */
[----:B------:R-:W-:-:S01]  /*46c0*/  FFMA.FTZ R98, R2, R175, -R74 ;  /* 0x000000af02627223 */ /* 0x000fc2000001084a */
[----:B------:R-:W-:Y:S01]  /*46d0*/  ISETP.GE.AND P2, PT, R131, R6, PT ;  /* 0x000000068300720c */ /* 0x000fe20003f46270 */
[----:B------:R-:W-:-:S01]  /*46e0*/  FADD.FTZ R103, R89, R104 ;  /* 0x0000006859677221 */ /* 0x000fc20000010000 */
[----:B------:R-:W3:Y:S01]  /*46f0*/  MUFU.EX2 R76, R76 ;  /* 0x0000004c004c7308 */ /* 0x000ee20000000800 */
[----:B-1----:R-:W-:-:S01]  /*4700*/  FADD.FTZ R72, R80, R99 ;  /* 0x0000006350487221 */ /* 0x002fc20000010000 */
[----:B------:R-:W-:Y:S01]  /*4710*/  FFMA.FTZ R177, R2, R177, -R74 ;  /* 0x000000b102b17223 */ /* 0x000fe2000001084a */
[----:B------:R-:W-:-:S01]  /*4720*/  FADD.FTZ R108, R14, R103 ;  /* 0x000000670e6c7221 */ /* 0x000fc20000010000 */
[C-C-:B------:R-:W-:Y:S01]  /*4730*/  FFMA.FTZ R3, R2.reuse, R179, -R74.reuse ;  /* 0x000000b302037223 */ /* 0x140fe2000001084a */
[----:B------:R-:W-:-:S01]  /*4740*/  FFMA.FTZ R183, R2, R183, -R74 ;  /* 0x000000b702b77223 */ /* 0x000fc2000001084a */
[----:B------:R-:W-:Y:S01]  /*4750*/  FFMA.FTZ R106, R2, R185, -R74 ;  /* 0x000000b9026a7223 */ /* 0x000fe2000001084a */
[----:B------:R-:W-:-:S01]  /*4760*/  FADD.FTZ R103, R93, R108 ;  /* 0x0000006c5d677221 */ /* 0x000fc20000010000 */
[----:B------:R-:W1:Y:S01]  /*4770*/  MUFU.EX2 R79, R79 ;  /* 0x0000004f004f7308 */ /* 0x000e620000000800 */
[----:B--2---:R-:W-:-:S01]  /*4780*/  FADD.FTZ R99, R53, R72 ;  /* 0x0000004835637221 */ /* 0x004fc20000010000 */
[----:B------:R-:W-:Y:S01]  /*4790*/  FFMA.FTZ R72, R2, R181, -R74 ;  /* 0x000000b502487223 */ /* 0x000fe2000001084a */
[----:B------:R-:W-:-:S01]  /*47a0*/  FADD.FTZ R110, R20, R103 ;  /* 0x00000067146e7221 */ /* 0x000fc20000010000 */
[C-C-:B------:R-:W-:Y:S01]  /*47b0*/  FFMA.FTZ R187, R2.reuse, R187, -R74.reuse ;  /* 0x000000bb02bb7223 */ /* 0x140fe2000001084a */
[----:B------:R-:W-:-:S01]  /*47c0*/  FFMA.FTZ R189, R2, R189, -R74 ;  /* 0x000000bd02bd7223 */ /* 0x000fc2000001084a */
        /* <DEDUP_REMOVED lines=8> */
[----:B------:R-:W-:Y:S01]  /*4850*/  FFMA.FTZ R197, R2, R197, -R74 ;  /* 0x000000c502c57223 */ /* 0x000fe2000001084a */
        /* <DEDUP_REMOVED lines=19> */
[----:B------:R-:W-:Y:S01]  /*4990*/  FFMA.FTZ R41, R2, R41, -R74 ;  /* 0x0000002902297223 */ /* 0x000fe2000001084a */
[----:B------:R-:W-:Y:S01]  /*49a0*/  F2FP.SATFINITE.E4M3.F32.PACK_AB_MERGE_C R225, R80, R57, RZ ;  /* 0x0000003950e1723e */ /* 0x000fe200048070ff */
[--C-:B------:R-:W-:Y:S01]  /*49b0*/  IMAD.MOV.U32 R85, RZ, RZ, R87.reuse ;  /* 0x000000ffff557224 */ /* 0x100fe200078e0057 */
[----:B------:R-:W-:Y:S01]  /*49c0*/  F2FP.SATFINITE.E4M3.F32.PACK_AB_MERGE_C R28, R26, R11, RZ ;  /* 0x0000000b1a1c723e */ /* 0x000fe200048070ff */
[----:B------:R-:W-:Y:S01]  /*49d0*/  IMAD.MOV.U32 R80, RZ, RZ, R87 ;  /* 0x000000ffff507224 */ /* 0x000fe200078e0057 */
[----:B------:R-:W-:Y:S01]  /*49e0*/  F2FP.SATFINITE.E4M3.F32.PACK_AB_MERGE_C R225, R70, R49, R225 ;  /* 0x0000003146e1723e */ /* 0x000fe200048070e1 */
[----:B------:R-:W3:Y:S01]  /*49f0*/  MUFU.EX2 R90, R90 ;  /* 0x0000005a005a7308 */ /* 0x000ee20000000800 */
[----:B-1----:R-:W-:-:S01]  /*4a00*/  FADD.FTZ R108, R78, R99 ;  /* 0x000000634e6c7221 */ /* 0x002fc20000010000 */
[----:B------:R-:W-:Y:S01]  /*4a10*/  FFMA.FTZ R99, R2, R61, -R74 ;  /* 0x0000003d02637223 */ /* 0x000fe2000001084a */
[----:B------:R-:W-:Y:S01]  /*4a20*/  F2FP.SATFINITE.E4M3.F32.PACK_AB_MERGE_C R227, R84, R79, RZ ;  /* 0x0000004f54e3723e */ /* 0x000fe200048070ff */
[--C-:B------:R-:W-:Y:S01]  /*4a30*/  IMAD.MOV.U32 R84, RZ, RZ, R87.reuse ;  /* 0x000000ffff547224 */ /* 0x100fe200078e0057 */
[----:B------:R-:W-:Y:S01]  /*4a40*/  F2FP.SATFINITE.E4M3.F32.PACK_AB_MERGE_C R210, R47, R46, R28 ;  /* 0x0000002e2fd2723e */ /* 0x000fe2000480701c */
[----:B------:R-:W-:Y:S01]  /*4a50*/  IMAD.MOV.U32 R79, RZ, RZ, R87 ;  /* 0x000000ffff4f7224 */ /* 0x000fe200078e0057 */
[----:B------:R-:W-:Y:S01]  /*4a60*/  F2FP.SATFINITE.E4M3.F32.PACK_AB_MERGE_C R227, R76, R53, R227 ;  /* 0x000000354ce3723e */ /* 0x000fe200048070e3 */
[----:B------:R-:W1:Y:S01]  /*4a70*/  MUFU.EX2 R77, R77 ;  /* 0x0000004d004d7308 */ /* 0x000e620000000800 */
[----:B--2---:R-:W-:-:S01]  /*4a80*/  FADD.FTZ R103, R83, R108 ;  /* 0x0000006c53677221 */ /* 0x004fc20000010000 */
[----:B------:R-:W-:-:S02]  /*4a90*/  IMAD.MOV.U32 R76, RZ, RZ, R87 ;  /* 0x000000ffff4c7224 */ /* 0x000fc400078e0057 */
[--C-:B------:R-:W-:Y:S02]  /*4aa0*/  IMAD.MOV.U32 R70, RZ, RZ, R87.reuse ;  /* 0x000000ffff467224 */ /* 0x100fe400078e0057 */
[----:B------:R-:W-:Y:S02]  /*4ab0*/  IMAD.MOV.U32 R53, RZ, RZ, R87 ;  /* 0x000000ffff357224 */ /* 0x000fe400078e0057 */
[----:B------:R-:W2:Y:S01]  /*4ac0*/  MUFU.EX2 R82, R82 ;  /* 0x0000005200527308 */ /* 0x000ea20000000800 */
[----:B---3--:R-:W-:-:S01]  /*4ad0*/  FADD.FTZ R108, R90, R103 ;  /* 0x000000675a6c7221 */ /* 0x008fc20000010000 */
[----:B------:R-:W-:Y:S01]  /*4ae0*/  F2FP.SATFINITE.E4M3.F32.PACK_AB_MERGE_C R221, R90, R83, RZ ;  /* 0x000000535add723e */ /* 0x000fe200048070ff */
[--C-:B------:R-:W-:Y:S02]  /*4af0*/  IMAD.MOV.U32 R83, RZ, RZ, R87.reuse ;  /* 0x000000ffff537224 */ /* 0x100fe400078e0057 */
[----:B------:R-:W-:Y:S01]  /*4b00*/  IMAD.MOV.U32 R28, RZ, RZ, R87 ;  /* 0x000000ffff1c7224 */ /* 0x000fe200078e0057 */
[----:B------:R-:W-:Y:S01]  /*4b10*/  F2FP.SATFINITE.E4M3.F32.PACK_AB_MERGE_C R221, R78, R75, R221 ;  /* 0x0000004b4edd723e */ /* 0x000fe200048070dd */
[----:B------:R-:W-:Y:S01]  /*4b20*/  IMAD.MOV.U32 R78, RZ, RZ, R87 ;  /* 0x000000ffff4e7224 */ /* 0x000fe200078e0057 */
[----:B------:R-:W3:Y:S01]  /*4b30*/  MUFU.EX2 R92, R92 ;  /* 0x0000005c005c7308 */ /* 0x000ee20000000800 */
[----:B-1----:R-:W-:-:S01]  /*4b40*/  FADD.FTZ R103, R77, R108 ;  /* 0x0000006c4d677221 */ /* 0x002fc20000010000 */
[----:B------:R-:W-:Y:S01]  /*4b50*/  FADD.FTZ R108, R32, R131 ;  /* 0x00000083206c7221 */ /* 0x000fe20000010000 */
[----:B------:R-:W-:-:S03]  /*4b60*/  IMAD.MOV.U32 R75, RZ, RZ, R87 ;  /* 0x000000ffff4b7224 */ /* 0x000fc600078e0057 */
[----:B------:R-:W-:Y:S02]  /*4b70*/  FADD.FTZ R131, R109, R108 ;  /* 0x0000006c6d837221 */ /* 0x000fe40000010000 */
[----:B------:R-:W1:Y:S01]  /*4b80*/  MUFU.EX2 R117, R117 ;  /* 0x0000007500757308 */ /* 0x000e620000000800 */
[----:B--2---:R-:W-:-:S01]  /*4b90*/  FADD.FTZ R103, R82, R103 ;  /* 0x0000006752677221 */ /* 0x004fc20000010000 */
[----:B------:R-:W-:Y:S01]  /*4ba0*/  FADD.FTZ R108, R36, R131 ;  /* 0x00000083246c7221 */ /* 0x000fe20000010000 */
[----:B------:R-:W-:-:S03]  /*4bb0*/  IMAD.MOV.U32 R36, RZ, RZ, R87 ;  /* 0x000000ffff247224 */ /* 0x000fc600078e0057 */
[----:B------:R-:W-:Y:S02]  /*4bc0*/  FADD.FTZ R131, R121, R108 ;  /* 0x0000006c79837221 */ /* 0x000fe40000010000 */
[----:B------:R-:W2:Y:S01]  /*4bd0*/  MUFU.EX2 R81, R81 ;  /* 0x0000005100517308 */ /* 0x000ea20000000800 */
[----:B---3--:R-:W-:-:S01]  /*4be0*/  FADD.FTZ R110, R92, R103 ;  /* 0x000000675c6e7221 */ /* 0x008fc20000010000 */
[----:B------:R-:W-:-:S06]  /*4bf0*/  FFMA.FTZ R103, R2, R27, -R74 ;  /* 0x0000001b02677223 */ /* 0x000fcc000001084a */
        /* <DEDUP_REMOVED lines=12> */
[----:B------:R-:W-:-:S04]  /*4cc0*/  FADD.FTZ R74, R44, R131 ;  /* 0x000000832c4a7221 */ /* 0x000fc80000010000 */
[----:B------:R-:W-:Y:S02]  /*4cd0*/  FADD.FTZ R57, R125, R74 ;  /* 0x0000004a7d397221 */ /* 0x000fe40000010000 */
[----:B------:R-:W3:Y:S01]  /*4ce0*/  MUFU.EX2 R88, R88 ;  /* 0x0000005800587308 */ /* 0x000ee20000000800 */
[----:B-1----:R-:W-:-:S01]  /*4cf0*/  FADD.FTZ R112, R96, R27 ;  /* 0x0000001b60707221 */ /* 0x002fc20000010000 */
[----:B------:R-:W-:Y:S01]  /*4d00*/  FADD.FTZ R14, R48, R57 ;  /* 0x00000039300e7221 */ /* 0x000fe20000010000 */
[----:B------:R-:W-:-:S03]  /*4d10*/  F2FP.SATFINITE.E4M3.F32.PACK_AB_MERGE_C R48, R107, R48, RZ ;  /* 0x000000306b30723e */ /* 0x000fc600048070ff */
[----:B------:R-:W-:Y:S01]  /*4d20*/  FADD.FTZ R57, R107, R14 ;  /* 0x0000000e6b397221 */ /* 0x000fe20000010000 */
[----:B------:R-:W-:Y:S01]  /*4d30*/  F2FP.SATFINITE.E4M3.F32.PACK_AB_MERGE_C R218, R125, R44, R48 ;  /* 0x0000002c7dda723e */ /* 0x000fe20004807030 */
[----:B------:R-:W1:Y:S01]  /*4d40*/  MUFU.EX2 R113, R113 ;  /* 0x0000007100717308 */ /* 0x000e620000000800 */
[----:B--2---:R-:W-:-:S01]  /*4d50*/  FADD.FTZ R133, R127, R112 ;  /* 0x000000707f857221 */ /* 0x004fc20000010000 */
[----:B------:R-:W-:Y:S01]  /*4d60*/  FADD.FTZ R14, R52, R57 ;  /* 0x00000039340e7221 */ /* 0x000fe20000010000 */
[----:B------:R-:W-:Y:S01]  /*4d70*/  F2FP.SATFINITE.E4M3.F32.PACK_AB_MERGE_C R217, R127, R96, RZ ;  /* 0x000000607fd9723e */ /* 0x000fe200048070ff */
[----:B------:R-:W-:Y:S02]  /*4d80*/  IMAD.MOV.U32 R48, RZ, RZ, R87 ;  /* 0x000000ffff307224 */ /* 0x000fe400078e0057 */
[----:B------:R-:W-:-:S01]  /*4d90*/  FADD.FTZ R57, R111, R14 ;  /* 0x0000000e6f397221 */ /* 0x000fc20000010000 */
[----:B------:R-:W-:Y:S01]  /*4da0*/  F2FP.SATFINITE.E4M3.F32.PACK_AB_MERGE_C R217, R86, R81, R217 ;  /* 0x0000005156d9723e */ /* 0x000fe200048070d9 */
[----:B------:R-:W2:Y:S01]  /*4db0*/  MUFU.EX2 R100, R100 ;  /* 0x0000006400647308 */ /* 0x000ea20000000800 */
[----:B---3--:R-:W-:-:S01]  /*4dc0*/  FADD.FTZ R10, R88, R133 ;  /* 0x00000085580a7221 */ /* 0x008fc20000010000 */
[----:B------:R-:W-:-:S02]  /*4dd0*/  IMAD.MOV.U32 R86, RZ, RZ, R87 ;  /* 0x000000ffff567224 */ /* 0x000fc400078e0057 */
[--C-:B------:R-:W-:Y:S02]  /*4de0*/  IMAD.MOV.U32 R81, RZ, RZ, R87.reuse ;  /* 0x000000ffff517224 */ /* 0x100fe400078e0057 */
[----:B------:R-:W-:Y:S02]  /*4df0*/  IMAD.MOV.U32 R44, RZ, RZ, R87 ;  /* 0x000000ffff2c7224 */ /* 0x000fe400078e0057 */
[----:B------:R-:W3:Y:S08]  /*4e00*/  MUFU.EX2 R119, R119 ;  /* 0x0000007700777308 */ /* 0x000ef00000000800 */
[----:B------:R-:W4:Y:S08]  /*4e10*/  MUFU.EX2 R94, R94 ;  /* 0x0000005e005e7308 */ /* 0x000f300000000800 */
[----:B------:R-:W5:Y:S08]  /*4e20*/  MUFU.EX2 R115, R115 ;  /* 0x0000007300737308 */ /* 0x000f700000000800 */
[----:B------:R1:W-:Y:S08]  /*4e30*/  MUFU.EX2 R108, R71 ;  /* 0x00000047006c7308 */ /* 0x0003f00000000800 */
[----:B------:R-:W5:Y:S01]  /*4e40*/  MUFU.EX2 R102, R102 ;  /* 0x0000006600667308 */ /* 0x000f620000000800 */
[----:B-1----:R-:W-:-:S04]  /*4e50*/  FADD.FTZ R71, R113, R10 ;  /* 0x0000000a71477221 */ /* 0x002fc80000010000 */
[----:B--2---:R-:W-:Y:S01]  /*4e60*/  FADD.FTZ R74, R100, R71 ;  /* 0x00000047644a7221 */ /* 0x004fe20000010000 */
[C---:B---3--:R-:W-:Y:S02]  /*4e70*/  F2FP.SATFINITE.E4M3.F32.PACK_AB_MERGE_C R100, R119.reuse, R100, RZ ;  /* 0x000000647764723e */ /* 0x048fe400048070ff */
[----:B------:R-:W1:Y:S01]  /*4e80*/  MUFU.EX2 R129, R129 ;  /* 0x0000008100817308 */ /* 0x000e620000000800 */
[----:B------:R-:W-:-:S01]  /*4e90*/  FADD.FTZ R71, R119, R74 ;  /* 0x0000004a77477221 */ /* 0x000fc20000010000 */
[----:B------:R-:W-:Y:S01]  /*4ea0*/  F2FP.SATFINITE.E4M3.F32.PACK_AB_MERGE_C R219, R113, R88, R100 ;  /* 0x0000005871db723e */ /* 0x000fe20004807064 */
[----:B------:R-:W-:Y:S02]  /*4eb0*/  IMAD.MOV.U32 R74, RZ, RZ, R87 ;  /* 0x000000ffff4a7224 */ /* 0x000fe400078e0057 */
[----:B----4-:R-:W-:-:S03]  /*4ec0*/  FADD.FTZ R24, R94, R71 ;  /* 0x000000475e187221 */ /* 0x010fc60000010000 */
[----:B------:R-:W2:Y:S01]  /*4ed0*/  MUFU.EX2 R98, R98 ;  /* 0x0000006200627308 */ /* 0x000ea20000000800 */
[----:B-----5:R-:W-:-:S01]  /*4ee0*/  FADD.FTZ R71, R115, R24 ;  /* 0x0000001873477221 */ /* 0x020fc20000010000 */
[----:B------:R-:W-:Y:S01]  /*4ef0*/  FADD.FTZ R24, R56, R57 ;  /* 0x0000003938187221 */ /* 0x000fe20000010000 */
[C---:B------:R-:W-:Y:S02]  /*4f00*/  F2FP.SATFINITE.E4M3.F32.PACK_AB_MERGE_C R56, R91.reuse, R56, RZ ;  /* 0x000000385b38723e */ /* 0x040fe400048070ff */
[----:B------:R-:W-:Y:S01]  /*4f10*/  FADD.FTZ R32, R102, R71 ;  /* 0x0000004766207221 */ /* 0x000fe20000010000 */
[----:B------:R-:W-:-:S01]  /*4f20*/  FADD.FTZ R57, R91, R24 ;  /* 0x000000185b397221 */ /* 0x000fc20000010000 */
[----:B------:R-:W-:Y:S01]  /*4f30*/  F2FP.SATFINITE.E4M3.F32.PACK_AB_MERGE_C R212, R111, R52, R56 ;  /* 0x000000346fd4723e */ /* 0x000fe20004807038 */
[----:B------:R-:W3:Y:S01]  /*4f40*/  MUFU.EX2 R7, R177 ;  /* 0x000000b100077308 */ /* 0x000ee20000000800 */
[----:B-1----:R-:W-:-:S01]  /*4f50*/  FADD.FTZ R71, R129, R32 ;  /* 0x0000002081477221 */ /* 0x002fc20000010000 */
[----:B------:R-:W-:Y:S01]  /*4f60*/  FADD.FTZ R24, R60, R57 ;  /* 0x000000393c187221 */ /* 0x000fe20000010000 */
[----:B------:R-:W-:Y:S01]  /*4f70*/  F2FP.SATFINITE.E4M3.F32.PACK_AB_MERGE_C R102, R129, R102, RZ ;  /* 0x000000668166723e */ /* 0x000fe200048070ff */
[----:B------:R-:W-:-:S02]  /*4f80*/  IMAD.MOV.U32 R56, RZ, RZ, R87 ;  /* 0x000000ffff387224 */ /* 0x000fc400078e0057 */
[----:B------:R-:W-:-:S01]  /*4f90*/  FADD.FTZ R57, R95, R24 ;  /* 0x000000185f397221 */ /* 0x000fc20000010000 */
[----:B------:R-:W-:Y:S01]  /*4fa0*/  F2FP.SATFINITE.E4M3.F32.PACK_AB_MERGE_C R213, R115, R94, R102 ;  /* 0x0000005e73d5723e */ /* 0x000fe20004807066 */
[----:B------:R-:W1:Y:S01]  /*4fb0*/  MUFU.EX2 R4, R4 ;  /* 0x0000000400047308 */ /* 0x000e620000000800 */
[----:B--2---:R-:W-:-:S01]  /*4fc0*/  FADD.FTZ R32, R98, R71 ;  /* 0x0000004762207221 */ /* 0x004fc20000010000 */
[----:B------:R-:W-:Y:S01]  /*4fd0*/  FADD.FTZ R24, R58, R57 ;  /* 0x000000393a187221 */ /* 0x000fe20000010000 */
[C---:B------:R-:W-:Y:S01]  /*4fe0*/  F2FP.SATFINITE.E4M3.F32.PACK_AB_MERGE_C R58, R63.reuse, R58, RZ ;  /* 0x0000003a3f3a723e */ /* 0x040fe200048070ff */
        /* <DEDUP_REMOVED lines=8> */
[----:B------:R-:W3:Y:S01]  /*5070*/  MUFU.EX2 R3, R3 ;  /* 0x0000000300037308 */ /* 0x000ee20000000800 */
[----:B-1----:R-:W-:-:S01]  /*5080*/  FADD.FTZ R32, R4, R37 ;  /* 0x0000002504207221 */ /* 0x002fc20000010000 */
[----:B------:R-:W-:Y:S01]  /*5090*/  FADD.FTZ R37, R59, R24 ;  /* 0x000000183b257221 */ /* 0x000fe20000010000 */
[--C-:B------:R-:W-:Y:S02]  /*50a0*/  IMAD.MOV.U32 R57, RZ, RZ, R87.reuse ;  /* 0x000000ffff397224 */ /* 0x100fe400078e0057 */
[----:B------:R-:W-:Y:S02]  /*50b0*/  IMAD.MOV.U32 R52, RZ, RZ, R87 ;  /* 0x000000ffff347224 */ /* 0x000fe400078e0057 */
[----:B------:R-:W-:-:S01]  /*50c0*/  FADD.FTZ R37, R62, R37 ;  /* 0x000000253e257221 */ /* 0x000fc20000010000 */
[----:B------:R-:W1:Y:S01]  /*50d0*/  MUFU.EX2 R72, R72 ;  /* 0x0000004800487308 */ /* 0x000e620000000800 */
[----:B--2---:R-:W-:-:S02]  /*50e0*/  FADD.FTZ R32, R73, R32 ;  /* 0x0000002049207221 */ /* 0x004fc40000010000 */
[----:B------:R-:W-:Y:S01]  /*50f0*/  FADD.FTZ R20, R42, R37 ;  /* 0x000000252a147221 */ /* 0x000fe20000010000 */
[----:B------:R-:W-:Y:S02]  /*5100*/  F2FP.SATFINITE.E4M3.F32.PACK_AB_MERGE_C R42, R43, R42, RZ ;  /* 0x0000002a2b2a723e */ /* 0x000fe400048070ff */
[----:B------:R-:W-:Y:S01]  /*5110*/  F2FP.SATFINITE.E4M3.F32.PACK_AB_MERGE_C R40, R73, R4, RZ ;  /* 0x000000044928723e */ /* 0x000fe200048070ff */
[----:B------:R-:W-:-:S01]  /*5120*/  FADD.FTZ R43, R43, R20 ;  /* 0x000000142b2b7221 */ /* 0x000fc20000010000 */
[----:B------:R-:W-:Y:S01]  /*5130*/  F2FP.SATFINITE.E4M3.F32.PACK_AB_MERGE_C R208, R62, R59, R42 ;  /* 0x0000003b3ed0723e */ /* 0x000fe2000480702a */
[----:B------:R-:W2:Y:S01]  /*5140*/  MUFU.EX2 R67, R183 ;  /* 0x000000b700437308 */ /* 0x000ea20000000800 */
[----:B---3--:R-:W-:-:S01]  /*5150*/  FADD.FTZ R49, R3, R32 ;  /* 0x0000002003317221 */ /* 0x008fc20000010000 */
[----:B------:R-:W-:Y:S01]  /*5160*/  F2FP.SATFINITE.E4M3.F32.PACK_AB_MERGE_C R32, R34, R15, RZ ;  /* 0x0000000f2220723e */ /* 0x000fe200048070ff */
[--C-:B------:R-:W-:Y:S01]  /*5170*/  IMAD.MOV.U32 R73, RZ, RZ, R87.reuse ;  /* 0x000000ffff497224 */ /* 0x100fe200078e0057 */
[----:B------:R-:W-:Y:S01]  /*5180*/  F2FP.SATFINITE.E4M3.F32.PACK_AB_MERGE_C R215, R7, R98, R40 ;  /* 0x0000006207d7723e */ /* 0x000fe20004807028 */
[--C-:B------:R-:W-:Y:S01]  /*5190*/  IMAD.MOV.U32 R62, RZ, RZ, R87.reuse ;  /* 0x000000ffff3e7224 */ /* 0x100fe200078e0057 */
[----:B------:R-:W-:Y:S01]  /*51a0*/  F2FP.SATFINITE.E4M3.F32.PACK_AB_MERGE_C R204, R30, R13, R32 ;  /* 0x0000000d1ecc723e */ /* 0x000fe20004807020 */
[----:B------:R-:W-:Y:S01]  /*51b0*/  IMAD.MOV.U32 R59, RZ, RZ, R87 ;  /* 0x000000ffff3b7224 */ /* 0x000fe200078e0057 */
[----:B------:R-:W3:Y:S01]  /*51c0*/  MUFU.EX2 R106, R106 ;  /* 0x0000006a006a7308 */ /* 0x000ee20000000800 */
[----:B-1----:R-:W-:-:S01]  /*51d0*/  FADD.FTZ R12, R72, R49 ;  /* 0x00000031480c7221 */ /* 0x002fc20000010000 */
[----:B------:R-:W-:-:S02]  /*51e0*/  IMAD.MOV.U32 R49, RZ, RZ, R87 ;  /* 0x000000ffff317224 */ /* 0x000fc400078e0057 */
[--C-:B------:R-:W-:Y:S02]  /*51f0*/  IMAD.MOV.U32 R42, RZ, RZ, R87.reuse ;  /* 0x000000ffff2a7224 */ /* 0x100fe400078e0057 */
[----:B------:R-:W-:Y:S02]  /*5200*/  IMAD.MOV.U32 R40, RZ, RZ, R87 ;  /* 0x000000ffff287224 */ /* 0x000fe400078e0057 */
[----:B------:R-:W1:Y:S01]  /*5210*/  MUFU.EX2 R61, R187 ;  /* 0x000000bb003d7308 */ /* 0x000e620000000800 */
[----:B--2---:R-:W-:-:S01]  /*5220*/  FADD.FTZ R37, R67, R12 ;  /* 0x0000000c43257221 */ /* 0x004fc20000010000 */
[----:B------:R-:W-:Y:S01]  /*5230*/  FADD.FTZ R12, R46, R43 ;  /* 0x0000002b2e0c7221 */ /* 0x000fe20000010000 */
[--C-:B------:R-:W-:Y:S02]  /*5240*/  IMAD.MOV.U32 R46, RZ, RZ, R87.reuse ;  /* 0x000000ffff2e7224 */ /* 0x100fe400078e0057 */
[----:B------:R-:W-:Y:S02]  /*5250*/  IMAD.MOV.U32 R32, RZ, RZ, R87 ;  /* 0x000000ffff207224 */ /* 0x000fe400078e0057 */
[----:B------:R-:W-:-:S01]  /*5260*/  FADD.FTZ R20, R47, R12 ;  /* 0x0000000c2f147221 */ /* 0x000fc20000010000 */
[----:B------:R-:W-:Y:S01]  /*5270*/  IMAD.MOV.U32 R47, RZ, RZ, R87 ;  /* 0x000000ffff2f7224 */ /* 0x000fe200078e0057 */
[----:B------:R-:W2:Y:S01]  /*5280*/  MUFU.EX2 R104, R104 ;  /* 0x0000006800687308 */ /* 0x000ea20000000800 */
[C---:B---3--:R-:W-:Y:S01]  /*5290*/  F2FP.SATFINITE.E4M3.F32.PACK_AB_MERGE_C R67, R106.reuse, R67, RZ ;  /* 0x000000436a43723e */ /* 0x048fe200048070ff */
[----:B------:R-:W-:-:S03]  /*52a0*/  FADD.FTZ R106, R106, R37 ;  /* 0x000000256a6a7221 */ /* 0x000fc60000010000 */
[----:B------:R-:W-:Y:S01]  /*52b0*/  F2FP.SATFINITE.E4M3.F32.PACK_AB_MERGE_C R209, R72, R3, R67 ;  /* 0x0000000348d1723e */ /* 0x000fe20004807043 */
[----:B------:R-:W-:Y:S02]  /*52c0*/  IMAD.MOV.U32 R72, RZ, RZ, R87 ;  /* 0x000000ffff487224 */ /* 0x000fe400078e0057 */
[----:B------:R-:W3:Y:S01]  /*52d0*/  MUFU.EX2 R189, R189 ;  /* 0x000000bd00bd7308 */ /* 0x000ee20000000800 */
[----:B-1----:R-:W-:-:S01]  /*52e0*/  FADD.FTZ R37, R61, R106 ;  /* 0x0000006a3d257221 */ /* 0x002fc20000010000 */
[----:B------:R-:W-:-:S06]  /*52f0*/  IMAD.MOV.U32 R67, RZ, RZ, R87 ;  /* 0x000000ffff437224 */ /* 0x000fcc00078e0057 */
[----:B------:R-:W1:Y:S01]  /*5300*/  MUFU.EX2 R27, R191 ;  /* 0x000000bf001b7308 */ /* 0x000e620000000800 */
[----:B--2---:R-:W-:-:S01]  /*5310*/  FADD.FTZ R24, R104, R37 ;  /* 0x0000002568187221 */ /* 0x004fc20000010000 */
[----:B------:R-:W-:-:S04]  /*5320*/  FADD.FTZ R37, R11, R20 ;  /* 0x000000140b257221 */ /* 0x000fc80000010000 */
[----:B------:R-:W-:Y:S02]  /*5330*/  FADD.FTZ R26, R26, R37 ;  /* 0x000000251a1a7221 */ /* 0x000fe40000010000 */
[----:B------:R-:W2:Y:S01]  /*5340*/  MUFU.EX2 R10, R193 ;  /* 0x000000c1000a7308 */ /* 0x000ea20000000800 */
[----:B---3--:R-:W-:-:S01]  /*5350*/  FADD.FTZ R43, R189, R24 ;  /* 0x00000018bd2b7221 */ /* 0x008fc20000010000 */
[----:B------:R-:W-:Y:S01]  /*5360*/  F2FP.SATFINITE.E4M3.F32.PACK_AB_MERGE_C R189, R108, R189, RZ ;  /* 0x000000bd6cbd723e */ /* 0x000fe200048070ff */
[----:B------:R-:W-:-:S02]  /*5370*/  FADD.FTZ R11, R13, R26 ;  /* 0x0000001a0d0b7221 */ /* 0x000fc40000010000 */
[----:B------:R-:W-:Y:S01]  /*5380*/  FADD.FTZ R108, R108, R43 ;  /* 0x0000002b6c6c7221 */ /* 0x000fe20000010000 */
[----:B------:R-:W-:Y:S01]  /*5390*/  F2FP.SATFINITE.E4M3.F32.PACK_AB_MERGE_C R211, R104, R61, R189 ;  /* 0x0000003d68d3723e */ /* 0x000fe200048070bd */
[----:B------:R-:W-:Y:S01]  /*53a0*/  FADD.FTZ R24, R30, R11 ;  /* 0x0000000b1e187221 */ /* 0x000fe20000010000 */
[----:B------:R-:W3:Y:S01]  /*53b0*/  MUFU.EX2 R195, R195 ;  /* 0x000000c300c37308 */ /* 0x000ee20000000800 */
[----:B-1----:R-:W-:-:S01]  /*53c0*/  FADD.FTZ R37, R27, R108 ;  /* 0x0000006c1b257221 */ /* 0x002fc20000010000 */
[----:B------:R-:W-:-:S02]  /*53d0*/  IMAD.MOV.U32 R61, RZ, RZ, R87 ;  /* 0x000000ffff3d7224 */ /* 0x000fc400078e0057 */
[----:B------:R-:W-:-:S01]  /*53e0*/  FADD.FTZ R11, R15, R24 ;  /* 0x000000180f0b7221 */ /* 0x000fc20000010000 */
[--C-:B------:R-:W-:Y:S02]  /*53f0*/  IMAD.MOV.U32 R43, RZ, RZ, R87.reuse ;  /* 0x000000ffff2b7224 */ /* 0x100fe400078e0057 */
[----:B------:R-:W-:Y:S02]  /*5400*/  IMAD.MOV.U32 R30, RZ, RZ, R87 ;  /* 0x000000ffff1e7224 */ /* 0x000fe400078e0057 */
[----:B------:R-:W-:Y:S01]  /*5410*/  FADD.FTZ R34, R34, R11 ;  /* 0x0000000b22227221 */ /* 0x000fe20000010000 */
[----:B------:R-:W1:Y:S01]  /*5420*/  MUFU.EX2 R14, R99 ;  /* 0x00000063000e7308 */ /* 0x000e620000000800 */
[----:B--2---:R-:W-:-:S02]  /*5430*/  FADD.FTZ R26, R10, R37 ;  /* 0x000000250a1a7221 */ /* 0x004fc40000010000 */
[----:B------:R-:W-:Y:S01]  /*5440*/  FADD.FTZ R11, R21, R34 ;  /* 0x00000022150b7221 */ /* 0x000fe20000010000 */
[----:B------:R-:W-:-:S04]  /*5450*/  IMAD.MOV.U32 R34, RZ, RZ, R87 ;  /* 0x000000ffff227224 */ /* 0x000fc800078e0057 */
[----:B------:R-:W2:Y:S01]  /*5460*/  MUFU.EX2 R197, R197 ;  /* 0x000000c500c57308 */ /* 0x000ea20000000800 */
[----:B---3--:R-:W-:-:S07]  /*5470*/  FADD.FTZ R37, R195, R26 ;  /* 0x0000001ac3257221 */ /* 0x008fce0000010000 */
[----:B------:R-:W3:Y:S01]  /*5480*/  MUFU.EX2 R38, R38 ;  /* 0x0000002600267308 */ /* 0x000ee20000000800 */
[C---:B-1----:R-:W-:Y:S01]  /*5490*/  F2FP.SATFINITE.E4M3.F32.PACK_AB_MERGE_C R195, R14.reuse, R195, RZ ;  /* 0x000000c30ec3723e */ /* 0x042fe200048070ff */
[----:B------:R-:W-:Y:S01]  /*54a0*/  FADD.FTZ R14, R14, R37 ;  /* 0x000000250e0e7221 */ /* 0x000fe20000010000 */
[----:B------:R-:W-:Y:S02]  /*54b0*/  IMAD.MOV.U32 R37, RZ, RZ, R87 ;  /* 0x000000ffff257224 */ /* 0x000fe400078e0057 */
[----:B------:R-:W-:Y:S01]  /*54c0*/  F2FP.SATFINITE.E4M3.F32.PACK_AB_MERGE_C R205, R10, R27, R195 ;  /* 0x0000001b0acd723e */ /* 0x000fe200048070c3 */
[----:B------:R-:W-:Y:S02]  /*54d0*/  IMAD.MOV.U32 R27, RZ, RZ, R87 ;  /* 0x000000ffff1b7224 */ /* 0x000fe400078e0057 */
[----:B------:R1:W4:Y:S01]  /*54e0*/  MUFU.EX2 R8, R51 ;  /* 0x0000003300087308 */ /* 0x0003220000000800 */
[----:B--2---:R-:W-:-:S07]  /*54f0*/  FADD.FTZ R15, R197, R14 ;  /* 0x0000000ec50f7221 */ /* 0x004fce0000010000 */
[----:B------:R-:W2:Y:S01]  /*5500*/  MUFU.EX2 R39, R39 ;  /* 0x0000002700277308 */ /* 0x000ea20000000800 */
[----:B---3--:R-:W-:-:S01]  /*5510*/  FADD.FTZ R24, R38, R11 ;  /* 0x0000000b26187221 */ /* 0x008fc20000010000 */
[----:B-1----:R-:W-:-:S06]  /*5520*/  IMAD.MOV.U32 R51, RZ, RZ, R87 ;  /* 0x000000ffff337224 */ /* 0x002fcc00078e0057 */
[----:B------:R-:W1:Y:S01]  /*5530*/  MUFU.EX2 R199, R199 ;  /* 0x000000c700c77308 */ /* 0x000e620000000800 */
[----:B----4-:R-:W-:-:S07]  /*5540*/  FADD.FTZ R26, R8, R15 ;  /* 0x0000000f081a7221 */ /* 0x010fce0000010000 */
[----:B------:R-:W3:Y:S01]  /*5550*/  MUFU.EX2 R50, R50 ;  /* 0x0000003200327308 */ /* 0x000ee20000000800 */
[----:B--2---:R-:W-:-:S07]  /*5560*/  FADD.FTZ R7, R39, R24 ;  /* 0x0000001827077221 */ /* 0x004fce0000010000 */
[----:B------:R2:W4:Y:S01]  /*5570*/  MUFU.EX2 R4, R55 ;  /* 0x0000003700047308 */ /* 0x0005220000000800 */
[----:B-1----:R-:W-:-:S07]  /*5580*/  FADD.FTZ R3, R199, R26 ;  /* 0x0000001ac7037221 */ /* 0x002fce0000010000 */
[----:B------:R-:W1:Y:S01]  /*5590*/  MUFU.EX2 R45, R45 ;  /* 0x0000002d002d7308 */ /* 0x000e620000000800 */
[C---:B---3--:R-:W-:Y:S01]  /*55a0*/  F2FP.SATFINITE.E4M3.F32.PACK_AB_MERGE_C R39, R50.reuse, R39, RZ ;  /* 0x000000273227723e */ /* 0x048fe200048070ff */
[----:B------:R-:W-:Y:S01]  /*55b0*/  FADD.FTZ R50, R50, R7 ;  /* 0x0000000732327221 */ /* 0x000fe20000010000 */
[----:B--2---:R-:W-:Y:S02]  /*55c0*/  IMAD.MOV.U32 R55, RZ, RZ, R87 ;  /* 0x000000ffff377224 */ /* 0x004fe400078e0057 */
[----:B------:R-:W-:Y:S01]  /*55d0*/  F2FP.SATFINITE.E4M3.F32.PACK_AB_MERGE_C R206, R38, R21, R39 ;  /* 0x0000001526ce723e */ /* 0x000fe20004807027 */
[----:B------:R-:W-:Y:S02]  /*55e0*/  IMAD.MOV.U32 R39, RZ, RZ, R87 ;  /* 0x000000ffff277224 */ /* 0x000fe400078e0057 */
[----:B------:R-:W2:Y:S01]  /*55f0*/  MUFU.EX2 R65, R65 ;  /* 0x0000004100417308 */ /* 0x000ea20000000800 */
[C---:B----4-:R-:W-:Y:S01]  /*5600*/  F2FP.SATFINITE.E4M3.F32.PACK_AB_MERGE_C R199, R4.reuse, R199, RZ ;  /* 0x000000c704c7723e */ /* 0x050fe200048070ff */
[----:B------:R-:W-:Y:S01]  /*5610*/  FADD.FTZ R4, R4, R3 ;  /* 0x0000000304047221 */ /* 0x000fe20000010000 */
[----:B------:R-:W-:-:S02]  /*5620*/  IMAD.MOV.U32 R38, RZ, RZ, R87 ;  /* 0x000000ffff267224 */ /* 0x000fc400078e0057 */
[----:B------:R-:W-:-:S03]  /*5630*/  F2FP.SATFINITE.E4M3.F32.PACK_AB_MERGE_C R207, R8, R197, R199 ;  /* 0x000000c508cf723e */ /* 0x000fc600048070c7 */
[----:B------:R-:W3:Y:S01]  /*5640*/  MUFU.EX2 R54, R54 ;  /* 0x0000003600367308 */ /* 0x000ee20000000800 */
[----:B-1----:R-:W-:-:S01]  /*5650*/  FADD.FTZ R3, R45, R50 ;  /* 0x000000322d037221 */ /* 0x002fc20000010000 */
[----:B------:R-:W-:-:S06]  /*5660*/  IMAD.MOV.U32 R50, RZ, RZ, R87 ;  /* 0x000000ffff327224 */ /* 0x000fcc00078e0057 */
        /* <DEDUP_REMOVED lines=8> */
[----:B------:R2:W4:Y:S01]  /*56f0*/  MUFU.EX2 R20, R31 ;  /* 0x0000001f00147308 */ /* 0x0005220000000800 */
[----:B---3--:R-:W-:-:S01]  /*5700*/  FADD.FTZ R7, R201, R26 ;  /* 0x0000001ac9077221 */ /* 0x008fc20000010000 */
[----:B------:R-:W-:-:S06]  /*5710*/  IMAD.MOV.U32 R26, RZ, RZ, R87 ;  /* 0x000000ffff1a7224 */ /* 0x000fcc00078e0057 */
[----:B------:R-:W3:Y:S01]  /*5720*/  MUFU.EX2 R29, R29 ;  /* 0x0000001d001d7308 */ /* 0x000ee20000000800 */
[C---:B-1----:R-:W-:Y:S01]  /*5730*/  F2FP.SATFINITE.E4M3.F32.PACK_AB_MERGE_C R25, R64.reuse, R25, RZ ;  /* 0x000000194019723e */ /* 0x042fe200048070ff */
[----:B------:R-:W-:Y:S01]  /*5740*/  FADD.FTZ R64, R64, R3 ;  /* 0x0000000340407221 */ /* 0x000fe20000010000 */
[----:B--2---:R-:W-:Y:S02]  /*5750*/  IMAD.MOV.U32 R31, RZ, RZ, R87 ;  /* 0x000000ffff1f7224 */ /* 0x004fe400078e0057 */
[----:B------:R-:W-:Y:S01]  /*5760*/  F2FP.SATFINITE.E4M3.F32.PACK_AB_MERGE_C R200, R54, R45, R25 ;  /* 0x0000002d36c8723e */ /* 0x000fe20004807019 */
[----:B------:R-:W-:Y:S02]  /*5770*/  IMAD.MOV.U32 R54, RZ, RZ, R87 ;  /* 0x000000ffff367224 */ /* 0x000fe400078e0057 */
[----:B------:R-:W1:Y:S01]  /*5780*/  MUFU.EX2 R69, R69 ;  /* 0x0000004500457308 */ /* 0x000e620000000800 */
[C---:B----4-:R-:W-:Y:S01]  /*5790*/  F2FP.SATFINITE.E4M3.F32.PACK_AB_MERGE_C R201, R20.reuse, R201, RZ ;  /* 0x000000c914c9723e */ /* 0x050fe200048070ff */
[----:B------:R-:W-:Y:S01]  /*57a0*/  FADD.FTZ R20, R20, R7 ;  /* 0x0000000714147221 */ /* 0x000fe20000010000 */
[----:B------:R-:W-:-:S02]  /*57b0*/  IMAD.MOV.U32 R45, RZ, RZ, R87 ;  /* 0x000000ffff2d7224 */ /* 0x000fc400078e0057 */
[----:B------:R-:W-:Y:S01]  /*57c0*/  F2FP.SATFINITE.E4M3.F32.PACK_AB_MERGE_C R201, R12, R65, R201 ;  /* 0x000000410cc9723e */ /* 0x000fe200048070c9 */
[----:B------:R-:W-:Y:S02]  /*57d0*/  IMAD.MOV.U32 R65, RZ, RZ, R87 ;  /* 0x000000ffff417224 */ /* 0x000fe400078e0057 */
[----:B------:R2:W4:Y:S01]  /*57e0*/  MUFU.EX2 R14, R35 ;  /* 0x00000023000e7308 */ /* 0x0005220000000800 */
[----:B---3--:R-:W-:-:S01]  /*57f0*/  FADD.FTZ R3, R29, R64 ;  /* 0x000000401d037221 */ /* 0x008fc20000010000 */
[--C-:B------:R-:W-:Y:S02]  /*5800*/  IMAD.MOV.U32 R64, RZ, RZ, R87.reuse ;  /* 0x000000ffff407224 */ /* 0x100fe400078e0057 */
[----:B------:R-:W-:Y:S02]  /*5810*/  IMAD.MOV.U32 R25, RZ, RZ, R87 ;  /* 0x000000ffff197224 */ /* 0x000fe400078e0057 */
[----:B------:R-:W-:Y:S02]  /*5820*/  FADD.FTZ R4, R66, R3 ;  /* 0x0000000342047221 */ /* 0x000fe40000010000 */
[----:B------:R-:W-:Y:S01]  /*5830*/  MUFU.EX2 R33, R33 ;  /* 0x0000002100217308 */ /* 0x000fe20000000800 */
[----:B-1----:R-:W-:-:S01]  /*5840*/  FADD.FTZ R7, R69, R20 ;  /* 0x0000001445077221 */ /* 0x002fc20000010000 */
[----:B--2---:R-:W-:-:S06]  /*5850*/  IMAD.MOV.U32 R35, RZ, RZ, R87 ;  /* 0x000000ffff237224 */ /* 0x004fcc00078e0057 */
[----:B------:R-:W1:Y:S01]  /*5860*/  MUFU.EX2 R68, R68 ;  /* 0x0000004400447308 */ /* 0x000e620000000800 */
[----:B----4-:R-:W-:-:S07]  /*5870*/  FADD.FTZ R8, R14, R7 ;  /* 0x000000070e087221 */ /* 0x010fce0000010000 */
[----:B------:R-:W2:Y:S08]  /*5880*/  MUFU.EX2 R203, R203 ;  /* 0x000000cb00cb7308 */ /* 0x000eb00000000800 */
[----:B------:R3:W4:Y:S01]  /*5890*/  MUFU.EX2 R24, R41 ;  /* 0x0000002900187308 */ /* 0x0007220000000800 */
[----:B-1----:R-:W-:Y:S01]  /*58a0*/  F2FP.SATFINITE.E4M3.F32.PACK_AB_MERGE_C R7, R68, R33, RZ ;  /* 0x000000214407723e */ /* 0x002fe200048070ff */
[----:B------:R-:W-:-:S03]  /*58b0*/  FADD.FTZ R33, R33, R4 ;  /* 0x0000000421217221 */ /* 0x000fc60000010000 */
[----:B------:R-:W-:Y:S01]  /*58c0*/  F2FP.SATFINITE.E4M3.F32.PACK_AB_MERGE_C R202, R66, R29, R7 ;  /* 0x0000001d42ca723e */ /* 0x000fe20004807007 */
[----:B------:R-:W-:-:S01]  /*58d0*/  FADD.FTZ R4, R68, R33 ;  /* 0x0000002144047221 */ /* 0x000fc20000010000 */
[----:B------:R-:W-:Y:S02]  /*58e0*/  IMAD.MOV.U32 R68, RZ, RZ, R87 ;  /* 0x000000ffff447224 */ /* 0x000fe400078e0057 */
[----:B--2---:R-:W-:-:S01]  /*58f0*/  FADD.FTZ R3, R203, R8 ;  /* 0x00000008cb037221 */ /* 0x004fc20000010000 */
[--C-:B------:R-:W-:Y:S02]  /*5900*/  IMAD.MOV.U32 R66, RZ, RZ, R87.reuse ;  /* 0x000000ffff427224 */ /* 0x100fe400078e0057 */
[--C-:B---3--:R-:W-:Y:S02]  /*5910*/  IMAD.MOV.U32 R41, RZ, RZ, R87.reuse ;  /* 0x000000ffff297224 */ /* 0x108fe400078e0057 */
[--C-:B------:R-:W-:Y:S02]  /*5920*/  IMAD.MOV.U32 R33, RZ, RZ, R87.reuse ;  /* 0x000000ffff217224 */ /* 0x100fe400078e0057 */
[----:B------:R-:W-:Y:S01]  /*5930*/  IMAD.MOV.U32 R29, RZ, RZ, R87 ;  /* 0x000000ffff1d7224 */ /* 0x000fe200078e0057 */
[C---:B----4-:R-:W-:Y:S01]  /*5940*/  F2FP.SATFINITE.E4M3.F32.PACK_AB_MERGE_C R10, R24.reuse, R203, RZ ;  /* 0x000000cb180a723e */ /* 0x050fe200048070ff */
[----:B------:R-:W-:-:S01]  /*5950*/  FADD.FTZ R3, R24, R3 ;  /* 0x0000000318037221 */ /* 0x000fc20000010000 */
[----:B------:R-:W-:-:S02]  /*5960*/  IMAD.MOV.U32 R24, RZ, RZ, R87 ;  /* 0x000000ffff187224 */ /* 0x000fc400078e0057 */
[----:B------:R-:W-:Y:S01]  /*5970*/  F2FP.SATFINITE.E4M3.F32.PACK_AB_MERGE_C R203, R14, R69, R10 ;  /* 0x000000450ecb723e */ /* 0x000fe2000480700a */
[----:B------:R-:W-:Y:S01]  /*5980*/  IMAD.MOV.U32 R69, RZ, RZ, R87 ;  /* 0x000000ffff457224 */ /* 0x000fe200078e0057 */
[----:B------:R-:W-:Y:S06]  /*5990*/  @!P2 BRA `(.L_x_1713) ;  /* 0x0000004400f8a947 */ /* 0x000fec0003800000 */
[----:B------:R-:W-:Y:S01]  /*59a0*/  IMAD.MOV.U32 R8, RZ, RZ, R9 ;  /* 0x000000ffff087224 */ /* 0x000fe200078e0009 */
[----:B------:R-:W-:Y:S01]  /*59b0*/  CS2R R86, SRZ ;  /* 0x0000000000567805 */ /* 0x000fe2000001ff00 */
[----:B------:R-:W-:Y:S01]  /*59c0*/  IMAD.MOV.U32 R7, RZ, RZ, R0 ;  /* 0x000000ffff077224 */ /* 0x000fe200078e0000 */
[----:B------:R-:W-:Y:S01]  /*59d0*/  CS2R R84, SRZ ;  /* 0x0000000000547805 */ /* 0x000fe2000001ff00 */
[----:B------:R-:W-:Y:S01]  /*59e0*/  IMAD.MOV.U32 R10, RZ, RZ, R16 ;  /* 0x000000ffff0a7224 */ /* 0x000fe200078e0010 */
        /* <DEDUP_REMOVED lines=30> */
[----:B------:R-:W-:Y:S01]  /*5bd0*/  UMOV UR40, UR41 ;  /* 0x0000002900287c82 */ /* 0x000fe20008000000 */
[----:B------:R-:W-:Y:S01]  /*5be0*/  UMOV UR55, UR48 ;  /* 0x0000003000377c82 */ /* 0x000fe20008000000 */
[----:B------:R-:W-:Y:S01]  /*5bf0*/  ULDC UR45, c[0x0][0x404] ;  /* 0x00010100002d7ab9 */ /* 0x000fe20000000800 */
[----:B------:R-:W-:Y:S01]  /*5c00*/  ULDC UR41, c[0x0][0x2e0] ;  /* 0x0000b80000297ab9 */ /* 0x000fe20000000800 */
[----:B------:R-:W-:-:S05]  /*5c10*/  ULDC.64 UR6, c[0x0][0x3f8] ;  /* 0x0000fe0000067ab9 */ /* 0x000fca0000000a00 */
.L_x_1723:
[----:B------:R-:W-:Y:S01]  /*5c20*/  ISETP.NE.AND P3, PT, RZ, UR38, PT ;  /* 0x00000026ff007c0c */ /* 0x000fe2000bf65270 */
[----:B------:R-:W-:-:S04]  /*5c30*/  UISETP.NE.AND UP0, UPT, UR55, 0x1, UPT ;  /* 0x000000013700788c */ /* 0x000fc8000bf05270 */
[----:B------:R-:W-:-:S06]  /*5c40*/  USEL UR10, URZ, 0x1, UP0 ;  /* 0x000000013f0a7887 */ /* 0x000fcc0008000000 */
[----:B------:R-:W-:Y:S02]  /*5c50*/  LOP3.LUT R16, R10, UR10, RZ, 0x3c, !PT ;  /* 0x0000000a0a107c12 */ /* 0x000fe4000f8e3cff */
[----:B------:R-:W-:Y:S05]  /*5c60*/  @P3 BRA `(.L_x_1714) ;  /* 0x0000000000343947 */ /* 0x000fea0003800000 */
[----:B------:R-:W-:Y:S05]  /*5c70*/  @!P1 BRA `(.L_x_1715) ;  /* 0x0000000000049947 */ /* 0x000fea0003800000 */
[----:B------:R-:W-:Y:S01]  /*5c80*/  BPT.TRAP 0x1 ;  /* 0x000000040000795c */ /* 0x000fe20000300000 */
.L_x_1715:
        /* <DEDUP_REMOVED lines=8> */
.L_x_1716:
[----:B--2---:R-:W-:Y:S05]  /*5d10*/  @P2 BRA `(.L_x_1714) ;  /* 0x0000000000082947 */ /* 0x004fea0003800000 */
[----:B------:R-:W2:Y:S02]  /*5d20*/  SYNCS.PHASECHK.TRANS64.TRYWAIT P2, [UR10+0x2e830], R0 ;  /* 0x02e83000ff0075a7 */ /* 0x000ea4000804014a */
[----:B--2---:R-:W-:Y:S05]  /*5d30*/  @!P2 BRA `(.L_x_1717) ;  /* 0x000000d40060a947 */ /* 0x004fea0003800000 */
.L_x_1714:
        /* <DEDUP_REMOVED lines=25> */
[----:B------:R-:W-:-:S02]  /*5ed0*/  UIADD3 UR10, UR56, 0x600, URZ ;  /* 0x00000600380a7890 */ /* 0x000fc4000fffe03f */
[----:B------:R-:W-:Y:S02]  /*5ee0*/  UIADD3 UR50, UR56, 0x402, URZ ;  /* 0x0000040238327890 */ /* 0x000fe4000fffe03f */
[----:B-1----:R-:W-:Y:S01]  /*5ef0*/  VIADD R0, R9, 0x8 ;  /* 0x0000000809007836 */ /* 0x002fe20000000000 */
[----:B------:R-:W-:Y:S01]  /*5f00*/  UMOV UR48, UR4 ;  /* 0x0000000400307c82 */ /* 0x000fe20008000000 */
[----:B------:R-:W-:Y:S01]  /*5f10*/  UMOV UR49, UR5 ;  /* 0x0000000500317c82 */ /* 0x000fe20008000000 */
[----:B------:R-:W-:Y:S01]  /*5f20*/  UMOV UR51, 0x40000040 ;  /* 0x4000004000337882 */ /* 0x000fe20000000000 */
[----:B------:R-:W-:Y:S01]  /*5f30*/  UMOV UR11, 0x40000040 ;  /* 0x40000040000b7882 */ /* 0x000fe20000000000 */
[----:B------:R1:W-:Y:S01]  /*5f40*/  BAR.SYNC.DEFER_BLOCKING R0, 0x100 ;  /* 0x000400000000751d */ /* 0x0003e20000010000 */
[----:B------:R-:W-:-:S05]  /*5f50*/  UIADD3 UR14, UR56, 0x604, URZ ;  /* 0x00000604380e7890 */ /* 0x000fca000fffe03f */
[----:B------:R-:W-:Y:S01]  /*5f60*/  UMOV UR15, 0x40000040 ;  /* 0x40000040000f7882 */ /* 0x000fe20000000000 */
        /* <DEDUP_REMOVED lines=75> */
[----:B------:R-:W-:Y:S01]  /*6420*/  UMOV UR20, UR4 ;  /* 0x0000000400147c82 */ /* 0x000fe20008000000 */
[----:B------:R-:W-:Y:S01]  /*6430*/  UMOV UR21, UR5 ;  /* 0x0000000500157c82 */ /* 0x000fe20008000000 */
[----:B------:R-:W-:Y:S01]  /*6440*/  UMOV UR22, UR10 ;  /* 0x0000000a00167c82 */ /* 0x000fe20008000000 */
[----:B------:R-:W-:Y:S01]  /*6450*/  UMOV UR23, 0x40000040 ;  /* 0x4000004000177882 */ /* 0x000fe20000000000 */
[----:B------:R-:W-:Y:S01]  /*6460*/  UIADD3 UR10, UR56, 0x4, URZ ;  /* 0x00000004380a7890 */ /* 0x000fe2000fffe03f */
        /* <DEDUP_REMOVED lines=79> */
.L_x_1719:
[----:B------:R-:W-:Y:S01]  /*6960*/  ULEA UR10, UR55, UR37, 0x3 ;  /* 0x00000025370a7291 */ /* 0x000fe2000f8e183f */
[----:B------:R-:W-:-:S08]  /*6970*/  SHF.L.U32 R0, R10, 0x1f, RZ ;  /* 0x0000001f0a007819 */ /* 0x000fd000000006ff */
[----:B------:R1:W2:Y:S01]  /*6980*/  SYNCS.PHASECHK.TRANS64.TRYWAIT P2, [UR10+0x2e850], R0 ;  /* 0x02e85000ff0075a7 */ /* 0x0002a2000804014a */
[----:B------:R-:W-:Y:S05]  /*6990*/  @!P1 BRA `(.L_x_1720) ;  /* 0x0000000000049947 */ /* 0x000fea0003800000 */
[----:B------:R-:W-:Y:S01]  /*69a0*/  BPT.TRAP 0x1 ;  /* 0x000000040000795c */ /* 0x000fe20000300000 */
.L_x_1720:
[----:B--2---:R-:W-:Y:S05]  /*69b0*/  @P2 BRA `(.L_x_1718) ;  /* 0x0000000000082947 */ /* 0x004fea0003800000 */
[----:B------:R-:W2:Y:S02]  /*69c0*/  SYNCS.PHASECHK.TRANS64.TRYWAIT P2, [UR10+0x2e850], R0 ;  /* 0x02e85000ff0075a7 */ /* 0x000ea4000804014a */
[----:B--2---:R-:W-:Y:S05]  /*69d0*/  @!P2 BRA `(.L_x_1721) ;  /* 0x000000c80050a947 */ /* 0x004fea0003800000 */
.L_x_1718:
[----:B------:R-:W-:Y:S01]  /*69e0*/  UIADD3 UR10, UR37, 0x400, URZ ;  /* 0x00000400250a7890 */ /* 0x000fe2000fffe03f */
[----:B------:R-:W-:Y:S01]  /*69f0*/  WARPGROUP.ARRIVE ;  /* 0x00000000000079c5 */ /* 0x000fe20000000000 */
[----:B------:R-:W-:Y:S01]  /*6a00*/  UMOV UR11, 0xc0000010 ;  /* 0xc0000010000b7882 */ /* 0x000fe20000000000 */
[----:B--2---:R-:W2:Y:S01]  /*6a10*/  LDC R9, c[0x0][0x288] ;  /* 0x0000a200ff097b82 */ /* 0x004ea20000000800 */
[----:B------:R-:W-:Y:S02]  /*6a20*/  USHF.R.U32.HI UR10, URZ, 0x4, UR10 ;  /* 0x000000043f0a7899 */ /* 0x000fe4000801160a */
[----:B------:R-:W-:Y:S02]  /*6a30*/  UISETP.NE.U32.AND UP0, UPT, UR6, URZ, UPT ;  /* 0x0000003f0600728c */ /* 0x000fe4000bf05070 */
[----:B------:R-:W-:Y:S02]  /*6a40*/  ULOP3.LUT UR10, UR10, 0x3fff, URZ, 0xc0, !UPT ;  /* 0x00003fff0a0a7892 */ /* 0x000fe4000f8ec03f */
[----:B------:R-:W-:-:S02]  /*6a50*/  UISETP.NE.AND.EX UP0, UPT, UR7, URZ, UPT, UP0 ;  /* 0x0000003f0700728c */ /* 0x000fc4000bf05300 */
[----:B------:R-:W-:Y:S01]  /*6a60*/  ULOP3.LUT UR10, UR10, 0x10000, URZ, 0xfc, !UPT ;  /* 0x000100000a0a7892 */ /* 0x000fe2000f8efc3f */
[----:B------:R-:W-:-:S03]  /*6a70*/  UMOV UR15, 0xc0000010 ;  /* 0xc0000010000f7882 */ /* 0x000fc60000000000 */
[----:B------:R-:W-:-:S07]  /*6a80*/  UIMAD UR14, UR55, 0x700, UR10 ;  /* 0x00000700370e78a4 */ /* 0x000fce000f8e020a */
[----:B------:R-:W-:Y:S02]  /*6a90*/  UMOV UR10, UR14 ;  /* 0x0000000e000a7c82 */ /* 0x000fe40008000000 */
[----:B------:R-:W-:Y:S01]  /*6aa0*/  QGMMA.64x128x32.F32.E4M3.E4M3 R24, R224, gdesc[UR8], R24, gsb0 ;  /* 0x01e00008e0187df3 */ /* 0x000fe20008000818 */
[----:B------:R-:W-:Y:S01]  /*6ab0*/  UIADD3 UR10, UR14, 0x100, URZ ;  /* 0x000001000e0a7890 */ /* 0x000fe2000fffe03f */
[----:B------:R-:W-:Y:S01]  /*6ac0*/  UMOV UR11, 0xc0000010 ;  /* 0xc0000010000b7882 */ /* 0x000fe20000000000 */
[----:B------:R-:W-:Y:S02]  /*6ad0*/  WARPGROUP.DEPBAR.LE gsb0, 0x0 ;  /* 0x00008000000079c5 */ /* 0x000fe40000010000 */
[----:B------:R-:W-:-:S06]  /*6ae0*/  WARPGROUP.ARRIVE ;  /* 0x00000000000079c5 */ /* 0x000fcc0000000000 */
[----:B------:R-:W3:Y:S01]  /*6af0*/  S2R R226, SR_TID.X ;  /* 0x0000000000e27919 */ /* 0x000ee20000002100 */
[----:B------:R-:W-:Y:S01]  /*6b00*/  QGMMA.64x128x32.F32.E4M3.E4M3 R24, R220, gdesc[UR8], R24, gsb0 ;  /* 0x01e00008dc187df3 */ /* 0x000fe20008000818 */
[----:B------:R-:W-:Y:S02]  /*6b10*/  UIMAD UR10, UR40, -0xe0, UR42 ;  /* 0xffffff20280a78a4 */ /* 0x000fe4000f8e022a */
[----:B------:R-:W-:Y:S02]  /*6b20*/  USEL UR11, UR45, 0x1, UP0 ;  /* 0x000000012d0b7887 */ /* 0x000fe40008000000 */
[----:B------:R-:W-:-:S04]  /*6b30*/  UIADD3 UR10, UR10, 0x1, URZ ;  /* 0x000000010a0a7890 */ /* 0x000fc8000fffe03f */
[----:B------:R-:W-:-:S03]  /*6b40*/  UIMAD UR10, UR11, UR41, UR10 ;  /* 0x000000290b0a72a4 */ /* 0x000fc6000f8e020a */
[----:B------:R-:W-:-:S03]  /*6b50*/  UMOV UR11, 0xc0000010 ;  /* 0xc0000010000b7882 */ /* 0x000fc60000000000 */
[----:B--2---:R-:W-:Y:S01]  /*6b60*/  IADD3 R9, -R9, UR10, RZ ;  /* 0x0000000a09097c10 */ /* 0x004fe2000fffe1ff */
[----:B------:R-:W-:-:S04]  /*6b70*/  UIADD3 UR10, UR14, 0x200, URZ ;  /* 0x000002000e0a7890 */ /* 0x000fc8000fffe03f */
[----:B-1----:R-:W-:-:S04]  /*6b80*/  IMAD R0, R228, -0x2, R9 ;  /* 0xfffffffee4007824 */ /* 0x002fc800078e0209 */
[----:B------:R-:W-:Y:S01]  /*6b90*/  IMAD.IADD R9, R229, 0x1, R0 ;  /* 0x00000001e5097824 */ /* 0x000fe200078e0200 */
[----:B---3--:R-:W-:-:S04]  /*6ba0*/  SHF.R.U32.HI R226, RZ, 0x7, R226 ;  /* 0x00000007ffe27819 */ /* 0x008fc800000116e2 */
[C---:B------:R-:W-:Y:S02]  /*6bb0*/  ISETP.GT.AND P2, PT, R9.reuse, RZ, PT ;  /* 0x000000ff0900720c */ /* 0x040fe40003f44270 */
[C---:B------:R-:W-:Y:S02]  /*6bc0*/  ISETP.GT.AND P3, PT, R9.reuse, 0x1, PT ;  /* 0x000000010900780c */ /* 0x040fe40003f64270 */
[----:B------:R-:W-:Y:S02]  /*6bd0*/  FSEL R184, R184, -INF , P2 ;  /* 0xff800000b8b87808 */ /* 0x000fe40001000000 */
        /* <DEDUP_REMOVED lines=28> */
[----:B------:R-:W-:Y:S02]  /*6da0*/  FMNMX.FTZ R0, R169, R0, !PT ;  /* 0x00000000a9007209 */ /* 0x000fe40007810000 */
[----:B------:R-:W-:Y:S02]  /*6db0*/  FSEL R173, R173, -INF , P3 ;  /* 0xff800000adad7808 */ /* 0x000fe40001800000 */
[----:B------:R-:W-:-:S04]  /*6dc0*/  ISETP.GT.AND P3, PT, R9, 0x31, PT ;  /* 0x000000310900780c */ /* 0x000fc80003f64270 */
        /* <DEDUP_REMOVED lines=14> */
[----:B------:R-:W-:Y:S01]  /*6eb0*/  FSEL R141, R141, -INF , P3 ;  /* 0xff8000008d8d7808 */ /* 0x000fe20001800000 */
[----:B------:R-:W-:Y:S02]  /*6ec0*/  WARPGROUP.DEPBAR.LE gsb0, 0x0 ;  /* 0x00008000000079c5 */ /* 0x000fe40000010000 */
[----:B------:R-:W-:Y:S01]  /*6ed0*/  FSEL R221, R172, -INF , P2 ;  /* 0xff800000acdd7808 */ /* 0x000fe20001000000 */
[----:B------:R-:W-:Y:S01]  /*6ee0*/  WARPGROUP.ARRIVE ;  /* 0x00000000000079c5 */ /* 0x000fe20000000000 */
[----:B------:R-:W-:Y:S02]  /*6ef0*/  ISETP.GT.AND P2, PT, R9, 0x30, PT ;  /* 0x000000300900780c */ /* 0x000fe40003f44270 */
[----:B------:R-:W-:Y:S02]  /*6f00*/  FMNMX.FTZ R0, R221, R0, !PT ;  /* 0x00000000dd007209 */ /* 0x000fe40007810000 */
[----:B------:R-:W-:Y:S01]  /*6f10*/  FSEL R223, R176, -INF , P2 ;  /* 0xff800000b0df7808 */ /* 0x000fe20001000000 */
[----:B------:R-:W-:Y:S01]  /*6f20*/  QGMMA.64x128x32.F32.E4M3.E4M3 R24, R216, gdesc[UR8], R24, gsb0 ;  /* 0x01e00008d8187df3 */ /* 0x000fe20008000818 */
[----:B------:R-:W-:Y:S01]  /*6f30*/  FMNMX.FTZ R0, R173, R0, !PT ;  /* 0x00000000ad007209 */ /* 0x000fe20007810000 */
[----:B------:R-:W-:Y:S01]  /*6f40*/  UIADD3 UR10, UR14, 0x300, URZ ;  /* 0x000003000e0a7890 */ /* 0x000fe2000fffe03f */
[----:B------:R-:W-:Y:S01]  /*6f50*/  ISETP.GT.AND P2, PT, R9, 0x38, PT ;  /* 0x000000380900780c */ /* 0x000fe20003f44270 */
[----:B------:R-:W-:Y:S01]  /*6f60*/  UMOV UR11, 0xc0000010 ;  /* 0xc0000010000b7882 */ /* 0x000fe20000000000 */
[----:B------:R-:W-:-:S02]  /*6f70*/  FMNMX.FTZ R0, R223, R0, !PT ;  /* 0x00000000df007209 */ /* 0x000fc40007810000 */
[----:B------:R-:W-:Y:S02]  /*6f80*/  FSEL R225, R180, -INF , P2 ;  /* 0xff800000b4e17808 */ /* 0x000fe40001000000 */
[----:B------:R-:W-:Y:S02]  /*6f90*/  FMNMX.FTZ R0, R177, R0, !PT ;  /* 0x00000000b1007209 */ /* 0x000fe40007810000 */
[----:B------:R-:W-:Y:S02]  /*6fa0*/  ISETP.GT.AND P2, PT, R9, 0x40, PT ;  /* 0x000000400900780c */ /* 0x000fe40003f44270 */
[----:B------:R-:W-:Y:S02]  /*6fb0*/  FMNMX.FTZ R0, R225, R0, !PT ;  /* 0x00000000e1007209 */ /* 0x000fe40007810000 */
[----:B------:R-:W-:Y:S02]  /*6fc0*/  FSEL R227, R152, -INF , P2 ;  /* 0xff80000098e37808 */ /* 0x000fe40001000000 */
[----:B------:R-:W-:-:S02]  /*6fd0*/  FMNMX.FTZ R0, R181, R0, !PT ;  /* 0x00000000b5007209 */ /* 0x000fc40007810000 */
[----:B------:R-:W-:Y:S02]  /*6fe0*/  ISETP.GT.AND P2, PT, R9, 0x48, PT ;  /* 0x000000480900780c */ /* 0x000fe40003f44270 */
[----:B------:R-:W-:Y:S02]  /*6ff0*/  FMNMX.FTZ R0, R227, R0, !PT ;  /* 0x00000000e3007209 */ /* 0x000fe40007810000 */
[----:B------:R-:W-:Y:S02]  /*7000*/  FSEL R156, R156, -INF , P2 ;  /* 0xff8000009c9c7808 */ /* 0x000fe40001000000 */
[----:B------:R-:W-:Y:S02]  /*7010*/  FMNMX.FTZ R0, R153, R0, !PT ;  /* 0x0000000099007209 */ /* 0x000fe40007810000 */
[----:B------:R-:W-:Y:S02]  /*7020*/  ISETP.GT.AND P2, PT, R9, 0x50, PT ;  /* 0x000000500900780c */ /* 0x000fe40003f44270 */
        /* <DEDUP_REMOVED lines=15> */
[C---:B------:R-:W-:Y:S02]  /*7120*/  ISETP.GT.AND P2, PT, R9.reuse, 0x70, PT ;  /* 0x000000700900780c */ /* 0x040fe40003f44270 */
[----:B------:R-:W-:Y:S02]  /*7130*/  FMNMX.FTZ R0, R140, R0, !PT ;  /* 0x000000008c007209 */ /* 0x000fe40007810000 */
[----:B------:R-:W-:Y:S02]  /*7140*/  ISETP.GT.AND P3, PT, R9, 0x71, PT ;  /* 0x000000710900780c */ /* 0x000fe40003f64270 */
[----:B------:R-:W-:-:S02]  /*7150*/  FSEL R144, R144, -INF , P2 ;  /* 0xff80000090907808 */ /* 0x000fc40001000000 */
[----:B------:R-:W-:Y:S02]  /*7160*/  FMNMX.FTZ R0, R141, R0, !PT ;  /* 0x000000008d007209 */ /* 0x000fe40007810000 */
[----:B------:R-:W-:Y:S02]  /*7170*/  ISETP.GT.AND P2, PT, R9, 0x78, PT ;  /* 0x000000780900780c */ /* 0x000fe40003f44270 */
[----:B------:R-:W-:Y:S02]  /*7180*/  FSEL R145, R145, -INF , P3 ;  /* 0xff80000091917808 */ /* 0x000fe40001800000 */
        /* <DEDUP_REMOVED lines=34> */
[----:B------:R-:W-:Y:S01]  /*73b0*/  ISETP.GT.AND P2, PT, R9, 0xa8, PT ;  /* 0x000000a80900780c */ /* 0x000fe20003f44270 */
[----:B------:R-:W-:Y:S02]  /*73c0*/  WARPGROUP.DEPBAR.LE gsb0, 0x0 ;  /* 0x00008000000079c5 */ /* 0x000fe40000010000 */
[----:B------:R-:W-:Y:S01]  /*73d0*/  FSEL R105, R105, -INF , P3 ;  /* 0xff80000069697808 */ /* 0x000fe20001800000 */
[----:B------:R-:W-:Y:S01]  /*73e0*/  WARPGROUP.ARRIVE ;  /* 0x00000000000079c5 */ /* 0x000fe20000000000 */
[----:B------:R-:W-:Y:S02]  /*73f0*/  FMNMX.FTZ R0, R104, R0, !PT ;  /* 0x0000000068007209 */ /* 0x000fe40007810000 */
[----:B------:R-:W-:Y:S02]  /*7400*/  ISETP.GT.AND P3, PT, R9, 0xa9, PT ;  /* 0x000000a90900780c */ /* 0x000fe40003f64270 */
[----:B------:R-:W-:Y:S01]  /*7410*/  FSEL R108, R108, -INF , P2 ;  /* 0xff8000006c6c7808 */ /* 0x000fe20001000000 */
[----:B------:R-:W-:Y:S01]  /*7420*/  QGMMA.64x128x32.F32.E4M3.E4M3 R24, R212, gdesc[UR8], R24, gsb0 ;  /* 0x01e00008d4187df3 */ /* 0x000fe20008000818 */
[----:B------:R-:W-:Y:S01]  /*7430*/  FMNMX.FTZ R0, R105, R0, !PT ;  /* 0x0000000069007209 */ /* 0x000fe20007810000 */
[----:B------:R-:W-:Y:S01]  /*7440*/  UIADD3 UR10, UR14, 0x400, URZ ;  /* 0x000004000e0a7890 */ /* 0x000fe2000fffe03f */
[----:B------:R-:W-:Y:S01]  /*7450*/  ISETP.GT.AND P2, PT, R9, 0xb0, PT ;  /* 0x000000b00900780c */ /* 0x000fe20003f44270 */
[----:B------:R-:W-:Y:S01]  /*7460*/  UMOV UR11, 0xc0000010 ;  /* 0xc0000010000b7882 */ /* 0x000fe20000000000 */
        /* <DEDUP_REMOVED lines=32> */
[C---:B------:R-:W-:Y:S01]  /*7670*/  ISETP.GT.AND P3, PT, R9.reuse, 0xd9, PT ;  /* 0x000000d90900780c */ /* 0x040fe20003f64270 */
[----:B------:R-:W-:Y:S01]  /*7680*/  VIADD R9, R9, 0x8 ;  /* 0x0000000809097836 */ /* 0x000fe20000000000 */
[----:B------:R-:W-:Y:S02]  /*7690*/  FSEL R100, R100, -INF , P2 ;  /* 0xff80000064647808 */ /* 0x000fe40001000000 */
[----:B------:R-:W-:Y:S02]  /*76a0*/  FMNMX.FTZ R0, R97, R0, !PT ;  /* 0x0000000061007209 */ /* 0x000fe40007810000 */
[----:B------:R-:W-:Y:S02]  /*76b0*/  FSEL R101, R101, -INF , P3 ;  /* 0xff80000065657808 */ /* 0x000fe40001800000 */
[----:B------:R-:W-:-:S02]  /*76c0*/  FMNMX.FTZ R0, R100, R0, !PT ;  /* 0x0000000064007209 */ /* 0x000fc40007810000 */
[----:B------:R-:W-:Y:S02]  /*76d0*/  ISETP.GT.AND P3, PT, R9, RZ, PT ;  /* 0x000000ff0900720c */ /* 0x000fe40003f64270 */
[----:B------:R-:W-:Y:S02]  /*76e0*/  FMNMX.FTZ R10, R101, R0, !PT ;  /* 0x00000000650a7209 */ /* 0x000fe40007810000 */
[----:B------:R-:W-:-:S03]  /*76f0*/  ISETP.GT.AND P4, PT, R9, 0x1, PT ;  /* 0x000000010900780c */ /* 0x000fc60003f84270 */
[----:B------:R-:W1:Y:S01]  /*7700*/  SHFL.BFLY PT, R0, R10, 0x2, 0x1f ;  /* 0x0c401f000a007f89 */ /* 0x000e6200000e0000 */
[----:B------:R-:W-:Y:S02]  /*7710*/  FSEL R187, R187, -INF , P4 ;  /* 0xff800000bbbb7808 */ /* 0x000fe40002000000 */
[----:B------:R-:W-:-:S04]  /*7720*/  ISETP.GT.AND P4, PT, R9, 0x9, PT ;  /* 0x000000090900780c */ /* 0x000fc80003f84270 */
[----:B------:R-:W-:Y:S02]  /*7730*/  FSEL R191, R191, -INF , P4 ;  /* 0xff800000bfbf7808 */ /* 0x000fe40002000000 */
[----:B------:R-:W-:-:S04]  /*7740*/  ISETP.GT.AND P4, PT, R9, 0x11, PT ;  /* 0x000000110900780c */ /* 0x000fc80003f84270 */
[----:B------:R-:W-:Y:S02]  /*7750*/  FSEL R195, R195, -INF , P4 ;  /* 0xff800000c3c37808 */ /* 0x000fe40002000000 */
[----:B------:R-:W-:-:S04]  /*7760*/  ISETP.GT.AND P4, PT, R9, 0x19, PT ;  /* 0x000000190900780c */ /* 0x000fc80003f84270 */
[----:B------:R-:W-:Y:S02]  /*7770*/  FSEL R199, R199, -INF , P4 ;  /* 0xff800000c7c77808 */ /* 0x000fe40002000000 */
[----:B------:R-:W-:Y:S02]  /*7780*/  ISETP.GT.AND P4, PT, R9, 0x21, PT ;  /* 0x000000210900780c */ /* 0x000fe40003f84270 */
[----:B-1----:R-:W-:Y:S02]  /*7790*/  FMNMX.FTZ R12, R10, R0, !PT ;  /* 0x000000000a0c7209 */ /* 0x002fe40007810000 */
[----:B------:R-:W-:Y:S02]  /*77a0*/  FSEL R171, R171, -INF , P4 ;  /* 0xff800000abab7808 */ /* 0x000fe40002000000 */
[----:B------:R-:W-:Y:S01]  /*77b0*/  ISETP.GT.AND P4, PT, R9, 0x29, PT ;  /* 0x000000290900780c */ /* 0x000fe20003f84270 */
[----:B------:R-:W1:Y:S03]  /*77c0*/  SHFL.BFLY PT, R0, R12, 0x1, 0x1f ;  /* 0x0c201f000c007f89 */ /* 0x000e6600000e0000 */
[----:B------:R-:W-:-:S02]  /*77d0*/  FSEL R175, R175, -INF , P4 ;  /* 0xff800000afaf7808 */ /* 0x000fc40002000000 */
        /* <DEDUP_REMOVED lines=8> */
[----:B------:R-:W-:Y:S01]  /*7860*/  FSEL R159, R159, -INF , P4 ;  /* 0xff8000009f9f7808 */ /* 0x000fe20002000000 */
[----:B------:R-:W-:Y:S02]  /*7870*/  WARPGROUP.DEPBAR.LE gsb0, 0x0 ;  /* 0x00008000000079c5 */ /* 0x000fe40000010000 */
[----:B------:R-:W-:-:S01]  /*7880*/  FFMA.FTZ R217, R2, R0, -8 ;  /* 0xc100000002d97423 */ /* 0x000fc20000010000 */
[----:B------:R-:W-:Y:S01]  /*7890*/  FSETP.NEU.FTZ.AND P2, PT, R0, -INF , PT ;  /* 0xff8000000000780b */ /* 0x000fe20003f5d000 */
[----:B------:R-:W-:Y:S01]  /*78a0*/  WARPGROUP.ARRIVE ;  /* 0x00000000000079c5 */ /* 0x000fe20000000000 */
[----:B------:R-:W-:-:S02]  /*78b0*/  ISETP.GT.AND P4, PT, R9, 0x51, PT ;  /* 0x000000510900780c */ /* 0x000fc40003f84270 */
[----:B------:R-:W-:Y:S02]  /*78c0*/  FSEL R217, R217, RZ, P2 ;  /* 0x000000ffd9d97208 */ /* 0x000fe40001000000 */
[----:B------:R-:W-:Y:S01]  /*78d0*/  FSEL R163, R163, -INF , P4 ;  /* 0xff800000a3a37808 */ /* 0x000fe20002000000 */
[----:B------:R-:W-:Y:S01]  /*78e0*/  QGMMA.64x128x32.F32.E4M3.E4M3 R24, R208, gdesc[UR8], R24, gsb0 ;  /* 0x01e00008d0187df3 */ /* 0x000fe20008000818 */
[----:B------:R-:W-:Y:S01]  /*78f0*/  ISETP.GT.AND P4, PT, R9, 0x59, PT ;  /* 0x000000590900780c */ /* 0x000fe20003f84270 */
[C-C-:B------:R-:W-:Y:S01]  /*7900*/  FFMA.FTZ R152, R2.reuse, R169, -R217.reuse ;  /* 0x000000a902987223 */ /* 0x140fe200000108d9 */
[----:B------:R-:W-:-:S01]  /*7910*/  FFMA.FTZ R169, R2, R173, -R217 ;  /* 0x000000ad02a97223 */ /* 0x000fc200000108d9 */
[C-C-:B------:R-:W-:Y:S01]  /*7920*/  FFMA.FTZ R173, R2.reuse, R177, -R217.reuse ;  /* 0x000000b102ad7223 */ /* 0x140fe200000108d9 */
[----:B------:R-:W-:-:S01]  /*7930*/  FFMA.FTZ R177, R2, R181, -R217 ;  /* 0x000000b502b17223 */ /* 0x000fc200000108d9 */
[----:B------:R-:W-:Y:S01]  /*7940*/  FSEL R181, R186, -INF , P3 ;  /* 0xff800000bab57808 */ /* 0x000fe20001800000 */
[----:B------:R-:W-:-:S01]  /*7950*/  FFMA.FTZ R219, R2, R184, -R217 ;  /* 0x000000b802db7223 */ /* 0x000fc200000108d9 */
[----:B------:R-:W-:Y:S01]  /*7960*/  ISETP.GT.AND P3, PT, R9, 0x8, PT ;  /* 0x000000080900780c */ /* 0x000fe20003f64270 */
[----:B------:R-:W-:-:S01]  /*7970*/  FFMA.FTZ R10, R2, R185, -R217 ;  /* 0x000000b9020a7223 */ /* 0x000fc200000108d9 */
[----:B------:R-:W-:Y:S01]  /*7980*/  FMNMX.FTZ R184, R181, R8, !PT ;  /* 0x00000008b5b87209 */ /* 0x000fe20007810000 */
[----:B------:R-:W-:-:S01]  /*7990*/  FFMA.FTZ R12, R2, R189, -R217 ;  /* 0x000000bd020c7223 */ /* 0x000fc200000108d9 */
[----:B------:R-:W-:Y:S01]  /*79a0*/  FSEL R185, R190, -INF , P3 ;  /* 0xff800000beb97808 */ /* 0x000fe20001800000 */
[----:B------:R-:W-:-:S01]  /*79b0*/  FFMA.FTZ R14, R2, R193, -R217 ;  /* 0x000000c1020e7223 */ /* 0x000fc200000108d9 */
[----:B------:R-:W-:Y:S01]  /*79c0*/  FMNMX.FTZ R184, R187, R184, !PT ;  /* 0x000000b8bbb87209 */ /* 0x000fe20007810000 */
        /* <DEDUP_REMOVED lines=78> */
[----:B------:R-:W-:Y:S01]  /*7eb0*/  UIADD3 UR10, UR14, 0x500, URZ ;  /* 0x000005000e0a7890 */ /* 0x000fe2000fffe03f */
[----:B------:R-:W-:Y:S01]  /*7ec0*/  FMNMX.FTZ R184, R163, R184, !PT ;  /* 0x000000b8a3b87209 */ /* 0x000fe20007810000 */
[----:B------:R-:W-:Y:S01]  /*7ed0*/  MUFU.EX2 R219, R219 ;  /* 0x000000db00db7308 */ /* 0x000fe20000000800 */
[----:B------:R-:W-:Y:S01]  /*7ee0*/  FSEL R167, R167, -INF , P4 ;  /* 0xff800000a7a77808 */ /* 0x000fe20002000000 */
[----:B------:R-:W-:Y:S01]  /*7ef0*/  UMOV UR11, 0xc0000010 ;  /* 0xc0000010000b7882 */ /* 0x000fe20000000000 */
[----:B------:R-:W-:Y:S01]  /*7f00*/  ISETP.GT.AND P3, PT, R9, 0x60, PT ;  /* 0x000000600900780c */ /* 0x000fe20003f64270 */
[----:B------:R-:W-:Y:S01]  /*7f10*/  UIADD3 UR14, UR14, 0x600, URZ ;  /* 0x000006000e0e7890 */ /* 0x000fe2000fffe03f */
[----:B------:R-:W-:-:S02]  /*7f20*/  FMNMX.FTZ R184, R166, R184, !PT ;  /* 0x000000b8a6b87209 */ /* 0x000fc40007810000 */
[----:B------:R-:W-:Y:S01]  /*7f30*/  ISETP.GT.AND P4, PT, R9, 0x61, PT ;  /* 0x000000610900780c */ /* 0x000fe20003f84270 */
[----:B------:R-:W-:Y:S01]  /*7f40*/  MUFU.EX2 R10, R10 ;  /* 0x0000000a000a7308 */ /* 0x000fe20000000800 */
[----:B------:R-:W-:Y:S02]  /*7f50*/  FSEL R138, R138, -INF , P3 ;  /* 0xff8000008a8a7808 */ /* 0x000fe40001800000 */
[----:B------:R-:W-:Y:S02]  /*7f60*/  FMNMX.FTZ R184, R167, R184, !PT ;  /* 0x000000b8a7b87209 */ /* 0x000fe40007810000 */
[----:B------:R-:W-:Y:S02]  /*7f70*/  ISETP.GT.AND P3, PT, R9, 0x68, PT ;  /* 0x000000680900780c */ /* 0x000fe40003f64270 */
[----:B------:R-:W-:Y:S01]  /*7f80*/  FSEL R144, R139, -INF , P4 ;  /* 0xff8000008b907808 */ /* 0x000fe20002000000 */
[----:B------:R-:W-:Y:S01]  /*7f90*/  MUFU.EX2 R11, R11 ;  /* 0x0000000b000b7308 */ /* 0x000fe20000000800 */
[----:B------:R-:W-:-:S02]  /*7fa0*/  FMNMX.FTZ R184, R138, R184, !PT ;  /* 0x000000b88ab87209 */ /* 0x000fc40007810000 */
[C---:B------:R-:W-:Y:S02]  /*7fb0*/  ISETP.GT.AND P4, PT, R9.reuse, 0x69, PT ;  /* 0x000000690900780c */ /* 0x040fe40003f84270 */
[----:B------:R-:W-:Y:S02]  /*7fc0*/  FSEL R142, R142, -INF , P3 ;  /* 0xff8000008e8e7808 */ /* 0x000fe40001800000 */
[----:B------:R-:W-:Y:S01]  /*7fd0*/  FMNMX.FTZ R145, R144, R184, !PT ;  /* 0x000000b890917209 */ /* 0x000fe20007810000 */
[----:B------:R1:W-:Y:S01]  /*7fe0*/  MUFU.EX2 R139, R174 ;  /* 0x000000ae008b7308 */ /* 0x0003e20000000800 */
[----:B------:R-:W-:Y:S02]  /*7ff0*/  ISETP.GT.AND P3, PT, R9, 0x70, PT ;  /* 0x000000700900780c */ /* 0x000fe40003f64270 */
[----:B------:R-:W-:Y:S02]  /*8000*/  FSEL R143, R143, -INF , P4 ;  /* 0xff8000008f8f7808 */ /* 0x000fe40002000000 */
[----:B------:R-:W-:-:S02]  /*8010*/  FMNMX.FTZ R170, R142, R145, !PT ;  /* 0x000000918eaa7209 */ /* 0x000fc40007810000 */
[----:B------:R-:W-:Y:S01]  /*8020*/  ISETP.GT.AND P4, PT, R9, 0x71, PT ;  /* 0x000000710900780c */ /* 0x000fe20003f84270 */
[----:B------:R-:W-:Y:S01]  /*8030*/  MUFU.EX2 R12, R12 ;  /* 0x0000000c000c7308 */ /* 0x000fe20000000800 */
[----:B------:R-:W-:Y:S01]  /*8040*/  FSEL R145, R146, -INF , P3 ;  /* 0xff80000092917808 */ /* 0x000fe20001800000 */
[C-C-:B------:R-:W-:Y:S01]  /*8050*/  FFMA.FTZ R146, R2.reuse, R148, -R217.reuse ;  /* 0x0000009402927223 */ /* 0x140fe200000108d9 */
[----:B------:R-:W-:Y:S01]  /*8060*/  FMNMX.FTZ R170, R143, R170, !PT ;  /* 0x000000aa8faa7209 */ /* 0x000fe20007810000 */
[C-C-:B------:R-:W-:Y:S01]  /*8070*/  FFMA.FTZ R148, R2.reuse, R129, -R217.reuse ;  /* 0x0000008102947223 */ /* 0x140fe200000108d9 */
[----:B------:R-:W-:Y:S01]  /*8080*/  ISETP.GT.AND P3, PT, R9, 0x78, PT ;  /* 0x000000780900780c */ /* 0x000fe20003f64270 */
[----:B-1----:R-:W-:Y:S01]  /*8090*/  FFMA.FTZ R174, R2, R132, -R217 ;  /* 0x0000008402ae7223 */ /* 0x002fe200000108d9 */
[----:B------:R-:W-:Y:S01]  /*80a0*/  FSEL R147, R147, -INF , P4 ;  /* 0xff80000093937808 */ /* 0x000fe20002000000 */
[----:B------:R-:W-:Y:S01]  /*80b0*/  MUFU.EX2 R13, R13 ;  /* 0x0000000d000d7308 */ /* 0x000fe20000000800 */
[----:B------:R-:W-:-:S02]  /*80c0*/  FMNMX.FTZ R170, R145, R170, !PT ;  /* 0x000000aa91aa7209 */ /* 0x000fc40007810000 */
[----:B------:R-:W-:Y:S02]  /*80d0*/  ISETP.GT.AND P4, PT, R9, 0x79, PT ;  /* 0x000000790900780c */ /* 0x000fe40003f84270 */
[----:B------:R-:W-:Y:S02]  /*80e0*/  FSEL R150, R150, -INF , P3 ;  /* 0xff80000096967808 */ /* 0x000fe40001800000 */
[----:B------:R-:W-:Y:S01]  /*80f0*/  FMNMX.FTZ R170, R147, R170, !PT ;  /* 0x000000aa93aa7209 */ /* 0x000fe20007810000 */
[----:B------:R-:W-:Y:S02]  /*8100*/  WARPGROUP.DEPBAR.LE gsb0, 0x0 ;  /* 0x00008000000079c5 */ /* 0x000fe40000010000 */
[----:B------:R-:W-:Y:S01]  /*8110*/  FSEL R151, R151, -INF , P4 ;  /* 0xff80000097977808 */ /* 0x000fe20002000000 */
[----:B------:R-:W-:Y:S01]  /*8120*/  WARPGROUP.ARRIVE ;  /* 0x00000000000079c5 */ /* 0x000fe20000000000 */
[----:B------:R-:W-:Y:S01]  /*8130*/  ISETP.GT.AND P3, PT, R9, 0x80, PT ;  /* 0x000000800900780c */ /* 0x000fe20003f64270 */
[----:B------:R-:W-:Y:S01]  /*8140*/  MUFU.EX2 R14, R14 ;  /* 0x0000000e000e7308 */ /* 0x000fe20000000800 */
[----:B------:R-:W-:-:S02]  /*8150*/  FMNMX.FTZ R170, R150, R170, !PT ;  /* 0x000000aa96aa7209 */ /* 0x000fc40007810000 */
[----:B------:R-:W-:Y:S01]  /*8160*/  ISETP.GT.AND P4, PT, R9, 0x81, PT ;  /* 0x000000810900780c */ /* 0x000fe20003f84270 */
[----:B------:R-:W-:Y:S01]  /*8170*/  QGMMA.64x128x32.F32.E4M3.E4M3 R24, R204, gdesc[UR8], R24, gsb0 ;  /* 0x01e00008cc187df3 */ /* 0x000fe20008000818 */
[----:B------:R-:W-:Y:S02]  /*8180*/  FSEL R122, R122, -INF , P3 ;  /* 0xff8000007a7a7808 */ /* 0x000fe40001800000 */
[----:B------:R-:W-:Y:S01]  /*8190*/  FMNMX.FTZ R170, R151, R170, !PT ;  /* 0x000000aa97aa7209 */ /* 0x000fe20007810000 */
[----:B------:R-:W-:Y:S01]  /*81a0*/  MUFU.EX2 R15, R15 ;  /* 0x0000000f000f7308 */ /* 0x000fe20000000800 */
[----:B------:R-:W-:Y:S02]  /*81b0*/  ISETP.GT.AND P3, PT, R9, 0x88, PT ;  /* 0x000000880900780c */ /* 0x000fe40003f64270 */
[----:B------:R-:W-:Y:S02]  /*81c0*/  FSEL R123, R123, -INF , P4 ;  /* 0xff8000007b7b7808 */ /* 0x000fe40002000000 */
        /* <DEDUP_REMOVED lines=9> */
[----:B------:R-:W-:Y:S02]  /*8260*/  ISETP.GT.AND P4, PT, R9, 0x91, PT ;  /* 0x000000910900780c */ /* 0x000fe40003f84270 */
        /* <DEDUP_REMOVED lines=10> */
[----:B------:R-:W-:Y:S02]  /*8310*/  FSEL R135, R135, -INF , P4 ;  /* 0xff80000087877808 */ /* 0x000fe40002000000 */
[----:B------:R-:W-:Y:S01]  /*8320*/  ISETP.GT.AND P3, PT, R9, 0xa0, PT ;  /* 0x000000a00900780c */ /* 0x000fe20003f64270 */
        /* <DEDUP_REMOVED lines=20> */
[----:B------:R1:W-:Y:S01]  /*8470*/  MUFU.EX2 R111, R148 ;  /* 0x00000094006f7308 */ /* 0x0003e20000000800 */
[----:B------:R-:W-:Y:S02]  /*8480*/  ISETP.GT.AND P3, PT, R9, 0xb8, PT ;  /* 0x000000b80900780c */ /* 0x000fe40003f64270 */
[----:B------:R-:W-:Y:S02]  /*8490*/  FSEL R132, R115, -INF , P4 ;  /* 0xff80000073847808 */ /* 0x000fe40002000000 */
[----:B------:R-:W-:-:S02]  /*84a0*/  FMNMX.FTZ R170, R114, R170, !PT ;  /* 0x000000aa72aa7209 */ /* 0x000fc40007810000 */
[----:B------:R-:W-:Y:S01]  /*84b0*/  ISETP.GT.AND P4, PT, R9, 0xb9, PT ;  /* 0x000000b90900780c */ /* 0x000fe20003f84270 */
[----:B------:R2:W-:Y:S01]  /*84c0*/  MUFU.EX2 R115, R174 ;  /* 0x000000ae00737308 */ /* 0x0005e20000000800 */
[----:B-1----:R-:W-:-:S01]  /*84d0*/  FFMA.FTZ R148, R2, R133, -R217 ;  /* 0x0000008502947223 */ /* 0x002fc200000108d9 */
[----:B------:R-:W-:Y:S02]  /*84e0*/  FSEL R118, R118, -INF , P3 ;  /* 0xff80000076767808 */ /* 0x000fe40001800000 */
[----:B------:R-:W-:Y:S02]  /*84f0*/  FMNMX.FTZ R133, R132, R170, !PT ;  /* 0x000000aa84857209 */ /* 0x000fe40007810000 */
[----:B------:R-:W-:Y:S02]  /*8500*/  FSEL R119, R119, -INF , P4 ;  /* 0xff80000077777808 */ /* 0x000fe40002000000 */
[C---:B------:R-:W-:Y:S01]  /*8510*/  ISETP.GT.AND P3, PT, R9.reuse, 0xc0, PT ;  /* 0x000000c00900780c */ /* 0x040fe20003f64270 */
[----:B--2---:R-:W-:Y:S01]  /*8520*/  FFMA.FTZ R174, R2, R105, -R217 ;  /* 0x0000006902ae7223 */ /* 0x004fe200000108d9 */
[----:B------:R-:W-:Y:S01]  /*8530*/  FMNMX.FTZ R170, R118, R133, !PT ;  /* 0x0000008576aa7209 */ /* 0x000fe20007810000 */
[----:B------:R-:W-:Y:S01]  /*8540*/  MUFU.EX2 R177, R177 ;  /* 0x000000b100b17308 */ /* 0x000fe20000000800 */
[----:B------:R-:W-:-:S02]  /*8550*/  ISETP.GT.AND P4, PT, R9, 0xc1, PT ;  /* 0x000000c10900780c */ /* 0x000fc40003f84270 */
[----:B------:R-:W-:Y:S01]  /*8560*/  FSEL R133, R90, -INF , P3 ;  /* 0xff8000005a857808 */ /* 0x000fe20001800000 */
[----:B------:R-:W-:-:S01]  /*8570*/  FFMA.FTZ R90, R2, R104, -R217 ;  /* 0x00000068025a7223 */ /* 0x000fc200000108d9 */
[----:B------:R-:W-:Y:S01]  /*8580*/  FMNMX.FTZ R170, R119, R170, !PT ;  /* 0x000000aa77aa7209 */ /* 0x000fe20007810000 */
[----:B------:R-:W-:-:S01]  /*8590*/  FFMA.FTZ R104, R2, R108, -R217 ;  /* 0x0000006c02687223 */ /* 0x000fc200000108d9 */
[----:B------:R-:W-:Y:S01]  /*85a0*/  ISETP.GT.AND P3, PT, R9, 0xc8, PT ;  /* 0x000000c80900780c */ /* 0x000fe20003f64270 */
[----:B------:R-:W-:Y:S01]  /*85b0*/  MUFU.EX2 R180, R180 ;  /* 0x000000b400b47308 */ /* 0x000fe20000000800 */
[----:B------:R-:W-:Y:S02]  /*85c0*/  FSEL R91, R91, -INF , P4 ;  /* 0xff8000005b5b7808 */ /* 0x000fe40002000000 */
[----:B------:R-:W-:Y:S02]  /*85d0*/  FMNMX.FTZ R170, R133, R170, !PT ;  /* 0x000000aa85aa7209 */ /* 0x000fe40007810000 */
[----:B------:R-:W-:-:S02]  /*85e0*/  ISETP.GT.AND P4, PT, R9, 0xc9, PT ;  /* 0x000000c90900780c */ /* 0x000fc40003f84270 */
[----:B------:R-:W-:Y:S01]  /*85f0*/  FSEL R94, R94, -INF , P3 ;  /* 0xff8000005e5e7808 */ /* 0x000fe20001800000 */
[----:B------:R-:W-:Y:S01]  /*8600*/  MUFU.EX2 R153, R153 ;  /* 0x0000009900997308 */ /* 0x000fe20000000800 */
[----:B------:R-:W-:Y:S02]  /*8610*/  FMNMX.FTZ R170, R91, R170, !PT ;  /* 0x000000aa5baa7209 */ /* 0x000fe40007810000 */
[----:B------:R-:W-:Y:S02]  /*8620*/  ISETP.GT.AND P3, PT, R9, 0xd0, PT ;  /* 0x000000d00900780c */ /* 0x000fe40003f64270 */
[----:B------:R-:W-:Y:S02]  /*8630*/  FSEL R105, R95, -INF , P4 ;  /* 0xff8000005f697808 */ /* 0x000fe40002000000 */
[----:B------:R-:W-:Y:S01]  /*8640*/  FMNMX.FTZ R170, R94, R170, !PT ;  /* 0x000000aa5eaa7209 */ /* 0x000fe20007810000 */
[----:B------:R1:W-:Y:S01]  /*8650*/  MUFU.EX2 R95, R174 ;  /* 0x000000ae005f7308 */ /* 0x0003e20000000800 */
[----:B------:R-:W-:-:S02]  /*8660*/  ISETP.GT.AND P4, PT, R9, 0xd1, PT ;  /* 0x000000d10900780c */ /* 0x000fc40003f84270 */
[----:B------:R-:W-:Y:S02]  /*8670*/  FSEL R98, R98, -INF , P3 ;  /* 0xff80000062627808 */ /* 0x000fe40001800000 */
[----:B------:R-:W-:Y:S02]  /*8680*/  FMNMX.FTZ R170, R105, R170, !PT ;  /* 0x000000aa69aa7209 */ /* 0x000fe40007810000 */
[----:B------:R-:W-:Y:S01]  /*8690*/  ISETP.GT.AND P3, PT, R9, 0xd8, PT ;  /* 0x000000d80900780c */ /* 0x000fe20003f64270 */
[----:B------:R-:W-:Y:S01]  /*86a0*/  MUFU.EX2 R156, R156 ;  /* 0x0000009c009c7308 */ /* 0x000fe20000000800 */
[----:B------:R-:W-:Y:S01]  /*86b0*/  FSEL R99, R99, -INF , P4 ;  /* 0xff80000063637808 */ /* 0x000fe20002000000 */
[--C-:B-1----:R-:W-:Y:S01]  /*86c0*/  FFMA.FTZ R174, R2, R109, -R217.reuse ;  /* 0x0000006d02ae7223 */ /* 0x102fe200000108d9 */
[----:B------:R-:W-:Y:S01]  /*86d0*/  FMNMX.FTZ R170, R98, R170, !PT ;  /* 0x000000aa62aa7209 */ /* 0x000fe20007810000 */
[----:B------:R-:W-:Y:S01]  /*86e0*/  FFMA.FTZ R217, R2, R101, -R217 ;  /* 0x0000006502d97223 */ /* 0x000fe200000108d9 */
[----:B------:R-:W-:-:S02]  /*86f0*/  ISETP.GT.AND P4, PT, R9, 0xd9, PT ;  /* 0x000000d90900780c */ /* 0x000fc40003f84270 */
[----:B------:R-:W-:Y:S01]  /*8700*/  FSEL R102, R102, -INF , P3 ;  /* 0xff80000066667808 */ /* 0x000fe20001800000 */
[----:B------:R-:W-:Y:S01]  /*8710*/  MUFU.EX2 R157, R157 ;  /* 0x0000009d009d7308 */ /* 0x000fe20000000800 */
[----:B------:R-:W-:Y:S02]  /*8720*/  FMNMX.FTZ R9, R99, R170, !PT ;  /* 0x000000aa63097209 */ /* 0x000fe40007810000 */
[----:B------:R-:W-:Y:S02]  /*8730*/  FSEL R109, R103, -INF , P4 ;  /* 0xff800000676d7808 */ /* 0x000fe40002000000 */
[----:B------:R-:W-:Y:S02]  /*8740*/  FMNMX.FTZ R108, R102, R9, !PT ;  /* 0x00000009666c7209 */ /* 0x000fe40007810000 */
[----:B------:R-:W-:Y:S01]  /*8750*/  FSEL R116, R0, RZ, P2 ;  /* 0x000000ff00747208 */ /* 0x000fe20001000000 */
[----:B------:R1:W-:Y:S01]  /*8760*/  MUFU.EX2 R103, R174 ;  /* 0x000000ae00677308 */ /* 0x0003e20000000800 */
[----:B------:R-:W-:Y:S01]  /*8770*/  FMNMX.FTZ R9, R109, R108, !PT ;  /* 0x0000006c6d097209 */ /* 0x000fe20007810000 */
[----:B------:R-:W-:-:S02]  /*8780*/  WARPGROUP.DEPBAR.LE gsb0, 0x0 ;  /* 0x00008000000079c5 */ /* 0x000fc40000010000 */
[----:B------:R-:W-:-:S01]  /*8790*/  FADD.FTZ R101, -R116, R7 ;  /* 0x0000000774657221 */ /* 0x000fc20000010100 */
[----:B------:R-:W-:Y:S01]  /*87a0*/  WARPGROUP.ARRIVE ;  /* 0x00000000000079c5 */ /* 0x000fe20000000000 */
[----:B------:R-:W2:Y:S02]  /*87b0*/  SHFL.BFLY PT, R170, R9, 0x2, 0x1f ;  /* 0x0c401f0009aa7f89 */ /* 0x000ea400000e0000 */
[----:B------:R-:W-:Y:S01]  /*87c0*/  FMUL.FTZ R116, R2, R101 ;  /* 0x0000006502747220 */ /* 0x000fe20000410000 */
[----:B------:R3:W-:Y:S02]  /*87d0*/  MUFU.EX2 R108, R178 ;  /* 0x000000b2006c7308 */ /* 0x0007e40000000800 */
[----:B------:R-:W-:Y:S06]  /*87e0*/  QGMMA.64x128x32.F32.E4M3.E4M3 R24, R200, gdesc[UR12], R24, gsb0 ;  /* 0x01e0000cc8187df3 */ /* 0x000fec0008000818 */
[----:B------:R-:W4:Y:S08]  /*87f0*/  MUFU.EX2 R116, R116 ;  /* 0x0000007400747308 */ /* 0x000f300000000800 */
[----:B------:R-:W-:Y:S01]  /*8800*/  MUFU.EX2 R160, R160 ;  /* 0x000000a000a07308 */ /* 0x000fe20000000800 */
[----:B--2---:R-:W-:-:S07]  /*8810*/  FMNMX.FTZ R170, R9, R170, !PT ;  /* 0x000000aa09aa7209 */ /* 0x004fce0007810000 */
[----:B------:R-:W-:Y:S01]  /*8820*/  MUFU.EX2 R161, R161 ;  /* 0x000000a100a17308 */ /* 0x000fe20000000800 */
[----:B------:R-:W2:Y:S07]  /*8830*/  SHFL.BFLY PT, R9, R170, 0x1, 0x1f ;  /* 0x0c201f00aa097f89 */ /* 0x000eae00000e0000 */
[----:B------:R-:W-:Y:S08]  /*8840*/  MUFU.EX2 R164, R164 ;  /* 0x000000a400a47308 */ /* 0x000ff00000000800 */
[----:B------:R-:W-:Y:S08]  /*8850*/  MUFU.EX2 R165, R165 ;  /* 0x000000a500a57308 */ /* 0x000ff00000000800 */
[----:B------:R-:W-:Y:S01]  /*8860*/  MUFU.EX2 R136, R136 ;  /* 0x0000008800887308 */ /* 0x000fe20000000800 */
[----:B--2---:R-:W-:-:S04]  /*8870*/  FMNMX.FTZ R9, R170, R9, !PT ;  /* 0x00000009aa097209 */ /* 0x004fc80007810000 */
[----:B------:R-:W-:Y:S01]  /*8880*/  FSETP.NEU.FTZ.AND P2, PT, R9, -INF , PT ;  /* 0xff8000000900780b */ /* 0x000fe20003f5d000 */
[----:B------:R-:W-:-:S02]  /*8890*/  FFMA.FTZ R170, R2, R9, -8 ;  /* 0xc100000002aa7423 */ /* 0x000fc40000010009 */
[----:B------:R-:W-:Y:S03]  /*88a0*/  MUFU.EX2 R137, R137 ;  /* 0x0000008900897308 */ /* 0x000fe60000000800 */
[----:B------:R-:W-:-:S05]  /*88b0*/  FSEL R101, R170, RZ, P2 ;  /* 0x000000ffaa657208 */ /* 0x000fca0001000000 */
[----:B------:R-:W-:Y:S01]  /*88c0*/  MUFU.EX2 R140, R140 ;  /* 0x0000008c008c7308 */ /* 0x000fe20000000800 */
[----:B------:R-:W-:-:S01]  /*88d0*/  FFMA.FTZ R182, R2, R193, -R101 ;  /* 0x000000c102b67223 */ /* 0x000fc20000010865 */
[----:B------:R-:W-:Y:S01]  /*88e0*/  FSEL R193, R9, RZ, P2 ;  /* 0x000000ff09c17208 */ /* 0x000fe20001000000 */
[----:B------:R-:W-:-:S01]  /*88f0*/  FFMA.FTZ R170, R2, R181, -R101 ;  /* 0x000000b502aa7223 */ /* 0x000fc20000010865 */
[C-C-:B------:R-:W-:Y:S01]  /*8900*/  FFMA.FTZ R181, R2.reuse, R187, -R101.reuse ;  /* 0x000000bb02b57223 */ /* 0x140fe20000010865 */
[----:B-1----:R-:W-:-:S01]  /*8910*/  FFMA.FTZ R174, R2, R185, -R101 ;  /* 0x000000b902ae7223 */ /* 0x002fc20000010865 */
[----:B------:R-:W-:Y:S01]  /*8920*/  FFMA.FTZ R192, R2, R155, -R101 ;  /* 0x0000009b02c07223 */ /* 0x000fe20000010865 */
[----:B------:R-:W-:-:S01]  /*8930*/  FADD.FTZ R193, -R193, R8 ;  /* 0x00000008c1c17221 */ /* 0x000fc20000010100 */
[C-C-:B------:R-:W-:Y:S01]  /*8940*/  FFMA.FTZ R185, R2.reuse, R191, -R101.reuse ;  /* 0x000000bf02b97223 */ /* 0x140fe20000010865 */
[----:B------:R-:W-:Y:S01]  /*8950*/  MUFU.EX2 R170, R170 ;  /* 0x000000aa00aa7308 */ /* 0x000fe20000000800 */
[----:B------:R-:W-:-:S01]  /*8960*/  FFMA.FTZ R155, R2, R158, -R101 ;  /* 0x0000009e029b7223 */ /* 0x000fc20000010865 */
[C---:B------:R-:W-:Y:S01]  /*8970*/  FMUL.FTZ R193, R2.reuse, R193 ;  /* 0x000000c102c17220 */ /* 0x040fe20000410000 */
[----:B------:R-:W-:-:S01]  /*8980*/  FFMA.FTZ R158, R2, R159, -R101 ;  /* 0x0000009f029e7223 */ /* 0x000fc20000010865 */
[C-C-:B------:R-:W-:Y:S01]  /*8990*/  FFMA.FTZ R159, R2.reuse, R162, -R101.reuse ;  /* 0x000000a2029f7223 */ /* 0x140fe20000010865 */
[----:B------:R-:W-:-:S01]  /*89a0*/  FFMA.FTZ R162, R2, R163, -R101 ;  /* 0x000000a302a27223 */ /* 0x000fc20000010865 */
[C-C-:B---3--:R-:W-:Y:S01]  /*89b0*/  FFMA.FTZ R178, R2.reuse, R189, -R101.reuse ;  /* 0x000000bd02b27223 */ /* 0x148fe20000010865 */
[----:B------:R-:W-:-:S01]  /*89c0*/  FFMA.FTZ R163, R2, R166, -R101 ;  /* 0x000000a602a37223 */ /* 0x000fc20000010865 */
[----:B------:R-:W1:Y:S01]  /*89d0*/  MUFU.EX2 R193, R193 ;  /* 0x000000c100c17308 */ /* 0x000e620000000800 */
[----:B------:R-:W-:-:S01]  /*89e0*/  FFMA.FTZ R166, R2, R167, -R101 ;  /* 0x000000a702a67223 */ /* 0x000fc20000010865 */
[C-C-:B------:R-:W-:Y:S01]  /*89f0*/  FFMA.FTZ R167, R2.reuse, R144, -R101.reuse ;  /* 0x0000009002a77223 */ /* 0x140fe20000010865 */
[----:B------:R-:W-:-:S01]  /*8a00*/  FFMA.FTZ R144, R2, R142, -R101 ;  /* 0x0000008e02907223 */ /* 0x000fc20000010865 */
[C-C-:B------:R-:W-:Y:S01]  /*8a10*/  FFMA.FTZ R187, R2.reuse, R195, -R101.reuse ;  /* 0x000000c302bb7223 */ /* 0x140fe20000010865 */
[----:B------:R-:W-:-:S01]  /*8a20*/  FFMA.FTZ R142, R2, R145, -R101 ;  /* 0x00000091028e7223 */ /* 0x000fc20000010865 */
[----:B------:R-:W-:Y:S01]  /*8a30*/  FFMA.FTZ R145, R2, R147, -R101 ;  /* 0x0000009302917223 */ /* 0x000fe20000010865 */
[----:B----4-:R-:W-:-:S01]  /*8a40*/  FFMA.FTZ R147, R116, R4, R219 ;  /* 0x0000000474937223 */ /* 0x010fc200000100db */
[----:B------:R-:W2:Y:S01]  /*8a50*/  MUFU.EX2 R181, R181 ;  /* 0x000000b500b57308 */ /* 0x000ea20000000800 */
[----:B------:R-:W-:-:S01]  /*8a60*/  FFMA.FTZ R189, R2, R199, -R101 ;  /* 0x000000c702bd7223 */ /* 0x000fc20000010865 */
[----:B------:R-:W-:Y:S01]  /*8a70*/  FFMA.FTZ R184, R2, R197, -R101 ;  /* 0x000000c502b87223 */ /* 0x000fe20000010865 */
[----:B------:R-:W-:-:S01]  /*8a80*/  FADD.FTZ R194, R10, R147 ;  /* 0x000000930ac27221 */ /* 0x000fc20000010000 */
[C-C-:B------:R-:W-:Y:S01]  /*8a90*/  FFMA.FTZ R147, R2.reuse, R151, -R101.reuse ;  /* 0x0000009702937223 */ /* 0x140fe20000010865 */
[----:B------:R-:W-:-:S01]  /*8aa0*/  FFMA.FTZ R171, R2, R171, -R101 ;  /* 0x000000ab02ab7223 */ /* 0x000fc20000010865 */
[----:B------:R-:W-:Y:S01]  /*8ab0*/  FFMA.FTZ R150, R2, R150, -R101 ;  /* 0x0000009602967223 */ /* 0x000fe20000010865 */
[----:B------:R-:W-:-:S01]  /*8ac0*/  FADD.FTZ R151, R11, R194 ;  /* 0x000000c20b977221 */ /* 0x000fc20000010000 */
[----:B------:R-:W3:Y:S01]  /*8ad0*/  MUFU.EX2 R174, R174 ;  /* 0x000000ae00ae7308 */ /* 0x000ee20000000800 */
[----:B-1----:R-:W-:-:S01]  /*8ae0*/  FFMA.FTZ R4, R193, R3, R170 ;  /* 0x00000003c1047223 */ /* 0x002fc200000100aa */
        /* <DEDUP_REMOVED lines=36> */
[----:B------:R-:W-:Y:S01]  /*8d30*/  FFMA.FTZ R105, R2, R105, -R101 ;  /* 0x0000006902697223 */ /* 0x000fe20000010865 */
[----:B------:R-:W-:Y:S01]  /*8d40*/  IMAD.U32 R194, RZ, RZ, UR54 ;  /* 0x00000036ffc27e24 */ /* 0x000fe2000f8e00ff */
[----:B------:R-:W2:Y:S01]  /*8d50*/  MUFU.EX2 R189, R189 ;  /* 0x000000bd00bd7308 */ /* 0x000ea20000000800 */
[----:B---3--:R-:W-:-:S01]  /*8d60*/  FADD.FTZ R3, R187, R4 ;  /* 0x00000004bb037221 */ /* 0x008fc20000010000 */
[C-C-:B------:R-:W-:Y:S01]  /*8d70*/  FFMA.FTZ R98, R2.reuse, R98, -R101.reuse ;  /* 0x0000006202627223 */ /* 0x140fe20000010865 */
[----:B------:R-:W-:-:S01]  /*8d80*/  FFMA.FTZ R99, R2, R99, -R101 ;  /* 0x0000006302637223 */ /* 0x000fc20000010865 */
[----:B------:R-:W-:Y:S01]  /*8d90*/  @!P0 LEA R194, R194, UR37, 0x3 ;  /* 0x00000025c2c28c11 */ /* 0x000fe2000f8e18ff */
[----:B------:R-:W-:-:S01]  /*8da0*/  FFMA.FTZ R102, R2, R102, -R101 ;  /* 0x0000006602667223 */ /* 0x000fc20000010865 */
[----:B------:R-:W-:-:S02]  /*8db0*/  WARPGROUP.DEPBAR.LE gsb0, 0x0 ;  /* 0x00008000000079c5 */ /* 0x000fc40000010000 */
[----:B------:R-:W3:Y:S01]  /*8dc0*/  MUFU.EX2 R184, R184 ;  /* 0x000000b800b87308 */ /* 0x000ee20000000800 */
[----:B-1----:R-:W-:-:S07]  /*8dd0*/  FADD.FTZ R4, R182, R3 ;  /* 0x00000003b6047221 */ /* 0x002fce0000010000 */
[----:B------:R-:W-:Y:S01]  /*8de0*/  MUFU.EX2 R8, R144 ;  /* 0x0000009000087308 */ /* 0x000fe20000000800 */
[----:B--2---:R-:W-:-:S07]  /*8df0*/  FADD.FTZ R3, R189, R4 ;  /* 0x00000004bd037221 */ /* 0x004fce0000010000 */
[----:B------:R1:W-:Y:S01]  /*8e00*/  MUFU.EX2 R144, R150 ;  /* 0x0000009600907308 */ /* 0x0003e20000000800 */
[----:B---3--:R-:W-:-:S07]  /*8e10*/  FADD.FTZ R4, R184, R3 ;  /* 0x00000003b8047221 */ /* 0x008fce0000010000 */
[----:B------:R-:W2:Y:S01]  /*8e20*/  MUFU.EX2 R171, R171 ;  /* 0x000000ab00ab7308 */ /* 0x000ea20000000800 */
[----:B-1----:R-:W-:-:S04]  /*8e30*/  FADD.FTZ R150, R14, R151 ;  /* 0x000000970e967221 */ /* 0x002fc80000010000 */
[----:B------:R-:W-:-:S03]  /*8e40*/  FADD.FTZ R151, R15, R150 ;  /* 0x000000960f977221 */ /* 0x000fc60000010000 */
[----:B------:R-:W1:Y:S01]  /*8e50*/  MUFU.EX2 R186, R186 ;  /* 0x000000ba00ba7308 */ /* 0x000e620000000800 */
[----:B------:R-:W-:-:S04]  /*8e60*/  FADD.FTZ R150, R20, R151 ;  /* 0x0000009714967221 */ /* 0x000fc80000010000 */
[----:B------:R-:W-:-:S03]  /*8e70*/  FADD.FTZ R151, R21, R150 ;  /* 0x0000009615977221 */ /* 0x000fc60000010000 */
[----:B------:R-:W3:Y:S01]  /*8e80*/  MUFU.EX2 R175, R175 ;  /* 0x000000af00af7308 */ /* 0x000ee20000000800 */
[----:B------:R-:W-:-:S01]  /*8e90*/  FADD.FTZ R151, R152, R151 ;  /* 0x0000009798977221 */ /* 0x000fc20000010000 */
[----:B--2---:R-:W-:-:S03]  /*8ea0*/  FADD.FTZ R3, R171, R4 ;  /* 0x00000004ab037221 */ /* 0x004fc60000010000 */
[----:B------:R-:W-:-:S03]  /*8eb0*/  FADD.FTZ R4, R168, R151 ;  /* 0x00000097a8047221 */ /* 0x000fc60000010000 */
[----:B------:R-:W2:Y:S01]  /*8ec0*/  MUFU.EX2 R188, R188 ;  /* 0x000000bc00bc7308 */ /* 0x000ea20000000800 */
[----:B-1----:R-:W-:-:S01]  /*8ed0*/  FADD.FTZ R150, R186, R3 ;  /* 0x00000003ba967221 */ /* 0x002fc20000010000 */
[----:B------:R-:W-:-:S04]  /*8ee0*/  FADD.FTZ R3, R169, R4 ;  /* 0x00000004a9037221 */ /* 0x000fc80000010000 */
[----:B------:R-:W-:Y:S02]  /*8ef0*/  FADD.FTZ R4, R172, R3 ;  /* 0x00000003ac047221 */ /* 0x000fe40000010000 */
[----:B------:R-:W1:Y:S01]  /*8f00*/  MUFU.EX2 R179, R179 ;  /* 0x000000b300b37308 */ /* 0x000e620000000800 */
[----:B---3--:R-:W-:-:S01]  /*8f10*/  FADD.FTZ R151, R175, R150 ;  /* 0x00000096af977221 */ /* 0x008fc20000010000 */
[----:B------:R-:W-:-:S04]  /*8f20*/  FADD.FTZ R3, R173, R4 ;  /* 0x00000004ad037221 */ /* 0x000fc80000010000 */
[----:B------:R-:W-:Y:S02]  /*8f30*/  FADD.FTZ R4, R176, R3 ;  /* 0x00000003b0047221 */ /* 0x000fe40000010000 */
[----:B------:R-:W3:Y:S01]  /*8f40*/  MUFU.EX2 R190, R190 ;  /* 0x000000be00be7308 */ /* 0x000ee20000000800 */
[----:B--2---:R-:W-:-:S01]  /*8f50*/  FADD.FTZ R150, R188, R151 ;  /* 0x00000097bc967221 */ /* 0x004fc20000010000 */
[----:B------:R-:W-:-:S04]  /*8f60*/  FADD.FTZ R3, R177, R4 ;  /* 0x00000004b1037221 */ /* 0x000fc80000010000 */
[----:B------:R-:W-:Y:S02]  /*8f70*/  FADD.FTZ R4, R180, R3 ;  /* 0x00000003b4047221 */ /* 0x000fe40000010000 */
[----:B------:R-:W2:Y:S01]  /*8f80*/  MUFU.EX2 R183, R183 ;  /* 0x000000b700b77308 */ /* 0x000ea20000000800 */
[----:B-1----:R-:W-:-:S07]  /*8f90*/  FADD.FTZ R151, R179, R150 ;  /* 0x00000096b3977221 */ /* 0x002fce0000010000 */
[----:B------:R-:W1:Y:S01]  /*8fa0*/  MUFU.EX2 R191, R191 ;  /* 0x000000bf00bf7308 */ /* 0x000e620000000800 */
[----:B---3--:R-:W-:-:S01]  /*8fb0*/  FADD.FTZ R150, R190, R151 ;  /* 0x00000097be967221 */ /* 0x008fc20000010000 */
[----:B------:R-:W-:-:S06]  /*8fc0*/  FADD.FTZ R151, R153, R4 ;  /* 0x0000000499977221 */ /* 0x000fcc0000010000 */
[----:B------:R-:W3:Y:S01]  /*8fd0*/  MUFU.EX2 R192, R192 ;  /* 0x000000c000c07308 */ /* 0x000ee20000000800 */
[----:B--2---:R-:W-:-:S07]  /*8fe0*/  FADD.FTZ R150, R183, R150 ;  /* 0x00000096b7967221 */ /* 0x004fce0000010000 */
        /* <DEDUP_REMOVED lines=20> */
[----:B------:R-:W-:-:S06]  /*9130*/  FADD.FTZ R4, R136, R151 ;  /* 0x0000009788047221 */ /* 0x000fcc0000010000 */
[----:B------:R-:W1:Y:S01]  /*9140*/  MUFU.EX2 R167, R167 ;  /* 0x000000a700a77308 */ /* 0x000e620000000800 */
[----:B---3--:R-:W-:-:S07]  /*9150*/  FADD.FTZ R3, R166, R3 ;  /* 0x00000003a6037221 */ /* 0x008fce0000010000 */
[----:B------:R-:W3:Y:S01]  /*9160*/  MUFU.EX2 R141, R141 ;  /* 0x0000008d008d7308 */ /* 0x000ee20000000800 */
[----:B--2---:R-:W-:-:S01]  /*9170*/  FADD.FTZ R150, R138, R3 ;  /* 0x000000038a967221 */ /* 0x004fc20000010000 */
[----:B------:R-:W-:-:S04]  /*9180*/  FADD.FTZ R3, R137, R4 ;  /* 0x0000000489037221 */ /* 0x000fc80000010000 */
[----:B------:R-:W-:Y:S02]  /*9190*/  FADD.FTZ R4, R140, R3 ;  /* 0x000000038c047221 */ /* 0x000fe40000010000 */
[----:B------:R-:W2:Y:S01]  /*91a0*/  MUFU.EX2 R143, R143 ;  /* 0x0000008f008f7308 */ /* 0x000ea20000000800 */
[----:B-1----:R-:W-:-:S04]  /*91b0*/  FADD.FTZ R151, R167, R150 ;  /* 0x00000096a7977221 */ /* 0x002fc80000010000 */
[----:B------:R-:W-:-:S03]  /*91c0*/  FADD.FTZ R150, R8, R151 ;  /* 0x0000009708967221 */ /* 0x000fc60000010000 */
[----:B------:R-:W1:Y:S01]  /*91d0*/  MUFU.EX2 R142, R142 ;  /* 0x0000008e008e7308 */ /* 0x000e620000000800 */
[----:B---3--:R-:W-:-:S04]  /*91e0*/  FADD.FTZ R4, R141, R4 ;  /* 0x000000048d047221 */ /* 0x008fc80000010000 */
[----:B------:R-:W-:-:S03]  /*91f0*/  FADD.FTZ R151, R139, R4 ;  /* 0x000000048b977221 */ /* 0x000fc60000010000 */
[----:B------:R-:W3:Y:S01]  /*9200*/  MUFU.EX2 R154, R154 ;  /* 0x0000009a009a7308 */ /* 0x000ee20000000800 */
[----:B--2---:R-:W-:-:S07]  /*9210*/  FADD.FTZ R3, R143, R150 ;  /* 0x000000968f037221 */ /* 0x004fce0000010000 */
[----:B------:R-:W2:Y:S01]  /*9220*/  MUFU.EX2 R145, R145 ;  /* 0x0000009100917308 */ /* 0x000ea20000000800 */
[----:B-1----:R-:W-:-:S07]  /*9230*/  FADD.FTZ R4, R142, R3 ;  /* 0x000000038e047221 */ /* 0x002fce0000010000 */
[----:B------:R-:W1:Y:S01]  /*9240*/  MUFU.EX2 R146, R146 ;  /* 0x0000009200927308 */ /* 0x000e620000000800 */
[----:B---3--:R-:W-:-:S01]  /*9250*/  FADD.FTZ R3, R154, R151 ;  /* 0x000000979a037221 */ /* 0x008fc20000010000 */
[----:B------:R-:W-:-:S06]  /*9260*/  FFMA.FTZ R151, R2, R132, -R101 ;  /* 0x0000008402977223 */ /* 0x000fcc0000010865 */
[----:B------:R-:W3:Y:S01]  /*9270*/  MUFU.EX2 R149, R149 ;  /* 0x0000009500957308 */ /* 0x000ee20000000800 */
[----:B--2---:R-:W-:-:S04]  /*9280*/  FADD.FTZ R195, R145, R4 ;  /* 0x0000000491c37221 */ /* 0x004fc80000010000 */
[----:B------:R-:W-:-:S03]  /*9290*/  FADD.FTZ R132, R144, R195 ;  /* 0x000000c390847221 */ /* 0x000fc60000010000 */
        /* <DEDUP_REMOVED lines=22> */
[C-C-:B------:R-:W-:Y:S01]  /*9400*/  FFMA.FTZ R132, R2.reuse, R133, -R101.reuse ;  /* 0x0000008502847223 */ /* 0x140fe20000010865 */
[----:B------:R-:W-:-:S05]  /*9410*/  FFMA.FTZ R101, R2, R109, -R101 ;  /* 0x0000006d02657223 */ /* 0x000fca0000010865 */
[----:B------:R-:W3:Y:S01]  /*9420*/  MUFU.EX2 R131, R131 ;  /* 0x0000008300837308 */ /* 0x000ee20000000800 */
[----:B--2---:R-:W-:-:S04]  /*9430*/  FADD.FTZ R4, R128, R3 ;  /* 0x0000000380047221 */ /* 0x004fc80000010000 */
[----:B------:R-:W-:-:S03]  /*9440*/  FADD.FTZ R4, R111, R4 ;  /* 0x000000046f047221 */ /* 0x000fc60000010000 */
[----:B------:R-:W2:Y:S01]  /*9450*/  MUFU.EX2 R134, R134 ;  /* 0x0000008600867308 */ /* 0x000ea20000000800 */
[----:B-1----:R-:W-:-:S01]  /*9460*/  FADD.FTZ R150, R130, R195 ;  /* 0x000000c382967221 */ /* 0x002fc20000010000 */
[----:B------:R-:W-:-:S06]  /*9470*/  FADD.FTZ R133, R115, R4 ;  /* 0x0000000473857221 */ /* 0x000fcc0000010000 */
        /* <DEDUP_REMOVED lines=16> */
[----:B--2---:R-:W-:-:S04]  /*9580*/  FADD.FTZ R4, R104, R3 ;  /* 0x0000000368047221 */ /* 0x004fc80000010000 */
[----:B------:R-:W-:-:S03]  /*9590*/  FADD.FTZ R3, R103, R4 ;  /* 0x0000000467037221 */ /* 0x000fc60000010000 */
[----:B------:R-:W2:Y:S01]  /*95a0*/  MUFU.EX2 R114, R114 ;  /* 0x0000007200727308 */ /* 0x000ea20000000800 */
[----:B-1----:R-:W-:-:S01]  /*95b0*/  FADD.FTZ R150, R110, R133 ;  /* 0x000000856e967221 */ /* 0x002fc20000010000 */
[----:B------:R-:W-:Y:S01]  /*95c0*/  FADD.FTZ R4, R108, R3 ;  /* 0x000000036c047221 */ /* 0x000fe20000010000 */
[----:B------:R-:W-:-:S05]  /*95d0*/  IADD3 R3, -R226, 0xb, RZ ;  /* 0x0000000be2037810 */ /* 0x000fca0007ffe1ff */
[----:B------:R-:W1:Y:S01]  /*95e0*/  MUFU.EX2 R113, R113 ;  /* 0x0000007100717308 */ /* 0x000e620000000800 */
[----:B---3--:R-:W-:-:S01]  /*95f0*/  FADD.FTZ R133, R129, R150 ;  /* 0x0000009681857221 */ /* 0x008fc20000010000 */
[----:B------:R3:W-:Y:S06]  /*9600*/  BAR.ARV R3, 0x100 ;  /* 0x000400030000751d */ /* 0x0007ec0000002000 */
[----:B------:R-:W4:Y:S01]  /*9610*/  MUFU.EX2 R151, R151 ;  /* 0x0000009700977308 */ /* 0x000f220000000800 */
[----:B--2---:R-:W-:-:S01]  /*9620*/  FADD.FTZ R150, R114, R133 ;  /* 0x0000008572967221 */ /* 0x004fc20000010000 */
[----:B---3--:R-:W-:-:S05]  /*9630*/  @!P0 VIADD R3, R194, 0x2e840 ;  /* 0x0002e840c2038836 */ /* 0x008fca0000000000 */
[----:B------:R-:W-:Y:S01]  /*9640*/  @!P0 PRMT R3, RZ, 0x654, R3 ;  /* 0x00000654ff038816 */ /* 0x000fe20000000003 */
[----:B------:R-:W2:Y:S01]  /*9650*/  MUFU.EX2 R112, R112 ;  /* 0x0000007000707308 */ /* 0x000ea20000000800 */
[----:B-1----:R-:W-:-:S02]  /*9660*/  FADD.FTZ R133, R113, R4 ;  /* 0x0000000471857221 */ /* 0x002fc40000010000 */
[----:B------:R1:W-:Y:S05]  /*9670*/  @!P0 SYNCS.ARRIVE.TRANS64.RED.A1T0 RZ, [R3+URZ], RZ ;  /* 0x000000ff03ff89a7 */ /* 0x0003ea000810043f */
[----:B------:R-:W3:Y:S01]  /*9680*/  MUFU.EX2 R118, R118 ;  /* 0x0000007600767308 */ /* 0x000ee20000000800 */
[----:B----4-:R-:W-:-:S07]  /*9690*/  FADD.FTZ R195, R151, R150 ;  /* 0x0000009697c37221 */ /* 0x010fce0000010000 */
[----:B------:R-:W4:Y:S01]  /*96a0*/  MUFU.EX2 R117, R117 ;  /* 0x0000007500757308 */ /* 0x000f220000000800 */
[----:B--2---:R-:W-:-:S07]  /*96b0*/  FADD.FTZ R4, R112, R133 ;  /* 0x0000008570047221 */ /* 0x004fce0000010000 */
[----:B------:R-:W2:Y:S01]  /*96c0*/  MUFU.EX2 R119, R119 ;  /* 0x0000007700777308 */ /* 0x000ea20000000800 */
[----:B---3--:R-:W-:-:S07]  /*96d0*/  FADD.FTZ R150, R118, R195 ;  /* 0x000000c376967221 */ /* 0x008fce0000010000 */
        /* <DEDUP_REMOVED lines=12> */
[----:B------:R-:W1:Y:S01]  /*97a0*/  MUFU.EX2 R93, R93 ;  /* 0x0000005d005d7308 */ /* 0x000e620000000800 */
[----:B----4-:R-:W-:-:S07]  /*97b0*/  FADD.FTZ R4, R92, R133 ;  /* 0x000000855c047221 */ /* 0x010fce0000010000 */
        /* <DEDUP_REMOVED lines=22> */
.L_x_1722:
[----:B------:R-:W-:Y:S01]  /*9920*/  ULEA UR10, UR55, UR37, 0x3 ;  /* 0x00000025370a7291 */ /* 0x000fe2000f8e183f */
[----:B------:R-:W-:Y:S01]  /*9930*/  ISETP.LT.AND P2, PT, R6, UR40, PT ;  /* 0x0000002806007c0c */ /* 0x000fe2000bf41270 */
        /* <DEDUP_REMOVED lines=128> */
[----:B------:R-:W-:Y:S01]  /*a140*/  IMAD.MOV.U32 R10, RZ, RZ, R16 ;  /* 0x000000ffff0a7224 */ /* 0x000fe200078e0010 */
[----:B------:R-:W-:Y:S06]  /*a150*/  @P2 BRA `(.L_x_1723) ;  /* 0xffffffb800b02947 */ /* 0x000fec000383ffff */
[----:B------:R-:W-:Y:S01]  /*a160*/  UMOV UR48, UR54 ;  /* 0x0000003600307c82 */ /* 0x000fe20008000000 */
[----:B------:R-:W-:-:S05]  /*a170*/  UMOV UR41, UR11 ;  /* 0x0000000b00297c82 */ /* 0x000fca0008000000 */
.L_x_1713:
[----:B------:R-:W-:-:S13]  /*a180*/  ISETP.LE.AND P2, PT, RZ, UR41, PT ;  /* 0x00000029ff007c0c */ /* 0x000fda000bf43270 */
[----:B------:R-:W-:Y:S05]  /*a190*/  @!P2 BRA `(.L_x_1724) ;  /* 0x000000340070a947 */ /* 0x000fea0003800000 */
[----:B------:R-:W-:Y:S01]  /*a1a0*/  IMAD.MOV.U32 R6, RZ, RZ, R9 ;  /* 0x000000ffff067224 */ /* 0x000fe200078e0009 */
[----:B------:R-:W-:Y:S01]  /*a1b0*/  UMOV UR40, UR48 ;  /* 0x0000003000287c82 */ /* 0x000fe20008000000 */
[----:B------:R-:W-:Y:S02]  /*a1c0*/  IMAD.MOV.U32 R7, RZ, RZ, R0 ;  /* 0x000000ffff077224 */ /* 0x000fe400078e0000 */
[----:B------:R-:W-:-:S07]  /*a1d0*/  IMAD.MOV.U32 R8, RZ, RZ, R16 ;  /* 0x000000ffff087224 */ /* 0x000fce00078e0010 */
.L_x_1734:
        /* <DEDUP_REMOVED lines=9> */
.L_x_1726:
[----:B------:R-:W-:Y:S01]  /*a270*/  ULEA UR6, UR48, UR37, 0x3 ;  /* 0x0000002530067291 */ /* 0x000fe2000f8e183f */
[----:B------:R-:W-:-:S08]  /*a280*/  SHF.L.U32 R0, R16, 0x1f, RZ ;  /* 0x0000001f10007819 */ /* 0x000fd000000006ff */
[----:B------:R1:W2:Y:S01]  /*a290*/  SYNCS.PHASECHK.TRANS64.TRYWAIT P2, [UR6+0x2e830], R0 ;  /* 0x02e83000ff0075a7 */ /* 0x0002a20008040146 */
[----:B------:R-:W-:Y:S05]  /*a2a0*/  @!P1 BRA `(.L_x_1727) ;  /* 0x0000000000049947 */ /* 0x000fea0003800000 */
[----:B------:R-:W-:Y:S01]  /*a2b0*/  BPT.TRAP 0x1 ;  /* 0x000000040000795c */ /* 0x000fe20000300000 */
.L_x_1727:
[----:B--2---:R-:W-:Y:S05]  /*a2c0*/  @P2 BRA `(.L_x_1725) ;  /* 0x0000000000082947 */ /* 0x004fea0003800000 */
[----:B------:R-:W2:Y:S02]  /*a2d0*/  SYNCS.PHASECHK.TRANS64.TRYWAIT P2, [UR6+0x2e830], R0 ;  /* 0x02e83000ff0075a7 */ /* 0x000ea40008040146 */
[----:B--2---:R-:W-:Y:S05]  /*a2e0*/  @!P2 BRA `(.L_x_1728) ;  /* 0x000000900024a947 */ /* 0x004fea0003800000 */
.L_x_1725:
[----:B--2---:R-:W2:Y:S01]  /*a2f0*/  S2R R9, SR_TID.X ;  /* 0x0000000000097919 */ /* 0x004ea20000002100 */
        /* <DEDUP_REMOVED lines=27> */
[----:B-1----:R-:W-:-:S05]  /*a4b0*/  VIADD R0, R9, 0x8 ;  /* 0x0000000809007836 */ /* 0x002fca0000000000 */
        /* <DEDUP_REMOVED lines=156> */
.L_x_1730:
[----:B------:R-:W-:Y:S01]  /*ae80*/  ULEA UR6, UR40, UR37, 0x3 ;  /* 0x0000002528067291 */ /* 0x000fe2000f8e183f */
[----:B------:R-:W-:-:S08]  /*ae90*/  SHF.L.U32 R0, R8, 0x1f, RZ ;  /* 0x0000001f08007819 */ /* 0x000fd000000006ff */
[----:B------:R1:W2:Y:S01]  /*aea0*/  SYNCS.PHASECHK.TRANS64.TRYWAIT P2, [UR6+0x2e850], R0 ;  /* 0x02e85000ff0075a7 */ /* 0x0002a20008040146 */
[----:B------:R-:W-:Y:S05]  /*aeb0*/  @!P1 BRA `(.L_x_1731) ;  /* 0x0000000000049947 */ /* 0x000fea0003800000 */
[----:B------:R-:W-:Y:S01]  /*aec0*/  BPT.TRAP 0x1 ;  /* 0x000000040000795c */ /* 0x000fe20000300000 */
.L_x_1731:
[----:B--2---:R-:W-:Y:S05]  /*aed0*/  @P2 BRA `(.L_x_1729) ;  /* 0x0000000000082947 */ /* 0x004fea0003800000 */
[----:B------:R-:W2:Y:S02]  /*aee0*/  SYNCS.PHASECHK.TRANS64.TRYWAIT P2, [UR6+0x2e850], R0 ;  /* 0x02e85000ff0075a7 */ /* 0x000ea40008040146 */
[----:B--2---:R-:W-:Y:S05]  /*aef0*/  @!P2 BRA `(.L_x_1732) ;  /* 0x000000840038a947 */ /* 0x004fea0003800000 */
.L_x_1729:
[----:B------:R-:W-:Y:S01]  /*af00*/  UIADD3 UR6, UR37, 0x400, URZ ;  /* 0x0000040025067890 */ /* 0x000fe2000fffe03f */
[----:B------:R-:W-:Y:S01]  /*af10*/  WARPGROUP.ARRIVE ;  /* 0x00000000000079c5 */ /* 0x000fe20000000000 */
[----:B------:R-:W-:Y:S01]  /*af20*/  UMOV UR7, 0xc0000010 ;  /* 0xc000001000077882 */ /* 0x000fe20000000000 */
[----:B------:R-:W-:Y:S01]  /*af30*/  UMOV UR11, 0xc0000010 ;  /* 0xc0000010000b7882 */ /* 0x000fe20000000000 */
[----:B------:R-:W-:Y:S01]  /*af40*/  USHF.R.U32.HI UR6, URZ, 0x4, UR6 ;  /* 0x000000043f067899 */ /* 0x000fe20008011606 */
[----:B-12---:R-:W-:Y:S02]  /*af50*/  FMNMX.FTZ R0, R184, R7, !PT ;  /* 0x00000007b8007209 */ /* 0x006fe40007810000 */
[----:B------:R-:W-:Y:S01]  /*af60*/  FMNMX.FTZ R8, R186, R6, !PT ;  /* 0x00000006ba087209 */ /* 0x000fe20007810000 */
[----:B------:R-:W-:Y:S01]  /*af70*/  ULOP3.LUT UR6, UR6, 0x3fff, URZ, 0xc0, !UPT ;  /* 0x00003fff06067892 */ /* 0x000fe2000f8ec03f */
[----:B------:R-:W-:Y:S02]  /*af80*/  FMNMX.FTZ R9, R185, R0, !PT ;  /* 0x00000000b9097209 */ /* 0x000fe40007810000 */
[----:B------:R-:W-:Y:S01]  /*af90*/  FMNMX.FTZ R11, R187, R8, !PT ;  /* 0x00000008bb0b7209 */ /* 0x000fe20007810000 */
[----:B------:R-:W-:Y:S01]  /*afa0*/  ULOP3.LUT UR6, UR6, 0x10000, URZ, 0xfc, !UPT ;  /* 0x0001000006067892 */ /* 0x000fe2000f8efc3f */
[----:B------:R-:W-:-:S02]  /*afb0*/  FMNMX.FTZ R0, R188, R9, !PT ;  /* 0x00000009bc007209 */ /* 0x000fc40007810000 */
        /* <DEDUP_REMOVED lines=82> */
[----:B------:R-:W-:-:S05]  /*b4e0*/  FMNMX.FTZ R8, R106, R11, !PT ;  /* 0x0000000b6a087209 */ /* 0x000fca0007810000 */
[----:B------:R-:W1:Y:S01]  /*b4f0*/  S2R R227, SR_TID.X ;  /* 0x0000000000e37919 */ /* 0x000e620000002100 */
[----:B------:R-:W-:Y:S02]  /*b500*/  FMNMX.FTZ R9, R105, R0, !PT ;  /* 0x0000000069097209 */ /* 0x000fe40007810000 */
[----:B------:R-:W-:Y:S01]  /*b510*/  FMNMX.FTZ R11, R107, R8, !PT ;  /* 0x000000086b0b7209 */ /* 0x000fe20007810000 */
[----:B------:R-:W-:Y:S01]  /*b520*/  QGMMA.64x128x32.F32.E4M3.E4M3 R24, R220, gdesc[UR8], R24, gsb0 ;  /* 0x01e00008dc187df3 */ /* 0x000fe20008000818 */
[----:B------:R-:W-:Y:S01]  /*b530*/  UIADD3 UR10, UR6, 0x200, URZ ;  /* 0x00000200060a7890 */ /* 0x000fe2000fffe03f */
[----:B------:R-:W-:Y:S01]  /*b540*/  FMNMX.FTZ R0, R108, R9, !PT ;  /* 0x000000096c007209 */ /* 0x000fe20007810000 */
[----:B------:R-:W-:Y:S01]  /*b550*/  UMOV UR11, 0xc0000010 ;  /* 0xc0000010000b7882 */ /* 0x000fe20000000000 */
        /* <DEDUP_REMOVED lines=36> */
[----:B------:R-:W-:Y:S01]  /*b7a0*/  FFMA.FTZ R11, R2, R0, -8 ;  /* 0xc1000000020b7423 */ /* 0x000fe20000010000 */
[----:B------:R-:W-:-:S01]  /*b7b0*/  FADD.FTZ R7, -R0, R7 ;  /* 0x0000000700077221 */ /* 0x000fc20000010100 */
[----:B------:R-:W-:Y:S02]  /*b7c0*/  FADD.FTZ R15, -R9, R6 ;  /* 0x00000006090f7221 */ /* 0x000fe40000010100 */
[----:B------:R-:W-:-:S01]  /*b7d0*/  FFMA.FTZ R20, R2, R168, -R11 ;  /* 0x000000a802147223 */ /* 0x000fc2000001080b */
[C-C-:B------:R-:W-:Y:S01]  /*b7e0*/  FFMA.FTZ R168, R2.reuse, R172, -R11.reuse ;  /* 0x000000ac02a87223 */ /* 0x140fe2000001080b */
[----:B------:R-:W-:-:S01]  /*b7f0*/  FFMA.FTZ R13, R2, R185, -R11 ;  /* 0x000000b9020d7223 */ /* 0x000fc2000001080b */
[C---:B------:R-:W-:Y:S01]  /*b800*/  FMUL.FTZ R6, R2.reuse, R15 ;  /* 0x0000000f02067220 */ /* 0x040fe20000410000 */
        /* <DEDUP_REMOVED lines=16> */
[----:B------:R-:W-:-:S02]  /*b910*/  WARPGROUP.DEPBAR.LE gsb0, 0x0 ;  /* 0x00008000000079c5 */ /* 0x000fc40000010000 */
[----:B------:R-:W-:Y:S01]  /*b920*/  WARPGROUP.ARRIVE ;  /* 0x00000000000079c5 */ /* 0x000fe20000000000 */
[----:B------:R-:W-:-:S01]  /*b930*/  FFMA.FTZ R157, R2, R157, -R11 ;  /* 0x0000009d029d7223 */ /* 0x000fc2000001080b */
[C-C-:B------:R-:W-:Y:S01]  /*b940*/  FFMA.FTZ R160, R2.reuse, R160, -R11.reuse ;  /* 0x000000a002a07223 */ /* 0x140fe2000001080b */
[----:B------:R-:W-:-:S01]  /*b950*/  FFMA.FTZ R161, R2, R161, -R11 ;  /* 0x000000a102a17223 */ /* 0x000fc2000001080b */
[C-C-:B------:R-:W-:Y:S01]  /*b960*/  FFMA.FTZ R164, R2.reuse, R164, -R11.reuse ;  /* 0x000000a402a47223 */ /* 0x140fe2000001080b */
[----:B------:R-:W-:-:S01]  /*b970*/  FFMA.FTZ R165, R2, R165, -R11 ;  /* 0x000000a502a57223 */ /* 0x000fc2000001080b */
[----:B------:R-:W-:Y:S01]  /*b980*/  QGMMA.64x128x32.F32.E4M3.E4M3 R24, R216, gdesc[UR8], R24, gsb0 ;  /* 0x01e00008d8187df3 */ /* 0x000fe20008000818 */
[----:B------:R-:W-:Y:S01]  /*b990*/  UIADD3 UR10, UR6, 0x300, URZ ;  /* 0x00000300060a7890 */ /* 0x000fe2000fffe03f */
[C-C-:B------:R-:W-:Y:S01]  /*b9a0*/  FFMA.FTZ R136, R2.reuse, R136, -R11.reuse ;  /* 0x0000008802887223 */ /* 0x140fe2000001080b */
[----:B------:R-:W-:Y:S01]  /*b9b0*/  UMOV UR11, 0xc0000010 ;  /* 0xc0000010000b7882 */ /* 0x000fe20000000000 */
        /* <DEDUP_REMOVED lines=30> */
[C---:B------:R-:W-:Y:S01]  /*bba0*/  FFMA.FTZ R11, R2.reuse, R101, -R11 ;  /* 0x00000065020b7223 */ /* 0x040fe2000001080b */
[----:B------:R-:W-:-:S01]  /*bbb0*/  FFMA.FTZ R101, R2, R9, -8 ;  /* 0xc100000002657423 */ /* 0x000fc20000010009 */
[C---:B------:R-:W-:Y:S01]  /*bbc0*/  FMUL.FTZ R7, R2.reuse, R7 ;  /* 0x0000000702077220 */ /* 0x040fe20000410000 */
[----:B------:R-:W-:Y:S01]  /*bbd0*/  MUFU.EX2 R8, R8 ;  /* 0x0000000800087308 */ /* 0x000fe20000000800 */
[----:B------:R-:W-:Y:S01]  /*bbe0*/  IADD3 R192, -R227, 0xb, RZ ;  /* 0x0000000be3c07810 */ /* 0x000fe20007ffe1ff */
        /* <DEDUP_REMOVED lines=63> */
[----:B--2---:R-:W-:-:S01]  /*bfe0*/  FADD.FTZ R4, R10, R195 ;  /* 0x000000c30a047221 */ /* 0x004fc20000010000 */
[C-C-:B------:R-:W-:Y:S01]  /*bff0*/  FFMA.FTZ R95, R2.reuse, R95, -R101.reuse ;  /* 0x0000005f025f7223 */ /* 0x140fe20000010865 */
[----:B------:R-:W-:-:S01]  /*c000*/  FFMA.FTZ R98, R2, R98, -R101 ;  /* 0x0000006202627223 */ /* 0x000fc20000010865 */
[C-C-:B------:R-:W-:Y:S01]  /*c010*/  FFMA.FTZ R99, R2.reuse, R99, -R101.reuse ;  /* 0x0000006302637223 */ /* 0x140fe20000010865 */
[----:B------:R-:W-:-:S01]  /*c020*/  FFMA.FTZ R102, R2, R102, -R101 ;  /* 0x0000006602667223 */ /* 0x000fc20000010865 */
[----:B------:R-:W-:-:S02]  /*c030*/  FFMA.FTZ R101, R2, R103, -R101 ;  /* 0x0000006702657223 */ /* 0x000fc40000010865 */
        /* <DEDUP_REMOVED lines=9> */
[----:B------:R-:W-:Y:S02]  /*c0d0*/  WARPGROUP.DEPBAR.LE gsb0, 0x0 ;  /* 0x00008000000079c5 */ /* 0x000fe40000010000 */
[----:B------:R-:W-:Y:S01]  /*c0e0*/  WARPGROUP.ARRIVE ;  /* 0x00000000000079c5 */ /* 0x000fe20000000000 */
[----:B---3--:R-:W-:-:S04]  /*c0f0*/  FADD.FTZ R190, R186, R195 ;  /* 0x000000c3babe7221 */ /* 0x008fc80000010000 */
[----:B------:R-:W3:Y:S01]  /*c100*/  MUFU.EX2 R14, R14 ;  /* 0x0000000e000e7308 */ /* 0x000ee20000000800 */
[----:B------:R-:W-:Y:S01]  /*c110*/  QGMMA.64x128x32.F32.E4M3.E4M3 R24, R212, gdesc[UR8], R24, gsb0 ;  /* 0x01e00008d4187df3 */ /* 0x000fe20008000818 */
[----:B------:R-:W-:Y:S01]  /*c120*/  UIADD3 UR10, UR6, 0x400, URZ ;  /* 0x00000400060a7890 */ /* 0x000fe2000fffe03f */
[----:B--2---:R-:W-:Y:S01]  /*c130*/  FADD.FTZ R3, R21, R4 ;  /* 0x0000000415037221 */ /* 0x004fe20000010000 */
        /* <DEDUP_REMOVED lines=41> */
[----:B-1----:R-:W-:Y:S01]  /*c3d0*/  FADD.FTZ R190, R182, R195 ;  /* 0x000000c3b6be7221 */ /* 0x002fe20000010000 */
[----:B------:R-:W-:-:S03]  /*c3e0*/  UMOV UR11, 0xc0000010 ;  /* 0xc0000010000b7882 */ /* 0x000fc60000000000 */
[----:B------:R-:W1:Y:S01]  /*c3f0*/  MUFU.EX2 R183, R183 ;  /* 0x000000b700b77308 */ /* 0x000e620000000800 */
[----:B------:R-:W-:-:S07]  /*c400*/  UIADD3 UR6, UR6, 0x600, URZ ;  /* 0x0000060006067890 */ /* 0x000fce000fffe03f */
        /* <DEDUP_REMOVED lines=34> */
[----:B------:R-:W-:Y:S02]  /*c630*/  WARPGROUP.DEPBAR.LE gsb0, 0x0 ;  /* 0x00008000000079c5 */ /* 0x000fe40000010000 */
[----:B------:R-:W-:-:S04]  /*c640*/  WARPGROUP.ARRIVE ;  /* 0x00000000000079c5 */ /* 0x000fc80000000000 */
[----:B------:R-:W1:Y:S01]  /*c650*/  MUFU.EX2 R138, R138 ;  /* 0x0000008a008a7308 */ /* 0x000e620000000800 */
[----:B--2---:R-:W-:-:S01]  /*c660*/  FADD.FTZ R195, R167, R190 ;  /* 0x000000bea7c37221 */ /* 0x004fc20000010000 */
[----:B------:R-:W-:Y:S06]  /*c670*/  QGMMA.64x128x32.F32.E4M3.E4M3 R24, R204, gdesc[UR8], R24, gsb0 ;  /* 0x01e00008cc187df3 */ /* 0x000fec0008000818 */
        /* <DEDUP_REMOVED lines=38> */
[----:B------:R-:W-:Y:S01]  /*c8e0*/  QGMMA.64x128x32.F32.E4M3.E4M3 R24, R200, gdesc[UR4], R24, gsb0 ;  /* 0x01e00004c8187df3 */ /* 0x000fe20008000818 */
[----:B---3--:R-:W-:-:S05]  /*c8f0*/  FADD.FTZ R3, R121, R4 ;  /* 0x0000000479037221 */ /* 0x008fca0000010000 */
[----:B------:R-:W2:Y:S08]  /*c900*/  MUFU.EX2 R124, R124 ;  /* 0x0000007c007c7308 */ /* 0x000eb00000000800 */
        /* <DEDUP_REMOVED lines=34> */
[----:B------:R-:W-:-:S06]  /*cb30*/  WARPGROUP.DEPBAR.LE gsb0, 0x0 ;  /* 0x00008000000079c5 */ /* 0x000fcc0000010000 */
        /* <DEDUP_REMOVED lines=18> */
[----:B------:R-:W-:-:S05]  /*cc60*/  IMAD.U32 R3, RZ, RZ, UR48 ;  /* 0x00000030ff037e24 */ /* 0x000fca000f8e00ff */
[----:B------:R-:W-:Y:S01]  /*cc70*/  @!P0 LEA R3, R3, UR37, 0x3 ;  /* 0x0000002503038c11 */ /* 0x000fe2000f8e18ff */
[----:B------:R-:W2:Y:S01]  /*cc80*/  MUFU.EX2 R119, R119 ;  /* 0x0000007700777308 */ /* 0x000ea20000000800 */
[----:B---3--:R-:W-:-:S03]  /*cc90*/  FADD.FTZ R190, R118, R195 ;  /* 0x000000c376be7221 */ /* 0x008fc60000010000 */
[----:B------:R-:W-:-:S04]  /*cca0*/  @!P0 VIADD R3, R3, 0x2e840 ;  /* 0x0002e84003038836 */ /* 0x000fc80000000000 */
[----:B------:R-:W3:Y:S01]  /*ccb0*/  MUFU.EX2 R88, R88 ;  /* 0x0000005800587308 */ /* 0x000ee20000000800 */
[----:B-1----:R-:W-:-:S01]  /*ccc0*/  FADD.FTZ R195, R117, R4 ;  /* 0x0000000475c37221 */ /* 0x002fc20000010000 */
[----:B------:R-:W-:Y:S01]  /*ccd0*/  @!P0 PRMT R3, RZ, 0x654, R3 ;  /* 0x00000654ff038816 */ /* 0x000fe20000000003 */
[----:B------:R1:W-:Y:S06]  /*cce0*/  BAR.ARV R192, 0x100 ;  /* 0x000400c00000751d */ /* 0x0003ec0000002000 */
[----:B------:R-:W4:Y:S01]  /*ccf0*/  MUFU.EX2 R90, R90 ;  /* 0x0000005a005a7308 */ /* 0x000f220000000800 */
[----:B--2---:R-:W-:-:S01]  /*cd00*/  FADD.FTZ R197, R119, R190 ;  /* 0x000000be77c57221 */ /* 0x004fc20000010000 */
[----:B------:R2:W-:Y:S06]  /*cd10*/  @!P0 SYNCS.ARRIVE.TRANS64.RED.A1T0 RZ, [R3+URZ], RZ ;  /* 0x000000ff03ff89a7 */ /* 0x0005ec000810043f */
[----:B------:R-:W5:Y:S01]  /*cd20*/  MUFU.EX2 R89, R89 ;  /* 0x0000005900597308 */ /* 0x000f620000000800 */
[----:B---3--:R-:W-:-:S07]  /*cd30*/  FADD.FTZ R4, R88, R195 ;  /* 0x000000c358047221 */ /* 0x008fce0000010000 */
[----:B------:R-:W3:Y:S01]  /*cd40*/  MUFU.EX2 R91, R91 ;  /* 0x0000005b005b7308 */ /* 0x000ee20000000800 */
[----:B----4-:R-:W-:-:S07]  /*cd50*/  FADD.FTZ R190, R90, R197 ;  /* 0x000000c55abe7221 */ /* 0x010fce0000010000 */
[----:B------:R-:W4:Y:S01]  /*cd60*/  MUFU.EX2 R92, R92 ;  /* 0x0000005c005c7308 */ /* 0x000f220000000800 */
[----:B-----5:R-:W-:-:S07]  /*cd70*/  FADD.FTZ R195, R89, R4 ;  /* 0x0000000459c37221 */ /* 0x020fce0000010000 */
[----:B------:R-:W5:Y:S01]  /*cd80*/  MUFU.EX2 R94, R94 ;  /* 0x0000005e005e7308 */ /* 0x000f620000000800 */
[----:B---3--:R-:W-:-:S07]  /*cd90*/  FADD.FTZ R197, R91, R190 ;  /* 0x000000be5bc57221 */ /* 0x008fce0000010000 */
[----:B------:R-:W2:Y:S01]  /*cda0*/  MUFU.EX2 R93, R93 ;  /* 0x0000005d005d7308 */ /* 0x000ea20000000800 */
[----:B----4-:R-:W-:-:S07]  /*cdb0*/  FADD.FTZ R4, R92, R195 ;  /* 0x000000c35c047221 */ /* 0x010fce0000010000 */
[----:B------:R-:W3:Y:S01]  /*cdc0*/  MUFU.EX2 R95, R95 ;  /* 0x0000005f005f7308 */ /* 0x000ee20000000800 */
[----:B-----5:R-:W-:-:S07]  /*cdd0*/  FADD.FTZ R190, R94, R197 ;  /* 0x000000c55ebe7221 */ /* 0x020fce0000010000 */
        /* <DEDUP_REMOVED lines=15> */
[----:B---3--:R-:W-:-:S01]  /*ced0*/  FADD.FTZ R190, R102, R103 ;  /* 0x0000006766be7221 */ /* 0x008fc20000010000 */
[----:B----4-:R-:W-:-:S03]  /*cee0*/  FADD.FTZ R4, R11, R4 ;  /* 0x000000040b047221 */ /* 0x010fc60000010000 */
[----:B--2---:R-:W-:Y:S01]  /*cef0*/  FADD.FTZ R3, R101, R190 ;  /* 0x000000be65037221 */ /* 0x004fe20000010000 */
[----:B-1----:R-:W-:Y:S06]  /*cf00*/  @!P1 BRA `(.L_x_1733) ;  /* 0x0000000000049947 */ /* 0x002fec0003800000 */
[----:B------:R-:W-:Y:S01]  /*cf10*/  BPT.TRAP 0x1 ;  /* 0x000000040000795c */ /* 0x000fe20000300000 */
.L_x_1733:
        /* <DEDUP_REMOVED lines=130> */
[----:B------:R-:W-:Y:S01]  /*d740*/  F2FP.SATFINITE.E4M3.F32.PACK_AB_MERGE_C R203, R99, R98, R101 ;  /* 0x0000006263cb723e */ /* 0x000fe20004807065 */
[----:B------:R-:W-:Y:S06]  /*d750*/  @P2 BRA `(.L_x_1734) ;  /* 0xffffffc800a02947 */ /* 0x000fec000383ffff */
.L_x_1724:
[----:B------:R-:W-:Y:S06]  /*d760*/  BAR.ARV 0x8, 0x120 ;  /* 0x0204800000007b1d */ /* 0x000fec0000002000 */
[----:B------:R-:W-:Y:S05]  /*d770*/  @!P1 BRA `(.L_x_1735) ;  /* 0x0000000000049947 */ /* 0x000fea0003800000 */
[----:B------:R-:W-:Y:S01]  /*d780*/  BPT.TRAP 0x1 ;  /* 0x000000040000795c */ /* 0x000fe20000300000 */
.L_x_1735:
[----:B------:R-:W-:Y:S01]  /*d790*/  ULEA UR5, UR48, UR37, 0x3 ;  /* 0x0000002530057291 */ /* 0x000fe2000f8e183f */
[----:B------:R-:W-:-:S08]  /*d7a0*/  SHF.L.U32 R5, R16, 0x1f, RZ ;  /* 0x0000001f10057819 */ /* 0x000fd000000006ff */
[----:B------:R1:W2:Y:S01]  /*d7b0*/  SYNCS.PHASECHK.TRANS64.TRYWAIT P0, [UR5+0x2e850], R5 ;  /* 0x02e85005ff0075a7 */ /* 0x0002a20008000145 */
[----:B------:R-:W-:Y:S05]  /*d7c0*/  @!P1 BRA `(.L_x_1736) ;  /* 0x0000000000049947 */ /* 0x000fea0003800000 */
[----:B------:R-:W-:Y:S01]  /*d7d0*/  BPT.TRAP 0x1 ;  /* 0x000000040000795c */ /* 0x000fe20000300000 */
.L_x_1736:
[----:B--2---:R-:W-:Y:S05]  /*d7e0*/  @P0 BRA `(.L_x_1737) ;  /* 0x0000000000080947 */ /* 0x004fea0003800000 */
[----:B------:R-:W2:Y:S02]  /*d7f0*/  SYNCS.PHASECHK.TRANS64.TRYWAIT P0, [UR5+0x2e850], R5 ;  /* 0x02e85005ff0075a7 */ /* 0x000ea40008000145 */
[----:B--2---:R-:W-:Y:S05]  /*d800*/  @!P0 BRA `(.L_x_1738) ;  /* 0x0000005c000c8947 */ /* 0x004fea0003800000 */
.L_x_1737:
[----:B------:R-:W-:Y:S01]  /*d810*/  UIADD3 UR37, UR37, 0x400, URZ ;  /* 0x0000040025257890 */ /* 0x000fe2000fffe03f */
[----:B------:R-:W-:Y:S01]  /*d820*/  WARPGROUP.ARRIVE ;  /* 0x00000000000079c5 */ /* 0x000fe20000000000 */
[----:B------:R-:W-:Y:S01]  /*d830*/  UMOV UR7, 0xc0000010 ;  /* 0xc000001000077882 */ /* 0x000fe20000000000 */
[----:B------:R-:W3:Y:S01]  /*d840*/  LDC.64 R12, c[0x0][0x9a0] ;  /* 0x00026800ff0c7b82 */ /* 0x000ee20000000a00 */
[----:B------:R-:W-:Y:S01]  /*d850*/  USHF.R.U32.HI UR37, URZ, 0x4, UR37 ;  /* 0x000000043f257899 */ /* 0x000fe20008011625 */
[----:B-12---:R-:W-:-:S03]  /*d860*/  IMAD.U32 R5, RZ, RZ, UR44 ;  /* 0x0000002cff057e24 */ /* 0x006fc6000f8e00ff */
        /* <DEDUP_REMOVED lines=13> */
[----:B------:R-:W-:-:S03]  /*d940*/  @P0 SHF.R.S32.HI R5, RZ, 0x1f, R232 ;  /* 0x0000001fff050819 */ /* 0x000fc600000114e8 */
[----:B------:R-:W-:Y:S02]  /*d950*/  @P0 IMAD R11, R11, UR44, R6 ;  /* 0x0000002c0b0b0c24 */ /* 0x000fe4000f8e0206 */
[----:B------:R-:W-:-:S04]  /*d960*/  @P0 IMAD.WIDE.U32 R6, R10, UR44, RZ ;  /* 0x0000002c0a060c25 */ /* 0x000fc8000f8e00ff */
[-C--:B--2---:R-:W-:Y:S02]  /*d970*/  @P0 IMAD R5, R5, R14.reuse, RZ ;  /* 0x0000000e05050224 */ /* 0x084fe400078e02ff */
[----:B------:R-:W-:Y:S02]  /*d980*/  @P0 IMAD.IADD R7, R7, 0x1, R11 ;  /* 0x0000000107070824 */ /* 0x000fe400078e020b */
[C---:B------:R-:W-:Y:S02]  /*d990*/  @P0 IMAD R5, R232.reuse, R15, R5 ;  /* 0x0000000fe8050224 */ /* 0x040fe400078e0205 */
[----:B------:R-:W-:-:S04]  /*d9a0*/  @P0 IMAD.WIDE.U32 R6, R232, R14, R6 ;  /* 0x0000000ee8060225 */ /* 0x000fc800078e0006 */
[----:B------:R-:W-:Y:S01]  /*d9b0*/  @P0 IMAD.IADD R5, R7, 0x1, R5 ;  /* 0x0000000107050824 */ /* 0x000fe200078e0205 */
[----:B------:R-:W-:-:S04]  /*d9c0*/  @P0 LEA R10, P2, R6, R12, 0x2 ;  /* 0x0000000c060a0211 */ /* 0x000fc800078410ff */
[----:B------:R-:W-:Y:S01]  /*d9d0*/  @P0 LEA.HI.X R11, R6, R13, R5, 0x2, P2 ;  /* 0x0000000d060b0211 */ /* 0x000fe200010f1405 */
[----:B------:R-:W-:-:S06]  /*d9e0*/  IMAD.MOV.U32 R5, RZ, RZ, 0x3f800000 ;  /* 0x3f800000ff057424 */ /* 0x000fcc00078e00ff */
        /* <DEDUP_REMOVED lines=33> */
[----:B---3--:R-:W-:-:S01]  /*dc00*/  FADD.FTZ R12, R7, R6 ;  /* 0x00000006070c7221 */ /* 0x008fc20000010000 */
[----:B-1----:R-:W-:-:S04]  /*dc10*/  FADD.FTZ R13, R8, R11 ;  /* 0x0000000b080d7221 */ /* 0x002fc80000010000 */
[C---:B------:R-:W-:Y:S01]  /*dc20*/  FSETP.NE.FTZ.AND P0, PT, R12.reuse, RZ, PT ;  /* 0x000000ff0c00720b */ /* 0x040fe20003f15000 */
[----:B------:R-:W-:Y:S01]  /*dc30*/  FMUL.FTZ R14, R12, 0.00390625 ;  /* 0x3b8000000c0e7820 */ /* 0x000fe20000410000 */
[----:B------:R-:W-:Y:S01]  /*dc40*/  FMUL.FTZ R11, R13, 0.00390625 ;  /* 0x3b8000000d0b7820 */ /* 0x000fe20000410000 */
[----:B------:R-:W-:-:S03]  /*dc50*/  IMAD.MOV.U32 R6, RZ, RZ, RZ ;  /* 0x000000ffff067224 */ /* 0x000fc600078e00ff */
        /* <DEDUP_REMOVED lines=24> */
.L_x_1739:
        /* <DEDUP_REMOVED lines=74> */
.L_x_1706:
[----:B------:R-:W1:Y:S08]  /*e280*/  S2UR UR36, SR_CgaCtaId ;  /* 0x00000000002479c3 */ /* 0x000e700000008800 */
[----:B------:R-:W-:Y:S06]  /*e290*/  BAR.SYNC.DEFER_BLOCKING 0x5, 0x180 ;  /* 0x0146000000007b1d */ /* 0x000fec0000010000 */
[----:B------:R-:W-:-:S02]  /*e2a0*/  UMOV UR37, 0x400 ;  /* 0x0000040000257882 */ /* 0x000fc40000000000 */
[----:B-1----:R-:W-:-:S09]  /*e2b0*/  ULEA UR37, UR36, UR37, 0x18 ;  /* 0x0000002524257291 */ /* 0x002fd2000f8ec03f */
[----:B------:R-:W1:Y:S02]  /*e2c0*/  LDS R0, [UR37+0x2e8d0] ;  /* 0x02e8d025ff007984 */ /* 0x000e640008000800 */
[----:B-1----:R-:W-:Y:S01]  /*e2d0*/  R2UR UR4, R0 ;  /* 0x00000000000472ca */ /* 0x002fe200000e0000 */
[----:B------:R-:W-:Y:S06]  /*e2e0*/  BAR.ARV 0x4, 0x180 ;  /* 0x0106000000007b1d */ /* 0x000fec0000002000 */
[----:B------:R-:W-:Y:S08]  /*e2f0*/  @P0 BRA `(.L_x_1740) ;  /* 0x0000000c00e80947 */ /* 0x000ff00003800000 */
[----:B------:R-:W1:Y:S01]  /*e300*/  S2R R2, SR_TID.X ;  /* 0x0000000000027919 */ /* 0x000e620000002100 */
[----:B------:R-:W-:Y:S01]  /*e310*/  ULDC.64 UR6, c[0x4][0x38] ;  /* 0x01000e0000067ab9 */ /* 0x000fe20000000a00 */
[----:B------:R-:W-:Y:S01]  /*e320*/  F2FP.BF16.F32.PACK_AB R25, R25, R28 ;  /* 0x0000001c1919723e */ /* 0x000fe200000010ff */
[----:B------:R-:W-:Y:S01]  /*e330*/  ULDC UR10, c[0x0][0xa88] ;  /* 0x0002a200000a7ab9 */ /* 0x000fe20000000800 */
        /* <DEDUP_REMOVED lines=10> */
[----:B------:R-:W-:Y:S02]  /*e3e0*/  LOP3.LUT P1, RZ, R234, 0x3, RZ, 0xc0, !PT ;  /* 0x00000003eaff7812 */ /* 0x000fe4000782c0ff */
[----:B------:R-:W-:Y:S02]  /*e3f0*/  F2FP.BF16.F32.PACK_AB R69, R68, R69 ;  /* 0x000000454445723e */ /* 0x000fe400000010ff */
[----:B------:R-:W-:Y:S02]  /*e400*/  F2FP.BF16.F32.PACK_AB R95, R95, R96 ;  /* 0x000000605f5f723e */ /* 0x000fe400000010ff */
[----:B------:R-:W-:Y:S02]  /*e410*/  F2FP.BF16.F32.PACK_AB R94, R93, R94 ;  /* 0x0000005e5d5e723e */ /* 0x000fe400000010ff */
[----:B------:R-:W-:Y:S01]  /*e420*/  F2FP.BF16.F32.PACK_AB R30, R27, R30 ;  /* 0x0000001e1b1e723e */ /* 0x000fe200000010ff */
[----:B-1----:R-:W-:Y:S01]  /*e430*/  IMAD.SHL.U32 R0, R2, 0x4, RZ ;  /* 0x0000000402007824 */ /* 0x002fe200078e00ff */
        /* <DEDUP_REMOVED lines=16> */
[----:B------:R-:W-:Y:S01]  /*e540*/  F2FP.BF16.F32.PACK_AB R9, R9, R12 ;  /* 0x0000000c0909723e */ /* 0x000fe200000010ff */
[----:B------:R-:W-:Y:S01]  /*e550*/  USHF.R.S32.HI UR5, URZ, 0x1f, UR43 ;  /* 0x0000001f3f057899 */ /* 0x000fe2000801142b */
[----:B------:R-:W-:Y:S01]  /*e560*/  LOP3.LUT R0, R0, 0xc, RZ, 0xc0, !PT ;  /* 0x0000000c00007812 */ /* 0x000fe200078ec0ff */
[----:B------:R-:W1:Y:S01]  /*e570*/  LDC.64 R84, c[0x0][0xb78] ;  /* 0x0002de00ff547b82 */ /* 0x000e620000000a00 */
[----:B------:R-:W-:-:S07]  /*e580*/  ULDC.64 UR8, c[0x0][0xb70] ;  /* 0x0002dc0000087ab9 */ /* 0x000fce0000000a00 */
[----:B------:R-:W-:Y:S01]  /*e590*/  BAR.SYNC.DEFER_BLOCKING 0x1, 0x100 ;  /* 0x0044000000007b1d */ /* 0x000fe20000010000 */
[----:B------:R-:W-:-:S05]  /*e5a0*/  IADD3 R6, P0, R0, UR6, RZ ;  /* 0x0000000600067c10 */ /* 0x000fca000ff1e0ff */
[----:B------:R-:W-:-:S05]  /*e5b0*/  IMAD.X R7, RZ, RZ, UR7, P0 ;  /* 0x00000007ff077e24 */ /* 0x000fca00080e06ff */
[----:B------:R2:W3:Y:S01]  /*e5c0*/  LDG.E.CONSTANT R0, desc[UR46][R6.64] ;  /* 0x0000002e06007981 */ /* 0x0004e2000c1e9900 */
[----:B------:R-:W-:Y:S01]  /*e5d0*/  LOP3.LUT P0, R2, R2, 0x3, RZ, 0xc0, !PT ;  /* 0x0000000302027812 */ /* 0x000fe2000780c0ff */
[----:B------:R-:W-:Y:S01]  /*e5e0*/  VIADD R87, R229, UR42 ;  /* 0x0000002ae5577c36 */ /* 0x000fe20008000000 */
[----:B------:R-:W-:Y:S01]  /*e5f0*/  IADD3 R15, P3, R18, 0x60, RZ ;  /* 0x00000060120f7810 */ /* 0x000fe20007f7e0ff */
[----:B------:R-:W-:Y:S01]  /*e600*/  UIMAD UR5, UR5, UR8, URZ ;  /* 0x00000008050572a4 */ /* 0x000fe2000f8e023f */
[----:B------:R-:W-:Y:S01]  /*e610*/  ISETP.EQ.OR P0, PT, R2, 0x3, !P0 ;  /* 0x000000030200780c */ /* 0x000fe20004702670 */
[----:B------:R-:W-:Y:S01]  /*e620*/  VIADD R2, R87, 0x8 ;  /* 0x0000000857027836 */ /* 0x000fe20000000000 */
[----:B------:R-:W-:Y:S01]  /*e630*/  LOP3.LUT R14, R15, 0x380, RZ, 0xc0, !PT ;  /* 0x000003800f0e7812 */ /* 0x000fe200078ec0ff */
[----:B------:R-:W-:Y:S01]  /*e640*/  UIMAD.WIDE.U32 UR6, UR43, UR8, URZ ;  /* 0x000000082b0672a5 */ /* 0x000fe2000f8e003f */
[----:B------:R-:W-:Y:S01]  /*e650*/  SEL R51, R25, R24, P0 ;  /* 0x0000001819337207 */ /* 0x000fe20000000000 */
[----:B------:R-:W-:Y:S01]  /*e660*/  UIMAD UR5, UR43, UR9, UR5 ;  /* 0x000000092b0572a4 */ /* 0x000fe2000f8e0205 */
[----:B------:R-:W-:-:S02]  /*e670*/  SEL R55, R24, R25, P0 ;  /* 0x0000001918377207 */ /* 0x000fc40000000000 */
[----:B------:R-:W-:Y:S01]  /*e680*/  IADD3 R25, P5, R18, 0x20, RZ ;  /* 0x0000002012197810 */ /* 0x000fe20007fbe0ff */
[----:B------:R-:W-:Y:S01]  /*e690*/  UIADD3 UR5, UR7, UR5, URZ ;  /* 0x0000000507057290 */ /* 0x000fe2000fffe03f */
[----:B------:R-:W-:Y:S02]  /*e6a0*/  SHF.R.U64 R14, R14, 0x3, RZ ;  /* 0x000000030e0e7819 */ /* 0x000fe400000012ff */
[----:B------:R-:W-:Y:S02]  /*e6b0*/  LOP3.LUT R24, R25, 0x380, RZ, 0xc0, !PT ;  /* 0x0000038019187812 */ /* 0x000fe400078ec0ff */
[----:B------:R-:W-:Y:S02]  /*e6c0*/  SEL R57, R11, R10, P0 ;  /* 0x0000000a0b397207 */ /* 0x000fe40000000000 */
[----:B------:R-:W-:Y:S02]  /*e6d0*/  SHF.R.U64 R24, R24, 0x3, RZ ;  /* 0x0000000318187819 */ /* 0x000fe400000012ff */
[----:B------:R-:W-:-:S02]  /*e6e0*/  SEL R59, R10, R11, P0 ;  /* 0x0000000b0a3b7207 */ /* 0x000fc40000000000 */
[----:B------:R-:W-:Y:S01]  /*e6f0*/  LOP3.LUT R24, R24, R25, RZ, 0x3c, !PT ;  /* 0x0000001918187212 */ /* 0x000fe200078e3cff */
[--C-:B------:R-:W-:Y:S01]  /*e700*/  IMAD.X R25, RZ, RZ, R19.reuse, P5 ;  /* 0x000000ffff197224 */ /* 0x100fe200028e0613 */
[----:B------:R-:W-:Y:S01]  /*e710*/  LOP3.LUT R14, R14, R15, RZ, 0x3c, !PT ;  /* 0x0000000f0e0e7212 */ /* 0x000fe200078e3cff */
[----:B------:R-:W-:Y:S01]  /*e720*/  IMAD.X R15, RZ, RZ, R19, P3 ;  /* 0x000000ffff0f7224 */ /* 0x000fe200018e0613 */
[C---:B------:R-:W-:Y:S02]  /*e730*/  IADD3 R11, P5, R18.reuse, 0x4020, RZ ;  /* 0x00004020120b7810 */ /* 0x040fe40007fbe0ff */
[----:B--2---:R-:W-:Y:S02]  /*e740*/  IADD3 R7, P3, R18, 0x4060, RZ ;  /* 0x0000406012077810 */ /* 0x004fe40007f7e0ff */
[----:B------:R-:W-:Y:S02]  /*e750*/  LOP3.LUT R10, R11, 0x380, RZ, 0xc0, !PT ;  /* 0x000003800b0a7812 */ /* 0x000fe400078ec0ff */
[----:B------:R-:W-:-:S02]  /*e760*/  LOP3.LUT R6, R7, 0x380, RZ, 0xc0, !PT ;  /* 0x0000038007067812 */ /* 0x000fc400078ec0ff */
[----:B------:R-:W-:Y:S02]  /*e770*/  SHF.R.U64 R10, R10, 0x3, RZ ;  /* 0x000000030a0a7819 */ /* 0x000fe400000012ff */
[----:B------:R-:W-:Y:S02]  /*e780*/  SEL R77, R21, R20, P0 ;  /* 0x00000014154d7207 */ /* 0x000fe40000000000 */
[----:B------:R-:W-:Y:S02]  /*e790*/  SEL R79, R20, R21, P0 ;  /* 0x00000015144f7207 */ /* 0x000fe40000000000 */
[----:B------:R-:W-:Y:S02]  /*e7a0*/  SHF.R.U64 R6, R6, 0x3, RZ ;  /* 0x0000000306067819 */ /* 0x000fe400000012ff */
[C---:B------:R-:W-:Y:S02]  /*e7b0*/  IADD3 R21, P6, R18.reuse, 0x40, RZ ;  /* 0x0000004012157810 */ /* 0x040fe40007fde0ff */
[----:B------:R-:W-:-:S02]  /*e7c0*/  LOP3.LUT R27, R18, 0x380, RZ, 0xc0, !PT ;  /* 0x00000380121b7812 */ /* 0x000fc400078ec0ff */
[----:B------:R-:W-:Y:S01]  /*e7d0*/  LOP3.LUT R10, R10, R11, RZ, 0x3c, !PT ;  /* 0x0000000b0a0a7212 */ /* 0x000fe200078e3cff */
[--C-:B------:R-:W-:Y:S01]  /*e7e0*/  IMAD.X R11, RZ, RZ, R19.reuse, P5 ;  /* 0x000000ffff0b7224 */ /* 0x100fe200028e0613 */
[----:B------:R-:W-:Y:S02]  /*e7f0*/  SEL R5, R99, R98, P0 ;  /* 0x0000006263057207 */ /* 0x000fe40000000000 */
[----:B------:R-:W-:Y:S02]  /*e800*/  ISETP.GE.OR P2, PT, R2, UR10, P1 ;  /* 0x0000000a02007c0c */ /* 0x000fe40008f46670 */
[----:B------:R-:W-:Y:S01]  /*e810*/  LOP3.LUT R6, R6, R7, RZ, 0x3c, !PT ;  /* 0x0000000706067212 */ /* 0x000fe200078e3cff */
[----:B------:R-:W-:Y:S01]  /*e820*/  IMAD.X R7, RZ, RZ, R19, P3 ;  /* 0x000000ffff077224 */ /* 0x000fe200018e0613 */
[----:B------:R-:W-:Y:S02]  /*e830*/  SEL R99, R98, R99, P0 ;  /* 0x0000006362637207 */ /* 0x000fe40000000000 */
[----:B------:R-:W-:-:S02]  /*e840*/  SEL R29, R95, R94, P0 ;  /* 0x0000005e5f1d7207 */ /* 0x000fc40000000000 */
[----:B------:R-:W-:Y:S02]  /*e850*/  SEL R63, R76, R69, P0 ;  /* 0x000000454c3f7207 */ /* 0x000fe40000000000 */
[----:B------:R-:W-:Y:S02]  /*e860*/  LOP3.LUT R20, R21, 0x380, RZ, 0xc0, !PT ;  /* 0x0000038015147812 */ /* 0x000fe400078ec0ff */
[----:B------:R-:W-:Y:S02]  /*e870*/  SEL R95, R94, R95, P0 ;  /* 0x0000005f5e5f7207 */ /* 0x000fe40000000000 */
[----:B------:R-:W-:Y:S02]  /*e880*/  SEL R69, R69, R76, P0 ;  /* 0x0000004c45457207 */ /* 0x000fe40000000000 */
[----:B------:R-:W-:Y:S02]  /*e890*/  SEL R65, R64, R61, P0 ;  /* 0x0000003d40417207 */ /* 0x000fe40000000000 */
[----:B------:R-:W-:-:S02]  /*e8a0*/  SHF.R.U64 R27, R27, 0x3, RZ ;  /* 0x000000031b1b7819 */ /* 0x000fc400000012ff */
[----:B------:R-:W-:Y:S02]  /*e8b0*/  SEL R61, R61, R64, P0 ;  /* 0x000000403d3d7207 */ /* 0x000fe40000000000 */
[----:B------:R-:W-:Y:S02]  /*e8c0*/  SHF.R.U64 R20, R20, 0x3, RZ ;  /* 0x0000000314147819 */ /* 0x000fe400000012ff */
[----:B------:R-:W-:Y:S02]  /*e8d0*/  MOV R58, R10 ;  /* 0x0000000a003a7202 */ /* 0x000fe40000000f00 */
[----:B------:R-:W-:Y:S02]  /*e8e0*/  SEL R35, R91, R90, P0 ;  /* 0x0000005a5b237207 */ /* 0x000fe40000000000 */
[----:B------:R-:W-:Y:S01]  /*e8f0*/  LOP3.LUT R26, R27, R18, RZ, 0x3c, !PT ;  /* 0x000000121b1a7212 */ /* 0x000fe200078e3cff */
[----:B------:R-:W-:Y:S01]  /*e900*/  IMAD.MOV.U32 R27, RZ, RZ, R19 ;  /* 0x000000ffff1b7224 */ /* 0x000fe200078e0013 */
[----:B------:R-:W-:-:S02]  /*e910*/  MOV R62, R14 ;  /* 0x0000000e003e7202 */ /* 0x000fc40000000f00 */
[----:B------:R-:W-:Y:S02]  /*e920*/  MOV R54, R6 ;  /* 0x0000000600367202 */ /* 0x000fe40000000f00 */
        /* <DEDUP_REMOVED lines=11> */
[----:B------:R-:W-:Y:S02]  /*e9e0*/  SEL R81, R9, R8, P0 ;  /* 0x0000000809517207 */ /* 0x000fe40000000000 */
[----:B------:R-:W-:Y:S01]  /*e9f0*/  LOP3.LUT R20, R20, R21, RZ, 0x3c, !PT ;  /* 0x0000001514147212 */ /* 0x000fe200078e3cff */
[----:B------:R-:W-:Y:S01]  /*ea00*/  IMAD.X R21, RZ, RZ, R19, P6 ;  /* 0x000000ffff157224 */ /* 0x000fe200030e0613 */
[----:B------:R-:W-:Y:S02]  /*ea10*/  SEL R41, R40, R41, P0 ;  /* 0x0000002928297207 */ /* 0x000fe40000000000 */
[----:B------:R-:W-:Y:S02]  /*ea20*/  SEL R39, R38, R39, P0 ;  /* 0x0000002726277207 */ /* 0x000fe40000000000 */
[----:B------:R-:W-:Y:S02]  /*ea30*/  SEL R83, R8, R9, P0 ;  /* 0x0000000908537207 */ /* 0x000fe40000000000 */
[----:B------:R-:W-:-:S02]  /*ea40*/  SEL R33, R32, R33, P0 ;  /* 0x0000002120217207 */ /* 0x000fc40000000000 */
[----:B------:R-:W-:Y:S02]  /*ea50*/  SEL R31, R30, R31, P0 ;  /* 0x0000001f1e1f7207 */ /* 0x000fe40000000000 */
[C---:B------:R-:W-:Y:S02]  /*ea60*/  IADD3 R9, P6, R18.reuse, 0x4040, RZ ;  /* 0x0000404012097810 */ /* 0x040fe40007fde0ff */
[----:B------:R-:W-:Y:S02]  /*ea70*/  MOV R25, R24 ;  /* 0x0000001800197202 */ /* 0x000fe40000000f00 */
[----:B------:R-:W-:Y:S02]  /*ea80*/  IADD3 R13, P4, R18, 0x4000, RZ ;  /* 0x00004000120d7810 */ /* 0x000fe40007f9e0ff */
[----:B------:R-:W-:Y:S02]  /*ea90*/  MOV R27, R26 ;  /* 0x0000001a001b7202 */ /* 0x000fe40000000f00 */
[----:B------:R-:W-:-:S02]  /*eaa0*/  LOP3.LUT R8, R9, 0x380, RZ, 0xc0, !PT ;  /* 0x0000038009087812 */ /* 0x000fc400078ec0ff */
[----:B------:R-:W-:Y:S02]  /*eab0*/  LOP3.LUT R12, R13, 0x380, RZ, 0xc0, !PT ;  /* 0x000003800d0c7812 */ /* 0x000fe400078ec0ff */
[----:B------:R-:W-:Y:S02]  /*eac0*/  SHF.R.U64 R8, R8, 0x3, RZ ;  /* 0x0000000308087819 */ /* 0x000fe400000012ff */
[----:B------:R-:W-:Y:S02]  /*ead0*/  SHF.R.U64 R12, R12, 0x3, RZ ;  /* 0x000000030c0c7819 */ /* 0x000fe400000012ff */
[----:B------:R-:W-:Y:S01]  /*eae0*/  LOP3.LUT R8, R8, R9, RZ, 0x3c, !PT ;  /* 0x0000000908087212 */ /* 0x000fe200078e3cff */
[--C-:B------:R-:W-:Y:S01]  /*eaf0*/  IMAD.X R9, RZ, RZ, R19.reuse, P6 ;  /* 0x000000ffff097224 */ /* 0x100fe200030e0613 */
[----:B------:R-:W-:Y:S01]  /*eb00*/  LOP3.LUT R12, R12, R13, RZ, 0x3c, !PT ;  /* 0x0000000d0c0c7212 */ /* 0x000fe200078e3cff */
[----:B------:R-:W-:Y:S01]  /*eb10*/  IMAD.X R13, RZ, RZ, R19, P4 ;  /* 0x000000ffff0d7224 */ /* 0x000fe200020e0613 */
[----:B------:R-:W-:Y:S01]  /*eb20*/  MOV R64, R20 ;  /* 0x0000001400407202 */ /* 0x000fe20000000f00 */
[----:B------:R-:W-:Y:S01]  /*eb30*/  IMAD.U32 R21, RZ, RZ, UR7 ;  /* 0x00000007ff157e24 */ /* 0x000fe2000f8e00ff */
[----:B------:R-:W-:Y:S01]  /*eb40*/  MOV R56, R8 ;  /* 0x0000000800387202 */ /* 0x000fe20000000f00 */
[----:B------:R-:W-:Y:S01]  /*eb50*/  IMAD.U32 R21, RZ, RZ, UR5 ;  /* 0x00000005ff157e24 */ /* 0x000fe2000f8e00ff */
[----:B------:R-:W-:Y:S01]  /*eb60*/  MOV R60, R12 ;  /* 0x0000000c003c7202 */ /* 0x000fe20000000f00 */
[----:B------:R-:W-:Y:S01]  /*eb70*/  USHF.R.S32.HI UR5, URZ, 0x1f, UR44 ;  /* 0x0000001f3f057899 */ /* 0x000fe2000801142c */
[----:B------:R-:W-:Y:S01]  /*eb80*/  IMAD.U32 R20, RZ, RZ, UR6 ;  /* 0x00000006ff147e24 */ /* 0x000fe2000f8e00ff */
[----:B------:R-:W-:Y:S01]  /*eb90*/  ISETP.GE.OR P1, PT, R87, UR10, P1 ;  /* 0x0000000a57007c0c */ /* 0x000fe20008f26670 */
[----:B------:R-:W-:Y:S01]  /*eba0*/  ULDC.64 UR6, c[0x0][0xb40] ;  /* 0x0002d00000067ab9 */ /* 0x000fe20000000a00 */
[----:B---3--:R-:W-:Y:S01]  /*ebb0*/  LOP3.LUT R2, R0, 0x2, RZ, 0x3c, !PT ;  /* 0x0000000200027812 */ /* 0x008fe200078e3cff */
        /* <DEDUP_REMOVED lines=11> */
[----:B------:R-:W-:-:S03]  /*ec70*/  SHF.R.S32.HI R5, RZ, 0x1f, R87 ;  /* 0x0000001fff057819 */ /* 0x000fc60000011457 */
[----:B------:R-:W2:Y:S01]  /*ec80*/  SHFL.IDX PT, R24, R91, R2, 0x1c1f ;  /* 0x001c1f025b187589 */ /* 0x000ea200000e0000 */
[----:B---3--:R-:W-:Y:S02]  /*ec90*/  SEL R12, R29, R14, P0 ;  /* 0x0000000e1d0c7207 */ /* 0x008fe40000000000 */
[----:B------:R-:W-:Y:S01]  /*eca0*/  SEL R14, R14, R29, P0 ;  /* 0x0000001d0e0e7207 */ /* 0x000fe20000000000 */
[----:B------:R-:W-:Y:S04]  /*ecb0*/  SHFL.IDX PT, R37, R37, R0, 0x1c1f ;  /* 0x001c1f0025257589 */ /* 0x000fe800000e0000 */
[----:B------:R-:W-:Y:S01]  /*ecc0*/  SHFL.IDX PT, R67, R67, R0, 0x1c1f ;  /* 0x001c1f0043437589 */ /* 0x000fe200000e0000 */
[----:B----4-:R-:W-:Y:S02]  /*ecd0*/  SEL R9, R63, R6, P0 ;  /* 0x000000063f097207 */ /* 0x010fe40000000000 */
[----:B------:R-:W-:Y:S01]  /*ece0*/  SEL R11, R6, R63, P0 ;  /* 0x0000003f060b7207 */ /* 0x000fe20000000000 */
[----:B------:R-:W3:Y:S01]  /*ecf0*/  SHFL.IDX PT, R26, R49, R2, 0x1c1f ;  /* 0x001c1f02311a7589 */ /* 0x000ee200000e0000 */
[----:B-1----:R-:W-:-:S03]  /*ed00*/  IMAD R6, R84, UR5, RZ ;  /* 0x0000000554067c24 */ /* 0x002fc6000f8e02ff */
[----:B------:R-:W1:Y:S01]  /*ed10*/  SHFL.IDX PT, R42, R53, R2, 0x1c1f ;  /* 0x001c1f02352a7589 */ /* 0x000e6200000e0000 */
[----:B-----5:R-:W-:Y:S02]  /*ed20*/  SEL R13, R65, R28, P0 ;  /* 0x0000001c410d7207 */ /* 0x020fe40000000000 */
[----:B------:R-:W-:Y:S01]  /*ed30*/  SEL R15, R28, R65, P0 ;  /* 0x000000411c0f7207 */ /* 0x000fe20000000000 */
[----:B------:R-:W-:Y:S04]  /*ed40*/  SHFL.IDX PT, R71, R71, R0, 0x1c1f ;  /* 0x001c1f0047477589 */ /* 0x000fe800000e0000 */
[----:B------:R-:W-:Y:S01]  /*ed50*/  SHFL.IDX PT, R44, R47, R2, 0x1c1f ;  /* 0x001c1f022f2c7589 */ /* 0x000fe200000e0000 */
[----:B--2---:R-:W-:Y:S02]  /*ed60*/  SEL R28, R35, R24, P0 ;  /* 0x00000018231c7207 */ /* 0x004fe40000000000 */
[----:B------:R-:W-:Y:S01]  /*ed70*/  SEL R30, R24, R35, P0 ;  /* 0x00000023181e7207 */ /* 0x000fe20000000000 */
[----:B------:R-:W-:Y:S04]  /*ed80*/  SHFL.IDX PT, R43, R43, R0, 0x1c1f ;  /* 0x001c1f002b2b7589 */ /* 0x000fe800000e0000 */
[----:B------:R-:W-:Y:S04]  /*ed90*/  SHFL.IDX PT, R45, R45, R0, 0x1c1f ;  /* 0x001c1f002d2d7589 */ /* 0x000fe800000e0000 */
[----:B------:R-:W-:Y:S01]  /*eda0*/  SHFL.IDX PT, R51, R51, R0, 0x1c1f ;  /* 0x001c1f0033337589 */ /* 0x000fe200000e0000 */
[----:B---3--:R-:W-:-:S02]  /*edb0*/  SEL R24, R37, R26, P0 ;  /* 0x0000001a25187207 */ /* 0x008fc40000000000 */
[----:B------:R-:W-:Y:S01]  /*edc0*/  SEL R26, R26, R37, P0 ;  /* 0x000000251a1a7207 */ /* 0x000fe20000000000 */
[----:B------:R-:W-:Y:S01]  /*edd0*/  SHFL.IDX PT, R57, R57, R0, 0x1c1f ;  /* 0x001c1f0039397589 */ /* 0x000fe200000e0000 */
[----:B-1----:R-:W-:-:S03]  /*ede0*/  SEL R29, R67, R42, P0 ;  /* 0x0000002a431d7207 */ /* 0x002fc60000000000 */
[----:B------:R-:W-:Y:S04]  /*edf0*/  SHFL.IDX PT, R73, R73, R0, 0x1c1f ;  /* 0x001c1f0049497589 */ /* 0x000fe800000e0000 */
[----:B------:R-:W-:Y:S04]  /*ee00*/  SHFL.IDX PT, R75, R75, R0, 0x1c1f ;  /* 0x001c1f004b4b7589 */ /* 0x000fe800000e0000 */
[----:B------:R-:W-:Y:S04]  /*ee10*/  SHFL.IDX PT, R77, R77, R0, 0x1c1f ;  /* 0x001c1f004d4d7589 */ /* 0x000fe800000e0000 */
[----:B------:R-:W-:Y:S04]  /*ee20*/  SHFL.IDX PT, R81, R81, R0, 0x1c1f ;  /* 0x001c1f0051517589 */ /* 0x000fe800000e0000 */
[----:B------:R1:W2:Y:S04]  /*ee30*/  SHFL.IDX PT, R32, R41, R2, 0x1c1f ;  /* 0x001c1f0229207589 */ /* 0x0002a800000e0000 */
[----:B------:R-:W3:Y:S04]  /*ee40*/  SHFL.IDX PT, R46, R39, R2, 0x1c1f ;  /* 0x001c1f02272e7589 */ /* 0x000ee800000e0000 */
[----:B------:R-:W-:Y:S01]  /*ee50*/  SHFL.IDX PT, R0, R33, R2, 0x1c1f ;  /* 0x001c1f0221007589 */ /* 0x000fe200000e0000 */
[----:B-1----:R-:W-:-:S03]  /*ee60*/  IMAD R41, R85, UR44, R6 ;  /* 0x0000002c55297c24 */ /* 0x002fc6000f8e0206 */
[----:B------:R-:W1:Y:S01]  /*ee70*/  SHFL.IDX PT, R34, R55, R2, 0x1c1f ;  /* 0x001c1f0237227589 */ /* 0x000e6200000e0000 */
[----:B------:R-:W-:-:S03]  /*ee80*/  IMAD.WIDE.U32 R6, R84, UR44, R20 ;  /* 0x0000002c54067c25 */ /* 0x000fc6000f8e0014 */
[----:B------:R4:W-:Y:S04]  /*ee90*/  SHFL.IDX PT, R48, R31, R2, 0x1c1f ;  /* 0x001c1f021f307589 */ /* 0x0009e800000e0000 */
[----:B------:R-:W5:Y:S04]  /*eea0*/  SHFL.IDX PT, R50, R79, R2, 0x1c1f ;  /* 0x001c1f024f327589 */ /* 0x000f6800000e0000 */
[----:B------:R-:W5:Y:S01]  /*eeb0*/  SHFL.IDX PT, R40, R59, R2, 0x1c1f ;  /* 0x001c1f023b287589 */ /* 0x000f6200000e0000 */
[----:B--2---:R-:W-:Y:S02]  /*eec0*/  SEL R36, R43, R32, P0 ;  /* 0x000000202b247207 */ /* 0x004fe40000000000 */
[----:B----4-:R-:W-:Y:S01]  /*eed0*/  SEL R31, R42, R67, P0 ;  /* 0x000000432a1f7207 */ /* 0x010fe20000000000 */
[----:B------:R2:W4:Y:S01]  /*eee0*/  SHFL.IDX PT, R52, R83, R2, 0x1c1f ;  /* 0x001c1f0253347589 */ /* 0x00052200000e0000 */
[----:B------:R-:W-:-:S02]  /*eef0*/  SEL R38, R32, R43, P0 ;  /* 0x0000002b20267207 */ /* 0x000fc40000000000 */
[----:B---3--:R-:W-:Y:S01]  /*ef00*/  SEL R37, R73, R46, P0 ;  /* 0x0000002e49257207 */ /* 0x008fe20000000000 */
[----:B------:R3:W-:Y:S01]  /*ef10*/  STSM.16.M88.4 [R27], R8 ;  /* 0x000000081b007844 */ /* 0x0007e20000000200 */
[----:B------:R-:W-:-:S03]  /*ef20*/  SEL R39, R46, R73, P0 ;  /* 0x000000492e277207 */ /* 0x000fc60000000000 */
[----:B------:R4:W-:Y:S01]  /*ef30*/  STSM.16.M88.4 [R25], R12 ;  /* 0x0000000c19007844 */ /* 0x0009e20000000200 */
[----:B-1----:R-:W-:Y:S02]  /*ef40*/  SEL R32, R51, R34, P0 ;  /* 0x0000002233207207 */ /* 0x002fe40000000000 */
[----:B------:R-:W-:Y:S01]  /*ef50*/  SEL R34, R34, R51, P0 ;  /* 0x0000003322227207 */ /* 0x000fe20000000000 */
[----:B------:R-:W-:Y:S01]  /*ef60*/  STSM.16.M88.4 [R64], R28 ;  /* 0x0000001c40007844 */ /* 0x000fe20000000200 */
[----:B--2---:R-:W-:Y:S02]  /*ef70*/  IADD3 R2, P3, R87, R6, RZ ;  /* 0x0000000657027210 */ /* 0x004fe40007f7e0ff */
[----:B-----5:R-:W-:Y:S02]  /*ef80*/  SEL R33, R77, R50, P0 ;  /* 0x000000324d217207 */ /* 0x020fe40000000000 */
[----:B------:R-:W-:Y:S02]  /*ef90*/  SEL R35, R50, R77, P0 ;  /* 0x0000004d32237207 */ /* 0x000fe40000000000 */
[----:B---3--:R-:W-:-:S02]  /*efa0*/  SEL R27, R44, R71, P0 ;  /* 0x000000472c1b7207 */ /* 0x008fc40000000000 */
[----:B------:R-:W-:Y:S02]  /*efb0*/  SEL R8, R45, R0, P0 ;  /* 0x000000002d087207 */ /* 0x000fe40000000000 */
[----:B----4-:R-:W-:Y:S02]  /*efc0*/  SEL R25, R71, R44, P0 ;  /* 0x0000002c47197207 */ /* 0x010fe40000000000 */
[----:B------:R-:W-:Y:S02]  /*efd0*/  SEL R10, R0, R45, P0 ;  /* 0x0000002d000a7207 */ /* 0x000fe40000000000 */
[----:B------:R-:W-:Y:S01]  /*efe0*/  SEL R9, R75, R48, P0 ;  /* 0x000000304b097207 */ /* 0x000fe20000000000 */
[----:B------:R-:W-:Y:S01]  /*eff0*/  STSM.16.M88.4 [R62], R24 ;  /* 0x000000183e007844 */ /* 0x000fe20000000200 */
[----:B------:R-:W-:Y:S02]  /*f000*/  SEL R11, R48, R75, P0 ;  /* 0x0000004b300b7207 */ /* 0x000fe40000000000 */
[----:B------:R-:W-:Y:S01]  /*f010*/  SEL R12, R57, R40, P0 ;  /* 0x00000028390c7207 */ /* 0x000fe20000000000 */
[----:B------:R-:W-:Y:S01]  /*f020*/  STSM.16.M88.4 [R60], R36 ;  /* 0x000000243c007844 */ /* 0x000fe20000000200 */
[----:B------:R-:W-:-:S02]  /*f030*/  SEL R14, R40, R57, P0 ;  /* 0x00000039280e7207 */ /* 0x000fc40000000000 */
[----:B------:R-:W-:Y:S01]  /*f040*/  SEL R13, R81, R52, P0 ;  /* 0x00000034510d7207 */ /* 0x000fe20000000000 */
[----:B------:R-:W-:Y:S01]  /*f050*/  STSM.16.M88.4 [R58], R8 ;  /* 0x000000083a007844 */ /* 0x000fe20000000200 */
[----:B------:R-:W-:Y:S02]  /*f060*/  SEL R15, R52, R81, P0 ;  /* 0x00000051340f7207 */ /* 0x000fe40000000000 */
[----:B------:R-:W-:Y:S01]  /*f070*/  IADD3.X R5, R5, R7, R41, P3, !PT ;  /* 0x0000000705057210 */ /* 0x000fe20001ffe429 */
[----:B------:R-:W-:Y:S01]  /*f080*/  STSM.16.M88.4 [R56], R32 ;  /* 0x0000002038007844 */ /* 0x000fe20000000200 */
[----:B------:R-:W-:-:S03]  /*f090*/  LEA R6, P3, R2, UR6, 0x2 ;  /* 0x0000000602067c11 */ /* 0x000fc6000f8610ff */
[----:B------:R-:W-:Y:S01]  /*f0a0*/  STSM.16.M88.4 [R54], R12 ;  /* 0x0000000c36007844 */ /* 0x000fe20000000200 */
[----:B------:R-:W-:Y:S01]  /*f0b0*/  LEA.HI.X R7, R2, UR7, R5, 0x2, P3 ;  /* 0x0000000702077c11 */ /* 0x000fe200098f1405 */
[----:B------:R1:W-:Y:S06]  /*f0c0*/  MEMBAR.ALL.CTA ;  /* 0x0000000000007992 */ /* 0x0003ec0000008000 */
[----:B-1----:R-:W1:Y:S04]  /*f0d0*/  FENCE.VIEW.ASYNC.S ;  /* 0x00000000000073c6 */ /* 0x002e680000000000 */
[----:B-1----:R-:W1:Y:S01]  /*f0e0*/  SHFL.IDX PT, R0, R236, RZ, 0x1f ;  /* 0x00001fffec007589 */ /* 0x002e6200000e0000 */
[----:B------:R-:W-:Y:S06]  /*f0f0*/  BAR.ARV 0x1, 0x120 ;  /* 0x0044800000007b1d */ /* 0x000fec0000002000 */
        /* <DEDUP_REMOVED lines=16> */
[----:B--2---:R-:W-:Y:S01]  /*f200*/  UMOV UR40, UR5 ;  /* 0x0000000500287c82 */ /* 0x004fe20008000000 */
[----:B------:R-:W-:Y:S01]  /*f210*/  UMOV UR41, UR8 ;  /* 0x0000000800297c82 */ /* 0x000fe20008000000 */
[----:B------:R-:W-:Y:S01]  /*f220*/  UIADD3 UR5, UR37, 0x2e820, URZ ;  /* 0x0002e82025057890 */ /* 0x000fe2000fffe03f */
[----:B------:R2:W-:Y:S03]  /*f230*/  UTMASTG.5D [UR40], [UR6] ;  /* 0x00000028060073b5 */ /* 0x0005e60008020000 */
[----:B------:R-:W-:Y:S01]  /*f240*/  UPRMT UR5, URZ, 0x654, UR5 ;  /* 0x000006543f057896 */ /* 0x000fe20008000005 */
[----:B------:R0:W-:Y:S01]  /*f250*/  UTMACMDFLUSH ;  /* 0x00000000000079b7 */ /* 0x0001e20000000000 */
[----:B------:R-:W-:-:S07]  /*f260*/  DEPBAR.LE SB0, 0x0 ;  /* 0x000080000000791a */ /* 0x000fce0000000000 */
[----:B--2---:R-:W-:Y:S03]  /*f270*/  SYNCS.ARRIVE.TRANS64.RED.A1T0 RZ, [UR5], RZ ;  /* 0x000000ffffff79a7 */ /* 0x004fe60008100405 */
.L_x_1743:
[----:B------:R-:W-:Y:S05]  /*f280*/  BSYNC B0 ;  /* 0x0000000000007941 */ /* 0x000fea0003800000 */
.L_x_1742:
[----:B------:R-:W-:Y:S05]  /*f290*/  BRA `(.L_x_1741) ;  /* 0x00000008001c7947 */ /* 0x000fea0003800000 */
.L_x_1740:
[----:B------:R-:W1:Y:S01]  /*f2a0*/  LDC R12, c[0x0][0xdac] ;  /* 0x00036b00ff0c7b82 */ /* 0x000e620000000800 */
[----:B------:R-:W-:Y:S01]  /*f2b0*/  ISETP.GT.AND P0, PT, R237, 0x7f, PT ;  /* 0x0000007fed00780c */ /* 0x000fe20003f04270 */
[----:B------:R-:W-:Y:S01]  /*f2c0*/  USHF.R.S32.HI UR6, URZ, 0x1f, UR43 ;  /* 0x0000001f3f067899 */ /* 0x000fe2000801142b */
[----:B------:R-:W-:Y:S01]  /*f2d0*/  BSSY B0, `(.L_x_1744) ;  /* 0x000001c000007945 */ /* 0x000fe20003800000 */
[----:B------:R-:W-:Y:S01]  /*f2e0*/  USHF.R.S32.HI UR7, URZ, 0x1f, UR44 ;  /* 0x0000001f3f077899 */ /* 0x000fe2000801142c */
[----:B------:R-:W-:-:S03]  /*f2f0*/  SHF.R.S32.HI R23, RZ, 0x1f, R22 ;  /* 0x0000001fff177819 */ /* 0x000fc60000011416 */
[----:B------:R-:W2:Y:S08]  /*f300*/  LDC.64 R6, c[0x0][0xae0] ;  /* 0x0002b800ff067b82 */ /* 0x000eb00000000a00 */
[----:B------:R-:W3:Y:S01]  /*f310*/  LDC.64 R8, c[0x0][0xae8] ;  /* 0x0002ba00ff087b82 */ /* 0x000ee20000000a00 */
[----:B------:R-:W-:Y:S05]  /*f320*/  @P0 BRA `(.L_x_1745) ;  /* 0x0000000000580947 */ /* 0x000fea0003800000 */
[----:B------:R-:W4:Y:S01]  /*f330*/  S2R R0, SR_TID.X ;  /* 0x0000000000007919 */ /* 0x000f220000002100 */
[----:B------:R-:W-:Y:S01]  /*f340*/  IMAD.U32 R2, RZ, RZ, UR42 ;  /* 0x0000002aff027e24 */ /* 0x000fe2000f8e00ff */
[----:B------:R-:W-:-:S04]  /*f350*/  ULDC UR5, c[0x0][0xa88] ;  /* 0x0002a20000057ab9 */ /* 0x000fc80000000800 */
[----:B----4-:R-:W-:-:S04]  /*f360*/  IADD3 R2, R2, -0x80, R0 ;  /* 0xffffff8002027810 */ /* 0x010fc80007ffe000 */
[----:B------:R-:W-:-:S13]  /*f370*/  ISETP.GE.AND P0, PT, R2, UR5, PT ;  /* 0x0000000502007c0c */ /* 0x000fda000bf06270 */
[----:B------:R-:W-:Y:S05]  /*f380*/  @P0 BRA `(.L_x_1745) ;  /* 0x0000000000400947 */ /* 0x000fea0003800000 */
[----:B------:R-:W4:Y:S01]  /*f390*/  LDC.64 R4, c[0x0][0xb70] ;  /* 0x0002dc00ff047b82 */ /* 0x000f220000000a00 */
[----:B------:R-:W-:Y:S01]  /*f3a0*/  SHF.R.S32.HI R3, RZ, 0x1f, R2 ;  /* 0x0000001fff037819 */ /* 0x000fe20000011402 */
[----:B------:R-:W-:-:S06]  /*f3b0*/  ULDC.64 UR8, c[0x0][0xb40] ;  /* 0x0002d00000087ab9 */ /* 0x000fcc0000000a00 */
[----:B------:R-:W5:Y:S01]  /*f3c0*/  LDC.64 R10, c[0x0][0xb78] ;  /* 0x0002de00ff0a7b82 */ /* 0x000f620000000a00 */
[C---:B----4-:R-:W-:Y:S02]  /*f3d0*/  IMAD R0, R4.reuse, UR6, RZ ;  /* 0x0000000604007c24 */ /* 0x050fe4000f8e02ff */
[----:B------:R-:W-:-:S04]  /*f3e0*/  IMAD.WIDE.U32 R2, R4, UR43, R2 ;  /* 0x0000002b04027c25 */ /* 0x000fc8000f8e0002 */
[----:B------:R-:W-:Y:S02]  /*f3f0*/  IMAD R5, R5, UR43, R0 ;  /* 0x0000002b05057c24 */ /* 0x000fe4000f8e0200 */
[C---:B-----5:R-:W-:Y:S02]  /*f400*/  IMAD R0, R10.reuse, UR7, RZ ;  /* 0x000000070a007c24 */ /* 0x060fe4000f8e02ff */
        /* <DEDUP_REMOVED lines=8> */
.L_x_1745:
[----:B------:R-:W-:Y:S05]  /*f490*/  BSYNC B0 ;  /* 0x0000000000007941 */ /* 0x000fea0003800000 */
.L_x_1744:
[----:B------:R-:W-:Y:S01]  /*f4a0*/  ULDC UR5, c[0x0][0xa88] ;  /* 0x0002a20000057ab9 */ /* 0x000fe20000000800 */
[C---:B--2---:R-:W-:Y:S01]  /*f4b0*/  IMAD R0, R6.reuse, UR6, RZ ;  /* 0x0000000606007c24 */ /* 0x044fe2000f8e02ff */
[----:B------:R-:W-:Y:S01]  /*f4c0*/  UIADD3 UR42, -UR42, UR5, URZ ;  /* 0x000000052a2a7290 */ /* 0x000fe2000fffe13f */
[----:B----4-:R-:W-:Y:S01]  /*f4d0*/  IMAD.WIDE.U32 R2, R6, UR43, R22 ;  /* 0x0000002b06027c25 */ /* 0x010fe2000f8e0016 */
[----:B------:R-:W-:Y:S01]  /*f4e0*/  ULOP3.LUT UR39, URZ, UR39, URZ, 0x33, !UPT ;  /* 0x000000273f277292 */ /* 0x000fe2000f8e333f */
[----:B------:R-:W-:Y:S01]  /*f4f0*/  SHF.R.S32.HI R231, RZ, 0x1f, R230 ;  /* 0x0000001fffe77819 */ /* 0x000fe200000114e6 */
[----:B------:R-:W-:Y:S01]  /*f500*/  BSSY B0, `(.L_x_1746) ;  /* 0x0000021000007945 */ /* 0x000fe20003800000 */
[----:B------:R-:W-:Y:S01]  /*f510*/  IMAD R5, R7, UR43, R0 ;  /* 0x0000002b07057c24 */ /* 0x000fe2000f8e0200 */
[C---:B------:R-:W-:Y:S01]  /*f520*/  ISETP.GE.AND P2, PT, R230.reuse, UR42, PT ;  /* 0x0000002ae6007c0c */ /* 0x040fe2000bf46270 */
[C---:B------:R-:W-:Y:S02]  /*f530*/  VIADD R0, R230.reuse, 0x40 ;  /* 0x00000040e6007836 */ /* 0x040fe40000000000 */
[----:B------:R-:W-:-:S02]  /*f540*/  VIADD R4, R230, 0x20 ;  /* 0x00000020e6047836 */ /* 0x000fc40000000000 */
[----:B------:R-:W-:Y:S01]  /*f550*/  IMAD.IADD R3, R3, 0x1, R5 ;  /* 0x0000000103037824 */ /* 0x000fe200078e0205 */
[----:B------:R-:W-:Y:S01]  /*f560*/  ISETP.GE.AND P0, PT, R0, UR42, PT ;  /* 0x0000002a00007c0c */ /* 0x000fe2000bf06270 */
[----:B---3--:R-:W-:Y:S01]  /*f570*/  IMAD R0, R8, UR7, RZ ;  /* 0x0000000708007c24 */ /* 0x008fe2000f8e02ff */
[----:B------:R-:W-:Y:S01]  /*f580*/  ISETP.GE.AND P4, PT, R4, UR42, PT ;  /* 0x0000002a04007c0c */ /* 0x000fe2000bf86270 */
[----:B------:R-:W-:Y:S02]  /*f590*/  VIADD R4, R230, 0x60 ;  /* 0x00000060e6047836 */ /* 0x000fe40000000000 */
[----:B------:R-:W-:Y:S02]  /*f5a0*/  IMAD R9, R9, UR44, R0 ;  /* 0x0000002c09097c24 */ /* 0x000fe4000f8e0200 */
[----:B-1----:R-:W-:Y:S01]  /*f5b0*/  VIADD R5, R12, UR39 ;  /* 0x000000270c057c36 */ /* 0x002fe20008000000 */
[----:B------:R-:W-:Y:S01]  /*f5c0*/  ISETP.GE.AND P1, PT, R4, UR42, PT ;  /* 0x0000002a04007c0c */ /* 0x000fe2000bf26270 */
        /* <DEDUP_REMOVED lines=20> */
.L_x_1747:
[----:B------:R-:W-:Y:S05]  /*f710*/  BSYNC B0 ;  /* 0x0000000000007941 */ /* 0x000fea0003800000 */
.L_x_1746:
        /* <DEDUP_REMOVED lines=20> */
.L_x_1749:
[----:B------:R-:W-:Y:S05]  /*f860*/  BSYNC B0 ;  /* 0x0000000000007941 */ /* 0x000fea0003800000 */
.L_x_1748:
        /* <DEDUP_REMOVED lines=20> */
.L_x_1751:
[----:B------:R-:W-:Y:S05]  /*f9b0*/  BSYNC B0 ;  /* 0x0000000000007941 */ /* 0x000fea0003800000 */
.L_x_1750:
        /* <DEDUP_REMOVED lines=20> */
.L_x_1752:
[----:B------:R-:W-:Y:S05]  /*fb00*/  BSYNC B0 ;  /* 0x0000000000007941 */ /* 0x000fea0003800000 */
.L_x_1741:
[----:B------:R-:W5:Y:S02]  /*fb10*/  LDC R0, c[0x0][0xda8] ;  /* 0x00036a00ff007b82 */ /* 0x000f640000000800 */
[----:B-----5:R-:W-:-:S13]  /*fb20*/  ISETP.LE.AND P0, PT, R0, UR4, PT ;  /* 0x0000000400007c0c */ /* 0x020fda000bf03270 */
[----:B------:R-:W-:Y:S05]  /*fb30*/  @!P0 BRA `(.L_x_1753) ;  /* 0xffffff1000a48947 */ /* 0x000fea000383ffff */
[----:B------:R-:W-:Y:S05]  /*fb40*/  EXIT ;  /* 0x000000000000794d */ /* 0x000fea0003800000 */
.L_x_1702:
[----:B------:R-:W-:-:S08]  /*fb50*/  NOP ;  /* 0x0000000000007918 */ /* 0x000fd00000000000 */
[----:B---3--:R-:W1:-:S00]  /*fb60*/  USETMAXREG.DEALLOC.CTAPOOL 0x18 ;  /* 0x00000018000079c8 */ /* 0x008e4000080e0500 */
[----:B-1----:R-:W-:-:S06]  /*fb70*/  LOP3.LUT R0, R0, 0x3, RZ, 0xc0, !PT ;  /* 0x0000000300007812 */ /* 0x002fcc00078ec0ff */
[----:B------:R-:W1:Y:S01]  /*fb80*/  S2UR UR4, SR_CTAID.X ;  /* 0x00000000000479c3 */ /* 0x000e620000002500 */
[----:B------:R-:W2:Y:S02]  /*fb90*/  SHFL.IDX PT, R0, R0, RZ, 0x1f ;  /* 0x00001fff00007589 */ /* 0x000ea400000e0000 */
[----:B--2---:R-:W-:-:S05]  /*fba0*/  ISETP.NE.AND P0, PT, R0, RZ, PT ;  /* 0x000000ff0000720c */ /* 0x004fca0003f05270 */
[----:B------:R-:W1:Y:S01]  /*fbb0*/  LDC R0, c[0x0][0xda8] ;  /* 0x00036a00ff007b82 */ /* 0x000e620000000800 */
[----:B------:R-:W-:-:S05]  /*fbc0*/  P2R R2, PR, RZ, 0x1 ;  /* 0x00000001ff027803 */ /* 0x000fca0000000000 */
[----:B------:R2:W-:Y:S02]  /*fbd0*/  STL [R1+0x34], R2 ;  /* 0x0000340201007387 */ /* 0x0005e40000100800 */
[----:B------:R-:W-:Y:S06]  /*fbe0*/  @P0 BAR.ARV 0x4, 0x180 ;  /* 0x0106000000000b1d */ /* 0x000fec0000002000 */
[----:B------:R2:W-:Y:S04]  /*fbf0*/  STL [R1+0x2c], RZ ;  /* 0x00002cff01007387 */ /* 0x0005e80000100800 */
[----:B------:R2:W-:Y:S01]  /*fc00*/  STL [R1+0x4], RZ ;  /* 0x000004ff01007387 */ /* 0x0005e20000100800 */
[----:B-1----:R-:W-:Y:S01]  /*fc10*/  ISETP.LE.AND P0, PT, R0, UR4, PT ;  /* 0x0000000400007c0c */ /* 0x002fe2000bf03270 */
[----:B------:R-:W-:-:S05]  /*fc20*/  IMAD.MOV.U32 R0, RZ, RZ, 0x1 ;  /* 0x00000001ff007424 */ /* 0x000fca00078e00ff */
[----:B------:R2:W-:Y:S07]  /*fc30*/  STL [R1+0x8], R0 ;  /* 0x0000080001007387 */ /* 0x0005ee0000100800 */
[----:B------:R-:W-:Y:S05]  /*fc40*/  @P0 BRA `(.L_x_1754) ;  /* 0x0000003000600947 */ /* 0x000fea0003800000 */
[----:B------:R-:W3:Y:S01]  /*fc50*/  LDL R7, [R1+0x28] ;  /* 0x0000280001077983 */ /* 0x000ee20000100800 */
[----:B--2---:R-:W1:Y:S01]  /*fc60*/  S2R R2, SR_TID.X ;  /* 0x0000000000027919 */ /* 0x004e620000002100 */
[----:B------:R-:W2:Y:S01]  /*fc70*/  S2R R8, SR_TID.X ;  /* 0x0000000000087919 */ /* 0x000ea20000002100 */
[----:B-1----:R-:W-:Y:S01]  /*fc80*/  LOP3.LUT R2, R2, 0x7f, RZ, 0xc0, !PT ;  /* 0x0000007f02027812 */ /* 0x002fe200078ec0ff */
[C---:B--2---:R-:W-:Y:S02]  /*fc90*/  IMAD.SHL.U32 R0, R8.reuse, 0x80, RZ ;  /* 0x0000008008007824 */ /* 0x044fe400078e00ff */
        /* <DEDUP_REMOVED lines=24> */
[C---:B---3--:R-:W-:Y:S02]  /*fe20*/  LOP3.LUT R2, R7.reuse, 0x1, RZ, 0xfc, !PT ;  /* 0x0000000107027812 */ /* 0x048fe400078efcff */
[----:B------:R-:W-:-:S03]  /*fe30*/  LOP3.LUT R0, R7, 0x2, RZ, 0xfc, !PT ;  /* 0x0000000207007812 */ /* 0x000fc600078efcff */
[----:B------:R-:W-:Y:S04]  /*fe40*/  STL [R1+0x30], R2 ;  /* 0x0000300201007387 */ /* 0x000fe80000100800 */
[----:B------:R-:W-:Y:S04]  /*fe50*/  STL [R1+0x4], RZ ;  /* 0x000004ff01007387 */ /* 0x000fe80000100800 */
[----:B------:R1:W-:Y:S04]  /*fe60*/  STL [R1+0x24], R0 ;  /* 0x0000240001007387 */ /* 0x0003e80000100800 */
[----:B------:R2:W-:Y:S01]  /*fe70*/  STL [R1+0x2c], RZ ;  /* 0x00002cff01007387 */ /* 0x0005e20000100800 */
[----:B-1----:R-:W-:-:S05]  /*fe80*/  IMAD.MOV.U32 R0, RZ, RZ, 0x1 ;  /* 0x00000001ff007424 */ /* 0x002fca00078e00ff */
[----:B------:R2:W-:Y:S02]  /*fe90*/  STL [R1+0x8], R0 ;  /* 0x0000080001007387 */ /* 0x0005e40000100800 */
.L_x_1806:
[----:B-1----:R-:W3:Y:S01]  /*fea0*/  LDL R2, [R1+0x20] ;  /* 0x0000200001027983 */ /* 0x002ee20000100800 */
        /* <DEDUP_REMOVED lines=21> */
.L_x_1755:
[----:B------:R-:W-:Y:S01]  /*10000*/  ULDC UR7, c[0x0][0xdc4] ;  /* 0x0003710000077ab9 */ /* 0x000fe20000000800 */
[----:B------:R-:W-:Y:S01]  /*10010*/  UMOV UR6, UR9 ;  /* 0x0000000900067c82 */ /* 0x000fe20008000000 */
[----:B------:R-:W-:-:S11]  /*10020*/  UISETP.NE.AND UP0, UPT, UR7, 0x1, UPT ;  /* 0x000000010700788c */ /* 0x000fd6000bf05270 */
[----:B------:R-:W-:Y:S02]  /*10030*/  @UP0 ULDC.64 UR10, c[0x0][0xdc8] ;  /* 0x00037200000a0ab9 */ /* 0x000fe40000000a00 */
[----:B------:R-:W-:-:S04]  /*10040*/  UIMAD.WIDE.U32 UR4, UR9, UR10, URZ ;  /* 0x0000000a090472a5 */ /* 0x000fc8000f8e003f */
[----:B------:R-:W-:-:S04]  /*10050*/  @UP0 USHF.R.U32.HI UR6, URZ, UR11, UR5 ;  /* 0x0000000b3f060299 */ /* 0x000fc80008011605 */
[----:B------:R-:W-:-:S12]  /*10060*/  UIMAD UR4, UR6, UR7, URZ ;  /* 0x00000007060472a4 */ /* 0x000fd8000f8e023f */
.L_x_1756:
[----:B------:R-:W-:Y:S01]  /*10070*/  ULDC.64 UR12, c[0x0][0x3f8] ;  /* 0x0000fe00000c7ab9 */ /* 0x000fe20000000a00 */
[----:B------:R-:W-:Y:S01]  /*10080*/  ULOP3.LUT UR5, URZ, UR6, URZ, 0x33, !UPT ;  /* 0x000000063f057292 */ /* 0x000fe2000f8e333f */
[----:B------:R-:W-:Y:S01]  /*10090*/  BSSY B6, `(.L_x_1757) ;  /* 0x00002b8000067945 */ /* 0x000fe20003800000 */
[----:B------:R-:W-:Y:S01]  /*100a0*/  UISETP.NE.U32.AND UP0, UPT, UR12, URZ, UPT ;  /* 0x0000003f0c00728c */ /* 0x000fe2000bf05070 */
[----:B------:R-:W-:Y:S01]  /*100b0*/  ULDC UR6, c[0x0][0xdac] ;  /* 0x00036b0000067ab9 */ /* 0x000fe20000000800 */
[----:B------:R-:W-:Y:S02]  /*100c0*/  ULDC UR7, c[0x0][0x404] ;  /* 0x0001010000077ab9 */ /* 0x000fe40000000800 */
[----:B------:R-:W-:Y:S02]  /*100d0*/  UISETP.NE.AND.EX UP0, UPT, UR13, URZ, UPT, UP0 ;  /* 0x0000003f0d00728c */ /* 0x000fe4000bf05300 */
[----:B------:R-:W-:Y:S02]  /*100e0*/  UIADD3 UR5, UR5, UR6, URZ ;  /* 0x0000000605057290 */ /* 0x000fe4000fffe03f */
[----:B------:R-:W-:-:S02]  /*100f0*/  USEL UR7, UR7, 0x1, UP0 ;  /* 0x0000000107077887 */ /* 0x000fc40008000000 */
[----:B------:R-:W-:Y:S01]  /*10100*/  USHF.L.U32 UR37, UR5, 0x7, URZ ;  /* 0x0000000705257899 */ /* 0x000fe2000800063f */
[----:B------:R-:W-:Y:S01]  /*10110*/  ULDC UR10, c[0x0][0x2e0] ;  /* 0x0000b800000a7ab9 */ /* 0x000fe20000000800 */
[----:B------:R-:W-:Y:S01]  /*10120*/  ULDC UR6, c[0x0][0x288] ;  /* 0x0000a20000067ab9 */ /* 0x000fe20000000800 */
[----:B------:R-:W-:Y:S02]  /*10130*/  UIMAD UR5, UR7, UR10, 0xdf ;  /* 0x000000df070574a4 */ /* 0x000fe4000f8e020a */
[----:B------:R-:W-:Y:S02]  /*10140*/  UIADD3 UR6, UR37, 0x15f, -UR6 ;  /* 0x0000015f25067890 */ /* 0x000fe4000fffe806 */
[----:B------:R-:W-:Y:S02]  /*10150*/  UIADD3 UR9, UR9, -UR4, URZ ;  /* 0x8000000409097290 */ /* 0x000fe4000fffe03f */
[----:B------:R-:W-:Y:S01]  /*10160*/  UIMAD UR7, UR7, UR10, UR6 ;  /* 0x0000000a070772a4 */ /* 0x000fe2000f8e0206 */
[----:B------:R-:W-:-:S02]  /*10170*/  UMOV UR4, URZ ;  /* 0x0000003f00047c82 */ /* 0x000fc40008000000 */
[----:B------:R-:W-:Y:S01]  /*10180*/  UMOV UR6, URZ ;  /* 0x0000003f00067c82 */ /* 0x000fe20008000000 */
[----:B------:R-:W-:Y:S01]  /*10190*/  UIMAD.WIDE UR4, UR5, -0x6db6db6d, UR4 ;  /* 0x92492493050478a5 */ /* 0x000fe2000f8e0204 */
[----:B------:R-:W-:Y:S01]  /*101a0*/  ULDC UR10, c[0x0][0xdc4] ;  /* 0x00037100000a7ab9 */ /* 0x000fe20000000800 */
[----:B------:R-:W-:Y:S02]  /*101b0*/  UIMAD.WIDE UR6, UR7, -0x6db6db6d, UR6 ;  /* 0x92492493070678a5 */ /* 0x000fe4000f8e0206 */
[----:B------:R-:W-:Y:S02]  /*101c0*/  UIMAD UR10, UR8, UR10, UR9 ;  /* 0x0000000a080a72a4 */ /* 0x000fe4000f8e0209 */
[----:B------:R-:W-:Y:S01]  /*101d0*/  USHF.R.U32.HI UR6, URZ, 0x1f, UR7 ;  /* 0x0000001f3f067899 */ /* 0x000fe20008011607 */
[----:B------:R-:W-:Y:S01]  /*101e0*/  UMOV UR8, UR5 ;  /* 0x0000000500087c82 */ /* 0x000fe20008000000 */
[----:B------:R-:W-:Y:S01]  /*101f0*/  ULDC UR11, c[0x0][0xdb8] ;  /* 0x00036e00000b7ab9 */ /* 0x000fe20000000800 */
[----:B------:R-:W-:-:S02]  /*10200*/  USHF.R.U32.HI UR9, URZ, 0x1f, UR8 ;  /* 0x0000001f3f097899 */ /* 0x000fc40008011608 */
[----:B------:R-:W-:Y:S02]  /*10210*/  ULEA.HI.SX32 UR6, UR7, UR6, 0x19 ;  /* 0x0000000607067291 */ /* 0x000fe4000f8fca3f */
[----:B------:R-:W-:Y:S02]  /*10220*/  ULEA.HI.SX32 UR9, UR8, UR9, 0x19 ;  /* 0x0000000908097291 */ /* 0x000fe4000f8fca3f */
[----:B------:R-:W-:Y:S02]  /*10230*/  UISETP.NE.AND UP1, UPT, UR11, 0x1, UPT ;  /* 0x000000010b00788c */ /* 0x000fe4000bf25270 */
[----:B------:R-:W-:Y:S01]  /*10240*/  UISETP.LT.AND UP0, UPT, UR9, UR6, UPT ;  /* 0x000000060900728c */ /* 0x000fe2000bf01270 */
[----:B------:R-:W-:-:S03]  /*10250*/  UMOV UR39, UR10 ;  /* 0x0000000a00277c82 */ /* 0x000fc60008000000 */
[----:B------:R-:W-:-:S05]  /*10260*/  USEL UR41, UR9, UR6, UP0 ;  /* 0x0000000609297287 */ /* 0x000fca0008000000 */
[----:B------:R-:W-:Y:S01]  /*10270*/  @UP1 ULDC UR12, c[0x0][0xdbc] ;  /* 0x00036f00000c1ab9 */ /* 0x000fe20000000800 */
[----:B------:R-:W-:Y:S01]  /*10280*/  ISETP.LT.AND P0, PT, RZ, UR41, PT ;  /* 0x00000029ff007c0c */ /* 0x000fe2000bf01270 */
[----:B------:R-:W-:Y:S01]  /*10290*/  UIMAD.WIDE.U32 UR4, UR10, UR12, URZ ;  /* 0x0000000c0a0472a5 */ /* 0x000fe2000f8e003f */
[----:B------:R-:W-:-:S03]  /*102a0*/  @UP1 ULDC UR7, c[0x0][0xdc0] ;  /* 0x0003700000071ab9 */ /* 0x000fc60000000800 */
[----:B------:R-:W-:-:S04]  /*102b0*/  @UP1 USHF.R.U32.HI UR39, URZ, UR7, UR5 ;  /* 0x000000073f271299 */ /* 0x000fc80008011605 */
[----:B------:R-:W-:-:S04]  /*102c0*/  UIADD3 UR38, -UR39, URZ, URZ ;  /* 0x0000003f27267290 */ /* 0x000fc8000fffe13f */
[----:B------:R-:W-:Y:S01]  /*102d0*/  UIMAD UR38, UR11, UR38, UR10 ;  /* 0x000000260b2672a4 */ /* 0x000fe2000f8e020a */
[----:B------:R-:W-:Y:S11]  /*102e0*/  @P0 BRA `(.L_x_1758) ;  /* 0x0000000000480947 */ /* 0x000ff60003800000 */
        /* <DEDUP_REMOVED lines=18> */
.L_x_1758:
        /* <DEDUP_REMOVED lines=23> */
.L_x_1760:
        /* <DEDUP_REMOVED lines=20> */
.L_x_1761:
        /* <DEDUP_REMOVED lines=20> */
.L_x_1762:
        /* <DEDUP_REMOVED lines=18> */
.L_x_1763:
[----:B------:R-:W1:Y:S01]  /*10920*/  LDC R0, c[0x0][0x428] ;  /* 0x00010a00ff007b82 */ /* 0x000e620000000800 */
[----:B------:R-:W-:Y:S01]  /*10930*/  ULDC.64 UR4, c[0x0][0x9f8] ;  /* 0x00027e0000047ab9 */ /* 0x000fe20000000a00 */
[----:B------:R-:W-:Y:S01]  /*10940*/  IMAD.U32 R4, RZ, RZ, UR38 ;  /* 0x00000026ff047e24 */ /* 0x000fe2000f8e00ff */
[----:B------:R-:W-:Y:S01]  /*10950*/  ISETP.NE.U32.AND P0, PT, RZ, UR4, PT ;  /* 0x00000004ff007c0c */ /* 0x000fe2000bf05070 */
[----:B------:R-:W-:Y:S01]  /*10960*/  IMAD.U32 R8, RZ, RZ, UR39 ;  /* 0x00000027ff087e24 */ /* 0x000fe2000f8e00ff */
[----:B------:R-:W2:Y:S02]  /*10970*/  S2R R17, SR_TID.X ;  /* 0x0000000000117919 */ /* 0x000ea40000002100 */
[----:B------:R-:W-:-:S13]  /*10980*/  ISETP.NE.AND.EX P0, PT, RZ, UR5, PT, P0 ;  /* 0x00000005ff007c0c */ /* 0x000fda000bf05300 */
[----:B------:R-:W3:Y:S01]  /*10990*/  @P0 LDC.64 R2, c[0x0][0x9f8] ;  /* 0x00027e00ff020b82 */ /* 0x000ee20000000a00 */
[----:B-1----:R-:W-:-:S13]  /*109a0*/  ISETP.NE.AND P1, PT, R0, 0x1, PT ;  /* 0x000000010000780c */ /* 0x002fda0003f25270 */
[----:B------:R-:W1:Y:S01]  /*109b0*/  @P1 LDC R0, c[0x0][0x42c] ;  /* 0x00010b00ff001b82 */ /* 0x000e620000000800 */
[----:B--2---:R-:W-:-:S07]  /*109c0*/  LOP3.LUT R16, R17, 0x7f, RZ, 0xc0, !PT ;  /* 0x0000007f11107812 */ /* 0x004fce00078ec0ff */
[----:B------:R-:W2:Y:S01]  /*109d0*/  @P1 LDC R5, c[0x0][0x430] ;  /* 0x00010c00ff051b82 */ /* 0x000ea20000000800 */
[----:B-1----:R-:W-:-:S05]  /*109e0*/  @P1 IMAD.HI.U32 R0, R0, UR38, RZ ;  /* 0x0000002600001c27 */ /* 0x002fca000f8e00ff */
[----:B--2---:R-:W-:Y:S01]  /*109f0*/  @P1 SHF.R.U32.HI R4, RZ, R5, R0 ;  /* 0x00000005ff041219 */ /* 0x004fe20000011600 */
[----:B------:R-:W-:-:S04]  /*10a00*/  IMAD.U32 R5, RZ, RZ, UR39 ;  /* 0x00000027ff057e24 */ /* 0x000fc8000f8e00ff */
[----:B---3--:R-:W-:Y:S01]  /*10a10*/  @P0 IMAD.WIDE R2, R5, 0x4, R2 ;  /* 0x0000000405020825 */ /* 0x008fe200078e0202 */
[----:B------:R-:W-:Y:S01]  /*10a20*/  ISETP.NE.AND P2, PT, R16, RZ, PT ;  /* 0x000000ff1000720c */ /* 0x000fe20003f45270 */
[----:B------:R1:W-:Y:S04]  /*10a30*/  STL [R1+0x10], R4 ;  /* 0x0000100401007387 */ /* 0x0003e80000100800 */
[----:B------:R2:W3:Y:S01]  /*10a40*/  @P0 LDG.E R8, desc[UR46][R2.64] ;  /* 0x0000002e02080981 */ /* 0x0004e2000c1e1900 */
[----:B------:R-:W-:Y:S01]  /*10a50*/  UMOV UR36, URZ ;  /* 0x0000003f00247c82 */ /* 0x000fe20008000000 */
[----:B------:R-:W-:Y:S01]  /*10a60*/  UMOV UR6, 0xffffffff ;  /* 0xffffffff00067882 */ /* 0x000fe20000000000 */
[----:B------:R-:W-:-:S04]  /*10a70*/  SHF.R.U32.HI R17, RZ, 0x5, R17 ;  /* 0x00000005ff117819 */ /* 0x000fc80000011611 */
[----:B------:R-:W-:Y:S01]  /*10a80*/  LOP3.LUT R17, R17, 0x3, RZ, 0xc0, !PT ;  /* 0x0000000311117812 */ /* 0x000fe200078ec0ff */
[----:B------:R-:W-:Y:S01]  /*10a90*/  VOTEU.ALL UP1, P2 ;  /* 0x00000000003f7886 */ /* 0x000fe20001020000 */
[----:B--2---:R-:W2:Y:S04]  /*10aa0*/  LDC.64 R2, c[0x0][0x3f8] ;  /* 0x0000fe00ff027b82 */ /* 0x004ea80000000a00 */
[----:B------:R-:W-:-:S04]  /*10ab0*/  @!UP1 UIADD3 UR4, UP0, UR44, 0x270, URZ ;  /* 0x000002702c049890 */ /* 0x000fc8000ff1e03f */
[----:B------:R-:W-:-:S09]  /*10ac0*/  @!UP1 UIADD3.X UR5, URZ, UR45, URZ, UP0, !UPT ;  /* 0x0000002d3f059290 */ /* 0x000fd200087fe43f */
[----:B------:R1:W-:Y:S01]  /*10ad0*/  @!UP1 UTMAPF.L2.4D [UR36], [UR4] ;  /* 0x00000024040095b8 */ /* 0x0003e20008018000 */
[----:B--2---:R-:W-:-:S04]  /*10ae0*/  ISETP.NE.U32.AND P1, PT, R2, RZ, PT ;  /* 0x000000ff0200720c */ /* 0x004fc80003f25070 */
[----:B------:R-:W-:Y:S02]  /*10af0*/  ISETP.NE.AND.EX P1, PT, R3, RZ, PT, P1 ;  /* 0x000000ff0300720c */ /* 0x000fe40003f25310 */
[----:B---3--:R-:W-:Y:S01]  /*10b00*/  SHF.R.S32.HI R9, RZ, 0x1f, R8 ;  /* 0x0000001fff097819 */ /* 0x008fe20000011408 */
[----:B------:R1:W-:Y:S01]  /*10b10*/  STL [R1+0xc], R8 ;  /* 0x00000c0801007387 */ /* 0x0003e20000100800 */
[----:B------:R-:W-:-:S03]  /*10b20*/  SEL R0, R8, RZ, !P1 ;  /* 0x000000ff08007207 */ /* 0x000fc60004800000 */
[----:B------:R1:W-:Y:S01]  /*10b30*/  STL [R1+0x14], R9 ;  /* 0x0000140901007387 */ /* 0x0003e20000100800 */
[----:B------:R-:W-:Y:S05]  /*10b40*/  BRA.DIV UR6, `(.L_x_1764) ;  /* 0x0000002a06547947 */ /* 0x000fea000b800000 */
[----:B------:R2:W3:Y:S02]  /*10b50*/  SHFL.IDX PT, R14, R17, RZ, 0x1f ;  /* 0x00001fff110e7589 */ /* 0x0004e400000e0000 */
.L_x_1825:
        /* <DEDUP_REMOVED lines=8> */
.L_x_1828:
        /* <DEDUP_REMOVED lines=20> */
.L_x_1768:
[----:B-1----:R-:W3:Y:S04]  /*10d20*/  LDL R3, [R1+0x4] ;  /* 0x0000040001037983 */ /* 0x002ee80000100800 */
[----:B------:R-:W4:Y:S01]  /*10d30*/  LDL R2, [R1+0x8] ;  /* 0x0000080001027983 */ /* 0x000f220000100800 */
[----:B------:R-:W-:Y:S02]  /*10d40*/  ISETP.NE.AND P0, PT, R16, RZ, PT ;  /* 0x000000ff1000720c */ /* 0x000fe40003f05270 */
[----:B---3--:R-:W-:Y:S02]  /*10d50*/  LEA R4, R3, UR40, 0x3 ;  /* 0x0000002803047c11 */ /* 0x008fe4000f8e18ff */
[----:B----4-:R-:W-:-:S04]  /*10d60*/  SHF.L.U32 R3, R2, 0x1f, RZ ;  /* 0x0000001f02037819 */ /* 0x010fc800000006ff */
[----:B------:R-:W1:Y:S02]  /*10d70*/  SYNCS.PHASECHK.TRANS64.TRYWAIT P3, [R4+URZ+0x2e880], R3 ;  /* 0x02e88003040075a7 */ /* 0x000e64000806017f */
[----:B-1----:R-:W-:Y:S05]  /*10d80*/  @!P3 BRA `(.L_x_1769) ;  /* 0x000000280004b947 */ /* 0x002fea0003800000 */
.L_x_1829:
[----:B------:R-:W-:Y:S05]  /*10d90*/  @P0 BRA `(.L_x_1770) ;  /* 0x00000000001c0947 */ /* 0x000fea0003800000 */
[----:B------:R-:W3:Y:S01]  /*10da0*/  S2R R2, SR_TID.X ;  /* 0x0000000000027919 */ /* 0x000ee20000002100 */
[----:B------:R-:W-:-:S04]  /*10db0*/  IMAD.MOV.U32 R5, RZ, RZ, 0x7000 ;  /* 0x00007000ff057424 */ /* 0x000fc800078e00ff */
[----:B------:R4:W-:Y:S01]  /*10dc0*/  SYNCS.ARRIVE.TRANS64 RZ, [R4+URZ+0x2e870], R5 ;  /* 0x02e8700504ff79a7 */ /* 0x0009e2000800003f */
[----:B---3--:R-:W-:-:S04]  /*10dd0*/  LOP3.LUT R2, R2, 0x1f, RZ, 0xc0, !PT ;  /* 0x0000001f02027812 */ /* 0x008fc800078ec0ff */
[----:B------:R-:W-:-:S13]  /*10de0*/  ISETP.NE.AND P3, PT, R2, RZ, PT ;  /* 0x000000ff0200720c */ /* 0x000fda0003f65270 */
[----:B----4-:R-:W-:Y:S05]  /*10df0*/  @!P3 BRA `(.L_x_1770) ;  /* 0x000000000004b947 */ /* 0x010fea0003800000 */
[----:B------:R-:W-:Y:S01]  /*10e00*/  BPT.TRAP 0x1 ;  /* 0x000000040000795c */ /* 0x000fe20000300000 */
.L_x_1770:
        /* <DEDUP_REMOVED lines=20> */
.L_x_1830:
        /* <DEDUP_REMOVED lines=8> */
.L_x_1772:
        /* <DEDUP_REMOVED lines=15> */
.L_x_1767:
        /* <DEDUP_REMOVED lines=17> */
.L_x_1765:
[----:B------:R-:W4:Y:S01]  /*111d0*/  LDL.LU R3, [R1+0x2c] ;  /* 0x00002c0001037983 */ /* 0x000f220000300800 */
[----:B------:R-:W-:Y:S01]  /*111e0*/  BSSY B0, `(.L_x_1773) ;  /* 0x0000009000007945 */ /* 0x000fe20003800000 */
[----:B----4-:R-:W-:-:S05]  /*111f0*/  VIADD R3, R3, 0x1 ;  /* 0x0000000103037836 */ /* 0x010fca0000000000 */
[----:B---3--:R-:W-:Y:S01]  /*11200*/  LEA.HI R2, R3, R3, RZ, 0x1 ;  /* 0x0000000303027211 */ /* 0x008fe200078f08ff */
[----:B------:R3:W-:Y:S03]  /*11210*/  STL [R1+0x2c], R3 ;  /* 0x00002c0301007387 */ /* 0x0007e60000100800 */
[----:B------:R-:W-:-:S05]  /*11220*/  LOP3.LUT R2, R2, 0xfffffffe, RZ, 0xc0, !PT ;  /* 0xfffffffe02027812 */ /* 0x000fca00078ec0ff */
[----:B------:R-:W-:-:S05]  /*11230*/  IMAD.IADD R2, R3, 0x1, -R2 ;  /* 0x0000000103027824 */ /* 0x000fca00078e0a02 */
[----:B------:R-:W-:-:S04]  /*11240*/  SHF.L.U32 R2, R2, 0x1f, RZ ;  /* 0x0000001f02027819 */ /* 0x000fc800000006ff */
[----:B------:R-:W4:Y:S02]  /*11250*/  SYNCS.PHASECHK.TRANS64.TRYWAIT P0, [UR40+0x2e820], R2 ;  /* 0x02e82002ff0075a7 */ /* 0x000f240008000168 */
[----:B---34-:R-:W-:Y:S05]  /*11260*/  @!P0 BRA `(.L_x_1774) ;  /* 0x0000002000f48947 */ /* 0x018fea0003800000 */
.L_x_1831:
[----:B-1----:R-:W-:Y:S05]  /*11270*/  BSYNC B0 ;  /* 0x0000000000007941 */ /* 0x002fea0003800000 */
.L_x_1773:
[----:B------:R-:W-:-:S06]  /*11280*/  UISETP.GE.AND UP0, UPT, UR41, 0x2, UPT ;  /* 0x000000022900788c */ /* 0x000fcc000bf06270 */
[----:B------:R-:W-:-:S13]  /*11290*/  PLOP3.LUT P0, PT, PT, PT, UP0, 0x80, 0x0 ;  /* 0x000000000000781c */ /* 0x000fda0003f0f008 */
[----:B------:R-:W-:Y:S05]  /*112a0*/  @!P0 BRA `(.L_x_1775) ;  /* 0x0000000c00e88947 */ /* 0x000fea0003800000 */
[----:B------:R1:W5:Y:S01]  /*112b0*/  LDL.LU R6, [R1+0x8] ;  /* 0x0000080001067983 */ /* 0x0003620000300800 */
[----:B------:R-:W-:-:S03]  /*112c0*/  UIADD3 UR4, UR41, -0x2, URZ ;  /* 0xfffffffe29047890 */ /* 0x000fc6000fffe03f */
[----:B------:R1:W5:Y:S03]  /*112d0*/  LDL.LU R7, [R1+0x4] ;  /* 0x0000040001077983 */ /* 0x0003660000300800 */
[----:B------:R-:W-:-:S07]  /*112e0*/  IMAD.U32 R21, RZ, RZ, UR4 ;  /* 0x00000004ff157e24 */ /* 0x000fce000f8e00ff */
.L_x_1795:
[----:B---345:R-:W-:Y:S01]  /*112f0*/  VIADD R2, R7, 0x1 ;  /* 0x0000000107027836 */ /* 0x038fe20000000000 */
        /* <DEDUP_REMOVED lines=31> */
.L_x_1778:
        /* <DEDUP_REMOVED lines=8> */
.L_x_1832:
[----:B------:R-:W-:Y:S05]  /*11570*/  BSYNC B1 ;  /* 0x0000000000017941 */ /* 0x000fea0003800000 */
.L_x_1779:
        /* <DEDUP_REMOVED lines=9> */
.L_x_1782:
[----:B------:R-:W-:Y:S05]  /*11610*/  BSYNC B1 ;  /* 0x0000000000017941 */ /* 0x000fea0003800000 */
.L_x_1781:
[----:B------:R-:W4:Y:S04]  /*11620*/  LDL R2, [R1+0x10] ;  /* 0x0000100001027983 */ /* 0x000f280000100800 */
[----:B------:R-:W2:Y:S01]  /*11630*/  LDL R5, [R1+0x4] ;  /* 0x0000040001057983 */ /* 0x000ea20000100800 */
[----:B---3--:R-:W-:Y:S01]  /*11640*/  IMAD.MOV.U32 R10, RZ, RZ, RZ ;  /* 0x000000ffff0a7224 */ /* 0x008fe200078e00ff */
[----:B------:R-:W-:Y:S01]  /*11650*/  UIADD3 UR4, UP0, UR44, 0x470, URZ ;  /* 0x000004702c047890 */ /* 0x000fe2000ff1e03f */
[----:B------:R-:W-:Y:S01]  /*11660*/  PLOP3.LUT P0, PT, PT, PT, PT, 0x80, 0x0 ;  /* 0x000000000000781c */ /* 0x000fe20003f0f070 */
[----:B------:R-:W-:Y:S01]  /*11670*/  UMOV UR6, 0x0 ;  /* 0x0000000000067882 */ /* 0x000fe20000000000 */
[----:B------:R-:W-:Y:S01]  /*11680*/  UMOV UR7, 0x14f00000 ;  /* 0x14f0000000077882 */ /* 0x000fe20000000000 */
[----:B------:R-:W-:Y:S01]  /*11690*/  R2UR UR10, R10 ;  /* 0x000000000a0a72ca */ /* 0x000fe200000e0000 */
[----:B------:R-:W-:Y:S01]  /*116a0*/  UIADD3.X UR5, URZ, UR45, URZ, UP0, !UPT ;  /* 0x0000002d3f057290 */ /* 0x000fe200087fe43f */
[----:B----4-:R-:W-:Y:S01]  /*116b0*/  R2UR UR12, R2 ;  /* 0x00000000020c72ca */ /* 0x010fe200000e0000 */
[----:B------:R-:W-:-:S04]  /*116c0*/  IMAD.U32 R2, RZ, RZ, UR40 ;  /* 0x00000028ff027e24 */ /* 0x000fc8000f8e00ff */
[----:B--2---:R-:W-:Y:S02]  /*116d0*/  IMAD R2, R5, 0x7000, R2 ;  /* 0x0000700005027824 */ /* 0x004fe400078e0202 */
[----:B------:R-:W-:Y:S02]  /*116e0*/  IMAD R5, R8, 0xe0, RZ ;  /* 0x000000e008057824 */ /* 0x000fe400078e02ff */
[----:B------:R-:W-:Y:S02]  /*116f0*/  VIADD R8, R4, 0x2e870 ;  /* 0x0002e87004087836 */ /* 0x000fe40000000000 */
[----:B------:R-:W-:-:S07]  /*11700*/  VIADD R9, R2, 0xe400 ;  /* 0x0000e40002097836 */ /* 0x000fce0000000000 */
.L_x_1783:
        /* <DEDUP_REMOVED lines=12> */
.L_x_1833:
[----:B------:R-:W-:Y:S05]  /*117d0*/  BSYNC B1 ;  /* 0x0000000000017941 */ /* 0x000fea0003800000 */
.L_x_1784:
        /* <DEDUP_REMOVED lines=11> */
.L_x_1787:
[----:B------:R-:W-:Y:S05]  /*11890*/  BSYNC B1 ;  /* 0x0000000000017941 */ /* 0x000fea0003800000 */
.L_x_1786:
        /* <DEDUP_REMOVED lines=10> */
.L_x_1788:
        /* <DEDUP_REMOVED lines=9> */
.L_x_1777:
[----:B------:R-:W-:Y:S05]  /*119d0*/  BSYNC B0 ;  /* 0x0000000000007941 */ /* 0x000fea0003800000 */
.L_x_1776:
[----:B------:R-:W4:Y:S02]  /*119e0*/  LDL R3, [R1+0x30] ;  /* 0x0000300001037983 */ /* 0x000f240000100800 */
[----:B----4-:R-:W-:-:S13]  /*119f0*/  ISETP.NE.AND P0, PT, R3, 0x3, PT ;  /* 0x000000030300780c */ /* 0x010fda0003f05270 */
[----:B------:R-:W-:Y:S05]  /*11a00*/  @!P0 BRA `(.L_x_1789) ;  /* 0x0000000000048947 */ /* 0x000fea0003800000 */
[----:B------:R-:W-:Y:S01]  /*11a10*/  BPT.TRAP 0x1 ;  /* 0x000000040000795c */ /* 0x000fe20000300000 */
.L_x_1789:
[----:B------:R-:W4:Y:S01]  /*11a20*/  LDL R3, [R1+0x24] ;  /* 0x0000240001037983 */ /* 0x000f220000100800 */
[----:B------:R-:W-:Y:S01]  /*11a30*/  LOP3.LUT R2, R6, 0x1, RZ, 0x3c, !PT ;  /* 0x0000000106027812 */ /* 0x000fe200078e3cff */
[----:B------:R-:W-:Y:S01]  /*11a40*/  BSSY B0, `(.L_x_1790) ;  /* 0x0000007000007945 */ /* 0x000fe20003800000 */
[----:B------:R-:W-:Y:S02]  /*11a50*/  LEA R4, R7, UR40, 0x3 ;  /* 0x0000002807047c11 */ /* 0x000fe4000f8e18ff */
[----:B------:R-:W-:-:S03]  /*11a60*/  SHF.L.U32 R2, R2, 0x1f, RZ ;  /* 0x0000001f02027819 */ /* 0x000fc600000006ff */
[----:B------:R1:W-:Y:S01]  /*11a70*/  STL [R1], R4 ;  /* 0x0000000401007387 */ /* 0x0003e20000100800 */
[----:B------:R-:W5:Y:S01]  /*11a80*/  SYNCS.PHASECHK.TRANS64.TRYWAIT P3, [R4+URZ+0x2e870], R2 ;  /* 0x02e87002040075a7 */ /* 0x000f62000806017f */
[----:B----4-:R-:W-:Y:S01]  /*11a90*/  ISETP.NE.AND P0, PT, R3, 0x3, PT ;  /* 0x000000030300780c */ /* 0x010fe20003f05270 */
[----:B-1---5:R-:W-:-:S12]  /*11aa0*/  @!P3 BRA `(.L_x_1791) ;  /* 0x0000001c0024b947 */ /* 0x022fd80003800000 */
.L_x_1834:
[----:B------:R-:W-:Y:S05]  /*11ab0*/  BSYNC B0 ;  /* 0x0000000000007941 */ /* 0x000fea0003800000 */
.L_x_1790:
[----:B------:R-:W-:Y:S05]  /*11ac0*/  @!P0 BRA `(.L_x_1792) ;  /* 0x0000000000048947 */ /* 0x000fea0003800000 */
[----:B------:R-:W-:Y:S01]  /*11ad0*/  BPT.TRAP 0x1 ;  /* 0x000000040000795c */ /* 0x000fe20000300000 */
.L_x_1792:
[----:B-1----:R-:W4:Y:S01]  /*11ae0*/  LDL R2, [R1] ;  /* 0x0000000001027983 */ /* 0x002f220000100800 */
[----:B------:R-:W-:-:S04]  /*11af0*/  SHF.L.U32 R3, R6, 0x1f, RZ ;  /* 0x0000001f06037819 */ /* 0x000fc800000006ff */
[----:B----4-:R1:W4:Y:S02]  /*11b00*/  SYNCS.PHASECHK.TRANS64.TRYWAIT P3, [R2+URZ+0x2e860], R3 ;  /* 0x02e86003020075a7 */ /* 0x010324000806017f */
[----:B-1----:R-:W-:Y:S01]  /*11b10*/  IMAD R2, R7, 0x7000, RZ ;  /* 0x0000700007027824 */ /* 0x002fe200078e02ff */
[----:B----4-:R-:W-:Y:S06]  /*11b20*/  @!P3 BRA `(.L_x_1793) ;  /* 0x0000001c001cb947 */ /* 0x010fec0003800000 */
.L_x_1835:
[----:B-1----:R-:W4:Y:S04]  /*11b30*/  LDL R4, [R1+0x1c] ;  /* 0x00001c0001047983 */ /* 0x002f280000100800 */
[----:B------:R-:W5:Y:S01]  /*11b40*/  LDL R12, [R1+0x18] ;  /* 0x00001800010c7983 */ /* 0x000f620000100800 */
[----:B------:R-:W-:Y:S05]  /*11b50*/  WARPSYNC.ALL ;  /* 0x0000000000007948 */ /* 0x000fea0003800000 */
[----:B------:R-:W1:Y:S01]  /*11b60*/  S2R R8, SR_TID.X ;  /* 0x0000000000087919 */ /* 0x000e620000002100 */
[----:B---3--:R-:W-:Y:S01]  /*11b70*/  IMAD.MOV.U32 R10, RZ, RZ, 0x40 ;  /* 0x00000040ff0a7424 */ /* 0x008fe200078e00ff */
[----:B-1----:R-:W-:-:S04]  /*11b80*/  LOP3.LUT P3, RZ, R8, 0x4, RZ, 0xc0, !PT ;  /* 0x0000000408ff7812 */ /* 0x002fc8000786c0ff */
[----:B------:R-:W-:Y:S02]  /*11b90*/  SEL R10, R10, 0xffffffc0, !P3 ;  /* 0xffffffc00a0a7807 */ /* 0x000fe40005800000 */
[C---:B----4-:R-:W-:Y:S02]  /*11ba0*/  LOP3.LUT R3, R2.reuse, R4, RZ, 0xfc, !PT ;  /* 0x0000000402037212 */ /* 0x050fe400078efcff */
[----:B-----5:R-:W-:-:S03]  /*11bb0*/  IADD3 R2, R2, UR40, R12 ;  /* 0x0000002802027c10 */ /* 0x020fc6000fffe00c */
        /* <DEDUP_REMOVED lines=22> */
[----:B--2---:R-:W-:Y:S02]  /*11d20*/  PRMT R17, R8, 0x7531, R9 ;  /* 0x0000753108117816 */ /* 0x004fe40000000009 */
        /* <DEDUP_REMOVED lines=71> */
.L_x_1794:
[----:B-1----:R-:W2:Y:S01]  /*121a0*/  LDL.LU R2, [R1] ;  /* 0x0000000001027983 */ /* 0x002ea20000300800 */
[C---:B------:R-:W-:Y:S01]  /*121b0*/  ISETP.GT.AND P0, PT, R21.reuse, RZ, PT ;  /* 0x000000ff1500720c */ /* 0x040fe20003f04270 */
[----:B------:R-:W-:Y:S02]  /*121c0*/  VIADD R21, R21, 0xffffffff ;  /* 0xffffffff15157836 */ /* 0x000fe40000000000 */
[----:B------:R4:W5:Y:S04]  /*121d0*/  LDL R6, [R1+0x8] ;  /* 0x0000080001067983 */ /* 0x0009680000100800 */
[----:B------:R4:W5:Y:S01]  /*121e0*/  LDL R7, [R1+0x4] ;  /* 0x0000040001077983 */ /* 0x0009620000100800 */
[----:B--2---:R1:W-:Y:S02]  /*121f0*/  SYNCS.ARRIVE.TRANS64.A1T0 RZ, [R2+URZ+0x2e850], RZ ;  /* 0x02e850ff02ff79a7 */ /* 0x0043e4000810003f */
[----:B-1----:R-:W-:-:S05]  /*12200*/  @!P2 VIADD R2, R2, 0x2e880 ;  /* 0x0002e8800202a836 */ /* 0x002fca0000000000 */
[----:B------:R-:W-:Y:S01]  /*12210*/  @!P2 PRMT R2, RZ, 0x654, R2 ;  /* 0x00000654ff02a816 */ /* 0x000fe20000000002 */
[----:B------:R-:W-:Y:S06]  /*12220*/  BAR.SYNC.DEFER_BLOCKING 0x2, 0x80 ;  /* 0x0082000000007b1d */ /* 0x000fec0000010000 */
[----:B------:R4:W-:Y:S01]  /*12230*/  @!P2 SYNCS.ARRIVE.TRANS64.RED.A1T0 RZ, [R2+URZ], RZ ;  /* 0x000000ff02ffa9a7 */ /* 0x0009e2000810043f */
[----:B------:R-:W-:Y:S05]  /*12240*/  @P0 BRA `(.L_x_1795) ;  /* 0xfffffff000280947 */ /* 0x000fea000383ffff */
.L_x_1775:
[----:B---34-:R-:W3:Y:S01]  /*12250*/  LDL R2, [R1+0x30] ;  /* 0x0000300001027983 */ /* 0x018ee20000100800 */
[----:B------:R-:W-:Y:S01]  /*12260*/  BSSY B0, `(.L_x_1796) ;  /* 0x0000010000007945 */ /* 0x000fe20003800000 */
[----:B---3--:R-:W-:-:S03]  /*12270*/  ISETP.NE.AND P1, PT, R2, 0x3, PT ;  /* 0x000000030200780c */ /* 0x008fc60003f25270 */
[----:B------:R-:W-:Y:S10]  /*12280*/  @P2 BRA `(.L_x_1797) ;  /* 0x0000000000342947 */ /* 0x000ff40003800000 */
[----:B------:R-:W1:Y:S01]  /*12290*/  S2R R5, SR_LANEID ;  /* 0x0000000000057919 */ /* 0x000e620000000000 */
[----:B------:R-:W-:Y:S01]  /*122a0*/  VOTEU.ANY UR4, UPT, PT ;  /* 0x0000000000047886 */ /* 0x000fe200038e0100 */
[----:B------:R-:W3:Y:S01]  /*122b0*/  LDC.64 R2, c[0x0][0xdf0] ;  /* 0x00037c00ff027b82 */ /* 0x000ee20000000a00 */
[----:B------:R-:W1:Y:S02]  /*122c0*/  FLO.U32 R0, UR4 ;  /* 0x0000000400007d00 */ /* 0x000e6400080e0000 */
        /* <DEDUP_REMOVED lines=8> */
[----:B------:R1:W-:Y:S02]  /*12350*/  STL [R1+0x20], R0 ;  /* 0x0000200001007387 */ /* 0x0003e40000100800 */
.L_x_1797:
[----:B------:R-:W-:Y:S05]  /*12360*/  BSYNC B0 ;  /* 0x0000000000007941 */ /* 0x000fea0003800000 */
.L_x_1796:
[----:B------:R-:W-:Y:S05]  /*12370*/  @!P1 BRA `(.L_x_1798) ;  /* 0x0000000000049947 */ /* 0x000fea0003800000 */
[----:B------:R-:W-:Y:S01]  /*12380*/  BPT.TRAP 0x1 ;  /* 0x000000040000795c */ /* 0x000fe20000300000 */
.L_x_1798:
[----:B------:R-:W3:Y:S04]  /*12390*/  LDL R3, [R1+0x8] ;  /* 0x0000080001037983 */ /* 0x000ee80000100800 */
[----:B------:R-:W4:Y:S04]  /*123a0*/  LDL R2, [R1+0x4] ;  /* 0x0000040001027983 */ /* 0x000f280000100800 */
[----:B-1----:R-:W2:Y:S01]  /*123b0*/  LDL R0, [R1+0x24] ;  /* 0x0000240001007983 */ /* 0x002ea20000100800 */
[----:B------:R-:W-:Y:S01]  /*123c0*/  BSSY B0, `(.L_x_1799) ;  /* 0x0000007000007945 */ /* 0x000fe20003800000 */
[----:B---3--:R-:W-:-:S04]  /*123d0*/  LOP3.LUT R3, R3, 0x1, RZ, 0x3c, !PT ;  /* 0x0000000103037812 */ /* 0x008fc800078e3cff */
[----:B------:R-:W-:Y:S02]  /*123e0*/  SHF.L.U32 R3, R3, 0x1f, RZ ;  /* 0x0000001f03037819 */ /* 0x000fe400000006ff */
[----:B----4-:R-:W-:Y:S02]  /*123f0*/  LEA R20, R2, UR40, 0x3 ;  /* 0x0000002802147c11 */ /* 0x010fe4000f8e18ff */
[----:B--2---:R-:W-:Y:S02]  /*12400*/  ISETP.NE.AND P1, PT, R0, 0x3, PT ;  /* 0x000000030000780c */ /* 0x004fe40003f25270 */
[----:B------:R-:W1:Y:S02]  /*12410*/  SYNCS.PHASECHK.TRANS64.TRYWAIT P0, [R20+URZ+0x2e870], R3 ;  /* 0x02e87003140075a7 */ /* 0x000e64000800017f */
[----:B-1----:R-:W-:Y:S09]  /*12420*/  @!P0 BRA `(.L_x_1800) ;  /* 0x0000001000f48947 */ /* 0x002ff20003800000 */
.L_x_1836:
[----:B------:R-:W-:Y:S05]  /*12430*/  BSYNC B0 ;  /* 0x0000000000007941 */ /* 0x000fea0003800000 */
.L_x_1799:
[----:B------:R-:W-:Y:S05]  /*12440*/  @!P1 BRA `(.L_x_1801) ;  /* 0x0000000000049947 */ /* 0x000fea0003800000 */
[----:B------:R-:W-:Y:S01]  /*12450*/  BPT.TRAP 0x1 ;  /* 0x000000040000795c */ /* 0x000fe20000300000 */
.L_x_1801:
[----:B------:R-:W1:Y:S02]  /*12460*/  LDL R0, [R1+0x8] ;  /* 0x0000080001007983 */ /* 0x000e640000100800 */
[----:B-1----:R-:W-:-:S04]  /*12470*/  SHF.L.U32 R3, R0, 0x1f, RZ ;  /* 0x0000001f00037819 */ /* 0x002fc800000006ff */
[----:B------:R-:W1:Y:S02]  /*12480*/  SYNCS.PHASECHK.TRANS64.TRYWAIT P0, [R20+URZ+0x2e860], R3 ;  /* 0x02e86003140075a7 */ /* 0x000e64000800017f */
[----:B-1----:R-:W-:Y:S05]  /*12490*/  @!P0 BRA `(.L_x_1802) ;  /* 0x0000001000ec8947 */ /* 0x002fea0003800000 */
.L_x_1837:
[----:B------:R-:W2:Y:S04]  /*124a0*/  LDL R0, [R1+0x4] ;  /* 0x0000040001007983 */ /* 0x000ea80000100800 */
[----:B------:R-:W3:Y:S04]  /*124b0*/  LDL R2, [R1+0x1c] ;  /* 0x00001c0001027983 */ /* 0x000ee80000100800 */
[----:B------:R-:W4:Y:S01]  /*124c0*/  LDL R12, [R1+0x18] ;  /* 0x00001800010c7983 */ /* 0x000f220000100800 */
[----:B------:R-:W-:Y:S05]  /*124d0*/  WARPSYNC.ALL ;  /* 0x0000000000007948 */ /* 0x000fea0003800000 */
[----:B------:R-:W1:Y:S01]  /*124e0*/  S2R R8, SR_TID.X ;  /* 0x0000000000087919 */ /* 0x000e620000002100 */
[----:B------:R-:W-:Y:S01]  /*124f0*/  IMAD.MOV.U32 R10, RZ, RZ, 0x40 ;  /* 0x00000040ff0a7424 */ /* 0x000fe200078e00ff */
[----:B-1----:R-:W-:-:S04]  /*12500*/  LOP3.LUT P0, RZ, R8, 0x4, RZ, 0xc0, !PT ;  /* 0x0000000408ff7812 */ /* 0x002fc8000780c0ff */
[----:B------:R-:W-:Y:S01]  /*12510*/  SEL R10, R10, 0xffffffc0, !P0 ;  /* 0xffffffc00a0a7807 */ /* 0x000fe20004000000 */
[----:B--2---:R-:W-:-:S05]  /*12520*/  IMAD R0, R0, 0x7000, RZ ;  /* 0x0000700000007824 */ /* 0x004fca00078e02ff */
[C---:B---3--:R-:W-:Y:S02]  /*12530*/  LOP3.LUT R2, R0.reuse, R2, RZ, 0xfc, !PT ;  /* 0x0000000200027212 */ /* 0x048fe400078efcff */
[----:B----4-:R-:W-:-:S03]  /*12540*/  IADD3 R0, R0, UR40, R12 ;  /* 0x0000002800007c10 */ /* 0x010fc6000fffe00c */
[----:B-----5:R-:W1:Y:S01]  /*12550*/  LDSM.16.MT88.4 R4, [R2+UR40+0xe400] ;  /* 0x00e400280204783b */ /* 0x020e620008004200 */
        /* <DEDUP_REMOVED lines=93> */
.L_x_1803:
        /* <DEDUP_REMOVED lines=14> */
.L_x_1759:
[----:B------:R-:W-:Y:S05]  /*12c10*/  BSYNC B6 ;  /* 0x0000000000067941 */ /* 0x000fea0003800000 */
.L_x_1757:
[----:B-12---:R-:W2:Y:S04]  /*12c20*/  LDL R0, [R1+0x34] ;  /* 0x0000340001007983 */ /* 0x006ea80000100800 */
[----:B------:R1:W5:Y:S01]  /*12c30*/  LDL R2, [R1+0x20] ;  /* 0x0000200001027983 */ /* 0x0003620000100800 */
[----:B--2---:R-:W-:-:S13]  /*12c40*/  ISETP.NE.AND P0, PT, R0, RZ, PT ;  /* 0x000000ff0000720c */ /* 0x004fda0003f05270 */
[----:B-1----:R-:W-:Y:S05]  /*12c50*/  @!P0 BRA `(.L_x_1804) ;  /* 0x0000000000208947 */ /* 0x002fea0003800000 */
[----:B------:R-:W1:Y:S08]  /*12c60*/  S2UR UR5, SR_CgaCtaId ;  /* 0x00000000000579c3 */ /* 0x000e700000008800 */
[----:B------:R-:W-:Y:S06]  /*12c70*/  BAR.SYNC.DEFER_BLOCKING 0x5, 0x180 ;  /* 0x0146000000007b1d */ /* 0x000fec0000010000 */
[----:B------:R-:W-:-:S02]  /*12c80*/  UMOV UR4, 0x400 ;  /* 0x0000040000047882 */ /* 0x000fc40000000000 */
[----:B-1----:R-:W-:-:S09]  /*12c90*/  ULEA UR4, UR5, UR4, 0x18 ;  /* 0x0000000405047291 */ /* 0x002fd2000f8ec03f */
[----:B-----5:R-:W1:Y:S04]  /*12ca0*/  LDS R2, [UR4+0x2e8d0] ;  /* 0x02e8d004ff027984 */ /* 0x020e680008000800 */
[----:B-1----:R1:W-:Y:S01]  /*12cb0*/  STL [R1+0x20], R2 ;  /* 0x0000200201007387 */ /* 0x0023e20000100800 */
[----:B------:R-:W-:Y:S06]  /*12cc0*/  BAR.ARV 0x4, 0x180 ;  /* 0x0106000000007b1d */ /* 0x000fec0000002000 */
[----:B------:R-:W-:Y:S05]  /*12cd0*/  BRA `(.L_x_1805) ;  /* 0x00000000002c7947 */ /* 0x000fea0003800000 */
.L_x_1804:
[----:B------:R-:W1:Y:S01]  /*12ce0*/  S2R R0, SR_TID.X ;  /* 0x0000000000007919 */ /* 0x000e620000002100 */
        /* <DEDUP_REMOVED lines=10> */
.L_x_1805:
[----:B--2---:R-:W2:Y:S01]  /*12d90*/  LDL R0, [R1+0x20] ;  /* 0x0000200001007983 */ /* 0x004ea20000100800 */
[----:B------:R-:W-:Y:S02]  /*12da0*/  ULDC UR4, c[0x0][0xda8] ;  /* 0x00036a0000047ab9 */ /* 0x000fe40000000800 */
[----:B--2---:R-:W-:-:S13]  /*12db0*/  ISETP.GE.AND P0, PT, R0, UR4, PT ;  /* 0x0000000400007c0c */ /* 0x004fda000bf06270 */
[----:B------:R-:W-:Y:S05]  /*12dc0*/  @!P0 BRA `(.L_x_1806) ;  /* 0xffffffd000348947 */ /* 0x000fea000383ffff */
.L_x_1754:
[----:B--2---:R-:W2:Y:S01]  /*12dd0*/  LDL.LU R0, [R1+0x2c] ;  /* 0x00002c0001007983 */ /* 0x004ea20000300800 */
[----:B------:R-:W-:Y:S01]  /*12de0*/  BSSY B0, `(.L_x_1807) ;  /* 0x000000b000007945 */ /* 0x000fe20003800000 */
[----:B------:R-:W3:Y:S01]  /*12df0*/  S2R R5, SR_CgaCtaId ;  /* 0x0000000000057919 */ /* 0x000ee20000008800 */
[----:B--2---:R-:W-:-:S05]  /*12e00*/  VIADD R0, R0, 0x1 ;  /* 0x0000000100007836 */ /* 0x004fca0000000000 */
[----:B-1----:R-:W-:-:S04]  /*12e10*/  LEA.HI R2, R0, R0, RZ, 0x1 ;  /* 0x0000000000027211 */ /* 0x002fc800078f08ff */
[----:B------:R-:W-:-:S05]  /*12e20*/  LOP3.LUT R3, R2, 0xfffffffe, RZ, 0xc0, !PT ;  /* 0xfffffffe02037812 */ /* 0x000fca00078ec0ff */
[----:B------:R-:W-:Y:S01]  /*12e30*/  IMAD.IADD R3, R0, 0x1, -R3 ;  /* 0x0000000100037824 */ /* 0x000fe200078e0a03 */
[----:B------:R-:W-:-:S04]  /*12e40*/  MOV R0, 0x400 ;  /* 0x0000040000007802 */ /* 0x000fc80000000f00 */
[----:B---3--:R-:W-:Y:S02]  /*12e50*/  LEA R0, R5, R0, 0x18 ;  /* 0x0000000005007211 */ /* 0x008fe400078ec0ff */
[----:B------:R-:W-:-:S04]  /*12e60*/  SHF.L.U32 R3, R3, 0x1f, RZ ;  /* 0x0000001f03037819 */ /* 0x000fc800000006ff */
[----:B------:R-:W1:Y:S02]  /*12e70*/  SYNCS.PHASECHK.TRANS64.TRYWAIT P0, [R0+URZ+0x2e820], R3 ;  /* 0x02e82003000075a7 */ /* 0x000e64000800017f */
[----:B-1----:R-:W-:Y:S05]  /*12e80*/  @!P0 BRA `(.L_x_1808) ;  /* 0x0000000800848947 */ /* 0x002fea0003800000 */
.L_x_1838:
[----:B------:R-:W-:Y:S05]  /*12e90*/  BSYNC B0 ;  /* 0x0000000000007941 */ /* 0x000fea0003800000 */
.L_x_1807:
[----:B------:R-:W-:-:S03]  /*12ea0*/  UMOV UR4, 0xffffffff ;  /* 0xffffffff00047882 */ /* 0x000fc60000000000 */
[----:B------:R-:W-:Y:S05]  /*12eb0*/  BRA.DIV UR4, `(.L_x_1809) ;  /* 0x0000000a048c7947 */ /* 0x000fea000b800000 */
[----:B------:R-:W2:Y:S02]  /*12ec0*/  S2R R2, SR_TID.X ;  /* 0x0000000000027919 */ /* 0x000ea40000002100 */
[----:B--2---:R-:W-:-:S04]  /*12ed0*/  SHF.R.U32.HI R2, RZ, 0x5, R2 ;  /* 0x00000005ff027819 */ /* 0x004fc80000011602 */
[----:B------:R-:W-:-:S05]  /*12ee0*/  LOP3.LUT R2, R2, 0x3, RZ, 0xc0, !PT ;  /* 0x0000000302027812 */ /* 0x000fca00078ec0ff */
[----:B------:R2:W3:Y:S02]  /*12ef0*/  SHFL.IDX PT, R14, R2, RZ, 0x1f ;  /* 0x00001fff020e7589 */ /* 0x0004e400000e0000 */
.L_x_1841:
[----:B---3--:R-:W-:Y:S01]  /*12f00*/  ISETP.NE.AND P0, PT, R14, RZ, PT ;  /* 0x000000ff0e00720c */ /* 0x008fe20003f05270 */
[----:B------:R-:W-:-:S12]  /*12f10*/  BSSY B0, `(.L_x_1810) ;  /* 0x000002e000007945 */ /* 0x000fd80003800000 */
[----:B------:R-:W-:Y:S05]  /*12f20*/  @P0 BRA `(.L_x_1811) ;  /* 0x0000000000b00947 */ /* 0x000fea0003800000 */
[----:B------:R-:W-:-:S03]  /*12f30*/  UMOV UR4, 0xffffffff ;  /* 0xffffffff00047882 */ /* 0x000fc60000000000 */
[----:B------:R-:W-:Y:S05]  /*12f40*/  BRA.DIV UR4, `(.L_x_1812) ;  /* 0x0000000a049c7947 */ /* 0x000fea000b800000 */
[----:B------:R-:W-:-:S13]  /*12f50*/  ELECT P6, URZ, PT ;  /* 0x00000000003f782f */ /* 0x000fda00038c0000 */
.L_x_1844:
[----:B------:R-:W-:Y:S05]  /*12f60*/  @!P6 BRA `(.L_x_1811) ;  /* 0x0000000000a0e947 */ /* 0x000fea0003800000 */
[----:B--2---:R-:W2:Y:S02]  /*12f70*/  LDL.LU R2, [R1+0x28] ;  /* 0x0000280001027983 */ /* 0x004ea40000300800 */
[----:B--2---:R-:W-:-:S04]  /*12f80*/  LOP3.LUT R2, R2, 0x2, RZ, 0xfc, !PT ;  /* 0x0000000202027812 */ /* 0x004fc800078efcff */
[----:B------:R-:W-:-:S13]  /*12f90*/  ISETP.NE.AND P0, PT, R2, 0x3, PT ;  /* 0x000000030200780c */ /* 0x000fda0003f05270 */
[----:B------:R-:W-:Y:S05]  /*12fa0*/  @!P0 BRA `(.L_x_1813) ;  /* 0x0000000000048947 */ /* 0x000fea0003800000 */
[----:B------:R-:W-:Y:S01]  /*12fb0*/  BPT.TRAP 0x1 ;  /* 0x000000040000795c */ /* 0x000fe20000300000 */
.L_x_1813:
[----:B-1----:R-:W2:Y:S04]  /*12fc0*/  LDL R3, [R1+0x4] ;  /* 0x0000040001037983 */ /* 0x002ea80000100800 */
        /* <DEDUP_REMOVED lines=13> */
.L_x_1845:
[----:B------:R-:W2:Y:S02]  /*130a0*/  SYNCS.PHASECHK.TRANS64.TRYWAIT P1, [R7+URZ], R2 ;  /* 0x00000002070075a7 */ /* 0x000ea4000802017f */
[----:B--2---:R-:W-:Y:S05]  /*130b0*/  @!P1 BRA `(.L_x_1815) ;  /* 0x0000000800749947 */ /* 0x004fea0003800000 */
.L_x_1846:
[----:B------:R-:W-:Y:S05]  /*130c0*/  @!P0 BRA `(.L_x_1816) ;  /* 0x0000000000048947 */ /* 0x000fea0003800000 */
[----:B------:R-:W-:Y:S01]  /*130d0*/  BPT.TRAP 0x1 ;  /* 0x000000040000795c */ /* 0x000fe20000300000 */
.L_x_1816:
[----:B------:R-:W3:Y:S02]  /*130e0*/  LDL.LU R4, [R1+0x4] ;  /* 0x0000040001047983 */ /* 0x000ee40000300800 */
[----:B---3--:R-:W-:-:S04]  /*130f0*/  IMAD R4, R4, 0x8, R0 ;  /* 0x0000000804047824 */ /* 0x008fc800078e0200 */
[----:B------:R-:W3:Y:S02]  /*13100*/  SYNCS.PHASECHK.TRANS64.TRYWAIT P1, [R4+URZ+0x2e860], R5 ;  /* 0x02e86005040075a7 */ /* 0x000ee4000802017f */
[----:B---3--:R-:W-:Y:S05]  /*13110*/  @!P1 BRA `(.L_x_1817) ;  /* 0x0000000800709947 */ /* 0x008fea0003800000 */
.L_x_1847:
[----:B------:R-:W-:Y:S05]  /*13120*/  @!P0 BRA `(.L_x_1818) ;  /* 0x0000000000048947 */ /* 0x000fea0003800000 */
[----:B------:R-:W-:Y:S01]  /*13130*/  BPT.TRAP 0x1 ;  /* 0x000000040000795c */ /* 0x000fe20000300000 */
.L_x_1818:
[----:B------:R-:W-:-:S04]  /*13140*/  IMAD R3, R3, 0x8, R0 ;  /* 0x0000000803037824 */ /* 0x000fc800078e0200 */
[----:B------:R-:W4:Y:S02]  /*13150*/  SYNCS.PHASECHK.TRANS64.TRYWAIT P1, [R3+URZ+0x2e860], R2 ;  /* 0x02e86002030075a7 */ /* 0x000f24000802017f */
[----:B----4-:R-:W-:Y:S05]  /*13160*/  @!P1 BRA `(.L_x_1819) ;  /* 0x0000000800709947 */ /* 0x010fea0003800000 */
.L_x_1848:
[----:B------:R-:W-:Y:S05]  /*13170*/  @!P0 BRA `(.L_x_1820) ;  /* 0x0000000000048947 */ /* 0x000fea0003800000 */
[----:B------:R-:W-:Y:S01]  /*13180*/  BPT.TRAP 0x1 ;  /* 0x000000040000795c */ /* 0x000fe20000300000 */
.L_x_1820:
[----:B------:R-:W5:Y:S02]  /*13190*/  SYNCS.PHASECHK.TRANS64.TRYWAIT P0, [R4+URZ+0x2e880], R5 ;  /* 0x02e88005040075a7 */ /* 0x000f64000800017f */
[----:B-----5:R-:W-:Y:S05]  /*131a0*/  @!P0 BRA `(.L_x_1821) ;  /* 0x0000000800748947 */ /* 0x020fea0003800000 */
.L_x_1822:
[----:B------:R1:W1:Y:S02]  /*131b0*/  SYNCS.PHASECHK.TRANS64.TRYWAIT P0, [R3+URZ+0x2e880], R2 ;  /* 0x02e88002030075a7 */ /* 0x000264000800017f */
[----:B-1----:R-:W-:Y:S05]  /*131c0*/  @!P0 NANOSLEEP.SYNCS 0x989680 ;  /* 0x009896800000895d */ /* 0x002fea0003900000 */
[----:B------:R-:W1:Y:S02]  /*131d0*/  @!P0 SYNCS.PHASECHK.TRANS64 P0, [R3+URZ+0x2e880], R2 ;  /* 0x02e88002030085a7 */ /* 0x000e64000800007f */
[----:B-1----:R-:W-:Y:S05]  /*131e0*/  @!P0 BRA `(.L_x_1822) ;  /* 0xfffffffc00f08947 */ /* 0x002fea000383ffff */
.L_x_1811:
[----:B------:R-:W-:Y:S05]  /*131f0*/  BSYNC B0 ;  /* 0x0000000000007941 */ /* 0x000fea0003800000 */
.L_x_1810:
[----:B------:R-:W-:Y:S05]  /*13200*/  EXIT ;  /* 0x000000000000794d */ /* 0x000fea0003800000 */
.L_x_1708:
[----:B-1----:R-:W-:-:S04]  /*13210*/  IMAD.U32 R3, RZ, RZ, UR37 ;  /* 0x00000025ff037e24 */ /* 0x002fc8000f8e00ff */
[----:B------:R1:W2:Y:S03]  /*13220*/  SYNCS.PHASECHK.TRANS64.TRYWAIT P0, [R3+URZ+0x2e800], R0 ;  /* 0x02e80000030075a7 */ /* 0x0002a6000800017f */
[----:B--2---:R-:W-:Y:S05]  /*13230*/  @!P0 NANOSLEEP.SYNCS 0x989680 ;  /* 0x009896800000895d */ /* 0x004fea0003900000 */
[----:B------:R-:W2:Y:S02]  /*13240*/  @!P0 SYNCS.PHASECHK.TRANS64 P0, [R3+URZ+0x2e800], R0 ;  /* 0x02e80000030085a7 */ /* 0x000ea4000800007f */
[----:B--2---:R-:W-:Y:S05]  /*13250*/  @!P0 BRA `(.L_x_1708) ;  /* 0xfffffffc00ec8947 */ /* 0x004fea000383ffff */
[----:B------:R-:W-:Y:S05]  /*13260*/  BRA `(.L_x_1823) ;  /* 0xfffffee400d07947 */ /* 0x000fea000383ffff */
.L_x_1712:
[----:B--2---:R2:W3:Y:S02]  /*13270*/  SYNCS.PHASECHK.TRANS64.TRYWAIT P0, [R3+URZ+0x2e830], R0 ;  /* 0x02e83000030075a7 */ /* 0x0044e4000800017f */
[----:B---3--:R-:W-:Y:S05]  /*13280*/  @!P0 NANOSLEEP.SYNCS 0x989680 ;  /* 0x009896800000895d */ /* 0x008fea0003900000 */
[----:B------:R-:W3:Y:S02]  /*13290*/  @!P0 SYNCS.PHASECHK.TRANS64 P0, [R3+URZ+0x2e830], R0 ;  /* 0x02e83000030085a7 */ /* 0x000ee4000800007f */
[----:B---3--:R-:W-:Y:S05]  /*132a0*/  @!P0 BRA `(.L_x_1712) ;  /* 0xfffffffc00f08947 */ /* 0x008fea000383ffff */
[----:B------:R-:W-:Y:S05]  /*132b0*/  BRA `(.L_x_1711) ;  /* 0xfffffee400e87947 */ /* 0x000fea000383ffff */
.L_x_1717:
[----:B--2---:R-:W-:-:S04]  /*132c0*/  IMAD.U32 R9, RZ, RZ, UR10 ;  /* 0x0000000aff097e24 */ /* 0x004fc8000f8e00ff */
[----:B------:R2:W3:Y:S03]  /*132d0*/  SYNCS.PHASECHK.TRANS64.TRYWAIT P2, [R9+URZ+0x2e830], R0 ;  /* 0x02e83000090075a7 */ /* 0x0004e6000804017f */
[----:B---3--:R-:W-:Y:S05]  /*132e0*/  @!P2 NANOSLEEP.SYNCS 0x989680 ;  /* 0x009896800000a95d */ /* 0x008fea0003900000 */
[----:B------:R-:W3:Y:S02]  /*132f0*/  @!P2 SYNCS.PHASECHK.TRANS64 P2, [R9+URZ+0x2e830], R0 ;  /* 0x02e830000900a5a7 */ /* 0x000ee4000804007f */
[----:B---3--:R-:W-:Y:S05]  /*13300*/  @!P2 BRA `(.L_x_1717) ;  /* 0xfffffffc00eca947 */ /* 0x008fea000383ffff */
[----:B------:R-:W-:Y:S05]  /*13310*/  BRA `(.L_x_1714) ;  /* 0xffffff2800887947 */ /* 0x000fea000383ffff */
.L_x_1721:
[----:B--2---:R-:W-:-:S04]  /*13320*/  IMAD.U32 R9, RZ, RZ, UR10 ;  /* 0x0000000aff097e24 */ /* 0x004fc8000f8e00ff */
[----:B------:R2:W3:Y:S03]  /*13330*/  SYNCS.PHASECHK.TRANS64.TRYWAIT P2, [R9+URZ+0x2e850], R0 ;  /* 0x02e85000090075a7 */ /* 0x0004e6000804017f */
[----:B---3--:R-:W-:Y:S05]  /*13340*/  @!P2 NANOSLEEP.SYNCS 0x989680 ;  /* 0x009896800000a95d */ /* 0x008fea0003900000 */
[----:B------:R-:W3:Y:S02]  /*13350*/  @!P2 SYNCS.PHASECHK.TRANS64 P2, [R9+URZ+0x2e850], R0 ;  /* 0x02e850000900a5a7 */ /* 0x000ee4000804007f */
[----:B---3--:R-:W-:Y:S05]  /*13360*/  @!P2 BRA `(.L_x_1721) ;  /* 0xfffffffc00eca947 */ /* 0x008fea000383ffff */
[----:B------:R-:W-:Y:S05]  /*13370*/  BRA `(.L_x_1718) ;  /* 0xffffff3400987947 */ /* 0x000fea000383ffff */
.L_x_1728:
[----:B--2---:R-:W-:-:S04]  /*13380*/  IMAD.U32 R9, RZ, RZ, UR6 ;  /* 0x00000006ff097e24 */ /* 0x004fc8000f8e00ff */
[----:B------:R2:W3:Y:S03]  /*13390*/  SYNCS.PHASECHK.TRANS64.TRYWAIT P2, [R9+URZ+0x2e830], R0 ;  /* 0x02e83000090075a7 */ /* 0x0004e6000804017f */
[----:B---3--:R-:W-:Y:S05]  /*133a0*/  @!P2 NANOSLEEP.SYNCS 0x989680 ;  /* 0x009896800000a95d */ /* 0x008fea0003900000 */
[----:B------:R-:W3:Y:S02]  /*133b0*/  @!P2 SYNCS.PHASECHK.TRANS64 P2, [R9+URZ+0x2e830], R0 ;  /* 0x02e830000900a5a7 */ /* 0x000ee4000804007f */
[----:B---3--:R-:W-:Y:S05]  /*133c0*/  @!P2 BRA `(.L_x_1728) ;  /* 0xfffffffc00eca947 */ /* 0x008fea000383ffff */
[----:B------:R-:W-:Y:S05]  /*133d0*/  BRA `(.L_x_1725) ;  /* 0xffffff6c00c47947 */ /* 0x000fea000383ffff */
.L_x_1732:
[----:B--2---:R-:W-:-:S04]  /*133e0*/  IMAD.U32 R9, RZ, RZ, UR6 ;  /* 0x00000006ff097e24 */ /* 0x004fc8000f8e00ff */
[----:B------:R2:W3:Y:S03]  /*133f0*/  SYNCS.PHASECHK.TRANS64.TRYWAIT P2, [R9+URZ+0x2e850], R0 ;  /* 0x02e85000090075a7 */ /* 0x0004e6000804017f */
[----:B---3--:R-:W-:Y:S05]  /*13400*/  @!P2 NANOSLEEP.SYNCS 0x989680 ;  /* 0x009896800000a95d */ /* 0x008fea0003900000 */
[----:B------:R-:W3:Y:S02]  /*13410*/  @!P2 SYNCS.PHASECHK.TRANS64 P2, [R9+URZ+0x2e850], R0 ;  /* 0x02e850000900a5a7 */ /* 0x000ee4000804007f */
[----:B---3--:R-:W-:Y:S05]  /*13420*/  @!P2 BRA `(.L_x_1732) ;  /* 0xfffffffc00eca947 */ /* 0x008fea000383ffff */
[----:B------:R-:W-:Y:S05]  /*13430*/  BRA `(.L_x_1729) ;  /* 0xffffff7800b07947 */ /* 0x000fea000383ffff */
.L_x_1738:
[----:B--2---:R-:W-:-:S04]  /*13440*/  IMAD.U32 R6, RZ, RZ, UR5 ;  /* 0x00000005ff067e24 */ /* 0x004fc8000f8e00ff */
[----:B------:R2:W3:Y:S03]  /*13450*/  SYNCS.PHASECHK.TRANS64.TRYWAIT P0, [R6+URZ+0x2e850], R5 ;  /* 0x02e85005060075a7 */ /* 0x0004e6000800017f */
[----:B---3--:R-:W-:Y:S05]  /*13460*/  @!P0 NANOSLEEP.SYNCS 0x989680 ;  /* 0x009896800000895d */ /* 0x008fea0003900000 */
[----:B------:R-:W3:Y:S02]  /*13470*/  @!P0 SYNCS.PHASECHK.TRANS64 P0, [R6+URZ+0x2e850], R5 ;  /* 0x02e85005060085a7 */ /* 0x000ee4000800007f */
[----:B---3--:R-:W-:Y:S05]  /*13480*/  @!P0 BRA `(.L_x_1738) ;  /* 0xfffffffc00ec8947 */ /* 0x008fea000383ffff */
[----:B------:R-:W-:Y:S05]  /*13490*/  BRA `(.L_x_1737) ;  /* 0xffffffa000dc7947 */ /* 0x000fea000383ffff */
.L_x_1764:
[----:B------:R-:W-:Y:S02]  /*134a0*/  IMAD.MOV.U32 R13, RZ, RZ, R17 ;  /* 0x000000ffff0d7224 */ /* 0x000fe400078e0011 */
[----:B------:R-:W-:Y:S02]  /*134b0*/  IMAD.MOV.U32 R12, RZ, RZ, RZ ;  /* 0x000000ffff0c7224 */ /* 0x000fe400078e00ff */
[----:B------:R-:W-:Y:S02]  /*134c0*/  IMAD.MOV.U32 R11, RZ, RZ, 0x1f ;  /* 0x0000001fff0b7424 */ /* 0x000fe400078e00ff */
[----:B------:R-:W-:-:S07]  /*134d0*/  IMAD.MOV.U32 R15, RZ, RZ, -0x1 ;  /* 0xffffffffff0f7424 */ /* 0x000fce00078e00ff */
[----:B-1----:R-:W-:Y:S05]  /*134e0*/  WARPSYNC.COLLECTIVE R15, `(.L_x_1824) ;  /* 0x000000000f087348 */ /* 0x002fea0003c00000 */
[----:B------:R2:W3:Y:S02]  /*134f0*/  SHFL.IDX P6, R14, R13, R12, R11 ;  /* 0x0000000c0d0e7389 */ /* 0x0004e400000c000b */
[----:B-123--:R-:W-:Y:S01]  /*13500*/  ENDCOLLECTIVE ;  /* 0x000000000000791b */ /* 0x00efe20003800000 */
.L_x_1824:
[----:B------:R-:W-:Y:S05]  /*13510*/  BRA `(.L_x_1825) ;  /* 0xffffffd400907947 */ /* 0x000fea000383ffff */
.L_x_1766:
[----:B------:R-:W-:Y:S01]  /*13520*/  BSSY B0, `(.L_x_1826) ;  /* 0x0000006000007945 */ /* 0x000fe20003800000 */
[----:B------:R-:W-:-:S07]  /*13530*/  IMAD.MOV.U32 R15, RZ, RZ, -0x1 ;  /* 0xffffffffff0f7424 */ /* 0x000fce00078e00ff */
[----:B--2---:R-:W-:Y:S05]  /*13540*/  WARPSYNC.COLLECTIVE R15, `(.L_x_1827) ;  /* 0x000000000f0c7348 */ /* 0x004fea0003c00000 */
[----:B------:R-:W-:Y:S02]  /*13550*/  ELECT P6, UR62, PT ;  /* 0x00000000003e782f */ /* 0x000fe400038c0000 */
[----:B------:R-:W-:Y:S01]  /*13560*/  MOV R14, UR62 ;  /* 0x0000003e000e7c02 */ /* 0x000fe20008000f00 */
[----:B--2---:R-:W-:Y:S10]  /*13570*/  ENDCOLLECTIVE ;  /* 0x000000000000791b */ /* 0x004ff40003800000 */
.L_x_1827:
[----:B------:R-:W-:Y:S05]  /*13580*/  BSYNC B0 ;  /* 0x0000000000007941 */ /* 0x000fea0003800000 */
.L_x_1826:
[----:B------:R-:W-:Y:S05]  /*13590*/  BRA `(.L_x_1828) ;  /* 0xffffffd400907947 */ /* 0x000fea000383ffff */
.L_x_1769:
[----:B-1----:R1:W3:Y:S02]  /*135a0*/  SYNCS.PHASECHK.TRANS64.TRYWAIT P3, [R4+URZ+0x2e880], R3 ;  /* 0x02e88003040075a7 */ /* 0x0022e4000806017f */
[----:B---3--:R-:W-:Y:S05]  /*135b0*/  @!P3 NANOSLEEP.SYNCS 0x989680 ;  /* 0x009896800000b95d */ /* 0x008fea0003900000 */
[----:B------:R-:W3:Y:S02]  /*135c0*/  @!P3 SYNCS.PHASECHK.TRANS64 P3, [R4+URZ+0x2e880], R3 ;  /* 0x02e880030400b5a7 */ /* 0x000ee4000806007f */
[----:B---3--:R-:W-:Y:S05]  /*135d0*/  @!P3 BRA `(.L_x_1769) ;  /* 0xfffffffc00f0b947 */ /* 0x008fea000383ffff */
[----:B------:R-:W-:Y:S05]  /*135e0*/  BRA `(.L_x_1829) ;  /* 0xffffffd400e87947 */ /* 0x000fea000383ffff */
.L_x_1771:
[----:B---3--:R3:W4:Y:S02]  /*135f0*/  SYNCS.PHASECHK.TRANS64.TRYWAIT P3, [R4+URZ+0x2e840], R3 ;  /* 0x02e84003040075a7 */ /* 0x008724000806017f */
[----:B----4-:R-:W-:Y:S05]  /*13600*/  @!P3 NANOSLEEP.SYNCS 0x989680 ;  /* 0x009896800000b95d */ /* 0x010fea0003900000 */
[----:B------:R-:W4:Y:S02]  /*13610*/  @!P3 SYNCS.PHASECHK.TRANS64 P3, [R4+URZ+0x2e840], R3 ;  /* 0x02e840030400b5a7 */ /* 0x000f24000806007f */
[----:B----4-:R-:W-:Y:S05]  /*13620*/  @!P3 BRA `(.L_x_1771) ;  /* 0xfffffffc00f0b947 */ /* 0x010fea000383ffff */
[----:B------:R-:W-:Y:S05]  /*13630*/  BRA `(.L_x_1830) ;  /* 0xffffffd800447947 */ /* 0x000fea000383ffff */
.L_x_1774:
[----:B---3--:R-:W-:-:S04]  /*13640*/  IMAD.U32 R3, RZ, RZ, UR40 ;  /* 0x00000028ff037e24 */ /* 0x008fc8000f8e00ff */
[----:B------:R3:W4:Y:S03]  /*13650*/  SYNCS.PHASECHK.TRANS64.TRYWAIT P0, [R3+URZ+0x2e820], R2 ;  /* 0x02e82002030075a7 */ /* 0x000726000800017f */
[----:B----4-:R-:W-:Y:S05]  /*13660*/  @!P0 NANOSLEEP.SYNCS 0x989680 ;  /* 0x009896800000895d */ /* 0x010fea0003900000 */
[----:B------:R-:W4:Y:S02]  /*13670*/  @!P0 SYNCS.PHASECHK.TRANS64 P0, [R3+URZ+0x2e820], R2 ;  /* 0x02e82002030085a7 */ /* 0x000f24000800007f */
[----:B----4-:R-:W-:Y:S05]  /*13680*/  @!P0 BRA `(.L_x_1774) ;  /* 0xfffffffc00ec8947 */ /* 0x010fea000383ffff */
[----:B------:R-:W-:Y:S05]  /*13690*/  BRA `(.L_x_1831) ;  /* 0xffffffd800f47947 */ /* 0x000fea000383ffff */
.L_x_1780:
[----:B-1----:R1:W4:Y:S02]  /*136a0*/  SYNCS.PHASECHK.TRANS64.TRYWAIT P0, [R4+URZ+0x2e880], R3 ;  /* 0x02e88003040075a7 */ /* 0x002324000800017f */
[----:B----4-:R-:W-:Y:S05]  /*136b0*/  @!P0 NANOSLEEP.SYNCS 0x989680 ;  /* 0x009896800000895d */ /* 0x010fea0003900000 */
[----:B------:R-:W4:Y:S02]  /*136c0*/  @!P0 SYNCS.PHASECHK.TRANS64 P0, [R4+URZ+0x2e880], R3 ;  /* 0x02e88003040085a7 */ /* 0x000f24000800007f */
[----:B----4-:R-:W-:Y:S05]  /*136d0*/  @!P0 BRA `(.L_x_1780) ;  /* 0xfffffffc00f08947 */ /* 0x010fea000383ffff */
[----:B------:R-:W-:Y:S05]  /*136e0*/  BRA `(.L_x_1832) ;  /* 0xffffffdc00a07947 */ /* 0x000fea000383ffff */
.L_x_1785:
[----:B--2---:R2:W3:Y:S02]  /*136f0*/  SYNCS.PHASECHK.TRANS64.TRYWAIT P0, [R4+URZ+0x2e840], R3 ;  /* 0x02e84003040075a7 */ /* 0x0044e4000800017f */
[----:B---3--:R-:W-:Y:S05]  /*13700*/  @!P0 NANOSLEEP.SYNCS 0x989680 ;  /* 0x009896800000895d */ /* 0x008fea0003900000 */
[----:B------:R-:W3:Y:S02]  /*13710*/  @!P0 SYNCS.PHASECHK.TRANS64 P0, [R4+URZ+0x2e840], R3 ;  /* 0x02e84003040085a7 */ /* 0x000ee4000800007f */
[----:B---3--:R-:W-:Y:S05]  /*13720*/  @!P0 BRA `(.L_x_1785) ;  /* 0xfffffffc00f08947 */ /* 0x008fea000383ffff */
[----:B------:R-:W-:Y:S05]  /*13730*/  BRA `(.L_x_1833) ;  /* 0xffffffe000247947 */ /* 0x000fea000383ffff */
.L_x_1791:
[----:B-1----:R-:W4:Y:S02]  /*13740*/  LDL R3, [R1] ;  /* 0x0000000001037983 */ /* 0x002f240000100800 */
[----:B----4-:R1:W4:Y:S02]  /*13750*/  SYNCS.PHASECHK.TRANS64.TRYWAIT P3, [R3+URZ+0x2e870], R2 ;  /* 0x02e87002030075a7 */ /* 0x010324000806017f */
[----:B----4-:R-:W-:Y:S05]  /*13760*/  @!P3 NANOSLEEP.SYNCS 0x989680 ;  /* 0x009896800000b95d */ /* 0x010fea0003900000 */
[----:B------:R-:W4:Y:S02]  /*13770*/  @!P3 SYNCS.PHASECHK.TRANS64 P3, [R3+URZ+0x2e870], R2 ;  /* 0x02e870020300b5a7 */ /* 0x000f24000806007f */
[----:B----4-:R-:W-:Y:S05]  /*13780*/  @!P3 BRA `(.L_x_1791) ;  /* 0xfffffffc00ecb947 */ /* 0x010fea000383ffff */
[----:B------:R-:W-:Y:S05]  /*13790*/  BRA `(.L_x_1834) ;  /* 0xffffffe000c47947 */ /* 0x000fea000383ffff */
.L_x_1793:
[----:B-1----:R-:W4:Y:S02]  /*137a0*/  LDL R4, [R1] ;  /* 0x0000000001047983 */ /* 0x002f240000100800 */
[----:B----4-:R1:W4:Y:S02]  /*137b0*/  SYNCS.PHASECHK.TRANS64.TRYWAIT P3, [R4+URZ+0x2e860], R3 ;  /* 0x02e86003040075a7 */ /* 0x010324000806017f */
[----:B----4-:R-:W-:Y:S05]  /*137c0*/  @!P3 NANOSLEEP.SYNCS 0x989680 ;  /* 0x009896800000b95d */ /* 0x010fea0003900000 */
[----:B------:R-:W4:Y:S02]  /*137d0*/  @!P3 SYNCS.PHASECHK.TRANS64 P3, [R4+URZ+0x2e860], R3 ;  /* 0x02e860030400b5a7 */ /* 0x000f24000806007f */
[----:B----4-:R-:W-:Y:S05]  /*137e0*/  @!P3 BRA `(.L_x_1793) ;  /* 0xfffffffc00ecb947 */ /* 0x010fea000383ffff */
[----:B------:R-:W-:Y:S05]  /*137f0*/  BRA `(.L_x_1835) ;  /* 0xffffffe000cc7947 */ /* 0x000fea000383ffff */
.L_x_1800:
[----:B-1----:R1:W2:Y:S02]  /*13800*/  SYNCS.PHASECHK.TRANS64.TRYWAIT P0, [R20+URZ+0x2e870], R3 ;  /* 0x02e87003140075a7 */ /* 0x0022a4000800017f */
[----:B--2---:R-:W-:Y:S05]  /*13810*/  @!P0 NANOSLEEP.SYNCS 0x989680 ;  /* 0x009896800000895d */ /* 0x004fea0003900000 */
[----:B------:R-:W2:Y:S02]  /*13820*/  @!P0 SYNCS.PHASECHK.TRANS64 P0, [R20+URZ+0x2e870], R3 ;  /* 0x02e87003140085a7 */ /* 0x000ea4000800007f */
[----:B--2---:R-:W-:Y:S05]  /*13830*/  @!P0 BRA `(.L_x_1800) ;  /* 0xfffffffc00f08947 */ /* 0x004fea000383ffff */
[----:B------:R-:W-:Y:S05]  /*13840*/  BRA `(.L_x_1836) ;  /* 0xffffffe800f87947 */ /* 0x000fea000383ffff */
.L_x_1802:
[----:B-1----:R1:W2:Y:S02]  /*13850*/  SYNCS.PHASECHK.TRANS64.TRYWAIT P0, [R20+URZ+0x2e860], R3 ;  /* 0x02e86003140075a7 */ /* 0x0022a4000800017f */
[----:B--2---:R-:W-:Y:S05]  /*13860*/  @!P0 NANOSLEEP.SYNCS 0x989680 ;  /* 0x009896800000895d */ /* 0x004fea0003900000 */
[----:B------:R-:W2:Y:S02]  /*13870*/  @!P0 SYNCS.PHASECHK.TRANS64 P0, [R20+URZ+0x2e860], R3 ;  /* 0x02e86003140085a7 */ /* 0x000ea4000800007f */
[----:B--2---:R-:W-:Y:S05]  /*13880*/  @!P0 BRA `(.L_x_1802) ;  /* 0xfffffffc00f08947 */ /* 0x004fea000383ffff */
[----:B------:R-:W-:Y:S05]  /*13890*/  BRA `(.L_x_1837) ;  /* 0xffffffec00007947 */ /* 0x000fea000383ffff */
.L_x_1808:
[----:B-1----:R1:W2:Y:S02]  /*138a0*/  SYNCS.PHASECHK.TRANS64.TRYWAIT P0, [R0+URZ+0x2e820], R3 ;  /* 0x02e82003000075a7 */ /* 0x0022a4000800017f */
[----:B--2---:R-:W-:Y:S05]  /*138b0*/  @!P0 NANOSLEEP.SYNCS 0x989680 ;  /* 0x009896800000895d */ /* 0x004fea0003900000 */
[----:B------:R-:W2:Y:S02]  /*138c0*/  @!P0 SYNCS.PHASECHK.TRANS64 P0, [R0+URZ+0x2e820], R3 ;  /* 0x02e82003000085a7 */ /* 0x000ea4000800007f */
[----:B--2---:R-:W-:Y:S05]  /*138d0*/  @!P0 BRA `(.L_x_1808) ;  /* 0xfffffffc00f08947 */ /* 0x004fea000383ffff */
[----:B------:R-:W-:Y:S05]  /*138e0*/  BRA `(.L_x_1838) ;  /* 0xfffffff400687947 */ /* 0x000fea000383ffff */
.L_x_1809:
        /* <DEDUP_REMOVED lines=11> */
.L_x_1840:
[----:B------:R-:W-:Y:S05]  /*139a0*/  BSYNC B0 ;  /* 0x0000000000007941 */ /* 0x000fea0003800000 */
.L_x_1839:
[----:B------:R-:W-:Y:S05]  /*139b0*/  BRA `(.L_x_1841) ;  /* 0xfffffff400507947 */ /* 0x000fea000383ffff */
.L_x_1812:
[----:B------:R-:W-:Y:S01]  /*139c0*/  BSSY B1, `(.L_x_1842) ;  /* 0x0000006000017945 */ /* 0x000fe20003800000 */
[----:B------:R-:W-:-:S07]  /*139d0*/  IMAD.MOV.U32 R15, RZ, RZ, -0x1 ;  /* 0xffffffffff0f7424 */ /* 0x000fce00078e00ff */
[----:B-12---:R-:W-:Y:S05]  /*139e0*/  WARPSYNC.COLLECTIVE R15, `(.L_x_1843) ;  /* 0x000000000f0c7348 */ /* 0x006fea0003c00000 */
[----:B------:R-:W-:Y:S02]  /*139f0*/  ELECT P6, UR62, PT ;  /* 0x00000000003e782f */ /* 0x000fe400038c0000 */
[----:B------:R-:W-:Y:S01]  /*13a00*/  MOV R14, UR62 ;  /* 0x0000003e000e7c02 */ /* 0x000fe20008000f00 */
[----:B-12---:R-:W-:Y:S10]  /*13a10*/  ENDCOLLECTIVE ;  /* 0x000000000000791b */ /* 0x006ff40003800000 */
.L_x_1843:
[----:B------:R-:W-:Y:S05]  /*13a20*/  BSYNC B1 ;  /* 0x0000000000017941 */ /* 0x000fea0003800000 */
.L_x_1842:
[----:B------:R-:W-:Y:S05]  /*13a30*/  BRA `(.L_x_1844) ;  /* 0xfffffff400487947 */ /* 0x000fea000383ffff */
.L_x_1814:
[----:B-1----:R1:W2:Y:S02]  /*13a40*/  SYNCS.PHASECHK.TRANS64.TRYWAIT P1, [R6+URZ], R5 ;  /* 0x00000005060075a7 */ /* 0x0022a4000802017f */
[----:B--2---:R-:W-:Y:S05]  /*13a50*/  @!P1 NANOSLEEP.SYNCS 0x989680 ;  /* 0x009896800000995d */ /* 0x004fea0003900000 */
[----:B------:R-:W2:Y:S02]  /*13a60*/  @!P1 SYNCS.PHASECHK.TRANS64 P1, [R6+URZ], R5 ;  /* 0x00000005060095a7 */ /* 0x000ea4000802007f */
[----:B--2---:R-:W-:Y:S05]  /*13a70*/  @!P1 BRA `(.L_x_1814) ;  /* 0xfffffffc00f09947 */ /* 0x004fea000383ffff */
[----:B------:R-:W-:Y:S05]  /*13a80*/  BRA `(.L_x_1845) ;  /* 0xfffffff400847947 */ /* 0x000fea000383ffff */
.L_x_1815:
[----:B--2---:R2:W3:Y:S02]  /*13a90*/  SYNCS.PHASECHK.TRANS64.TRYWAIT P1, [R7+URZ], R2 ;  /* 0x00000002070075a7 */ /* 0x0044e4000802017f */
[----:B---3--:R-:W-:Y:S05]  /*13aa0*/  @!P1 NANOSLEEP.SYNCS 0x989680 ;  /* 0x009896800000995d */ /* 0x008fea0003900000 */
[----:B------:R-:W3:Y:S02]  /*13ab0*/  @!P1 SYNCS.PHASECHK.TRANS64 P1, [R7+URZ], R2 ;  /* 0x00000002070095a7 */ /* 0x000ee4000802007f */
[----:B---3--:R-:W-:Y:S05]  /*13ac0*/  @!P1 BRA `(.L_x_1815) ;  /* 0xfffffffc00f09947 */ /* 0x008fea000383ffff */
[----:B------:R-:W-:Y:S05]  /*13ad0*/  BRA `(.L_x_1846) ;  /* 0xfffffff400787947 */ /* 0x000fea000383ffff */
.L_x_1817:
[----:B---3--:R3:W4:Y:S02]  /*13ae0*/  SYNCS.PHASECHK.TRANS64.TRYWAIT P1, [R4+URZ+0x2e860], R5 ;  /* 0x02e86005040075a7 */ /* 0x008724000802017f */
[----:B----4-:R-:W-:Y:S05]  /*13af0*/  @!P1 NANOSLEEP.SYNCS 0x989680 ;  /* 0x009896800000995d */ /* 0x010fea0003900000 */
[----:B------:R-:W4:Y:S02]  /*13b00*/  @!P1 SYNCS.PHASECHK.TRANS64 P1, [R4+URZ+0x2e860], R5 ;  /* 0x02e86005040095a7 */ /* 0x000f24000802007f */
[----:B----4-:R-:W-:Y:S05]  /*13b10*/  @!P1 BRA `(.L_x_1817) ;  /* 0xfffffffc00f09947 */ /* 0x010fea000383ffff */
[----:B------:R-:W-:Y:S05]  /*13b20*/  BRA `(.L_x_1847) ;  /* 0xfffffff4007c7947 */ /* 0x000fea000383ffff */
.L_x_1819:
[----:B----4-:R4:W1:Y:S02]  /*13b30*/  SYNCS.PHASECHK.TRANS64.TRYWAIT P1, [R3+URZ+0x2e860], R2 ;  /* 0x02e86002030075a7 */ /* 0x010864000802017f */
[----:B-1----:R-:W-:Y:S05]  /*13b40*/  @!P1 NANOSLEEP.SYNCS 0x989680 ;  /* 0x009896800000995d */ /* 0x002fea0003900000 */
[----:B------:R-:W1:Y:S02]  /*13b50*/  @!P1 SYNCS.PHASECHK.TRANS64 P1, [R3+URZ+0x2e860], R2 ;  /* 0x02e86002030095a7 */ /* 0x000e64000802007f */
[----:B-1----:R-:W-:Y:S05]  /*13b60*/  @!P1 BRA `(.L_x_1819) ;  /* 0xfffffffc00f09947 */ /* 0x002fea000383ffff */
[----:B------:R-:W-:Y:S05]  /*13b70*/  BRA `(.L_x_1848) ;  /* 0xfffffff4007c7947 */ /* 0x000fea000383ffff */
.L_x_1821:
[----:B------:R1:W1:Y:S02]  /*13b80*/  SYNCS.PHASECHK.TRANS64.TRYWAIT P0, [R4+URZ+0x2e880], R5 ;  /* 0x02e88005040075a7 */ /* 0x000264000800017f */
[----:B-1----:R-:W-:Y:S05]  /*13b90*/  @!P0 NANOSLEEP.SYNCS 0x989680 ;  /* 0x009896800000895d */ /* 0x002fea0003900000 */
[----:B------:R-:W1:Y:S02]  /*13ba0*/  @!P0 SYNCS.PHASECHK.TRANS64 P0, [R4+URZ+0x2e880], R5 ;  /* 0x02e88005040085a7 */ /* 0x000e64000800007f */
[----:B-1----:R-:W-:Y:S05]  /*13bb0*/  @!P0 BRA `(.L_x_1821) ;  /* 0xfffffffc00f08947 */ /* 0x002fea000383ffff */
[----:B------:R-:W-:Y:S05]  /*13bc0*/  BRA `(.L_x_1822) ;  /* 0xfffffff400787947 */ /* 0x000fea000383ffff */
.L_x_1849:
        /* <DEDUP_REMOVED lines=11> */
.L_x_2511:


//--------------------- .text._ZN7cutlass13device_kernelIN5flash11enable_sm90INS1_16FlashAttnFwdSm90INS1_25CollectiveMainloopFwdSm90ILi2EN4cute5tupleIJNS5_1CILi1EEES8_S8_EEENS6_IJNS7_ILi128EEENS7_ILi224EEESA_EEELi128ENS_12float_e4m3_tEfNS_4arch4Sm90ELb1ELb0ELb0ELb1ELb0ELb0ELb0ELb1ELb1ELb0ELb0ELb0EEENS1_21CollectiveEpilogueFwdINS6_IJSA_SA_SB_EEES9_NS_10bfloat16_tESF_Li256ELb1ELb0ELb0ELb1EEENS1_36VarlenDynamicPersistentTileSchedulerILi128ELi224ELi256ELi128ELb0ELb0ELb1ELb1ELb1ELb1EEEEEEEEEvNT_6ParamsE --------------------------
	.section	.text._ZN7cutlass13device_kernelIN5flash11enable_sm90INS1_16FlashAttnFwdSm90INS1_25CollectiveMainloopFwdSm90ILi2EN4cute5tupleIJNS5_1CILi1EEES8_S8_EEENS6_IJNS7_ILi128EEENS7_ILi224EEESA_EEELi128ENS_12float_e4m3_tEfNS_4arch4Sm90ELb1ELb0ELb0ELb1ELb0ELb0ELb0ELb1ELb1ELb0ELb0ELb0EEENS1_21CollectiveEpilogueFwdINS6_IJSA_SA_SB_EEES9_NS_10bfloat16_tESF_Li256ELb1ELb0ELb0ELb1EEENS1_36VarlenDynamicPersistentTileSchedulerILi128ELi224ELi256ELi128ELb0ELb0ELb1ELb1ELb1ELb1EEEEEEEEEvNT_6ParamsE,"ax",@progbits
	.align	128
.text._ZN7cutlass13device_kernelIN5flash11enable_sm90INS1_16FlashAttnFwdSm90INS1_25CollectiveMainloopFwdSm90ILi2EN4cute5tupleIJNS5_1CILi1EEES8_S8_EEENS6_IJNS7_ILi128EEENS7_ILi224EEESA_EEELi128ENS_12float_e4m3_tEfNS_4arch4Sm90ELb1ELb0ELb0ELb1ELb0ELb0ELb0ELb1ELb1ELb0ELb0ELb0EEENS1_21CollectiveEpilogueFwdINS6_IJSA_SA_SB_EEES9_NS_10bfloat16_tESF_Li256ELb1ELb0ELb0ELb1EEENS1_36VarlenDynamicPersistentTileSchedulerILi128ELi224ELi256ELi128ELb0ELb0ELb1ELb1ELb1ELb1EEEEEEEEEvNT_6ParamsE:
        .type           _ZN7cutlass13device_kernelIN5flash11enable_sm90INS1_16FlashAttnFwdSm90INS1_25CollectiveMainloopFwdSm90ILi2EN4cute5tupleIJNS5_1CILi1EEES8_S8_EEENS6_IJNS7_ILi128EEENS7_ILi224EEESA_EEELi128ENS_12float_e4m3_tEfNS_4arch4Sm90ELb1ELb0ELb0ELb1ELb0ELb0ELb0ELb1ELb1ELb0ELb0ELb0EEENS1_21CollectiveEpilogueFwdINS6_IJSA_SA_SB_EEES9_NS_10bfloat16_tESF_Li256ELb1ELb0ELb0ELb1EEENS1_36VarlenDynamicPersistentTileSchedulerILi128ELi224ELi256ELi128ELb0ELb0ELb1ELb1ELb1ELb1EEEEEEEEEvNT_6ParamsE,@function
        .size           _ZN7cutlass13device_kernelIN5flash11enable_sm90INS1_16FlashAttnFwdSm90INS1_25CollectiveMainloopFwdSm90ILi2EN4cute5tupleIJNS5_1CILi1EEES8_S8_EEENS6_IJNS7_ILi128EEENS7_ILi224EEESA_EEELi128ENS_12float_e4m3_tEfNS_4arch4Sm90ELb1ELb0ELb0ELb1ELb0ELb0ELb0ELb1ELb1ELb0ELb0ELb0EEENS1_21CollectiveEpilogueFwdINS6_IJSA_SA_SB_EEES9_NS_10bfloat16_tESF_Li256ELb1ELb0ELb0ELb1EEENS1_36VarlenDynamicPersistentTileSchedulerILi128ELi224ELi256ELi128ELb0ELb0ELb1ELb1ELb1ELb1EEEEEEEEEvNT_6ParamsE,(.L_x_2512 - _ZN7cutlass13device_kernelIN5flash11enable_sm90INS1_16FlashAttnFwdSm90INS1_25CollectiveMainloopFwdSm90ILi2EN4cute5tupleIJNS5_1CILi1EEES8_S8_EEENS6_IJNS7_ILi128EEENS7_ILi224EEESA_EEELi128ENS_12float_e4m3_tEfNS_4arch4Sm90ELb1ELb0ELb0ELb1ELb0ELb0ELb0ELb1ELb1ELb0ELb0ELb0EEENS1_21CollectiveEpilogueFwdINS6_IJSA_SA_SB_EEES9_NS_10bfloat16_tESF_Li256ELb1ELb0ELb0ELb1EEENS1_36VarlenDynamicPersistentTileSchedulerILi128ELi224ELi256ELi128ELb0ELb0ELb1ELb1ELb1ELb1EEEEEEEEEvNT_6ParamsE)
        .other          _ZN7cutlass13device_kernelIN5flash11enable_sm90INS1_16FlashAttnFwdSm90INS1_25CollectiveMainloopFwdSm90ILi2EN4cute5tupleIJNS5_1CILi1EEES8_S8_EEENS6_IJNS7_ILi128EEENS7_ILi224EEESA_EEELi128ENS_12float_e4m3_tEfNS_4arch4Sm90ELb1ELb0ELb0ELb1ELb0ELb0ELb0ELb1ELb1ELb0ELb0ELb0EEENS1_21CollectiveEpilogueFwdINS6_IJSA_SA_SB_EEES9_NS_10bfloat16_tESF_Li256ELb1ELb0ELb0ELb1EEENS1_36VarlenDynamicPersistentTileSchedulerILi128ELi224ELi256ELi128ELb0ELb0ELb1ELb1ELb1ELb1EEEEEEEEEvNT_6ParamsE,@"STO_CUDA_ENTRY STV_DEFAULT"
_ZN7cutlass13device_kernelIN5flash11enable_sm90INS1_16FlashAttnFwdSm90INS1_25CollectiveMainloopFwdSm90ILi2EN4cute5tupleIJNS5_1CILi1EEES8_S8_EEENS6_IJNS7_ILi128EEENS7_ILi224EEESA_EEELi128ENS_12float_e4m3_tEfNS_4arch4Sm90ELb1ELb0ELb0ELb1ELb0ELb0ELb0ELb1ELb1ELb0ELb0ELb0EEENS1_21CollectiveEpilogueFwdINS6_IJSA_SA_SB_EEES9_NS_10bfloat16_tESF_Li256ELb1ELb0ELb0ELb1EEENS1_36VarlenDynamicPersistentTileSchedulerILi128ELi224ELi256ELi128ELb0ELb0ELb1ELb1ELb1ELb1EEEEEEEEEvNT_6ParamsE:
        /* <DEDUP_REMOVED lines=21> */
.L_x_1851:
[----:B------:R-:W-:Y:S05]  /*0150*/  BSYNC B0 ;  /* 0x0000000000007941 */ /* 0x000fea0003800000 */
.L_x_1850:
        /* <DEDUP_REMOVED lines=41> */
.L_x_1852:
        /* <DEDUP_REMOVED lines=22> */
.L_x_1853:
        /* <DEDUP_REMOVED lines=18> */
.L_x_1854:
        /* <DEDUP_REMOVED lines=22> */
.L_x_1855:
        /* <DEDUP_REMOVED lines=22> */
.L_x_1856:
[----:B------:R-:W-:Y:S01]  /*0930*/  PLOP3.LUT P0, PT, PT, PT, UP0, 0x80, 0x0 ;  /* 0x000000000000781c */ /* 0x000fe20003f0f008 */
[----:B------:R-:W-:Y:S01]  /*0940*/  UMOV UR40, 0x1 ;  /* 0x0000000100287882 */ /* 0x000fe20000000000 */
[----:B------:R-:W-:Y:S01]  /*0950*/  NOP ;  /* 0x0000000000007918 */ /* 0x000fe20000000000 */
[----:B------:R-:W-:Y:S01]  /*0960*/  USEL UR40, UR40, 0x2, !UP0 ;  /* 0x0000000228287887 */ /* 0x000fe2000c000000 */
[----:B------:R-:W-:Y:S01]  /*0970*/  ULDC.64 UR52, c[0x0][0x208] ;  /* 0x0000820000347ab9 */ /* 0x000fe20000000a00 */
[----:B012-4-:R-:W-:Y:S08]  /*0980*/  BAR.SYNC.DEFER_BLOCKING 0x0 ;  /* 0x0000000000007b1d */ /* 0x017ff00000010000 */
[----:B------:R-:W-:Y:S05]  /*0990*/  @!P0 BRA `(.L_x_1857) ;  /* 0x0000010000248947 */ /* 0x000fea0003800000 */
.L_x_1858:
        /* <DEDUP_REMOVED lines=28> */
[----:B------:R-:W-:Y:S02]  /*0b60*/  LOP3.LUT R228, R2, 0xffffff80, RZ, 0xc0, !PT ;  /* 0xffffff8002e47812 */ /* 0x000fe400078ec0ff */
[----:B------:R-:W-:-:S03]  /*0b70*/  SHF.R.S32.HI R229, RZ, 0x7, R2 ;  /* 0x00000007ffe57819 */ /* 0x000fc60000011402 */
[----:B------:R-:W-:Y:S01]  /*0b80*/  IMAD.IADD R228, R231, 0x1, -R228 ;  /* 0x00000001e7e47824 */ /* 0x000fe200078e0ae4 */
[----:B------:R-:W-:-:S04]  /*0b90*/  LEA.HI R2, R2, R229, RZ, 0x1 ;  /* 0x000000e502027211 */ /* 0x000fc800078f08ff */
[----:B------:R-:W-:Y:S02]  /*0ba0*/  SHF.R.S32.HI R7, RZ, 0x1f, R228 ;  /* 0x0000001fff077819 */ /* 0x000fe400000114e4 */
[----:B------:R-:W-:Y:S02]  /*0bb0*/  LOP3.LUT R2, R2, 0x3fffffe, RZ, 0xc0, !PT ;  /* 0x03fffffe02027812 */ /* 0x000fe400078ec0ff */
[CC--:B------:R-:W-:Y:S02]  /*0bc0*/  LEA.HI R8, R7.reuse, R228.reuse, RZ, 0x2 ;  /* 0x000000e407087211 */ /* 0x0c0fe400078f10ff */
[----:B------:R-:W-:Y:S01]  /*0bd0*/  LEA.HI R7, R7, R228, RZ, 0x5 ;  /* 0x000000e407077211 */ /* 0x000fe200078f28ff */
[----:B------:R-:W-:Y:S01]  /*0be0*/  IMAD.IADD R22, R229, 0x1, -R2 ;  /* 0x00000001e5167824 */ /* 0x000fe200078e0a02 */
[--C-:B------:R-:W-:Y:S02]  /*0bf0*/  SHF.R.S32.HI R5, RZ, 0x2, R8.reuse ;  /* 0x00000002ff057819 */ /* 0x100fe40000011408 */
[----:B------:R-:W-:-:S02]  /*0c00*/  SHF.R.S32.HI R4, RZ, 0x1f, R8 ;  /* 0x0000001fff047819 */ /* 0x000fc40000011408 */
[----:B------:R-:W-:Y:S02]  /*0c10*/  SHF.R.S32.HI R7, RZ, 0x5, R7 ;  /* 0x00000005ff077819 */ /* 0x000fe40000011407 */
[----:B------:R-:W-:Y:S02]  /*0c20*/  LEA.HI R4, R4, R5, RZ, 0x3 ;  /* 0x0000000504047211 */ /* 0x000fe400078f18ff */
[----:B------:R-:W-:Y:S02]  /*0c30*/  LOP3.LUT R17, R8, 0x7ffffffc, RZ, 0xc0, !PT ;  /* 0x7ffffffc08117812 */ /* 0x000fe400078ec0ff */
[----:B------:R-:W-:Y:S02]  /*0c40*/  LOP3.LUT R6, R4, 0xfffffff8, RZ, 0xc0, !PT ;  /* 0xfffffff804067812 */ /* 0x000fe400078ec0ff */
[-C--:B------:R-:W-:Y:S01]  /*0c50*/  LEA.HI R4, R0, R231.reuse, RZ, 0x5 ;  /* 0x000000e700047211 */ /* 0x080fe200078f28ff */
[----:B------:R-:W-:Y:S01]  /*0c60*/  IMAD.IADD R17, R228, 0x1, -R17 ;  /* 0x00000001e4117824 */ /* 0x000fe200078e0a11 */
[----:B------:R-:W-:Y:S01]  /*0c70*/  LEA.HI R0, R0, R231, RZ, 0x3 ;  /* 0x000000e700007211 */ /* 0x000fe200078f18ff */
[----:B------:R-:W-:Y:S01]  /*0c80*/  IMAD.IADD R10, R5, 0x1, -R6 ;  /* 0x00000001050a7824 */ /* 0x000fe200078e0a06 */
[----:B------:R-:W-:Y:S01]  /*0c90*/  SHF.R.S32.HI R6, RZ, 0x4, R3 ;  /* 0x00000004ff067819 */ /* 0x000fe20000011403 */
[----:B------:R-:W-:Y:S01]  /*0ca0*/  IMAD.SHL.U32 R5, R4, 0x20, RZ ;  /* 0x0000002004057824 */ /* 0x000fe200078e00ff */
[----:B------:R-:W-:Y:S01]  /*0cb0*/  LOP3.LUT R4, R3, 0x3fffff0, RZ, 0xc0, !PT ;  /* 0x03fffff003047812 */ /* 0x000fe200078ec0ff */
[----:B------:R-:W-:Y:S01]  /*0cc0*/  IMAD R7, R7, 0x10, R10 ;  /* 0x0000001007077824 */ /* 0x000fe200078e020a */
[----:B------:R-:W-:-:S02]  /*0cd0*/  LEA.HI R3, R3, R6, RZ, 0x1 ;  /* 0x0000000603037211 */ /* 0x000fc400078f08ff */
[----:B------:R-:W-:Y:S01]  /*0ce0*/  LOP3.LUT R5, R5, 0xfffffc00, RZ, 0xc0, !PT ;  /* 0xfffffc0005057812 */ /* 0x000fe200078ec0ff */
[----:B------:R-:W-:Y:S01]  /*0cf0*/  IMAD.IADD R4, R231, 0x1, -R4 ;  /* 0x00000001e7047824 */ /* 0x000fe200078e0a04 */
[----:B------:R-:W-:Y:S01]  /*0d00*/  LOP3.LUT R3, R3, 0x1ffffffe, RZ, 0xc0, !PT ;  /* 0x1ffffffe03037812 */ /* 0x000fe200078ec0ff */
[----:B------:R-:W-:Y:S01]  /*0d10*/  IMAD R22, R22, 0x40, R7 ;  /* 0x0000004016167824 */ /* 0x000fe200078e0207 */
[----:B------:R-:W-:Y:S01]  /*0d20*/  LOP3.LUT R2, R0, 0x1ffffff8, RZ, 0xc0, !PT ;  /* 0x1ffffff800027812 */ /* 0x000fe200078ec0ff */
[----:B------:R-:W-:Y:S01]  /*0d30*/  IMAD R4, R4, 0x40, R5 ;  /* 0x0000004004047824 */ /* 0x000fe200078e0205 */
[----:B------:R-:W-:Y:S01]  /*0d40*/  SHF.R.S32.HI R18, RZ, 0x3, R0 ;  /* 0x00000003ff127819 */ /* 0x000fe20000011400 */
[----:B------:R-:W-:Y:S02]  /*0d50*/  IMAD.IADD R3, R6, 0x1, -R3 ;  /* 0x0000000106037824 */ /* 0x000fe400078e0a03 */
[----:B------:R-:W-:Y:S02]  /*0d60*/  IMAD.IADD R2, R231, 0x1, -R2 ;  /* 0x00000001e7027824 */ /* 0x000fe400078e0a02 */
[----:B------:R-:W-:-:S02]  /*0d70*/  IMAD R230, R3, 0x8, R4 ;  /* 0x0000000803e67824 */ /* 0x000fc400078e0204 */
[----:B------:R-:W-:-:S07]  /*0d80*/  IMAD.SHL.U32 R16, R2, 0x8, RZ ;  /* 0x0000000802107824 */ /* 0x000fce00078e00ff */
.L_x_1915:
[----:B0-----:R-:W0:Y:S01]  /*0d90*/  LDC.64 R2, c[0x0][0xc60] ;  /* 0x00031800ff027b82 */ /* 0x001e220000000a00 */
[----:B------:R-:W-:Y:S01]  /*0da0*/  ULDC.64 UR4, c[0x0][0xa28] ;  /* 0x00028a0000047ab9 */ /* 0x000fe20000000a00 */
[----:B------:R-:W-:Y:S01]  /*0db0*/  ULDC.64 UR6, c[0x0][0xa18] ;  /* 0x0002860000067ab9 */ /* 0x000fe20000000a00 */
[----:B------:R-:W-:Y:S01]  /*0dc0*/  ULDC UR8, c[0x0][0x404] ;  /* 0x0001010000087ab9 */ /* 0x000fe20000000800 */
[----:B0-----:R-:W-:-:S06]  /*0dd0*/  IMAD.WIDE R2, R47, 0x4, R2 ;  /* 0x000000042f027825 */ /* 0x001fcc00078e0202 */
[----:B--2---:R-:W2:Y:S01]  /*0de0*/  LDG.E R2, desc[UR52][R2.64] ;  /* 0x0000003402027981 */ /* 0x004ea2000c1e1900 */
[----:B------:R-:W-:Y:S02]  /*0df0*/  UISETP.NE.U32.AND UP0, UPT, UR4, URZ, UPT ;  /* 0x0000003f0400728c */ /* 0x000fe4000bf05070 */
[----:B------:R-:W-:Y:S02]  /*0e00*/  UISETP.NE.U32.AND UP1, UPT, UR6, URZ, UPT ;  /* 0x0000003f0600728c */ /* 0x000fe4000bf25070 */
[----:B------:R-:W-:Y:S02]  /*0e10*/  UISETP.NE.AND.EX UP0, UPT, UR5, URZ, UPT, UP0 ;  /* 0x0000003f0500728c */ /* 0x000fe4000bf05300 */
[----:B------:R-:W-:-:S04]  /*0e20*/  UISETP.NE.AND.EX UP1, UPT, UR7, URZ, UPT, UP1 ;  /* 0x0000003f0700728c */ /* 0x000fc8000bf25310 */
[----:B------:R-:W-:Y:S02]  /*0e30*/  PLOP3.LUT P0, PT, PT, PT, UP0, 0x80, 0x0 ;  /* 0x000000000000781c */ /* 0x000fe40003f0f008 */
[----:B------:R-:W-:Y:S02]  /*0e40*/  PLOP3.LUT P2, PT, PT, PT, UP1, 0x80, 0x0 ;  /* 0x000000000000781c */ /* 0x000fe40003f4f018 */
[----:B--2---:R-:W-:-:S13]  /*0e50*/  R2UR UR36, R2 ;  /* 0x00000000022472ca */ /* 0x004fda00000e0000 */
[----:B------:R-:W-:Y:S02]  /*0e60*/  USHF.R.S32.HI UR37, URZ, 0x1f, UR36 ;  /* 0x0000001f3f257899 */ /* 0x000fe40008011424 */
[----:B------:R-:W-:-:S04]  /*0e70*/  @UP0 ULEA UR4, UP2, UR36, UR4, 0x2 ;  /* 0x0000000424040291 */ /* 0x000fc8000f84103f */
[----:B------:R-:W-:Y:S02]  /*0e80*/  @UP0 ULEA.HI.X UR5, UR36, UR5, UR37, 0x2, UP2 ;  /* 0x0000000524050291 */ /* 0x000fe400090f1425 */
[----:B------:R-:W-:Y:S01]  /*0e90*/  @UP1 ULEA UR6, UP0, UR36, UR6, 0x2 ;  /* 0x0000000624061291 */ /* 0x000fe2000f80103f */
[----:B------:R-:W-:-:S03]  /*0ea0*/  IMAD.U32 R2, RZ, RZ, UR4 ;  /* 0x00000004ff027e24 */ /* 0x000fc6000f8e00ff */
[----:B------:R-:W-:Y:S01]  /*0eb0*/  @UP1 ULEA.HI.X UR7, UR36, UR7, UR37, 0x2, UP0 ;  /* 0x0000000724071291 */ /* 0x000fe200080f1425 */
[----:B------:R-:W-:Y:S01]  /*0ec0*/  IMAD.U32 R3, RZ, RZ, UR5 ;  /* 0x00000005ff037e24 */ /* 0x000fe2000f8e00ff */
[----:B------:R-:W-:Y:S01]  /*0ed0*/  ULDC.64 UR4, c[0x0][0x3f8] ;  /* 0x0000fe0000047ab9 */ /* 0x000fe20000000a00 */
[----:B---345:R-:W-:-:S03]  /*0ee0*/  IMAD.U32 R4, RZ, RZ, UR6 ;  /* 0x00000006ff047e24 */ /* 0x038fc6000f8e00ff */
[----:B------:R-:W-:Y:S01]  /*0ef0*/  IMAD.U32 R5, RZ, RZ, UR7 ;  /* 0x00000007ff057e24 */ /* 0x000fe2000f8e00ff */
[----:B------:R-:W2:Y:S01]  /*0f00*/  @P0 LDG.E R2, desc[UR52][R2.64] ;  /* 0x0000003402020981 */ /* 0x000ea2000c1e1900 */
[----:B------:R-:W-:Y:S01]  /*0f10*/  UISETP.NE.U32.AND UP0, UPT, UR4, URZ, UPT ;  /* 0x0000003f0400728c */ /* 0x000fe2000bf05070 */
[----:B------:R-:W-:Y:S02]  /*0f20*/  ULDC.64 UR6, c[0x0][0xa20] ;  /* 0x0002880000067ab9 */ /* 0x000fe40000000a00 */
[----:B------:R-:W3:Y:S01]  /*0f30*/  @P2 LDG.E R4, desc[UR52][R4.64] ;  /* 0x0000003404042981 */ /* 0x000ee2000c1e1900 */
[----:B------:R-:W-:Y:S01]  /*0f40*/  UISETP.NE.AND.EX UP0, UPT, UR5, URZ, UPT, UP0 ;  /* 0x0000003f0500728c */ /* 0x000fe2000bf05300 */
[----:B------:R-:W-:Y:S01]  /*0f50*/  ISETP.NE.U32.AND P1, PT, RZ, UR6, PT ;  /* 0x00000006ff007c0c */ /* 0x000fe2000bf25070 */
[----:B------:R-:W-:Y:S01]  /*0f60*/  ULDC UR4, c[0x0][0x2e0] ;  /* 0x0000b80000047ab9 */ /* 0x000fe20000000800 */
[----:B------:R-:W-:Y:S01]  /*0f70*/  UMOV UR49, URZ ;  /* 0x0000003f00317c82 */ /* 0x000fe20008000000 */
[----:B------:R-:W-:Y:S01]  /*0f80*/  USEL UR8, UR8, 0x1, UP0 ;  /* 0x0000000108087887 */ /* 0x000fe20008000000 */
[----:B------:R-:W-:Y:S01]  /*0f90*/  ISETP.NE.AND.EX P1, PT, RZ, UR7, PT, P1 ;  /* 0x00000007ff007c0c */ /* 0x000fe2000bf25310 */
[----:B------:R-:W-:-:S02]  /*0fa0*/  ULDC UR50, c[0x0][0x288] ;  /* 0x0000a20000327ab9 */ /* 0x000fc40000000800 */
[----:B------:R-:W-:Y:S01]  /*0fb0*/  UIMAD UR8, UR8, UR4, URZ ;  /* 0x00000004080872a4 */ /* 0x000fe2000f8e023f */
[----:B--2---:R-:W-:Y:S02]  /*0fc0*/  @P0 R2UR UR49, R2 ;  /* 0x00000000023102ca */ /* 0x004fe400000e0000 */
[----:B---3--:R-:W-:Y:S01]  /*0fd0*/  @P2 R2UR UR50, R4 ;  /* 0x00000000043222ca */ /* 0x008fe200000e0000 */
[----:B-1----:R-:W-:-:S14]  /*0fe0*/  @P2 BRA `(.L_x_1859) ;  /* 0x0000000000342947 */ /* 0x002fdc0003800000 */
        /* <DEDUP_REMOVED lines=13> */
.L_x_1859:
[----:B------:R-:W-:Y:S01]  /*10c0*/  UMOV UR43, UR51 ;  /* 0x00000033002b7c82 */ /* 0x000fe20008000000 */
[----:B------:R-:W-:Y:S01]  /*10d0*/  UMOV UR42, UR45 ;  /* 0x0000002d002a7c82 */ /* 0x000fe20008000000 */
[----:B------:R-:W-:Y:S05]  /*10e0*/  @!P1 BRA `(.L_x_1860) ;  /* 0x00000000001c9947 */ /* 0x000fea0003800000 */
[----:B------:R-:W-:-:S04]  /*10f0*/  ULEA UR4, UP0, UR36, UR6, 0x2 ;  /* 0x0000000624047291 */ /* 0x000fc8000f80103f */
[----:B------:R-:W-:Y:S02]  /*1100*/  ULEA.HI.X UR5, UR36, UR7, UR37, 0x2, UP0 ;  /* 0x0000000724057291 */ /* 0x000fe400080f1425 */
[----:B------:R-:W-:-:S04]  /*1110*/  IMAD.U32 R2, RZ, RZ, UR4 ;  /* 0x00000004ff027e24 */ /* 0x000fc8000f8e00ff */
[----:B------:R-:W-:-:S05]  /*1120*/  IMAD.U32 R3, RZ, RZ, UR5 ;  /* 0x00000005ff037e24 */ /* 0x000fca000f8e00ff */
[----:B------:R-:W2:Y:S02]  /*1130*/  LDG.E R2, desc[UR52][R2.64] ;  /* 0x0000003402027981 */ /* 0x000ea4000c1e1900 */
[----:B--2---:R-:W-:Y:S01]  /*1140*/  R2UR UR8, R2 ;  /* 0x00000000020872ca */ /* 0x004fe200000e0000 */
[----:B------:R-:W-:-:S14]  /*1150*/  BRA `(.L_x_1861) ;  /* 0x0000000000347947 */ /* 0x000fdc0003800000 */
.L_x_1860:
        /* <DEDUP_REMOVED lines=13> */
.L_x_1861:
[----:B------:R-:W-:Y:S01]  /*1230*/  ULDC.64 UR6, c[0x0][0x990] ;  /* 0x0002640000067ab9 */ /* 0x000fe20000000a00 */
[----:B------:R-:W-:Y:S01]  /*1240*/  ULDC.64 UR4, c[0x0][0x998] ;  /* 0x0002660000047ab9 */ /* 0x000fe20000000a00 */
[----:B------:R-:W-:Y:S01]  /*1250*/  UISETP.NE.U32.AND UP0, UPT, UR6, URZ, UPT ;  /* 0x0000003f0600728c */ /* 0x000fe2000bf05070 */
[----:B------:R-:W-:Y:S01]  /*1260*/  IMAD.MOV.U32 R3, RZ, RZ, 0x3f800000 ;  /* 0x3f800000ff037424 */ /* 0x000fe200078e00ff */
[----:B------:R-:W-:Y:S01]  /*1270*/  UISETP.NE.U32.AND UP1, UPT, UR4, URZ, UPT ;  /* 0x0000003f0400728c */ /* 0x000fe2000bf25070 */
[----:B------:R-:W-:Y:S01]  /*1280*/  IMAD.MOV.U32 R0, RZ, RZ, 0x3f800000 ;  /* 0x3f800000ff007424 */ /* 0x000fe200078e00ff */
[----:B------:R-:W-:Y:S02]  /*1290*/  UISETP.NE.AND.EX UP0, UPT, UR7, URZ, UPT, UP0 ;  /* 0x0000003f0700728c */ /* 0x000fe4000bf05300 */
[----:B------:R-:W-:Y:S01]  /*12a0*/  UISETP.NE.AND.EX UP1, UPT, UR5, URZ, UPT, UP1 ;  /* 0x0000003f0500728c */ /* 0x000fe2000bf25310 */
[----:B------:R-:W-:Y:S02]  /*12b0*/  ULDC UR9, c[0x0][0x428] ;  /* 0x00010a0000097ab9 */ /* 0x000fe40000000800 */
[----:B------:R-:W-:Y:S01]  /*12c0*/  UISETP.NE.AND UP2, UPT, UR9, 0x1, UPT ;  /* 0x000000010900788c */ /* 0x000fe2000bf45270 */
[----:B------:R-:W-:-:S02]  /*12d0*/  PLOP3.LUT P0, PT, PT, PT, UP0, 0x80, 0x0 ;  /* 0x000000000000781c */ /* 0x000fc40003f0f008 */
[----:B------:R-:W-:-:S03]  /*12e0*/  PLOP3.LUT P1, PT, PT, PT, UP1, 0x80, 0x0 ;  /* 0x000000000000781c */ /* 0x000fc60003f2f018 */
[----:B------:R-:W-:Y:S02]  /*12f0*/  @UP0 ULDC.64 UR12, c[0x0][0x9a8] ;  /* 0x00026a00000c0ab9 */ /* 0x000fe40000000a00 */
[----:B------:R-:W-:Y:S01]  /*1300*/  @UP0 UIMAD UR9, UR37, UR12, URZ ;  /* 0x0000000c250902a4 */ /* 0x000fe2000f8e023f */
[----:B------:R-:W-:Y:S01]  /*1310*/  @UP1 ULDC.64 UR16, c[0x0][0x9b8] ;  /* 0x00026e0000101ab9 */ /* 0x000fe20000000a00 */
[----:B------:R-:W-:Y:S02]  /*1320*/  @UP0 UIMAD.WIDE.U32 UR10, UR36, UR12, URZ ;  /* 0x0000000c240a02a5 */ /* 0x000fe4000f8e003f */
[----:B------:R-:W-:Y:S02]  /*1330*/  @UP0 UIMAD UR18, UR36, UR13, UR9 ;  /* 0x0000000d241202a4 */ /* 0x000fe4000f8e0209 */
[----:B------:R-:W-:Y:S01]  /*1340*/  @UP1 UIMAD UR9, UR37, UR16, URZ ;  /* 0x00000010250912a4 */ /* 0x000fe2000f8e023f */
[----:B------:R-:W-:Y:S01]  /*1350*/  @UP2 ULDC UR12, c[0x0][0x42c] ;  /* 0x00010b00000c2ab9 */ /* 0x000fe20000000800 */
[----:B------:R-:W-:-:S02]  /*1360*/  @UP1 UIMAD.WIDE.U32 UR14, UR36, UR16, URZ ;  /* 0x00000010240e12a5 */ /* 0x000fc4000f8e003f */
[----:B------:R-:W-:Y:S02]  /*1370*/  UIMAD.WIDE.U32 UR12, UR45, UR12, URZ ;  /* 0x0000000c2d0c72a5 */ /* 0x000fe4000f8e003f */
[----:B------:R-:W-:Y:S01]  /*1380*/  @UP1 UIMAD UR19, UR36, UR17, UR9 ;  /* 0x00000011241312a4 */ /* 0x000fe2000f8e0209 */
[----:B------:R-:W-:Y:S02]  /*1390*/  @UP2 ULDC UR16, c[0x0][0x430] ;  /* 0x00010c0000102ab9 */ /* 0x000fe40000000800 */
[----:B------:R-:W-:Y:S01]  /*13a0*/  UMOV UR9, UR45 ;  /* 0x0000002d00097c82 */ /* 0x000fe20008000000 */
[----:B------:R-:W-:Y:S02]  /*13b0*/  @UP2 USHF.R.U32.HI UR9, URZ, UR16, UR13 ;  /* 0x000000103f092299 */ /* 0x000fe4000801160d */
[----:B------:R-:W-:Y:S02]  /*13c0*/  @UP0 UIADD3 UR11, UR11, UR18, URZ ;  /* 0x000000120b0b0290 */ /* 0x000fe4000fffe03f */
[----:B------:R-:W-:-:S02]  /*13d0*/  @UP0 USHF.R.S32.HI UR18, URZ, 0x1f, UR9 ;  /* 0x0000001f3f120899 */ /* 0x000fc40008011409 */
[----:B------:R-:W-:Y:S01]  /*13e0*/  @UP1 USHF.R.S32.HI UR20, URZ, 0x1f, UR9 ;  /* 0x0000001f3f141899 */ /* 0x000fe20008011409 */
[----:B------:R-:W-:Y:S01]  /*13f0*/  @UP0 ULDC.64 UR16, c[0x0][0x9b0] ;  /* 0x00026c0000100ab9 */ /* 0x000fe20000000a00 */
[----:B------:R-:W-:Y:S01]  /*1400*/  @UP1 ULDC.64 UR12, c[0x0][0x9c0] ;  /* 0x00027000000c1ab9 */ /* 0x000fe20000000a00 */
[----:B------:R-:W-:Y:S02]  /*1410*/  @UP1 UIADD3 UR15, UR15, UR19, URZ ;  /* 0x000000130f0f1290 */ /* 0x000fe4000fffe03f */
[----:B------:R-:W-:Y:S02]  /*1420*/  @UP0 UIMAD UR18, UR18, UR16, URZ ;  /* 0x00000010121202a4 */ /* 0x000fe4000f8e023f */
[----:B------:R-:W-:Y:S02]  /*1430*/  @UP1 UIMAD UR19, UR20, UR12, URZ ;  /* 0x0000000c141312a4 */ /* 0x000fe4000f8e023f */
[----:B------:R-:W-:Y:S02]  /*1440*/  @UP0 UIMAD.WIDE.U32 UR10, UR9, UR16, UR10 ;  /* 0x00000010090a02a5 */ /* 0x000fe4000f8e000a */
[----:B------:R-:W-:-:S02]  /*1450*/  @UP0 UIMAD UR17, UR9, UR17, UR18 ;  /* 0x00000011091102a4 */ /* 0x000fc4000f8e0212 */
[----:B------:R-:W-:Y:S02]  /*1460*/  @UP1 UIMAD.WIDE.U32 UR14, UR9, UR12, UR14 ;  /* 0x0000000c090e12a5 */ /* 0x000fe4000f8e000e */
[----:B------:R-:W-:Y:S02]  /*1470*/  @UP1 UIMAD UR9, UR9, UR13, UR19 ;  /* 0x0000000d090912a4 */ /* 0x000fe4000f8e0213 */
[----:B------:R-:W-:Y:S02]  /*1480*/  @UP0 UIADD3 UR11, UR11, UR17, URZ ;  /* 0x000000110b0b0290 */ /* 0x000fe4000fffe03f */
[----:B------:R-:W-:Y:S02]  /*1490*/  @UP0 ULEA UR6, UP3, UR10, UR6, 0x2 ;  /* 0x000000060a060291 */ /* 0x000fe4000f86103f */
[----:B------:R-:W-:Y:S02]  /*14a0*/  @UP1 UIADD3 UR9, UR15, UR9, URZ ;  /* 0x000000090f091290 */ /* 0x000fe4000fffe03f */
[----:B------:R-:W-:-:S02]  /*14b0*/  @UP1 ULEA UR4, UP4, UR14, UR4, 0x2 ;  /* 0x000000040e041291 */ /* 0x000fc4000f88103f */
[----:B------:R-:W-:Y:S01]  /*14c0*/  @UP0 ULEA.HI.X UR7, UR10, UR7, UR11, 0x2, UP3 ;  /* 0x000000070a070291 */ /* 0x000fe200098f140b */
[----:B------:R-:W-:Y:S01]  /*14d0*/  IMAD.U32 R4, RZ, RZ, UR6 ;  /* 0x00000006ff047e24 */ /* 0x000fe2000f8e00ff */
[----:B------:R-:W-:Y:S02]  /*14e0*/  @UP1 ULEA.HI.X UR5, UR14, UR5, UR9, 0x2, UP4 ;  /* 0x000000050e051291 */ /* 0x000fe4000a0f1409 */
[----:B------:R-:W-:Y:S01]  /*14f0*/  IMAD.U32 R6, RZ, RZ, UR4 ;  /* 0x00000004ff067e24 */ /* 0x000fe2000f8e00ff */
[----:B------:R-:W-:Y:S01]  /*1500*/  UIADD3 UR49, -UR49, UR8, URZ ;  /* 0x0000000831317290 */ /* 0x000fe2000fffe13f */
[----:B------:R-:W-:Y:S01]  /*1510*/  IMAD.U32 R5, RZ, RZ, UR7 ;  /* 0x00000007ff057e24 */ /* 0x000fe2000f8e00ff */
[----:B------:R-:W-:Y:S01]  /*1520*/  ULDC UR4, c[0x0][0x988] ;  /* 0x0002620000047ab9 */ /* 0x000fe20000000800 */
[----:B------:R-:W-:-:S03]  /*1530*/  IMAD.U32 R7, RZ, RZ, UR5 ;  /* 0x00000005ff077e24 */ /* 0x000fc6000f8e00ff */
[----:B------:R-:W2:Y:S04]  /*1540*/  @P0 LDG.E R3, desc[UR52][R4.64] ;  /* 0x0000003404030981 */ /* 0x000ea8000c1e1900 */
[----:B------:R0:W2:Y:S01]  /*1550*/  @P1 LDG.E R0, desc[UR52][R6.64] ;  /* 0x0000003406001981 */ /* 0x0000a2000c1e1900 */
[----:B------:R-:W-:Y:S01]  /*1560*/  UIADD3 UR6, UR49, 0x15f, -UR50 ;  /* 0x0000015f31067890 */ /* 0x000fe2000fffe832 */
[----:B------:R-:W-:Y:S01]  /*1570*/  PLOP3.LUT P0, PT, PT, PT, PT, 0x80, 0x0 ;  /* 0x000000000000781c */ /* 0x000fe20003f0f070 */
[----:B------:R-:W-:Y:S01]  /*1580*/  UIADD3 UR5, UR49, 0xdf, URZ ;  /* 0x000000df31057890 */ /* 0x000fe2000fffe03f */
[----:B------:R-:W-:Y:S01]  /*1590*/  IMAD.MOV.U32 R87, RZ, RZ, RZ ;  /* 0x000000ffff577224 */ /* 0x000fe200078e00ff */
[----:B------:R-:W-:Y:S01]  /*15a0*/  ULEA UR7, UR51, UR6, 0x7 ;  /* 0x0000000633077291 */ /* 0x000fe2000f8e383f */
[----:B------:R-:W-:-:S02]  /*15b0*/  CS2R R8, SRZ ;  /* 0x0000000000087805 */ /* 0x000fc4000001ff00 */
[----:B------:R-:W-:Y:S01]  /*15c0*/  CS2R R10, SRZ ;  /* 0x00000000000a7805 */ /* 0x000fe2000001ff00 */
[----:B------:R-:W-:Y:S01]  /*15d0*/  UMOV UR6, URZ ;  /* 0x0000003f00067c82 */ /* 0x000fe20008000000 */
[----:B------:R-:W-:Y:S01]  /*15e0*/  CS2R R12, SRZ ;  /* 0x00000000000c7805 */ /* 0x000fe2000001ff00 */
[----:B------:R-:W-:Y:S01]  /*15f0*/  UIMAD.WIDE UR6, UR7, -0x6db6db6d, UR6 ;  /* 0x92492493070678a5 */ /* 0x000fe2000f8e0206 */
[----:B0-----:R-:W-:Y:S02]  /*1600*/  CS2R R6, SRZ ;  /* 0x0000000000067805 */ /* 0x001fe4000001ff00 */
        /* <DEDUP_REMOVED lines=30> */
[----:B--2---:R-:W-:Y:S01]  /*17f0*/  FMUL.FTZ R0, R3, R0 ;  /* 0x0000000003007220 */ /* 0x004fe20000410000 */
[----:B------:R-:W-:-:S03]  /*1800*/  CS2R R2, SRZ ;  /* 0x0000000000027805 */ /* 0x000fc6000001ff00 */
[----:B------:R-:W-:Y:S01]  /*1810*/  FMUL.FTZ R0, R0, UR4 ;  /* 0x0000000400007c20 */ /* 0x000fe20008410000 */
[----:B------:R-:W-:Y:S02]  /*1820*/  UMOV UR4, URZ ;  /* 0x0000003f00047c82 */ /* 0x000fe40008000000 */
[----:B------:R-:W-:Y:S02]  /*1830*/  UIMAD.WIDE UR4, UR5, -0x6db6db6d, UR4 ;  /* 0x92492493050478a5 */ /* 0x000fe4000f8e0204 */
[----:B------:R-:W-:Y:S02]  /*1840*/  R2UR UR38, R0 ;  /* 0x00000000002672ca */ /* 0x000fe400000e0000 */
[----:B------:R-:W-:-:S04]  /*1850*/  USHF.R.U32.HI UR4, URZ, 0x1f, UR5 ;  /* 0x0000001f3f047899 */ /* 0x000fc80008011605 */
[----:B------:R-:W-:-:S03]  /*1860*/  ULEA.HI.SX32 UR4, UR5, UR4, 0x19 ;  /* 0x0000000405047291 */ /* 0x000fc6000f8fca3f */
[----:B------:R-:W-:Y:S01]  /*1870*/  @UP2 ULDC UR5, c[0x0][0x42c] ;  /* 0x00010b0000052ab9 */ /* 0x000fe20000000800 */
[----:B------:R-:W-:-:S04]  /*1880*/  UISETP.LT.AND UP0, UPT, UR4, UR6, UPT ;  /* 0x000000060400728c */ /* 0x000fc8000bf01270 */
[----:B------:R-:W-:Y:S02]  /*1890*/  USEL UR54, UR4, UR6, UP0 ;  /* 0x0000000604367287 */ /* 0x000fe40008000000 */
[----:B------:R-:W-:Y:S02]  /*18a0*/  UIMAD.WIDE.U32 UR4, UR45, UR5, URZ ;  /* 0x000000052d0472a5 */ /* 0x000fe4000f8e003f */
[----:B------:R-:W-:Y:S01]  /*18b0*/  UISETP.GE.AND UP0, UPT, UR54, 0x1, UPT ;  /* 0x000000013600788c */ /* 0x000fe2000bf06270 */
[----:B------:R-:W-:Y:S02]  /*18c0*/  @UP2 ULDC UR6, c[0x0][0x430] ;  /* 0x00010c0000062ab9 */ /* 0x000fe40000000800 */
[----:B------:R-:W-:-:S03]  /*18d0*/  @UP2 USHF.R.U32.HI UR45, URZ, UR6, UR5 ;  /* 0x000000063f2d2299 */ /* 0x000fc60008011605 */
[----:B------:R-:W-:-:S13]  /*18e0*/  PLOP3.LUT P1, PT, PT, PT, UP0, 0x80, 0x0 ;  /* 0x000000000000781c */ /* 0x000fda0003f2f008 */
[----:B------:R-:W-:Y:S05]  /*18f0*/  @!P1 BRA `(.L_x_1862) ;  /* 0x000000c800b49947 */ /* 0x000fea0003800000 */
        /* <DEDUP_REMOVED lines=31> */
.L_x_1863:
        /* <DEDUP_REMOVED lines=9> */
.L_x_2002:
[----:B------:R-:W-:Y:S05]  /*1b80*/  @!P0 BRA `(.L_x_1865) ;  /* 0x0000000000048947 */ /* 0x000fea0003800000 */
[----:B------:R-:W-:Y:S01]  /*1b90*/  BPT.TRAP 0x1 ;  /* 0x000000040000795c */ /* 0x000fe20000300000 */
.L_x_1865:
[----:B------:R-:W-:Y:S02]  /*1ba0*/  IMAD.U32 R2, RZ, RZ, UR55 ;  /* 0x00000037ff027e24 */ /* 0x000fe4000f8e00ff */
[----:B0-----:R-:W-:-:S03]  /*1bb0*/  IMAD.U32 R3, RZ, RZ, UR46 ;  /* 0x0000002eff037e24 */ /* 0x001fc6000f8e00ff */
[----:B------:R-:W-:Y:S02]  /*1bc0*/  LEA R2, R2, UR41, 0x3 ;  /* 0x0000002902027c11 */ /* 0x000fe4000f8e18ff */
[----:B------:R-:W-:-:S04]  /*1bd0*/  SHF.L.U32 R3, R3, 0x1f, RZ ;  /* 0x0000001f03037819 */ /* 0x000fc800000006ff */
[----:B------:R0:W1:Y:S01]  /*1be0*/  SYNCS.PHASECHK.TRANS64.TRYWAIT P1, [R2+URZ+0x2e830], R3 ;  /* 0x02e83003020075a7 */ /* 0x000062000802017f */
[----:B------:R-:W-:Y:S05]  /*1bf0*/  @!P0 BRA `(.L_x_1866) ;  /* 0x0000000000048947 */ /* 0x000fea0003800000 */
[----:B------:R-:W-:Y:S01]  /*1c00*/  BPT.TRAP 0x1 ;  /* 0x000000040000795c */ /* 0x000fe20000300000 */
.L_x_1866:
[----:B-1----:R-:W-:Y:S05]  /*1c10*/  @P1 BRA `(.L_x_1867) ;  /* 0x0000000000081947 */ /* 0x002fea0003800000 */
[----:B------:R-:W1:Y:S02]  /*1c20*/  SYNCS.PHASECHK.TRANS64.TRYWAIT P1, [R2+URZ+0x2e830], R3 ;  /* 0x02e83003020075a7 */ /* 0x000e64000802017f */
[----:B-1----:R-:W-:Y:S05]  /*1c30*/  @!P1 BRA `(.L_x_1868) ;  /* 0x0000013c00649947 */ /* 0x002fea0003800000 */
.L_x_1867:
[----:B------:R-:W2:Y:S01]  /*1c40*/  S2R R0, SR_TID.X ;  /* 0x0000000000007919 */ /* 0x000ea20000002100 */
[----:B------:R-:W-:Y:S01]  /*1c50*/  UIADD3 UR4, UR41, 0x20400, URZ ;  /* 0x0002040029047890 */ /* 0x000fe2000fffe03f */
[----:B------:R-:W-:-:S03]  /*1c60*/  IMAD.MOV.U32 R87, RZ, RZ, RZ ;  /* 0x000000ffff577224 */ /* 0x000fc600078e00ff */
[----:B------:R-:W-:-:S04]  /*1c70*/  USHF.R.U32.HI UR4, URZ, 0x4, UR4 ;  /* 0x000000043f047899 */ /* 0x000fc80008011604 */
[----:B------:R-:W-:-:S06]  /*1c80*/  ULOP3.LUT UR4, UR4, 0x3fff, URZ, 0xc0, !UPT ;  /* 0x00003fff04047892 */ /* 0x000fcc000f8ec03f */
[----:B------:R-:W-:Y:S01]  /*1c90*/  IMAD.U32 R4, RZ, RZ, UR4 ;  /* 0x00000004ff047e24 */ /* 0x000fe2000f8e00ff */
[----:B------:R-:W-:Y:S05]  /*1ca0*/  WARPSYNC.ALL ;  /* 0x0000000000007948 */ /* 0x000fea0003800000 */
[----:B------:R-:W-:Y:S02]  /*1cb0*/  LOP3.LUT R4, R4, 0x10000, RZ, 0xfc, !PT ;  /* 0x0001000004047812 */ /* 0x000fe400078efcff */
[----:B--2---:R-:W-:Y:S02]  /*1cc0*/  LOP3.LUT P1, RZ, R0, 0x7f, RZ, 0xc0, !PT ;  /* 0x0000007f00ff7812 */ /* 0x004fe4000782c0ff */
[----:B------:R-:W-:Y:S01]  /*1cd0*/  R2UR UR20, R4 ;  /* 0x00000000041472ca */ /* 0x000fe200000e0000 */
[----:B------:R-:W-:Y:S01]  /*1ce0*/  ULOP3.LUT UR12, UR56, 0x10000, URZ, 0xfc, !UPT ;  /* 0x00010000380c7892 */ /* 0x000fe2000f8efc3f */
[----:B------:R-:W-:Y:S01]  /*1cf0*/  WARPGROUP.ARRIVE ;  /* 0x00000000000079c5 */ /* 0x000fe20000000000 */
[----:B------:R-:W-:Y:S01]  /*1d00*/  UMOV UR17, 0x40000040 ;  /* 0x4000004000117882 */ /* 0x000fe20000000000 */
[----:B------:R-:W-:Y:S01]  /*1d10*/  UMOV UR19, 0x40000040 ;  /* 0x4000004000137882 */ /* 0x000fe20000000000 */
[----:B------:R-:W-:Y:S01]  /*1d20*/  UIADD3 UR7, UR12, 0x2, URZ ;  /* 0x000000020c077890 */ /* 0x000fe2000fffe03f */
[----:B------:R-:W-:Y:S01]  /*1d30*/  IMAD.U32 R73, RZ, RZ, UR51 ;  /* 0x00000033ff497e24 */ /* 0x000fe2000f8e00ff */
[----:B------:R-:W-:-:S02]  /*1d40*/  UIADD3 UR11, UR12, 0x4, URZ ;  /* 0x000000040c0b7890 */ /* 0x000fc4000fffe03f */
[----:B------:R-:W-:Y:S01]  /*1d50*/  UMOV UR16, UR12 ;  /* 0x0000000c00107c82 */ /* 0x000fe20008000000 */
[----:B------:R-:W-:Y:S01]  /*1d60*/  UIADD3 UR14, UR12, 0x6, URZ ;  /* 0x000000060c0e7890 */ /* 0x000fe2000fffe03f */
[----:B------:R-:W-:Y:S01]  /*1d70*/  IMAD R73, R73, 0x80, R22 ;  /* 0x0000008049497824 */ /* 0x000fe200078e0216 */
[----:B------:R-:W-:Y:S01]  /*1d80*/  UMOV UR15, 0x40000040 ;  /* 0x40000040000f7882 */ /* 0x000fe20000000000 */
[----:B------:R-:W-:Y:S02]  /*1d90*/  UIMAD UR20, UR55, 0x700, UR20 ;  /* 0x00000700371478a4 */ /* 0x000fe4000f8e0214 */
[----:B------:R-:W-:Y:S02]  /*1da0*/  UIADD3 UR56, UR54, -0x2, URZ ;  /* 0xfffffffe36387890 */ /* 0x000fe4000fffe03f */
[----:B------:R-:W-:Y:S02]  /*1db0*/  UIADD3 UR4, UR20, 0x300, URZ ;  /* 0x0000030014047890 */ /* 0x000fe4000fffe03f */
[----:B------:R-:W-:-:S02]  /*1dc0*/  UIADD3 UR5, UR20, 0x400, URZ ;  /* 0x0000040014057890 */ /* 0x000fc4000fffe03f */
[----:B------:R-:W-:Y:S01]  /*1dd0*/  UMOV UR18, UR20 ;  /* 0x0000001400127c82 */ /* 0x000fe20008000000 */
[----:B------:R-:W-:Y:S01]  /*1de0*/  UIADD3 UR6, UR20, 0x500, URZ ;  /* 0x0000050014067890 */ /* 0x000fe2000fffe03f */
[----:B------:R-:W-:Y:S01]  /*1df0*/  QGMMA.64x32x32.F32.E4M3.E4M3 R136, gdesc[UR16], RZ, !UPT, gsb0 ;  /* 0x00600000108879f3 */ /* 0x000fe2000c0008ff */
[----:B------:R-:W-:Y:S01]  /*1e00*/  UIADD3 UR18, UR20, 0x100, URZ ;  /* 0x0000010014127890 */ /* 0x000fe2000fffe03f */
[----:B------:R-:W-:Y:S01]  /*1e10*/  UMOV UR19, 0x40000040 ;  /* 0x4000004000137882 */ /* 0x000fe20000000000 */
[----:B------:R-:W-:Y:S02]  /*1e20*/  UIADD3 UR8, UR20, 0x2, URZ ;  /* 0x0000000214087890 */ /* 0x000fe4000fffe03f */
[----:B------:R-:W-:Y:S02]  /*1e30*/  UIADD3 UR9, UR20, 0x402, URZ ;  /* 0x0000040214097890 */ /* 0x000fe4000fffe03f */
[----:B------:R-:W-:Y:S02]  /*1e40*/  UIADD3 UR10, UR20, 0x502, URZ ;  /* 0x00000502140a7890 */ /* 0x000fe4000fffe03f */
[----:B------:R-:W-:-:S02]  /*1e50*/  UIADD3 UR13, UR20, 0x4, URZ ;  /* 0x00000004140d7890 */ /* 0x000fc4000fffe03f */
[----:B------:R-:W-:Y:S01]  /*1e60*/  UIADD3 UR12, UR20, 0x504, URZ ;  /* 0x00000504140c7890 */ /* 0x000fe2000fffe03f */
[----:B------:R-:W-:Y:S02]  /*1e70*/  WARPGROUP.DEPBAR.LE gsb0, 0x0 ;  /* 0x00008000000079c5 */ /* 0x000fe40000010000 */
        /* <DEDUP_REMOVED lines=108> */
[----:B------:R-:W-:-:S04]  /*2540*/  UIMAD UR6, UR54, -0xe0, UR49 ;  /* 0xffffff20360678a4 */ /* 0x000fc8000f8e0231 */
[----:B------:R-:W-:Y:S02]  /*2550*/  UIADD3 UR7, UR6, 0xe0, URZ ;  /* 0x000000e006077890 */ /* 0x000fe4000fffe03f */
[----:B------:R-:W-:-:S04]  /*2560*/  UIADD3 UR6, -UR50, 0xe1, UR6 ;  /* 0x000000e132067890 */ /* 0x000fc8000fffe106 */
[----:B------:R-:W-:Y:S02]  /*2570*/  IMAD.U32 R0, RZ, RZ, UR7 ;  /* 0x00000007ff007e24 */ /* 0x000fe4000f8e00ff */
[----:B------:R-:W-:Y:S01]  /*2580*/  IMAD.U32 R72, RZ, RZ, UR6 ;  /* 0x00000006ff487e24 */ /* 0x000fe2000f8e00ff */
[----:B------:R-:W-:Y:S01]  /*2590*/  UIADD3 UR6, UR49, -UR50, URZ ;  /* 0x8000003231067290 */ /* 0x000fe2000fffe03f */
[C---:B------:R-:W-:Y:S02]  /*25a0*/  IMAD R7, R17.reuse, -0x2, R0 ;  /* 0xfffffffe11077824 */ /* 0x040fe400078e0200 */
[----:B------:R-:W-:Y:S01]  /*25b0*/  IMAD R72, R17, -0x2, R72 ;  /* 0xfffffffe11487824 */ /* 0x000fe200078e0248 */
[----:B------:R-:W-:-:S03]  /*25c0*/  ULEA UR7, UR51, UR6, 0x7 ;  /* 0x0000000633077291 */ /* 0x000fc6000f8e383f */
[----:B------:R-:W-:Y:S01]  /*25d0*/  UMOV UR6, URZ ;  /* 0x0000003f00067c82 */ /* 0x000fe20008000000 */
[----:B------:R-:W-:Y:S01]  /*25e0*/  VIADDMNMX R5, R73, R72, R7, PT ;  /* 0x0000004849057246 */ /* 0x000fe20003800107 */
[----:B------:R-:W-:Y:S01]  /*25f0*/  UIMAD.WIDE UR6, UR7, -0x6db6db6d, UR6 ;  /* 0x92492493070678a5 */ /* 0x000fe2000f8e0206 */
[----:B------:R-:W-:Y:S02]  /*2600*/  IADD3 R72, R72, 0x8, R73 ;  /* 0x0000000848487810 */ /* 0x000fe40007ffe049 */
[C---:B------:R-:W-:Y:S01]  /*2610*/  ISETP.GT.AND P2, PT, R5.reuse, RZ, PT ;  /* 0x000000ff0500720c */ /* 0x040fe20003f44270 */
[----:B------:R-:W-:Y:S01]  /*2620*/  USHF.R.U32.HI UR6, URZ, 0x1f, UR7 ;  /* 0x0000001f3f067899 */ /* 0x000fe20008011607 */
[C---:B------:R-:W-:Y:S02]  /*2630*/  ISETP.GT.AND P3, PT, R5.reuse, 0x1, PT ;  /* 0x000000010500780c */ /* 0x040fe40003f64270 */
[----:B------:R-:W-:Y:S01]  /*2640*/  ISETP.GT.AND P4, PT, R5, 0x8, PT ;  /* 0x000000080500780c */ /* 0x000fe20003f84270 */
[----:B------:R-:W-:Y:S01]  /*2650*/  ULEA.HI.SX32 UR6, UR7, UR6, 0x19 ;  /* 0x0000000607067291 */ /* 0x000fe2000f8fca3f */
[----:B------:R-:W-:-:S03]  /*2660*/  VIMNMX R7, R7, R72, PT ;  /* 0x0000004807077248 */ /* 0x000fc60003fe0100 */
[----:B------:R-:W-:-:S04]  /*2670*/  UISETP.LT.AND UP0, UPT, URZ, UR6, UPT ;  /* 0x000000063f00728c */ /* 0x000fc8000bf01270 */
[----:B------:R-:W-:-:S04]  /*2680*/  USEL UR54, URZ, UR6, !UP0 ;  /* 0x000000063f367287 */ /* 0x000fc8000c000000 */
[----:B------:R-:W-:Y:S01]  /*2690*/  UISETP.GE.AND UP0, UPT, UR56, UR54, UPT ;  /* 0x000000363800728c */ /* 0x000fe2000bf06270 */
        /* <DEDUP_REMOVED lines=17> */
[----:B01----:R-:W-:-:S02]  /*27b0*/  FMNMX.FTZ R3, R8, R14, !PT ;  /* 0x0000000e08037209 */ /* 0x003fc40007810000 */
        /* <DEDUP_REMOVED lines=16> */
[----:B------:R-:W-:Y:S02]  /*28c0*/  FMNMX.FTZ R3, R156, R3, !PT ;  /* 0x000000039c037209 */ /* 0x000fe40007810000 */
        /* <DEDUP_REMOVED lines=8> */
[----:B------:R-:W-:Y:S01]  /*2950*/  UIADD3 UR14, UR20, 0x306, URZ ;  /* 0x00000306140e7890 */ /* 0x000fe2000fffe03f */
[----:B------:R-:W-:Y:S01]  /*2960*/  FMNMX.FTZ R3, R160, R3, !PT ;  /* 0x00000003a0037209 */ /* 0x000fe20007810000 */
[----:B------:R-:W-:Y:S01]  /*2970*/  UMOV UR15, 0x40000040 ;  /* 0x40000040000f7882 */ /* 0x000fe20000000000 */
[----:B------:R-:W-:-:S02]  /*2980*/  ISETP.GT.AND P2, PT, R5, 0x29, PT ;  /* 0x000000290500780c */ /* 0x000fc40003f44270 */
[----:B------:R-:W-:Y:S02]  /*2990*/  FSEL R164, R124, -INF , P3 ;  /* 0xff8000007ca47808 */ /* 0x000fe40001800000 */
[----:B------:R-:W-:Y:S02]  /*29a0*/  FMNMX.FTZ R3, R162, R3, !PT ;  /* 0x00000003a2037209 */ /* 0x000fe40007810000 */
[----:B------:R-:W-:Y:S02]  /*29b0*/  ISETP.GT.AND P3, PT, R5, 0x30, PT ;  /* 0x000000300500780c */ /* 0x000fe40003f64270 */
[----:B------:R-:W-:Y:S02]  /*29c0*/  FSEL R166, R125, -INF , P2 ;  /* 0xff8000007da67808 */ /* 0x000fe40001000000 */
[----:B------:R-:W-:Y:S02]  /*29d0*/  FMNMX.FTZ R3, R164, R3, !PT ;  /* 0x00000003a4037209 */ /* 0x000fe40007810000 */
        /* <DEDUP_REMOVED lines=13> */
[----:B------:R-:W-:Y:S01]  /*2ab0*/  FMNMX.FTZ R3, R158, R3, !PT ;  /* 0x000000039e037209 */ /* 0x000fe20007810000 */
        /* <DEDUP_REMOVED lines=137> */
[----:B------:R-:W-:Y:S01]  /*3350*/  FMNMX.FTZ R9, R6, R3, !PT ;  /* 0x0000000306097209 */ /* 0x000fe20007810000 */
[----:B------:R-:W-:Y:S01]  /*3360*/  IMAD.U32 R3, RZ, RZ, UR38 ;  /* 0x00000026ff037e24 */ /* 0x000fe2000f8e00ff */
[----:B------:R-:W-:Y:S02]  /*3370*/  FSEL R139, R139, -INF , P3 ;  /* 0xff8000008b8b7808 */ /* 0x000fe40001800000 */
[C---:B------:R-:W-:Y:S01]  /*3380*/  ISETP.GT.AND P3, PT, R7.reuse, 0x10, PT ;  /* 0x000000100700780c */ /* 0x040fe20003f64270 */
[----:B------:R-:W0:Y:S03]  /*3390*/  SHFL.BFLY PT, R0, R9, 0x2, 0x1f ;  /* 0x0c401f0009007f89 */ /* 0x000e2600000e0000 */
        /* <DEDUP_REMOVED lines=8> */
[----:B0-----:R-:W-:Y:S02]  /*3420*/  FMNMX.FTZ R11, R9, R0, !PT ;  /* 0x00000000090b7209 */ /* 0x001fe40007810000 */
[----:B------:R-:W-:Y:S02]  /*3430*/  FSEL R131, R131, -INF , P3 ;  /* 0xff80000083837808 */ /* 0x000fe40001800000 */
[----:B------:R-:W-:Y:S01]  /*3440*/  ISETP.GT.AND P3, PT, R7, 0x39, PT ;  /* 0x000000390700780c */ /* 0x000fe20003f64270 */
[----:B------:R-:W0:Y:S03]  /*3450*/  SHFL.BFLY PT, R0, R11, 0x1, 0x1f ;  /* 0x0c201f000b007f89 */ /* 0x000e2600000e0000 */
        /* <DEDUP_REMOVED lines=10> */
[C---:B------:R-:W-:Y:S01]  /*3500*/  FSETP.NEU.FTZ.AND P2, PT, R0.reuse, -INF , PT ;  /* 0xff8000000000780b */ /* 0x040fe20003f5d000 */
[----:B------:R-:W-:-:S01]  /*3510*/  FFMA.FTZ R3, R0, R3, -8 ;  /* 0xc100000000037423 */ /* 0x000fc20000010003 */
[----:B------:R-:W-:-:S04]  /*3520*/  ISETP.GT.AND P3, PT, R7, 0x61, PT ;  /* 0x000000610700780c */ /* 0x000fc80003f64270 */
[----:B------:R-:W-:Y:S02]  /*3530*/  FSEL R3, R3, RZ, P2 ;  /* 0x000000ff03037208 */ /* 0x000fe40001000000 */
[----:B------:R-:W-:Y:S02]  /*3540*/  ISETP.GT.AND P2, PT, R7, RZ, PT ;  /* 0x000000ff0700720c */ /* 0x000fe40003f44270 */
[----:B------:R-:W-:Y:S01]  /*3550*/  FSEL R91, R91, -INF , P3 ;  /* 0xff8000005b5b7808 */ /* 0x000fe20001800000 */
[----:B------:R-:W-:-:S01]  /*3560*/  FFMA.FTZ R77, R132, UR38, -R3 ;  /* 0x00000026844d7c23 */ /* 0x000fc20008010803 */
[----:B------:R-:W-:Y:S01]  /*3570*/  FSEL R138, R138, -INF , P2 ;  /* 0xff8000008a8a7808 */ /* 0x000fe20001000000 */
[----:B------:R-:W-:-:S01]  /*3580*/  FFMA.FTZ R79, R128, UR38, -R3 ;  /* 0x00000026804f7c23 */ /* 0x000fc20008010803 */
[----:B------:R-:W-:Y:S01]  /*3590*/  ISETP.GT.AND P2, PT, R7, 0x9, PT ;  /* 0x000000090700780c */ /* 0x000fe20003f44270 */
[----:B------:R-:W-:-:S01]  /*35a0*/  FFMA.FTZ R85, R124, UR38, -R3 ;  /* 0x000000267c557c23 */ /* 0x000fc20008010803 */
[----:B------:R-:W-:Y:S01]  /*35b0*/  FMNMX.FTZ R61, R138, R139, !PT ;  /* 0x0000008b8a3d7209 */ /* 0x000fe20007810000 */
[----:B------:R-:W-:-:S01]  /*35c0*/  FFMA.FTZ R93, R112, UR38, -R3 ;  /* 0x00000026705d7c23 */ /* 0x000fc20008010803 */
[----:B------:R-:W-:Y:S01]  /*35d0*/  FSEL R143, R143, -INF , P2 ;  /* 0xff8000008f8f7808 */ /* 0x000fe20001000000 */
[----:B------:R-:W-:-:S01]  /*35e0*/  FFMA.FTZ R97, R108, UR38, -R3 ;  /* 0x000000266c617c23 */ /* 0x000fc20008010803 */
[----:B------:R-:W-:Y:S01]  /*35f0*/  FMNMX.FTZ R68, R142, R61, !PT ;  /* 0x0000003d8e447209 */ /* 0x000fe20007810000 */
        /* <DEDUP_REMOVED lines=44> */
[----:B------:R0:W-:Y:S01]  /*38c0*/  MUFU.EX2 R73, R77 ;  /* 0x0000004d00497308 */ /* 0x0001e20000000800 */
[----:B------:R-:W-:Y:S01]  /*38d0*/  FMNMX.FTZ R75, R131, R132, !PT ;  /* 0x00000084834b7209 */ /* 0x000fe20007810000 */
[--C-:B------:R-:W-:Y:S01]  /*38e0*/  FFMA.FTZ R78, R78, UR38, -R3.reuse ;  /* 0x000000264e4e7c23 */ /* 0x100fe20008010803 */
[----:B------:R-:W-:Y:S01]  /*38f0*/  ISETP.GT.AND P2, PT, R7, 0x40, PT ;  /* 0x000000400700780c */ /* 0x000fe20003f44270 */
[--C-:B------:R-:W-:Y:S01]  /*3900*/  FFMA.FTZ R76, R76, UR38, -R3.reuse ;  /* 0x000000264c4c7c23 */ /* 0x100fe20008010803 */
[----:B------:R-:W-:Y:S01]  /*3910*/  FMNMX.FTZ R132, R134, R75, !PT ;  /* 0x0000004b86847209 */ /* 0x000fe20007810000 */
[--C-:B------:R-:W-:Y:S01]  /*3920*/  FFMA.FTZ R24, R24, UR38, -R3.reuse ;  /* 0x0000002618187c23 */ /* 0x100fe20008010803 */
[----:B------:R-:W-:Y:S01]  /*3930*/  FSEL R106, R106, -INF , P2 ;  /* 0xff8000006a6a7808 */ /* 0x000fe20001000000 */
[--C-:B------:R-:W-:Y:S01]  /*3940*/  FFMA.FTZ R25, R25, UR38, -R3.reuse ;  /* 0x0000002619197c23 */ /* 0x100fe20008010803 */
[----:B------:R-:W-:Y:S01]  /*3950*/  FMNMX.FTZ R75, R135, R132, !PT ;  /* 0x00000084874b7209 */ /* 0x000fe20007810000 */
[--C-:B------:R-:W-:Y:S01]  /*3960*/  FFMA.FTZ R28, R28, UR38, -R3.reuse ;  /* 0x000000261c1c7c23 */ /* 0x100fe20008010803 */
[----:B------:R-:W-:Y:S01]  /*3970*/  ISETP.GT.AND P2, PT, R7, 0x48, PT ;  /* 0x000000480700780c */ /* 0x000fe20003f44270 */
[--C-:B------:R-:W-:Y:S01]  /*3980*/  FFMA.FTZ R29, R29, UR38, -R3.reuse ;  /* 0x000000261d1d7c23 */ /* 0x100fe20008010803 */
[----:B------:R-:W-:Y:S01]  /*3990*/  FMNMX.FTZ R128, R106, R75, !PT ;  /* 0x0000004b6a807209 */ /* 0x000fe20007810000 */
[--C-:B------:R-:W-:Y:S01]  /*39a0*/  FFMA.FTZ R32, R32, UR38, -R3.reuse ;  /* 0x0000002620207c23 */ /* 0x100fe20008010803 */
[----:B------:R-:W-:Y:S01]  /*39b0*/  FSEL R110, R110, -INF , P2 ;  /* 0xff8000006e6e7808 */ /* 0x000fe20001000000 */
[----:B------:R1:W-:Y:S01]  /*39c0*/  MUFU.EX2 R75, R79 ;  /* 0x0000004f004b7308 */ /* 0x0003e20000000800 */
[----:B0-----:R-:W-:Y:S01]  /*39d0*/  FMNMX.FTZ R77, R107, R128, !PT ;  /* 0x000000806b4d7209 */ /* 0x001fe20007810000 */
[--C-:B------:R-:W-:Y:S01]  /*39e0*/  FFMA.FTZ R33, R33, UR38, -R3.reuse ;  /* 0x0000002621217c23 */ /* 0x100fe20008010803 */
[----:B------:R-:W-:Y:S01]  /*39f0*/  ISETP.GT.AND P2, PT, R7, 0x50, PT ;  /* 0x000000500700780c */ /* 0x000fe20003f44270 */
[----:B------:R-:W-:Y:S01]  /*3a00*/  FFMA.FTZ R36, R36, UR38, -R3 ;  /* 0x0000002624247c23 */ /* 0x000fe20008010803 */
[----:B------:R-:W-:-:S02]  /*3a10*/  FMNMX.FTZ R128, R110, R77, !PT ;  /* 0x0000004d6e807209 */ /* 0x000fc40007810000 */
[----:B------:R-:W-:Y:S01]  /*3a20*/  FSEL R114, R114, -INF , P2 ;  /* 0xff80000072727808 */ /* 0x000fe20001000000 */
[----:B------:R-:W-:Y:S01]  /*3a30*/  MUFU.EX2 R5, R5 ;  /* 0x0000000500057308 */ /* 0x000fe20000000800 */
[----:B------:R-:W-:Y:S01]  /*3a40*/  FMNMX.FTZ R77, R111, R128, !PT ;  /* 0x000000806f4d7209 */ /* 0x000fe20007810000 */
[----:B-1----:R-:W-:Y:S01]  /*3a50*/  FFMA.FTZ R79, R120, UR38, -R3 ;  /* 0x00000026784f7c23 */ /* 0x002fe20008010803 */
[----:B------:R-:W-:Y:S02]  /*3a60*/  ISETP.GT.AND P2, PT, R7, 0x58, PT ;  /* 0x000000580700780c */ /* 0x000fe40003f44270 */
[----:B------:R-:W-:Y:S02]  /*3a70*/  FMNMX.FTZ R128, R114, R77, !PT ;  /* 0x0000004d72807209 */ /* 0x000fe40007810000 */
[----:B------:R-:W-:Y:S01]  /*3a80*/  FSEL R118, R118, -INF , P2 ;  /* 0xff80000076767808 */ /* 0x000fe20001000000 */
[----:B------:R-:W-:Y:S01]  /*3a90*/  MUFU.EX2 R8, R8 ;  /* 0x0000000800087308 */ /* 0x000fe20000000800 */
[----:B------:R-:W-:-:S02]  /*3aa0*/  FMNMX.FTZ R77, R115, R128, !PT ;  /* 0x00000080734d7209 */ /* 0x000fc40007810000 */
[----:B------:R-:W-:Y:S02]  /*3ab0*/  ISETP.GT.AND P2, PT, R7, 0x60, PT ;  /* 0x000000600700780c */ /* 0x000fe40003f44270 */
[----:B------:R-:W-:Y:S02]  /*3ac0*/  FMNMX.FTZ R124, R118, R77, !PT ;  /* 0x0000004d767c7209 */ /* 0x000fe40007810000 */
[----:B------:R-:W-:Y:S01]  /*3ad0*/  FSEL R83, R90, -INF , P2 ;  /* 0xff8000005a537808 */ /* 0x000fe20001000000 */
[----:B------:R-:W-:-:S01]  /*3ae0*/  FFMA.FTZ R90, R116, UR38, -R3 ;  /* 0x00000026745a7c23 */ /* 0x000fc20008010803 */
[----:B------:R-:W-:Y:S01]  /*3af0*/  FMNMX.FTZ R124, R119, R124, !PT ;  /* 0x0000007c777c7209 */ /* 0x000fe20007810000 */
[----:B------:R0:W-:Y:S01]  /*3b00*/  MUFU.EX2 R77, R85 ;  /* 0x00000055004d7308 */ /* 0x0001e20000000800 */
[----:B------:R-:W-:Y:S02]  /*3b10*/  ISETP.GT.AND P2, PT, R7, 0x68, PT ;  /* 0x000000680700780c */ /* 0x000fe40003f44270 */
[----:B------:R-:W-:-:S02]  /*3b20*/  FMNMX.FTZ R124, R83, R124, !PT ;  /* 0x0000007c537c7209 */ /* 0x000fc40007810000 */
[----:B------:R-:W-:Y:S02]  /*3b30*/  ISETP.GT.AND P3, PT, R7, 0x69, PT ;  /* 0x000000690700780c */ /* 0x000fe40003f64270 */
[----:B------:R-:W-:Y:S01]  /*3b40*/  FSEL R94, R94, -INF , P2 ;  /* 0xff8000005e5e7808 */ /* 0x000fe20001000000 */
[----:B------:R-:W-:Y:S01]  /*3b50*/  MUFU.EX2 R9, R9 ;  /* 0x0000000900097308 */ /* 0x000fe20000000800 */
[----:B------:R-:W-:Y:S02]  /*3b60*/  FMNMX.FTZ R81, R91, R124, !PT ;  /* 0x0000007c5b517209 */ /* 0x000fe40007810000 */
[----:B------:R-:W-:Y:S02]  /*3b70*/  ISETP.GT.AND P2, PT, R7, 0x70, PT ;  /* 0x000000700700780c */ /* 0x000fe40003f44270 */
[----:B------:R-:W-:Y:S02]  /*3b80*/  FSEL R95, R95, -INF , P3 ;  /* 0xff8000005f5f7808 */ /* 0x000fe40001800000 */
[----:B------:R-:W-:Y:S01]  /*3b90*/  FMNMX.FTZ R116, R94, R81, !PT ;  /* 0x000000515e747209 */ /* 0x000fe20007810000 */
[----:B------:R-:W1:Y:S01]  /*3ba0*/  MUFU.EX2 R10, R10 ;  /* 0x0000000a000a7308 */ /* 0x000e620000000800 */
[----:B------:R-:W-:-:S02]  /*3bb0*/  ISETP.GT.AND P3, PT, R7, 0x71, PT ;  /* 0x000000710700780c */ /* 0x000fc40003f64270 */
[----:B------:R-:W-:Y:S02]  /*3bc0*/  FSEL R98, R98, -INF , P2 ;  /* 0xff80000062627808 */ /* 0x000fe40001000000 */
[----:B------:R-:W-:Y:S02]  /*3bd0*/  FMNMX.FTZ R81, R95, R116, !PT ;  /* 0x000000745f517209 */ /* 0x000fe40007810000 */
[----:B------:R-:W-:Y:S01]  /*3be0*/  ISETP.GT.AND P2, PT, R7, 0x78, PT ;  /* 0x000000780700780c */ /* 0x000fe20003f44270 */
[----:B------:R-:W-:Y:S01]  /*3bf0*/  MUFU.EX2 R11, R11 ;  /* 0x0000000b000b7308 */ /* 0x000fe20000000800 */
[----:B------:R-:W-:Y:S02]  /*3c00*/  FSEL R99, R99, -INF , P3 ;  /* 0xff80000063637808 */ /* 0x000fe40001800000 */
[----:B------:R-:W-:Y:S02]  /*3c10*/  FMNMX.FTZ R112, R98, R81, !PT ;  /* 0x0000005162707209 */ /* 0x000fe40007810000 */
[----:B------:R-:W-:-:S02]  /*3c20*/  ISETP.GT.AND P3, PT, R7, 0x79, PT ;  /* 0x000000790700780c */ /* 0x000fc40003f64270 */
[----:B------:R-:W-:Y:S01]  /*3c30*/  FSEL R102, R102, -INF , P2 ;  /* 0xff80000066667808 */ /* 0x000fe20001000000 */
[----:B------:R2:W-:Y:S01]  /*3c40*/  MUFU.EX2 R81, R93 ;  /* 0x0000005d00517308 */ /* 0x0005e20000000800 */
[----:B0-----:R-:W-:Y:S02]  /*3c50*/  FMNMX.FTZ R85, R99, R112, !PT ;  /* 0x0000007063557209 */ /* 0x001fe40007810000 */
        /* <DEDUP_REMOVED lines=8> */
[----:B------:R0:W-:Y:S01]  /*3ce0*/  MUFU.EX2 R58, R97 ;  /* 0x00000061003a7308 */ /* 0x0001e20000000800 */
[----:B------:R-:W-:Y:S01]  /*3cf0*/  FSEL R85, R59, -INF , P3 ;  /* 0xff8000003b557808 */ /* 0x000fe20001800000 */
[--C-:B------:R-:W-:Y:S01]  /*3d00*/  FFMA.FTZ R59, R104, UR38, -R3.reuse ;  /* 0x00000026683b7c23 */ /* 0x100fe20008010803 */
[----:B------:R-:W-:Y:S01]  /*3d10*/  FMNMX.FTZ R108, R89, R108, !PT ;  /* 0x0000006c596c7209 */ /* 0x000fe20007810000 */
[----:B------:R-:W-:Y:S01]  /*3d20*/  FFMA.FTZ R104, R92, UR38, -R3 ;  /* 0x000000265c687c23 */ /* 0x000fe20008010803 */
[----:B------:R-:W-:-:S02]  /*3d30*/  ISETP.GT.AND P3, PT, R7, 0x89, PT ;  /* 0x000000890700780c */ /* 0x000fc40003f64270 */
[----:B--2---:R-:W-:Y:S01]  /*3d40*/  FSEL R93, R62, -INF , P2 ;  /* 0xff8000003e5d7808 */ /* 0x004fe20001000000 */
[----:B------:R-:W-:-:S01]  /*3d50*/  FFMA.FTZ R62, R96, UR38, -R3 ;  /* 0x00000026603e7c23 */ /* 0x000fc20008010803 */
[----:B------:R-:W-:Y:S01]  /*3d60*/  FMNMX.FTZ R108, R85, R108, !PT ;  /* 0x0000006c556c7209 */ /* 0x000fe20007810000 */
[----:B------:R-:W-:Y:S01]  /*3d70*/  MUFU.EX2 R13, R13 ;  /* 0x0000000d000d7308 */ /* 0x000fe20000000800 */
[----:B------:R-:W-:Y:S02]  /*3d80*/  ISETP.GT.AND P2, PT, R7, 0x90, PT ;  /* 0x000000900700780c */ /* 0x000fe40003f44270 */
[----:B0-----:R-:W-:Y:S02]  /*3d90*/  FSEL R97, R63, -INF , P3 ;  /* 0xff8000003f617808 */ /* 0x001fe40001800000 */
[----:B------:R-:W-:Y:S02]  /*3da0*/  FMNMX.FTZ R108, R93, R108, !PT ;  /* 0x0000006c5d6c7209 */ /* 0x000fe40007810000 */
[----:B------:R-:W-:Y:S01]  /*3db0*/  ISETP.GT.AND P3, PT, R7, 0x91, PT ;  /* 0x000000910700780c */ /* 0x000fe20003f64270 */
[----:B------:R-:W0:Y:S01]  /*3dc0*/  MUFU.EX2 R14, R14 ;  /* 0x0000000e000e7308 */ /* 0x000e220000000800 */
[----:B------:R-:W-:-:S02]  /*3dd0*/  FSEL R100, R66, -INF , P2 ;  /* 0xff80000042647808 */ /* 0x000fc40001000000 */
[----:B------:R-:W-:Y:S02]  /*3de0*/  FMNMX.FTZ R63, R97, R108, !PT ;  /* 0x0000006c613f7209 */ /* 0x000fe40007810000 */
[----:B------:R-:W-:Y:S02]  /*3df0*/  ISETP.GT.AND P2, PT, R7, 0x98, PT ;  /* 0x000000980700780c */ /* 0x000fe40003f44270 */
[----:B------:R-:W-:Y:S01]  /*3e00*/  FSEL R67, R67, -INF , P3 ;  /* 0xff80000043437808 */ /* 0x000fe20001800000 */
[----:B------:R2:W-:Y:S01]  /*3e10*/  MUFU.EX2 R66, R101 ;  /* 0x0000006500427308 */ /* 0x0005e20000000800 */
        /* <DEDUP_REMOVED lines=9> */
[----:B------:R3:W-:Y:S01]  /*3eb0*/  MUFU.EX2 R63, R104 ;  /* 0x00000068003f7308 */ /* 0x0007e20000000800 */
[----:B------:R-:W-:Y:S01]  /*3ec0*/  FSEL R92, R42, -INF , P2 ;  /* 0xff8000002a5c7808 */ /* 0x000fe20001000000 */
[----:B------:R-:W-:Y:S01]  /*3ed0*/  FFMA.FTZ R42, R88, UR38, -R3 ;  /* 0x00000026582a7c23 */ /* 0x000fe20008010803 */
[----:B--2---:R-:W-:-:S02]  /*3ee0*/  FMNMX.FTZ R101, R71, R96, !PT ;  /* 0x0000006047657209 */ /* 0x004fc40007810000 */
[----:B------:R-:W-:Y:S02]  /*3ef0*/  ISETP.GT.AND P2, PT, R7, 0xa8, PT ;  /* 0x000000a80700780c */ /* 0x000fe40003f44270 */
[----:B------:R-:W-:Y:S01]  /*3f00*/  FSEL R96, R43, -INF , P3 ;  /* 0xff8000002b607808 */ /* 0x000fe20001800000 */
[----:B------:R-:W-:Y:S01]  /*3f10*/  FFMA.FTZ R43, R86, UR38, -R3 ;  /* 0x00000026562b7c23 */ /* 0x000fe20008010803 */
        /* <DEDUP_REMOVED lines=11> */
[----:B------:R-:W2:Y:S01]  /*3fd0*/  MUFU.EX2 R56, R56 ;  /* 0x0000003800387308 */ /* 0x000ea20000000800 */
[----:B------:R-:W-:Y:S01]  /*3fe0*/  FMNMX.FTZ R101, R47, R46, !PT ;  /* 0x0000002e2f657209 */ /* 0x000fe20007810000 */
[----:B------:R-:W-:Y:S01]  /*3ff0*/  FFMA.FTZ R46, R84, UR38, -R3 ;  /* 0x00000026542e7c23 */ /* 0x000fe20008010803 */
[----:B------:R-:W-:-:S02]  /*4000*/  ISETP.GT.AND P2, PT, R7, 0xb8, PT ;  /* 0x000000b80700780c */ /* 0x000fc40003f44270 */
[----:B------:R-:W-:Y:S01]  /*4010*/  FSEL R86, R51, -INF , P3 ;  /* 0xff80000033567808 */ /* 0x000fe20001800000 */
[----:B------:R-:W-:-:S01]  /*4020*/  FFMA.FTZ R51, R82, UR38, -R3 ;  /* 0x0000002652337c23 */ /* 0x000fc20008010803 */
[----:B------:R-:W-:Y:S01]  /*4030*/  FMNMX.FTZ R101, R50, R101, !PT ;  /* 0x0000006532657209 */ /* 0x000fe20007810000 */
[----:B------:R-:W-:Y:S01]  /*4040*/  MUFU.EX2 R37, R37 ;  /* 0x0000002500257308 */ /* 0x000fe20000000800 */
[----:B------:R-:W-:Y:S02]  /*4050*/  ISETP.GT.AND P3, PT, R7, 0xb9, PT ;  /* 0x000000b90700780c */ /* 0x000fe40003f64270 */
[----:B------:R-:W-:Y:S02]  /*4060*/  FSEL R54, R54, -INF , P2 ;  /* 0xff80000036367808 */ /* 0x000fe40001000000 */
[----:B------:R-:W-:Y:S02]  /*4070*/  FMNMX.FTZ R101, R86, R101, !PT ;  /* 0x0000006556657209 */ /* 0x000fe40007810000 */
[----:B------:R-:W-:Y:S01]  /*4080*/  FSEL R55, R55, -INF , P3 ;  /* 0xff80000037377808 */ /* 0x000fe20001800000 */
[----:B------:R-:W-:Y:S01]  /*4090*/  MUFU.EX2 R60, R60 ;  /* 0x0000003c003c7308 */ /* 0x000fe20000000800 */
[----:B------:R-:W-:-:S02]  /*40a0*/  ISETP.GT.AND P2, PT, R7, 0xc0, PT ;  /* 0x000000c00700780c */ /* 0x000fc40003f44270 */
[----:B------:R-:W-:Y:S02]  /*40b0*/  FMNMX.FTZ R84, R54, R101, !PT ;  /* 0x0000006536547209 */ /* 0x000fe40007810000 */
[----:B------:R-:W-:Y:S02]  /*40c0*/  ISETP.GT.AND P3, PT, R7, 0xc1, PT ;  /* 0x000000c10700780c */ /* 0x000fe40003f64270 */
[----:B------:R-:W-:Y:S01]  /*40d0*/  FSEL R82, R26, -INF , P2 ;  /* 0xff8000001a527808 */ /* 0x000fe20001000000 */
[----:B------:R-:W-:-:S01]  /*40e0*/  FFMA.FTZ R26, R80, UR38, -R3 ;  /* 0x00000026501a7c23 */ /* 0x000fc20008010803 */
[----:B------:R-:W-:Y:S01]  /*40f0*/  FMNMX.FTZ R101, R55, R84, !PT ;  /* 0x0000005437657209 */ /* 0x000fe20007810000 */
[----:B------:R-:W-:Y:S01]  /*4100*/  MUFU.EX2 R57, R57 ;  /* 0x0000003900397308 */ /* 0x000fe20000000800 */
[----:B------:R-:W-:Y:S02]  /*4110*/  ISETP.GT.AND P2, PT, R7, 0xc8, PT ;  /* 0x000000c80700780c */ /* 0x000fe40003f44270 */
[----:B------:R-:W-:Y:S01]  /*4120*/  FSEL R84, R27, -INF , P3 ;  /* 0xff8000001b547808 */ /* 0x000fe20001800000 */
[----:B------:R-:W-:-:S01]  /*4130*/  FFMA.FTZ R27, R69, UR38, -R3 ;  /* 0x00000026451b7c23 */ /* 0x000fc20008010803 */
[----:B------:R-:W-:-:S02]  /*4140*/  FMNMX.FTZ R101, R82, R101, !PT ;  /* 0x0000006552657209 */ /* 0x000fc40007810000 */
[C---:B------:R-:W-:Y:S01]  /*4150*/  ISETP.GT.AND P3, PT, R7.reuse, 0xc9, PT ;  /* 0x000000c90700780c */ /* 0x040fe20003f64270 */
[----:B------:R-:W4:Y:S01]  /*4160*/  MUFU.EX2 R64, R64 ;  /* 0x0000004000407308 */ /* 0x000f220000000800 */
[----:B------:R-:W-:Y:S02]  /*4170*/  FSEL R30, R30, -INF , P2 ;  /* 0xff8000001e1e7808 */ /* 0x000fe40001000000 */
[----:B------:R-:W-:Y:S02]  /*4180*/  FMNMX.FTZ R101, R84, R101, !PT ;  /* 0x0000006554657209 */ /* 0x000fe40007810000 */
[----:B------:R-:W-:Y:S02]  /*4190*/  ISETP.GT.AND P2, PT, R7, 0xd0, PT ;  /* 0x000000d00700780c */ /* 0x000fe40003f44270 */
[----:B------:R-:W-:Y:S01]  /*41a0*/  FSEL R80, R31, -INF , P3 ;  /* 0xff8000001f507808 */ /* 0x000fe20001800000 */
[----:B------:R-:W-:-:S01]  /*41b0*/  FFMA.FTZ R31, R40, UR38, -R3 ;  /* 0x00000026281f7c23 */ /* 0x000fc20008010803 */
[----:B------:R-:W-:Y:S01]  /*41c0*/  FMNMX.FTZ R101, R30, R101, !PT ;  /* 0x000000651e657209 */ /* 0x000fe20007810000 */
[----:B------:R-:W-:Y:S01]  /*41d0*/  MUFU.EX2 R61, R148 ;  /* 0x00000094003d7308 */ /* 0x000fe20000000800 */
        /* <DEDUP_REMOVED lines=9> */
[----:B------:R-:W-:-:S01]  /*4270*/  FFMA.FTZ R38, R41, UR38, -R3 ;  /* 0x0000002629267c23 */ /* 0x000fc20008010803 */
[----:B------:R-:W-:Y:S01]  /*4280*/  FMNMX.FTZ R40, R35, R40, !PT ;  /* 0x0000002823287209 */ /* 0x000fe20007810000 */
[----:B------:R-:W-:-:S01]  /*4290*/  FFMA.FTZ R41, R48, UR38, -R3 ;  /* 0x0000002630297c23 */ /* 0x000fc20008010803 */
[----:B------:R-:W-:Y:S01]  /*42a0*/  FSEL R101, R39, -INF , P3 ;  /* 0xff80000027657808 */ /* 0x000fe20001800000 */
[----:B------:R-:W-:-:S01]  /*42b0*/  FFMA.FTZ R39, R44, UR38, -R3 ;  /* 0x000000262c277c23 */ /* 0x000fc20008010803 */
[----:B------:R-:W-:Y:S01]  /*42c0*/  FMNMX.FTZ R40, R69, R40, !PT ;  /* 0x0000002845287209 */ /* 0x000fe20007810000 */
[----:B------:R-:W-:-:S01]  /*42d0*/  FFMA.FTZ R44, R49, UR38, -R3 ;  /* 0x00000026312c7c23 */ /* 0x000fc20008010803 */
[--C-:B------:R-:W-:Y:S01]  /*42e0*/  FFMA.FTZ R48, R53, UR38, -R3.reuse ;  /* 0x0000002635307c23 */ /* 0x100fe20008010803 */
[----:B------:R-:W-:Y:S01]  /*42f0*/  MUFU.EX2 R65, R140 ;  /* 0x0000008c00417308 */ /* 0x000fe20000000800 */
[----:B------:R-:W-:Y:S01]  /*4300*/  FMNMX.FTZ R7, R101, R40, !PT ;  /* 0x0000002865077209 */ /* 0x000fe20007810000 */
[--C-:B------:R-:W-:Y:S01]  /*4310*/  FFMA.FTZ R40, R45, UR38, -R3.reuse ;  /* 0x000000262d287c23 */ /* 0x100fe20008010803 */
[----:B------:R-:W-:-:S01]  /*4320*/  FFMA.FTZ R45, R52, UR38, -R3 ;  /* 0x00000026342d7c23 */ /* 0x000fc20008010803 */
[----:B------:R-:W-:-:S02]  /*4330*/  IMAD.U32 R52, RZ, RZ, UR38 ;  /* 0x00000026ff347e24 */ /* 0x000fc4000f8e00ff */
[----:B------:R-:W-:-:S01]  /*4340*/  FFMA.FTZ R3, R6, UR38, -R3 ;  /* 0x0000002606037c23 */ /* 0x000fc20008010803 */
[----:B---3--:R-:W3:Y:S01]  /*4350*/  SHFL.BFLY PT, R104, R7, 0x2, 0x1f ;  /* 0x0c401f0007687f89 */ /* 0x008ee200000e0000 */
[----:B-1----:R-:W-:Y:S01]  /*4360*/  F2FP.SATFINITE.E4M3.F32.PACK_AB_MERGE_C R224, R10, R9, RZ ;  /* 0x000000090ae0723e */ /* 0x002fe200048070ff */
[----:B------:R-:W-:Y:S01]  /*4370*/  MUFU.EX2 R72, R72 ;  /* 0x0000004800487308 */ /* 0x000fe20000000800 */
[----:B0-----:R-:W-:Y:S02]  /*4380*/  F2FP.SATFINITE.E4M3.F32.PACK_AB_MERGE_C R226, R14, R13, RZ ;  /* 0x0000000d0ee2723e */ /* 0x001fe400048070ff */
[----:B--2---:R-:W-:Y:S02]  /*4390*/  F2FP.SATFINITE.E4M3.F32.PACK_AB_MERGE_C R220, R56, R21, RZ ;  /* 0x0000001538dc723e */ /* 0x004fe400048070ff */
[----:B------:R-:W-:Y:S02]  /*43a0*/  F2FP.SATFINITE.E4M3.F32.PACK_AB_MERGE_C R224, R8, R5, R224 ;  /* 0x0000000508e0723e */ /* 0x000fe400048070e0 */
[----:B------:R-:W-:Y:S01]  /*43b0*/  F2FP.SATFINITE.E4M3.F32.PACK_AB_MERGE_C R226, R12, R11, R226 ;  /* 0x0000000b0ce2723e */ /* 0x000fe200048070e2 */
[----:B------:R-:W-:Y:S01]  /*43c0*/  MUFU.EX2 R74, R74 ;  /* 0x0000004a004a7308 */ /* 0x000fe20000000800 */
[----:B----4-:R-:W-:-:S02]  /*43d0*/  F2FP.SATFINITE.E4M3.F32.PACK_AB_MERGE_C R222, R64, R57, RZ ;  /* 0x0000003940de723e */ /* 0x010fc400048070ff */
[----:B------:R-:W-:Y:S02]  /*43e0*/  F2FP.SATFINITE.E4M3.F32.PACK_AB_MERGE_C R220, R20, R15, R220 ;  /* 0x0000000f14dc723e */ /* 0x000fe400048070dc */
[----:B------:R-:W-:-:S03]  /*43f0*/  F2FP.SATFINITE.E4M3.F32.PACK_AB_MERGE_C R222, R60, R37, R222 ;  /* 0x000000253cde723e */ /* 0x000fc600048070de */
[----:B------:R-:W-:Y:S01]  /*4400*/  MUFU.EX2 R78, R78 ;  /* 0x0000004e004e7308 */ /* 0x000fe20000000800 */
[----:B---3--:R-:W-:-:S07]  /*4410*/  FMNMX.FTZ R104, R7, R104, !PT ;  /* 0x0000006807687209 */ /* 0x008fce0007810000 */
[----:B------:R-:W-:Y:S01]  /*4420*/  MUFU.EX2 R76, R76 ;  /* 0x0000004c004c7308 */ /* 0x000fe20000000800 */
[----:B------:R-:W0:Y:S07]  /*4430*/  SHFL.BFLY PT, R7, R104, 0x1, 0x1f ;  /* 0x0c201f0068077f89 */ /* 0x000e2e00000e0000 */
[----:B------:R-:W-:Y:S08]  /*4440*/  MUFU.EX2 R79, R79 ;  /* 0x0000004f004f7308 */ /* 0x000ff00000000800 */
[----:B------:R-:W-:Y:S08]  /*4450*/  MUFU.EX2 R90, R90 ;  /* 0x0000005a005a7308 */ /* 0x000ff00000000800 */
[----:B------:R-:W-:Y:S01]  /*4460*/  MUFU.EX2 R59, R59 ;  /* 0x0000003b003b7308 */ /* 0x000fe20000000800 */
[----:B0-----:R-:W-:-:S04]  /*4470*/  FMNMX.FTZ R7, R104, R7, !PT ;  /* 0x0000000768077209 */ /* 0x001fc80007810000 */
        /* <DEDUP_REMOVED lines=17> */
[----:B------:R-:W-:Y:S01]  /*4590*/  FFMA.FTZ R110, R114, UR38, -R52 ;  /* 0x00000026726e7c23 */ /* 0x000fe20008010834 */
[----:B------:R-:W-:-:S01]  /*45a0*/  FADD.FTZ R102, R5, R8 ;  /* 0x0000000805667221 */ /* 0x000fc20000010000 */
        /* <DEDUP_REMOVED lines=12> */
[----:B------:R-:W-:Y:S01]  /*4670*/  FADD.FTZ R103, R9, R102 ;  /* 0x0000006609677221 */ /* 0x000fe20000010000 */
[----:B------:R-:W-:-:S01]  /*4680*/  FFMA.FTZ R122, R127, UR38, -R52 ;  /* 0x000000267f7a7c23 */ /* 0x000fc20008010834 */
[--C-:B------:R-:W-:Y:S01]  /*4690*/  FFMA.FTZ R118, R119, UR38, -R52.reuse ;  /* 0x0000002677767c23 */ /* 0x100fe20008010834 */
[----:B------:R-:W-:-:S01]  /*46a0*/  FFMA.FTZ R119, R94, UR38, -R52 ;  /* 0x000000265e777c23 */ /* 0x000fc20008010834 */
[--C-:B------:R-:W-:Y:S01]  /*46b0*/  FFMA.FTZ R94, R99, UR38, -R52.reuse ;  /* 0x00000026635e7c23 */ /* 0x100fe20008010834 */
[----:B------:R-:W-:-:S01]  /*46c0*/  FFMA.FTZ R99, R89, UR38, -R52 ;  /* 0x0000002659637c23 */ /* 0x000fc20008010834 */
[----:B------:R-:W2:Y:S01]  /*46d0*/  MUFU.EX2 R112, R112 ;  /* 0x0000007000707308 */ /* 0x000ea20000000800 */
[----:B0-----:R-:W-:-:S01]  /*46e0*/  FADD.FTZ R130, R6, R49 ;  /* 0x0000003106827221 */ /* 0x001fc20000010000 */
[----:B------:R-:W-:Y:S01]  /*46f0*/  FADD.FTZ R102, R10, R103 ;  /* 0x000000670a667221 */ /* 0x000fe20000010000 */
[----:B------:R-:W-:-:S02]  /*4700*/  @!P1 VIADD R89, R2, 0x2e840 ;  /* 0x0002e84002599836 */ /* 0x000fc40000000000 */
[--C-:B------:R-:W-:Y:S01]  /*4710*/  FFMA.FTZ R109, R123, UR38, -R52.reuse ;  /* 0x000000267b6d7c23 */ /* 0x100fe20008010834 */
[----:B------:R-:W-:-:S01]  /*4720*/  FFMA.FTZ R120, R131, UR38, -R52 ;  /* 0x0000002683787c23 */ /* 0x000fc20008010834 */
[----:B------:R-:W-:Y:S01]  /*4730*/  FADD.FTZ R103, R11, R102 ;  /* 0x000000660b677221 */ /* 0x000fe20000010000 */
[----:B------:R-:W-:-:S01]  /*4740*/  FFMA.FTZ R123, R134, UR38, -R52 ;  /* 0x00000026867b7c23 */ /* 0x000fc20008010834 */
[----:B------:R-:W0:Y:S01]  /*4750*/  MUFU.EX2 R53, R53 ;  /* 0x0000003500357308 */ /* 0x000e220000000800 */
[----:B-1----:R-:W-:-:S01]  /*4760*/  FADD.FTZ R127, R105, R130 ;  /* 0x00000082697f7221 */ /* 0x002fc20000010000 */
[----:B------:R-:W-:Y:S01]  /*4770*/  @!P1 PRMT R89, RZ, 0x654, R89 ;  /* 0x00000654ff599816 */ /* 0x000fe20000000059 */
[----:B------:R-:W-:-:S01]  /*4780*/  FADD.FTZ R102, R12, R103 ;  /* 0x000000670c667221 */ /* 0x000fc20000010000 */
[--C-:B------:R-:W-:Y:S01]  /*4790*/  FFMA.FTZ R124, R135, UR38, -R52.reuse ;  /* 0x00000026877c7c23 */ /* 0x100fe20008010834 */
[----:B------:R-:W-:-:S01]  /*47a0*/  FFMA.FTZ R106, R106, UR38, -R52 ;  /* 0x000000266a6a7c23 */ /* 0x000fc20008010834 */
[----:B------:R1:W-:Y:S01]  /*47b0*/  @!P1 SYNCS.ARRIVE.TRANS64.RED.A1T0 RZ, [R89+URZ], RZ ;  /* 0x000000ff59ff99a7 */ /* 0x0003e2000810043f */
[----:B------:R-:W-:-:S01]  /*47c0*/  FFMA.FTZ R107, R107, UR38, -R52 ;  /* 0x000000266b6b7c23 */ /* 0x000fc20008010834 */
[----:B------:R-:W3:Y:S01]  /*47d0*/  MUFU.EX2 R104, R104 ;  /* 0x0000006800687308 */ /* 0x000ee20000000800 */
[----:B--2---:R-:W-:-:S01]  /*47e0*/  FADD.FTZ R130, R112, R127 ;  /* 0x0000007f70827221 */ /* 0x004fc20000010000 */
[--C-:B------:R-:W-:Y:S01]  /*47f0*/  FFMA.FTZ R97, R97, UR38, -R52.reuse ;  /* 0x0000002661617c23 */ /* 0x100fe20008010834 */
[----:B------:R-:W-:-:S01]  /*4800*/  FFMA.FTZ R100, R100, UR38, -R52 ;  /* 0x0000002664647c23 */ /* 0x000fc20008010834 */
[--C-:B------:R-:W-:Y:S01]  /*4810*/  FFMA.FTZ R83, R83, UR38, -R52.reuse ;  /* 0x0000002653537c23 */ /* 0x100fe20008010834 */
[----:B------:R-:W-:-:S01]  /*4820*/  FFMA.FTZ R71, R71, UR38, -R52 ;  /* 0x0000002647477c23 */ /* 0x000fc20008010834 */
[----:B-1----:R-:W-:Y:S01]  /*4830*/  FFMA.FTZ R89, R93, UR38, -R52 ;  /* 0x000000265d597c23 */ /* 0x002fe20008010834 */
[----:B------:R-:W-:-:S01]  /*4840*/  FADD.FTZ R93, R13, R102 ;  /* 0x000000660d5d7221 */ /* 0x000fc20000010000 */
[----:B------:R-:W1:Y:S01]  /*4850*/  MUFU.EX2 R116, R116 ;  /* 0x0000007400747308 */ /* 0x000e620000000800 */
[----:B0-----:R-:W-:-:S01]  /*4860*/  FADD.FTZ R127, R53, R130 ;  /* 0x00000082357f7221 */ /* 0x001fc20000010000 */
[----:B------:R-:W-:Y:S01]  /*4870*/  FFMA.FTZ R85, R85, UR38, -R52 ;  /* 0x0000002655557c23 */ /* 0x000fe20008010834 */
[----:B------:R-:W-:-:S01]  /*4880*/  FADD.FTZ R130, R14, R93 ;  /* 0x0000005d0e827221 */ /* 0x000fc20000010000 */
[--C-:B------:R-:W-:Y:S01]  /*4890*/  FFMA.FTZ R93, R67, UR38, -R52.reuse ;  /* 0x00000026435d7c23 */ /* 0x100fe20008010834 */
[----:B------:R-:W-:Y:S01]  /*48a0*/  F2FP.SATFINITE.E4M3.F32.PACK_AB_MERGE_C R225, R112, R105, RZ ;  /* 0x0000006970e1723e */ /* 0x000fe200048070ff */
[----:B------:R-:W-:Y:S01]  /*48b0*/  FFMA.FTZ R92, R92, UR38, -R52 ;  /* 0x000000265c5c7c23 */ /* 0x000fe20008010834 */
[----:B------:R-:W-:-:S01]  /*48c0*/  FADD.FTZ R103, R15, R130 ;  /* 0x000000820f677221 */ /* 0x000fc20000010000 */
[----:B------:R-:W0:Y:S01]  /*48d0*/  MUFU.EX2 R117, R117 ;  /* 0x0000007500757308 */ /* 0x000e220000000800 */
[----:B---3--:R-:W-:-:S01]  /*48e0*/  FADD.FTZ R127, R104, R127 ;  /* 0x0000007f687f7221 */ /* 0x008fc20000010000 */
[----:B------:R-:W-:Y:S01]  /*48f0*/  F2FP.SATFINITE.E4M3.F32.PACK_AB_MERGE_C R225, R49, R6, R225 ;  /* 0x0000000631e1723e */ /* 0x000fe200048070e1 */
[----:B------:R-:W-:-:S01]  /*4900*/  FADD.FTZ R130, R20, R103 ;  /* 0x0000006714827221 */ /* 0x000fc20000010000 */
        /* <DEDUP_REMOVED lines=14> */
[----:B------:R-:W-:Y:S01]  /*49f0*/  FFMA.FTZ R69, R69, UR38, -R52 ;  /* 0x0000002645457c23 */ /* 0x000fe20008010834 */
[----:B------:R-:W-:Y:S01]  /*4a00*/  F2FP.SATFINITE.E4M3.F32.PACK_AB_MERGE_C R227, R117, R116, RZ ;  /* 0x0000007475e3723e */ /* 0x000fe200048070ff */
[----:B------:R-:W-:-:S03]  /*4a10*/  IMAD.MOV.U32 R49, RZ, RZ, R87 ;  /* 0x000000ffff317224 */ /* 0x000fc600078e0057 */
[----:B------:R-:W-:Y:S01]  /*4a20*/  F2FP.SATFINITE.E4M3.F32.PACK_AB_MERGE_C R227, R104, R53, R227 ;  /* 0x0000003568e3723e */ /* 0x000fe200048070e3 */
[----:B------:R-:W0:Y:S01]  /*4a30*/  MUFU.EX2 R121, R121 ;  /* 0x0000007900797308 */ /* 0x000e220000000800 */
[----:B--2---:R-:W-:-:S01]  /*4a40*/  FADD.FTZ R102, R108, R67 ;  /* 0x000000436c667221 */ /* 0x004fc20000010000 */
[----:B------:R-:W-:Y:S01]  /*4a50*/  FADD.FTZ R67, R21, R130 ;  /* 0x0000008215437221 */ /* 0x000fe20000010000 */
[----:B------:R-:W-:-:S05]  /*4a60*/  IMAD.MOV.U32 R53, RZ, RZ, R87 ;  /* 0x000000ffff357224 */ /* 0x000fca00078e0057 */
[----:B------:R-:W2:Y:S01]  /*4a70*/  MUFU.EX2 R122, R122 ;  /* 0x0000007a007a7308 */ /* 0x000ea20000000800 */
[----:B-1----:R-:W-:-:S07]  /*4a80*/  FADD.FTZ R102, R109, R102 ;  /* 0x000000666d667221 */ /* 0x002fce0000010000 */
[----:B------:R-:W1:Y:S01]  /*4a90*/  MUFU.EX2 R113, R113 ;  /* 0x0000007100717308 */ /* 0x000e620000000800 */
[----:B0-----:R-:W-:-:S01]  /*4aa0*/  FADD.FTZ R103, R121, R102 ;  /* 0x0000006679677221 */ /* 0x001fc20000010000 */
[----:B------:R-:W-:Y:S01]  /*4ab0*/  FADD.FTZ R102, R56, R67 ;  /* 0x0000004338667221 */ /* 0x000fe20000010000 */
[----:B------:R-:W-:-:S05]  /*4ac0*/  IMAD.MOV.U32 R56, RZ, RZ, R87 ;  /* 0x000000ffff387224 */ /* 0x000fca00078e0057 */
[----:B------:R-:W0:Y:S01]  /*4ad0*/  MUFU.EX2 R120, R120 ;  /* 0x0000007800787308 */ /* 0x000e220000000800 */
[----:B--2---:R-:W-:-:S01]  /*4ae0*/  FADD.FTZ R130, R122, R103 ;  /* 0x000000677a827221 */ /* 0x004fc20000010000 */
[----:B------:R-:W-:Y:S01]  /*4af0*/  FADD.FTZ R103, R37, R102 ;  /* 0x0000006625677221 */ /* 0x000fe20000010000 */
[----:B------:R-:W-:-:S01]  /*4b00*/  FFMA.FTZ R102, R54, UR38, -R52 ;  /* 0x0000002636667c23 */ /* 0x000fc20008010834 */
[----:B------:R-:W-:Y:S01]  /*4b10*/  F2FP.SATFINITE.E4M3.F32.PACK_AB_MERGE_C R221, R122, R121, RZ ;  /* 0x000000797add723e */ /* 0x000fe200048070ff */
[----:B------:R-:W-:-:S03]  /*4b20*/  IMAD.MOV.U32 R37, RZ, RZ, R87 ;  /* 0x000000ffff257224 */ /* 0x000fc600078e0057 */
[----:B------:R-:W2:Y:S01]  /*4b30*/  MUFU.EX2 R123, R123 ;  /* 0x0000007b007b7308 */ /* 0x000ea20000000800 */
[----:B-1----:R-:W-:-:S01]  /*4b40*/  FADD.FTZ R127, R113, R130 ;  /* 0x00000082717f7221 */ /* 0x002fc20000010000 */
[----:B------:R-:W-:Y:S01]  /*4b50*/  FADD.FTZ R130, R60, R103 ;  /* 0x000000673c827221 */ /* 0x000fe20000010000 */
[----:B------:R-:W-:Y:S01]  /*4b60*/  F2FP.SATFINITE.E4M3.F32.PACK_AB_MERGE_C R221, R109, R108, R221 ;  /* 0x0000006c6ddd723e */ /* 0x000fe200048070dd */
[----:B------:R-:W-:Y:S02]  /*4b70*/  IMAD.MOV.U32 R60, RZ, RZ, R87 ;  /* 0x000000ffff3c7224 */ /* 0x000fe400078e0057 */
[----:B------:R-:W-:-:S01]  /*4b80*/  FADD.FTZ R103, R57, R130 ;  /* 0x0000008239677221 */ /* 0x000fc20000010000 */
[----:B------:R-:W-:Y:S01]  /*4b90*/  IMAD.MOV.U32 R57, RZ, RZ, R87 ;  /* 0x000000ffff397224 */ /* 0x000fe200078e0057 */
[----:B------:R-:W1:Y:S01]  /*4ba0*/  MUFU.EX2 R124, R124 ;  /* 0x0000007c007c7308 */ /* 0x000e620000000800 */
[----:B0-----:R-:W-:-:S07]  /*4bb0*/  FADD.FTZ R54, R120, R127 ;  /* 0x0000007f78367221 */ /* 0x001fce0000010000 */
[----:B------:R-:W0:Y:S01]  /*4bc0*/  MUFU.EX2 R106, R106 ;  /* 0x0000006a006a7308 */ /* 0x000e220000000800 */
[----:B--2---:R-:W-:-:S01]  /*4bd0*/  FADD.FTZ R127, R123, R54 ;  /* 0x000000367b7f7221 */ /* 0x004fc20000010000 */
[----:B------:R-:W-:Y:S01]  /*4be0*/  FADD.FTZ R54, R64, R103 ;  /* 0x0000006740367221 */ /* 0x000fe20000010000 */
[----:B------:R-:W-:-:S03]  /*4bf0*/  IMAD.MOV.U32 R64, RZ, RZ, R87 ;  /* 0x000000ffff407224 */ /* 0x000fc600078e0057 */
[----:B------:R-:W-:Y:S02]  /*4c00*/  FADD.FTZ R103, R61, R54 ;  /* 0x000000363d677221 */ /* 0x000fe40000010000 */
[----:B------:R-:W2:Y:S01]  /*4c10*/  MUFU.EX2 R107, R107 ;  /* 0x0000006b006b7308 */ /* 0x000ea20000000800 */
[----:B-1----:R-:W-:-:S01]  /*4c20*/  FADD.FTZ R127, R124, R127 ;  /* 0x0000007f7c7f7221 */ /* 0x002fc20000010000 */
[----:B------:R-:W-:-:S04]  /*4c30*/  F2FP.SATFINITE.E4M3.F32.PACK_AB_MERGE_C R223, R124, R123, RZ ;  /* 0x0000007b7cdf723e */ /* 0x000fc800048070ff */
[----:B------:R-:W-:Y:S02]  /*4c40*/  F2FP.SATFINITE.E4M3.F32.PACK_AB_MERGE_C R223, R120, R113, R223 ;  /* 0x0000007178df723e */ /* 0x000fe400048070df */
[----:B------:R-:W1:Y:S08]  /*4c50*/  MUFU.EX2 R125, R125 ;  /* 0x0000007d007d7308 */ /* 0x000e700000000800 */
[----:B------:R3:W-:Y:S08]  /*4c60*/  MUFU.EX2 R2, R99 ;  /* 0x0000006300027308 */ /* 0x0007f00000000800 */
[----:B------:R-:W4:Y:S01]  /*4c70*/  MUFU.EX2 R126, R126 ;  /* 0x0000007e007e7308 */ /* 0x000f220000000800 */
[----:B---3--:R-:W-:-:S07]  /*4c80*/  FFMA.FTZ R99, R70, UR38, -R52 ;  /* 0x0000002646637c23 */ /* 0x008fce0008010834 */
[----:B------:R3:W-:Y:S08]  /*4c90*/  MUFU.EX2 R70, R97 ;  /* 0x0000006100467308 */ /* 0x0007f00000000800 */
[----:B------:R-:W5:Y:S01]  /*4ca0*/  MUFU.EX2 R110, R110 ;  /* 0x0000006e006e7308 */ /* 0x000f620000000800 */
[----:B---3--:R-:W-:-:S07]  /*4cb0*/  FFMA.FTZ R97, R50, UR38, -R52 ;  /* 0x0000002632617c23 */ /* 0x008fce0008010834 */
[----:B------:R3:W-:Y:S08]  /*4cc0*/  MUFU.EX2 R50, R93 ;  /* 0x0000005d00327308 */ /* 0x0007f00000000800 */
[----:B------:R1:W-:Y:S01]  /*4cd0*/  MUFU.EX2 R67, R100 ;  /* 0x0000006400437308 */ /* 0x0003e20000000800 */
[----:B---3--:R-:W-:-:S01]  /*4ce0*/  FFMA.FTZ R93, R30, UR38, -R52 ;  /* 0x000000261e5d7c23 */ /* 0x008fc20008010834 */
[----:B0-----:R-:W-:Y:S01]  /*4cf0*/  FADD.FTZ R30, R106, R127 ;  /* 0x0000007f6a1e7221 */ /* 0x001fe20000010000 */
[----:B------:R-:W-:-:S03]  /*4d00*/  FFMA.FTZ R52, R101, UR38, -R52 ;  /* 0x0000002665347c23 */ /* 0x000fc60008010834 */
[----:B--2---:R-:W-:Y:S02]  /*4d10*/  FADD.FTZ R30, R107, R30 ;  /* 0x0000001e6b1e7221 */ /* 0x004fe40000010000 */
[----:B------:R-:W0:Y:S01]  /*4d20*/  MUFU.EX2 R111, R111 ;  /* 0x0000006f006f7308 */ /* 0x000e220000000800 */
[----:B-1----:R-:W-:-:S01]  /*4d30*/  FADD.FTZ R100, R68, R103 ;  /* 0x0000006744647221 */ /* 0x002fc20000010000 */
[----:B------:R-:W-:Y:S01]  /*4d40*/  FADD.FTZ R127, R125, R30 ;  /* 0x0000001e7d7f7221 */ /* 0x000fe20000010000 */
[C---:B----4-:R-:W-:Y:S02]  /*4d50*/  F2FP.SATFINITE.E4M3.F32.PACK_AB_MERGE_C R125, R126.reuse, R125, RZ ;  /* 0x0000007d7e7d723e */ /* 0x050fe400048070ff */
[----:B------:R-:W-:Y:S01]  /*4d60*/  FADD.FTZ R103, R65, R100 ;  /* 0x0000006441677221 */ /* 0x000fe20000010000 */
[----:B------:R-:W-:-:S01]  /*4d70*/  FADD.FTZ R127, R126, R127 ;  /* 0x0000007f7e7f7221 */ /* 0x000fc20000010000 */
[C---:B------:R-:W-:Y:S01]  /*4d80*/  F2FP.SATFINITE.E4M3.F32.PACK_AB_MERGE_C R65, R72.reuse, R65, RZ ;  /* 0x000000414841723e */ /* 0x040fe200048070ff */
[----:B------:R-:W1:Y:S01]  /*4d90*/  MUFU.EX2 R115, R115 ;  /* 0x0000007300737308 */ /* 0x000e620000000800 */
[----:B------:R-:W-:-:S01]  /*4da0*/  FADD.FTZ R100, R72, R103 ;  /* 0x0000006748647221 */ /* 0x000fc20000010000 */
[----:B-----5:R-:W-:Y:S01]  /*4db0*/  FADD.FTZ R10, R110, R127 ;  /* 0x0000007f6e0a7221 */ /* 0x020fe20000010000 */
[----:B------:R-:W-:Y:S01]  /*4dc0*/  F2FP.SATFINITE.E4M3.F32.PACK_AB_MERGE_C R216, R68, R61, R65 ;  /* 0x0000003d44d8723e */ /* 0x000fe20004807041 */
[----:B------:R-:W-:Y:S01]  /*4dd0*/  IMAD.MOV.U32 R72, RZ, RZ, R87 ;  /* 0x000000ffff487224 */ /* 0x000fe200078e0057 */
[----:B------:R-:W-:Y:S01]  /*4de0*/  F2FP.SATFINITE.E4M3.F32.PACK_AB_MERGE_C R217, R107, R106, R125 ;  /* 0x0000006a6bd9723e */ /* 0x000fe2000480707d */
[----:B------:R-:W-:-:S02]  /*4df0*/  IMAD.MOV.U32 R68, RZ, RZ, R87 ;  /* 0x000000ffff447224 */ /* 0x000fc400078e0057 */
[----:B------:R-:W2:Y:S01]  /*4e00*/  MUFU.EX2 R118, R118 ;  /* 0x0000007600767308 */ /* 0x000ea20000000800 */
[----:B0-----:R-:W-:-:S01]  /*4e10*/  FADD.FTZ R10, R111, R10 ;  /* 0x0000000a6f0a7221 */ /* 0x001fc20000010000 */
[--C-:B------:R-:W-:Y:S02]  /*4e20*/  IMAD.MOV.U32 R65, RZ, RZ, R87.reuse ;  /* 0x000000ffff417224 */ /* 0x100fe400078e0057 */
[----:B------:R-:W-:-:S04]  /*4e30*/  IMAD.MOV.U32 R61, RZ, RZ, R87 ;  /* 0x000000ffff3d7224 */ /* 0x000fc800078e0057 */
[----:B------:R0:W-:Y:S01]  /*4e40*/  MUFU.EX2 R54, R71 ;  /* 0x0000004700367308 */ /* 0x0001e20000000800 */
[----:B-1----:R-:W-:-:S07]  /*4e50*/  FADD.FTZ R21, R115, R10 ;  /* 0x0000000a73157221 */ /* 0x002fce0000010000 */
[----:B------:R-:W1:Y:S01]  /*4e60*/  MUFU.EX2 R83, R83 ;  /* 0x0000005300537308 */ /* 0x000e620000000800 */
[----:B0-----:R-:W-:-:S01]  /*4e70*/  FADD.FTZ R71, R73, R100 ;  /* 0x0000006449477221 */ /* 0x001fc20000010000 */
[C---:B--2---:R-:W-:Y:S01]  /*4e80*/  FADD.FTZ R10, R118.reuse, R21 ;  /* 0x00000015760a7221 */ /* 0x044fe20000010000 */
[----:B------:R-:W-:Y:S02]  /*4e90*/  F2FP.SATFINITE.E4M3.F32.PACK_AB_MERGE_C R115, R118, R115, RZ ;  /* 0x000000737673723e */ /* 0x000fe400048070ff */
[----:B------:R-:W-:Y:S01]  /*4ea0*/  FADD.FTZ R100, R74, R71 ;  /* 0x000000474a647221 */ /* 0x000fe20000010000 */
[----:B------:R-:W-:Y:S01]  /*4eb0*/  IMAD.MOV.U32 R71, RZ, RZ, R87 ;  /* 0x000000ffff477224 */ /* 0x000fe200078e0057 */
[----:B------:R-:W-:Y:S01]  /*4ec0*/  F2FP.SATFINITE.E4M3.F32.PACK_AB_MERGE_C R219, R111, R110, R115 ;  /* 0x0000006e6fdb723e */ /* 0x000fe20004807073 */
[----:B------:R-:W0:Y:S01]  /*4ed0*/  MUFU.EX2 R114, R114 ;  /* 0x0000007200727308 */ /* 0x000e220000000800 */
[----:B------:R-:W-:-:S01]  /*4ee0*/  FADD.FTZ R13, R75, R100 ;  /* 0x000000644b0d7221 */ /* 0x000fc20000010000 */
[----:B------:R-:W-:-:S03]  /*4ef0*/  F2FP.SATFINITE.E4M3.F32.PACK_AB_MERGE_C R75, R78, R75, RZ ;  /* 0x0000004b4e4b723e */ /* 0x000fc600048070ff */
[----:B------:R-:W-:Y:S01]  /*4f00*/  FADD.FTZ R13, R78, R13 ;  /* 0x0000000d4e0d7221 */ /* 0x000fe20000010000 */
[----:B------:R-:W-:Y:S01]  /*4f10*/  F2FP.SATFINITE.E4M3.F32.PACK_AB_MERGE_C R218, R74, R73, R75 ;  /* 0x000000494ada723e */ /* 0x000fe2000480704b */
[----:B------:R-:W-:Y:S01]  /*4f20*/  IMAD.MOV.U32 R78, RZ, RZ, R87 ;  /* 0x000000ffff4e7224 */ /* 0x000fe200078e0057 */
[----:B------:R-:W2:Y:S01]  /*4f30*/  MUFU.EX2 R119, R119 ;  /* 0x0000007700777308 */ /* 0x000ea20000000800 */
[----:B------:R-:W-:-:S01]  /*4f40*/  FADD.FTZ R14, R76, R13 ;  /* 0x0000000d4c0e7221 */ /* 0x000fc20000010000 */
[----:B-1----:R-:W-:Y:S01]  /*4f50*/  FADD.FTZ R13, R83, R10 ;  /* 0x0000000a530d7221 */ /* 0x002fe20000010000 */
[--C-:B------:R-:W-:Y:S02]  /*4f60*/  IMAD.MOV.U32 R75, RZ, RZ, R87.reuse ;  /* 0x000000ffff4b7224 */ /* 0x100fe400078e0057 */
[----:B------:R-:W-:Y:S01]  /*4f70*/  FADD.FTZ R14, R77, R14 ;  /* 0x0000000e4d0e7221 */ /* 0x000fe20000010000 */
[----:B------:R-:W-:Y:S02]  /*4f80*/  IMAD.MOV.U32 R74, RZ, RZ, R87 ;  /* 0x000000ffff4a7224 */ /* 0x000fe400078e0057 */
[----:B------:R-:W1:Y:S01]  /*4f90*/  MUFU.EX2 R128, R128 ;  /* 0x0000008000807308 */ /* 0x000e620000000800 */
[----:B0-----:R-:W-:-:S01]  /*4fa0*/  FADD.FTZ R10, R114, R13 ;  /* 0x0000000d720a7221 */ /* 0x001fc20000010000 */
[----:B------:R-:W-:Y:S01]  /*4fb0*/  FADD.FTZ R13, R79, R14 ;  /* 0x0000000e4f0d7221 */ /* 0x000fe20000010000 */
[----:B------:R-:W-:Y:S01]  /*4fc0*/  F2FP.SATFINITE.E4M3.F32.PACK_AB_MERGE_C R79, R90, R79, RZ ;  /* 0x0000004f5a4f723e */ /* 0x000fe200048070ff */
[----:B------:R-:W-:-:S03]  /*4fd0*/  IMAD.MOV.U32 R73, RZ, RZ, R87 ;  /* 0x000000ffff497224 */ /* 0x000fc600078e0057 */
[----:B------:R-:W-:Y:S01]  /*4fe0*/  F2FP.SATFINITE.E4M3.F32.PACK_AB_MERGE_C R212, R77, R76, R79 ;  /* 0x0000004c4dd4723e */ /* 0x000fe2000480704f */
[----:B------:R-:W0:Y:S01]  /*4ff0*/  MUFU.EX2 R91, R91 ;  /* 0x0000005b005b7308 */ /* 0x000e220000000800 */
[----:B--2---:R-:W-:-:S01]  /*5000*/  FADD.FTZ R21, R119, R10 ;  /* 0x0000000a77157221 */ /* 0x004fc20000010000 */
[----:B------:R-:W-:Y:S01]  /*5010*/  FADD.FTZ R10, R90, R13 ;  /* 0x0000000d5a0a7221 */ /* 0x000fe20000010000 */
[--C-:B------:R-:W-:Y:S02]  /*5020*/  IMAD.MOV.U32 R79, RZ, RZ, R87.reuse ;  /* 0x000000ffff4f7224 */ /* 0x100fe400078e0057 */
[----:B------:R-:W-:Y:S02]  /*5030*/  IMAD.MOV.U32 R77, RZ, RZ, R87 ;  /* 0x000000ffff4d7224 */ /* 0x000fe400078e0057 */
[----:B------:R-:W-:-:S01]  /*5040*/  FADD.FTZ R13, R81, R10 ;  /* 0x0000000a510d7221 */ /* 0x000fc20000010000 */
[----:B------:R-:W-:Y:S01]  /*5050*/  IMAD.MOV.U32 R76, RZ, RZ, R87 ;  /* 0x000000ffff4c7224 */ /* 0x000fe200078e0057 */
[----:B------:R-:W2:Y:S01]  /*5060*/  MUFU.EX2 R94, R94 ;  /* 0x0000005e005e7308 */ /* 0x000ea20000000800 */
[----:B-1----:R-:W-:-:S01]  /*5070*/  FADD.FTZ R14, R128, R21 ;  /* 0x00000015800e7221 */ /* 0x002fc20000010000 */
[----:B------:R-:W-:Y:S01]  /*5080*/  FADD.FTZ R10, R58, R13 ;  /* 0x0000000d3a0a7221 */ /* 0x000fe20000010000 */
[----:B------:R-:W-:-:S03]  /*5090*/  F2FP.SATFINITE.E4M3.F32.PACK_AB_MERGE_C R119, R128, R119, RZ ;  /* 0x000000778077723e */ /* 0x000fc600048070ff */
[----:B------:R-:W-:Y:S01]  /*50a0*/  FADD.FTZ R5, R59, R10 ;  /* 0x0000000a3b057221 */ /* 0x000fe20000010000 */
[----:B------:R-:W-:Y:S01]  /*50b0*/  F2FP.SATFINITE.E4M3.F32.PACK_AB_MERGE_C R59, R66, R59, RZ ;  /* 0x0000003b423b723e */ /* 0x000fe200048070ff */
[----:B------:R-:W1:Y:S01]  /*50c0*/  MUFU.EX2 R95, R95 ;  /* 0x0000005f005f7308 */ /* 0x000e620000000800 */
[----:B0-----:R-:W-:-:S01]  /*50d0*/  FADD.FTZ R21, R91, R14 ;  /* 0x0000000e5b157221 */ /* 0x001fc20000010000 */
[----:B------:R-:W-:Y:S01]  /*50e0*/  FADD.FTZ R5, R66, R5 ;  /* 0x0000000542057221 */ /* 0x000fe20000010000 */
[----:B------:R-:W-:Y:S01]  /*50f0*/  F2FP.SATFINITE.E4M3.F32.PACK_AB_MERGE_C R213, R114, R83, R119 ;  /* 0x0000005372d5723e */ /* 0x000fe20004807077 */
[----:B------:R-:W-:Y:S01]  /*5100*/  IMAD.MOV.U32 R83, RZ, RZ, R87 ;  /* 0x000000ffff537224 */ /* 0x000fe200078e0057 */
[----:B------:R-:W-:Y:S01]  /*5110*/  F2FP.SATFINITE.E4M3.F32.PACK_AB_MERGE_C R214, R58, R81, R59 ;  /* 0x000000513ad6723e */ /* 0x000fe2000480703b */
[----:B------:R-:W-:Y:S01]  /*5120*/  FADD.FTZ R6, R62, R5 ;  /* 0x000000053e067221 */ /* 0x000fe20000010000 */
[----:B------:R-:W-:Y:S01]  /*5130*/  IMAD.MOV.U32 R81, RZ, RZ, R87 ;  /* 0x000000ffff517224 */ /* 0x000fe200078e0057 */
[----:B------:R-:W0:Y:S01]  /*5140*/  MUFU.EX2 R98, R98 ;  /* 0x0000006200627308 */ /* 0x000e220000000800 */
[----:B--2---:R-:W-:-:S01]  /*5150*/  FADD.FTZ R8, R94, R21 ;  /* 0x000000155e087221 */ /* 0x004fc20000010000 */
[----:B------:R-:W-:Y:S01]  /*5160*/  FADD.FTZ R5, R63, R6 ;  /* 0x000000063f057221 */ /* 0x000fe20000010000 */
[----:B------:R-:W-:-:S02]  /*5170*/  IMAD.MOV.U32 R66, RZ, RZ, R87 ;  /* 0x000000ffff427224 */ /* 0x000fc400078e0057 */
[----:B------:R-:W-:Y:S02]  /*5180*/  IMAD.MOV.U32 R59, RZ, RZ, R87 ;  /* 0x000000ffff3b7224 */ /* 0x000fe400078e0057 */
[----:B------:R-:W-:-:S01]  /*5190*/  FADD.FTZ R6, R42, R5 ;  /* 0x000000052a067221 */ /* 0x000fc20000010000 */
[----:B------:R-:W-:Y:S01]  /*51a0*/  IMAD.MOV.U32 R58, RZ, RZ, R87 ;  /* 0x000000ffff3a7224 */ /* 0x000fe200078e0057 */
[----:B------:R-:W2:Y:S01]  /*51b0*/  MUFU.EX2 R85, R85 ;  /* 0x0000005500557308 */ /* 0x000ea20000000800 */
[----:B-1----:R-:W-:-:S07]  /*51c0*/  FADD.FTZ R13, R95, R8 ;  /* 0x000000085f0d7221 */ /* 0x002fce0000010000 */
[----:B------:R-:W1:Y:S01]  /*51d0*/  MUFU.EX2 R89, R89 ;  /* 0x0000005900597308 */ /* 0x000e620000000800 */
[----:B0-----:R-:W-:-:S01]  /*51e0*/  FADD.FTZ R13, R98, R13 ;  /* 0x0000000d620d7221 */ /* 0x001fc20000010000 */
[----:B------:R-:W-:-:S03]  /*51f0*/  F2FP.SATFINITE.E4M3.F32.PACK_AB_MERGE_C R95, R98, R95, RZ ;  /* 0x0000005f625f723e */ /* 0x000fc600048070ff */
[----:B------:R-:W-:Y:S01]  /*5200*/  FADD.FTZ R8, R2, R13 ;  /* 0x0000000d02087221 */ /* 0x000fe20000010000 */
[----:B------:R-:W-:Y:S02]  /*5210*/  F2FP.SATFINITE.E4M3.F32.PACK_AB_MERGE_C R215, R94, R91, R95 ;  /* 0x0000005b5ed7723e */ /* 0x000fe4000480705f */
[----:B------:R-:W0:Y:S01]  /*5220*/  MUFU.EX2 R43, R43 ;  /* 0x0000002b002b7308 */ /* 0x000e220000000800 */
[----:B--2---:R-:W-:-:S07]  /*5230*/  FADD.FTZ R8, R85, R8 ;  /* 0x0000000855087221 */ /* 0x004fce0000010000 */
[----:B------:R-:W2:Y:S01]  /*5240*/  MUFU.EX2 R46, R46 ;  /* 0x0000002e002e7308 */ /* 0x000ea20000000800 */
[----:B-1----:R-:W-:-:S01]  /*5250*/  FADD.FTZ R5, R89, R8 ;  /* 0x0000000859057221 */ /* 0x002fc20000010000 */
[----:B------:R-:W-:-:S03]  /*5260*/  F2FP.SATFINITE.E4M3.F32.PACK_AB_MERGE_C R89, R70, R89, RZ ;  /* 0x000000594659723e */ /* 0x000fc600048070ff */
[----:B------:R-:W-:Y:S01]  /*5270*/  FADD.FTZ R70, R70, R5 ;  /* 0x0000000546467221 */ /* 0x000fe20000010000 */
[----:B------:R-:W-:Y:S01]  /*5280*/  F2FP.SATFINITE.E4M3.F32.PACK_AB_MERGE_C R209, R85, R2, R89 ;  /* 0x0000000255d1723e */ /* 0x000fe20004807059 */
[----:B------:R-:W-:Y:S01]  /*5290*/  IMAD.MOV.U32 R85, RZ, RZ, R87 ;  /* 0x000000ffff557224 */ /* 0x000fe200078e0057 */
[----:B------:R-:W1:Y:S01]  /*52a0*/  MUFU.EX2 R51, R51 ;  /* 0x0000003300337308 */ /* 0x000e620000000800 */
[C---:B0-----:R-:W-:Y:S01]  /*52b0*/  F2FP.SATFINITE.E4M3.F32.PACK_AB_MERGE_C R42, R43.reuse, R42, RZ ;  /* 0x0000002a2b2a723e */ /* 0x041fe200048070ff */
[----:B------:R-:W-:Y:S01]  /*52c0*/  FADD.FTZ R43, R43, R6 ;  /* 0x000000062b2b7221 */ /* 0x000fe20000010000 */
[----:B------:R-:W-:-:S01]  /*52d0*/  FADD.FTZ R11, R67, R70 ;  /* 0x00000046430b7221 */ /* 0x000fc20000010000 */
[--C-:B------:R-:W-:Y:S01]  /*52e0*/  IMAD.MOV.U32 R70, RZ, RZ, R87.reuse ;  /* 0x000000ffff467224 */ /* 0x100fe200078e0057 */
[----:B------:R-:W-:Y:S01]  /*52f0*/  F2FP.SATFINITE.E4M3.F32.PACK_AB_MERGE_C R208, R63, R62, R42 ;  /* 0x0000003e3fd0723e */ /* 0x000fe2000480702a */
[----:B------:R-:W-:Y:S02]  /*5300*/  IMAD.MOV.U32 R63, RZ, RZ, R87 ;  /* 0x000000ffff3f7224 */ /* 0x000fe400078e0057 */
[----:B------:R-:W0:Y:S01]  /*5310*/  MUFU.EX2 R26, R26 ;  /* 0x0000001a001a7308 */ /* 0x000e220000000800 */
[----:B--2---:R-:W-:-:S01]  /*5320*/  FADD.FTZ R6, R46, R43 ;  /* 0x0000002b2e067221 */ /* 0x004fc20000010000 */
[----:B------:R-:W-:-:S02]  /*5330*/  IMAD.MOV.U32 R62, RZ, RZ, R87 ;  /* 0x000000ffff3e7224 */ /* 0x000fc400078e0057 */
[--C-:B------:R-:W-:Y:S02]  /*5340*/  IMAD.MOV.U32 R43, RZ, RZ, R87.reuse ;  /* 0x000000ffff2b7224 */ /* 0x100fe400078e0057 */
[----:B------:R-:W-:Y:S02]  /*5350*/  IMAD.MOV.U32 R42, RZ, RZ, R87 ;  /* 0x000000ffff2a7224 */ /* 0x000fe400078e0057 */
[----:B------:R-:W2:Y:S01]  /*5360*/  MUFU.EX2 R99, R99 ;  /* 0x0000006300637308 */ /* 0x000ea20000000800 */
[----:B-1----:R-:W-:-:S01]  /*5370*/  FADD.FTZ R13, R51, R6 ;  /* 0x00000006330d7221 */ /* 0x002fc20000010000 */
[----:B------:R-:W-:-:S06]  /*5380*/  FADD.FTZ R6, R50, R11 ;  /* 0x0000000b32067221 */ /* 0x000fcc0000010000 */
[----:B------:R-:W1:Y:S01]  /*5390*/  MUFU.EX2 R27, R27 ;  /* 0x0000001b001b7308 */ /* 0x000e620000000800 */
[----:B0-----:R-:W-:-:S07]  /*53a0*/  FADD.FTZ R8, R26, R13 ;  /* 0x0000000d1a087221 */ /* 0x001fce0000010000 */
[----:B------:R-:W0:Y:S01]  /*53b0*/  MUFU.EX2 R31, R31 ;  /* 0x0000001f001f7308 */ /* 0x000e220000000800 */
[----:B--2---:R-:W-:-:S01]  /*53c0*/  FADD.FTZ R11, R99, R6 ;  /* 0x00000006630b7221 */ /* 0x004fc20000010000 */
[----:B------:R-:W-:-:S03]  /*53d0*/  F2FP.SATFINITE.E4M3.F32.PACK_AB_MERGE_C R99, R54, R99, RZ ;  /* 0x000000633663723e */ /* 0x000fc600048070ff */
[----:B------:R-:W-:Y:S01]  /*53e0*/  FADD.FTZ R11, R54, R11 ;  /* 0x0000000b360b7221 */ /* 0x000fe20000010000 */
[----:B------:R-:W-:Y:S01]  /*53f0*/  F2FP.SATFINITE.E4M3.F32.PACK_AB_MERGE_C R211, R50, R67, R99 ;  /* 0x0000004332d3723e */ /* 0x000fe20004807063 */
[----:B------:R-:W-:Y:S01]  /*5400*/  IMAD.MOV.U32 R67, RZ, RZ, R87 ;  /* 0x000000ffff437224 */ /* 0x000fe200078e0057 */
[----:B------:R-:W2:Y:S01]  /*5410*/  MUFU.EX2 R30, R92 ;  /* 0x0000005c001e7308 */ /* 0x000ea20000000800 */
[----:B-1----:R-:W-:-:S01]  /*5420*/  FADD.FTZ R8, R27, R8 ;  /* 0x000000081b087221 */ /* 0x002fc20000010000 */
[----:B------:R-:W-:Y:S01]  /*5430*/  F2FP.SATFINITE.E4M3.F32.PACK_AB_MERGE_C R26, R27, R26, RZ ;  /* 0x0000001a1b1a723e */ /* 0x000fe200048070ff */
[--C-:B------:R-:W-:Y:S02]  /*5440*/  IMAD.MOV.U32 R54, RZ, RZ, R87.reuse ;  /* 0x000000ffff367224 */ /* 0x100fe400078e0057 */
[--C-:B------:R-:W-:Y:S01]  /*5450*/  IMAD.MOV.U32 R50, RZ, RZ, R87.reuse ;  /* 0x000000ffff327224 */ /* 0x100fe200078e0057 */
[----:B------:R-:W-:Y:S01]  /*5460*/  F2FP.SATFINITE.E4M3.F32.PACK_AB_MERGE_C R210, R51, R46, R26 ;  /* 0x0000002e33d2723e */ /* 0x000fe2000480701a */
[----:B------:R-:W-:Y:S01]  /*5470*/  IMAD.MOV.U32 R51, RZ, RZ, R87 ;  /* 0x000000ffff337224 */ /* 0x000fe200078e0057 */
[----:B------:R-:W1:Y:S01]  /*5480*/  MUFU.EX2 R38, R38 ;  /* 0x0000002600267308 */ /* 0x000e620000000800 */
[----:B0-----:R-:W-:-:S01]  /*5490*/  FADD.FTZ R13, R31, R8 ;  /* 0x000000081f0d7221 */ /* 0x001fc20000010000 */
[----:B------:R-:W-:-:S02]  /*54a0*/  IMAD.MOV.U32 R46, RZ, RZ, R87 ;  /* 0x000000ffff2e7224 */ /* 0x000fc400078e0057 */
[--C-:B------:R-:W-:Y:S02]  /*54b0*/  IMAD.MOV.U32 R27, RZ, RZ, R87.reuse ;  /* 0x000000ffff1b7224 */ /* 0x100fe400078e0057 */
[----:B------:R-:W-:Y:S02]  /*54c0*/  IMAD.MOV.U32 R26, RZ, RZ, R87 ;  /* 0x000000ffff1a7224 */ /* 0x000fe400078e0057 */
        /* <DEDUP_REMOVED lines=11> */
[C---:B0-----:R-:W-:Y:S01]  /*5580*/  F2FP.SATFINITE.E4M3.F32.PACK_AB_MERGE_C R39, R40.reuse, R39, RZ ;  /* 0x000000272827723e */ /* 0x041fe200048070ff */
[----:B------:R-:W-:-:S03]  /*5590*/  FADD.FTZ R40, R40, R13 ;  /* 0x0000000d28287221 */ /* 0x000fc60000010000 */
[----:B------:R-:W-:Y:S01]  /*55a0*/  F2FP.SATFINITE.E4M3.F32.PACK_AB_MERGE_C R204, R38, R31, R39 ;  /* 0x0000001f26cc723e */ /* 0x000fe20004807027 */
[----:B------:R-:W-:Y:S02]  /*55b0*/  IMAD.MOV.U32 R39, RZ, RZ, R87 ;  /* 0x000000ffff277224 */ /* 0x000fe400078e0057 */
[----:B------:R-:W0:Y:S01]  /*55c0*/  MUFU.EX2 R97, R97 ;  /* 0x0000006100617308 */ /* 0x000e220000000800 */
[----:B--2---:R-:W-:-:S01]  /*55d0*/  FADD.FTZ R6, R47, R6 ;  /* 0x000000062f067221 */ /* 0x004fc20000010000 */
[----:B------:R-:W-:Y:S01]  /*55e0*/  F2FP.SATFINITE.E4M3.F32.PACK_AB_MERGE_C R88, R47, R88, RZ ;  /* 0x000000582f58723e */ /* 0x000fe200048070ff */
[--C-:B------:R-:W-:Y:S02]  /*55f0*/  IMAD.MOV.U32 R47, RZ, RZ, R87.reuse ;  /* 0x000000ffff2f7224 */ /* 0x100fe400078e0057 */
[--C-:B------:R-:W-:Y:S01]  /*5600*/  IMAD.MOV.U32 R38, RZ, RZ, R87.reuse ;  /* 0x000000ffff267224 */ /* 0x100fe200078e0057 */
[----:B------:R-:W-:Y:S01]  /*5610*/  F2FP.SATFINITE.E4M3.F32.PACK_AB_MERGE_C R205, R9, R30, R88 ;  /* 0x0000001e09cd723e */ /* 0x000fe20004807058 */
[----:B------:R-:W-:Y:S01]  /*5620*/  IMAD.MOV.U32 R31, RZ, RZ, R87 ;  /* 0x000000ffff1f7224 */ /* 0x000fe200078e0057 */
[----:B------:R-:W2:Y:S01]  /*5630*/  MUFU.EX2 R44, R44 ;  /* 0x0000002c002c7308 */ /* 0x000ea20000000800 */
[----:B-1----:R-:W-:-:S01]  /*5640*/  FADD.FTZ R11, R41, R40 ;  /* 0x00000028290b7221 */ /* 0x002fc20000010000 */
[----:B------:R-:W-:-:S02]  /*5650*/  IMAD.MOV.U32 R40, RZ, RZ, R87 ;  /* 0x000000ffff287224 */ /* 0x000fc400078e0057 */
[----:B------:R-:W-:-:S04]  /*5660*/  IMAD.MOV.U32 R30, RZ, RZ, R87 ;  /* 0x000000ffff1e7224 */ /* 0x000fc800078e0057 */
        /* <DEDUP_REMOVED lines=11> */
[C---:B-1----:R-:W-:Y:S01]  /*5720*/  F2FP.SATFINITE.E4M3.F32.PACK_AB_MERGE_C R102, R55.reuse, R102, RZ ;  /* 0x000000663766723e */ /* 0x042fe200048070ff */
[----:B------:R-:W-:-:S03]  /*5730*/  FADD.FTZ R55, R55, R2 ;  /* 0x0000000237377221 */ /* 0x000fc60000010000 */
[----:B------:R-:W-:Y:S01]  /*5740*/  F2FP.SATFINITE.E4M3.F32.PACK_AB_MERGE_C R207, R86, R97, R102 ;  /* 0x0000006156cf723e */ /* 0x000fe20004807066 */
[----:B------:R-:W-:Y:S02]  /*5750*/  IMAD.MOV.U32 R86, RZ, RZ, R87 ;  /* 0x000000ffff567224 */ /* 0x000fe400078e0057 */
[----:B------:R-:W1:Y:S01]  /*5760*/  MUFU.EX2 R82, R82 ;  /* 0x0000005200527308 */ /* 0x000e620000000800 */
[----:B0-----:R-:W-:-:S01]  /*5770*/  FADD.FTZ R11, R48, R11 ;  /* 0x0000000b300b7221 */ /* 0x001fc20000010000 */
[----:B------:R-:W-:Y:S01]  /*5780*/  F2FP.SATFINITE.E4M3.F32.PACK_AB_MERGE_C R45, R48, R45, RZ ;  /* 0x0000002d302d723e */ /* 0x000fe200048070ff */
[----:B------:R-:W-:-:S03]  /*5790*/  IMAD.MOV.U32 R48, RZ, RZ, R87 ;  /* 0x000000ffff307224 */ /* 0x000fc600078e0057 */
[----:B------:R-:W-:Y:S01]  /*57a0*/  F2FP.SATFINITE.E4M3.F32.PACK_AB_MERGE_C R206, R44, R41, R45 ;  /* 0x000000292cce723e */ /* 0x000fe2000480702d */
[----:B------:R-:W-:Y:S01]  /*57b0*/  IMAD.MOV.U32 R45, RZ, RZ, R87 ;  /* 0x000000ffff2d7224 */ /* 0x000fe200078e0057 */
[----:B------:R-:W0:Y:S01]  /*57c0*/  MUFU.EX2 R25, R25 ;  /* 0x0000001900197308 */ /* 0x000e220000000800 */
[----:B--2---:R-:W-:-:S01]  /*57d0*/  FADD.FTZ R2, R24, R11 ;  /* 0x0000000b18027221 */ /* 0x004fc20000010000 */
[--C-:B------:R-:W-:Y:S02]  /*57e0*/  IMAD.MOV.U32 R44, RZ, RZ, R87.reuse ;  /* 0x000000ffff2c7224 */ /* 0x100fe400078e0057 */
[----:B------:R-:W-:-:S04]  /*57f0*/  IMAD.MOV.U32 R41, RZ, RZ, R87 ;  /* 0x000000ffff297224 */ /* 0x000fc800078e0057 */
[----:B------:R2:W3:Y:S01]  /*5800*/  MUFU.EX2 R5, R84 ;  /* 0x0000005400057308 */ /* 0x0004e20000000800 */
[----:B-1----:R-:W-:-:S01]  /*5810*/  FADD.FTZ R6, R82, R55 ;  /* 0x0000003752067221 */ /* 0x002fc20000010000 */
[----:B------:R-:W-:-:S06]  /*5820*/  IMAD.MOV.U32 R55, RZ, RZ, R87 ;  /* 0x000000ffff377224 */ /* 0x000fcc00078e0057 */
[----:B------:R-:W1:Y:S01]  /*5830*/  MUFU.EX2 R28, R28 ;  /* 0x0000001c001c7308 */ /* 0x000e620000000800 */
[----:B0-----:R-:W-:-:S01]  /*5840*/  FADD.FTZ R11, R25, R2 ;  /* 0x00000002190b7221 */ /* 0x001fc20000010000 */
[----:B--2---:R-:W-:-:S06]  /*5850*/  IMAD.MOV.U32 R84, RZ, RZ, R87 ;  /* 0x000000ffff547224 */ /* 0x004fcc00078e0057 */
[----:B------:R-:W0:Y:S01]  /*5860*/  MUFU.EX2 R93, R93 ;  /* 0x0000005d005d7308 */ /* 0x000e220000000800 */
[----:B---3--:R-:W-:-:S07]  /*5870*/  FADD.FTZ R6, R5, R6 ;  /* 0x0000000605067221 */ /* 0x008fce0000010000 */
[----:B------:R-:W2:Y:S01]  /*5880*/  MUFU.EX2 R29, R29 ;  /* 0x0000001d001d7308 */ /* 0x000ea20000000800 */
[----:B-1----:R-:W-:-:S07]  /*5890*/  FADD.FTZ R2, R28, R11 ;  /* 0x0000000b1c027221 */ /* 0x002fce0000010000 */
[----:B------:R-:W1:Y:S01]  /*58a0*/  MUFU.EX2 R80, R80 ;  /* 0x0000005000507308 */ /* 0x000e620000000800 */
[----:B0-----:R-:W-:-:S07]  /*58b0*/  FADD.FTZ R9, R93, R6 ;  /* 0x000000065d097221 */ /* 0x001fce0000010000 */
[----:B------:R-:W0:Y:S01]  /*58c0*/  MUFU.EX2 R32, R32 ;  /* 0x0000002000207308 */ /* 0x000e220000000800 */
[C---:B--2---:R-:W-:Y:S01]  /*58d0*/  F2FP.SATFINITE.E4M3.F32.PACK_AB_MERGE_C R28, R29.reuse, R28, RZ ;  /* 0x0000001c1d1c723e */ /* 0x044fe200048070ff */
[----:B------:R-:W-:-:S03]  /*58e0*/  FADD.FTZ R29, R29, R2 ;  /* 0x000000021d1d7221 */ /* 0x000fc60000010000 */
[----:B------:R-:W-:Y:S01]  /*58f0*/  F2FP.SATFINITE.E4M3.F32.PACK_AB_MERGE_C R200, R25, R24, R28 ;  /* 0x0000001819c8723e */ /* 0x000fe2000480701c */
[----:B------:R-:W-:Y:S02]  /*5900*/  IMAD.MOV.U32 R28, RZ, RZ, R87 ;  /* 0x000000ffff1c7224 */ /* 0x000fe400078e0057 */
[----:B------:R-:W2:Y:S01]  /*5910*/  MUFU.EX2 R34, R34 ;  /* 0x0000002200227308 */ /* 0x000ea20000000800 */
[----:B-1----:R-:W-:-:S01]  /*5920*/  FADD.FTZ R9, R80, R9 ;  /* 0x0000000950097221 */ /* 0x002fc20000010000 */
[----:B------:R-:W-:Y:S01]  /*5930*/  F2FP.SATFINITE.E4M3.F32.PACK_AB_MERGE_C R93, R80, R93, RZ ;  /* 0x0000005d505d723e */ /* 0x000fe200048070ff */
[--C-:B------:R-:W-:Y:S02]  /*5940*/  IMAD.MOV.U32 R80, RZ, RZ, R87.reuse ;  /* 0x000000ffff507224 */ /* 0x100fe400078e0057 */
[----:B------:R-:W-:Y:S01]  /*5950*/  IMAD.MOV.U32 R25, RZ, RZ, R87 ;  /* 0x000000ffff197224 */ /* 0x000fe200078e0057 */
[----:B------:R-:W-:Y:S01]  /*5960*/  F2FP.SATFINITE.E4M3.F32.PACK_AB_MERGE_C R201, R5, R82, R93 ;  /* 0x0000005205c9723e */ /* 0x000fe2000480705d */
[----:B------:R-:W-:Y:S01]  /*5970*/  IMAD.MOV.U32 R82, RZ, RZ, R87 ;  /* 0x000000ffff527224 */ /* 0x000fe200078e0057 */
[----:B------:R-:W1:Y:S01]  /*5980*/  MUFU.EX2 R33, R33 ;  /* 0x0000002100217308 */ /* 0x000e620000000800 */
[----:B0-----:R-:W-:-:S01]  /*5990*/  FADD.FTZ R2, R32, R29 ;  /* 0x0000001d20027221 */ /* 0x001fc20000010000 */
[----:B------:R-:W-:-:S02]  /*59a0*/  IMAD.MOV.U32 R29, RZ, RZ, R87 ;  /* 0x000000ffff1d7224 */ /* 0x000fc400078e0057 */
[----:B------:R-:W-:-:S04]  /*59b0*/  IMAD.MOV.U32 R24, RZ, RZ, R87 ;  /* 0x000000ffff187224 */ /* 0x000fc800078e0057 */
[----:B------:R-:W0:Y:S01]  /*59c0*/  MUFU.EX2 R35, R35 ;  /* 0x0000002300237308 */ /* 0x000e220000000800 */
[----:B--2---:R-:W-:-:S07]  /*59d0*/  FADD.FTZ R6, R34, R9 ;  /* 0x0000000922067221 */ /* 0x004fce0000010000 */
[----:B------:R-:W-:Y:S01]  /*59e0*/  MUFU.EX2 R36, R36 ;  /* 0x0000002400247308 */ /* 0x000fe20000000800 */
[----:B-1----:R-:W-:-:S07]  /*59f0*/  FADD.FTZ R5, R33, R2 ;  /* 0x0000000221057221 */ /* 0x002fce0000010000 */
[----:B------:R-:W1:Y:S01]  /*5a00*/  MUFU.EX2 R3, R3 ;  /* 0x0000000300037308 */ /* 0x000e620000000800 */
[----:B0-----:R-:W-:-:S07]  /*5a10*/  FADD.FTZ R6, R35, R6 ;  /* 0x0000000623067221 */ /* 0x001fce0000010000 */
[----:B------:R-:W-:Y:S08]  /*5a20*/  MUFU.EX2 R69, R69 ;  /* 0x0000004500457308 */ /* 0x000ff00000000800 */
[----:B------:R-:W0:Y:S01]  /*5a30*/  MUFU.EX2 R52, R52 ;  /* 0x0000003400347308 */ /* 0x000e220000000800 */
[----:B-1----:R-:W-:Y:S01]  /*5a40*/  F2FP.SATFINITE.E4M3.F32.PACK_AB_MERGE_C R2, R3, R36, RZ ;  /* 0x000000240302723e */ /* 0x002fe200048070ff */
[----:B------:R-:W-:-:S03]  /*5a50*/  FADD.FTZ R36, R36, R5 ;  /* 0x0000000524247221 */ /* 0x000fc60000010000 */
[----:B------:R-:W-:Y:S01]  /*5a60*/  F2FP.SATFINITE.E4M3.F32.PACK_AB_MERGE_C R202, R33, R32, R2 ;  /* 0x0000002021ca723e */ /* 0x000fe20004807002 */
[----:B------:R-:W-:-:S01]  /*5a70*/  FADD.FTZ R3, R3, R36 ;  /* 0x0000002403037221 */ /* 0x000fc20000010000 */
[--C-:B------:R-:W-:Y:S02]  /*5a80*/  IMAD.MOV.U32 R36, RZ, RZ, R87.reuse ;  /* 0x000000ffff247224 */ /* 0x100fe400078e0057 */
[--C-:B------:R-:W-:Y:S02]  /*5a90*/  IMAD.MOV.U32 R33, RZ, RZ, R87.reuse ;  /* 0x000000ffff217224 */ /* 0x100fe400078e0057 */
[----:B------:R-:W-:Y:S01]  /*5aa0*/  IMAD.MOV.U32 R32, RZ, RZ, R87 ;  /* 0x000000ffff207224 */ /* 0x000fe200078e0057 */
[----:B0-----:R-:W-:Y:S01]  /*5ab0*/  F2FP.SATFINITE.E4M3.F32.PACK_AB_MERGE_C R8, R52, R69, RZ ;  /* 0x000000453408723e */ /* 0x001fe200048070ff */
[----:B------:R-:W-:-:S03]  /*5ac0*/  FADD.FTZ R69, R69, R6 ;  /* 0x0000000645457221 */ /* 0x000fc60000010000 */
[----:B------:R-:W-:Y:S01]  /*5ad0*/  F2FP.SATFINITE.E4M3.F32.PACK_AB_MERGE_C R203, R35, R34, R8 ;  /* 0x0000002223cb723e */ /* 0x000fe20004807008 */
[----:B------:R-:W-:-:S01]  /*5ae0*/  FADD.FTZ R2, R52, R69 ;  /* 0x0000004534027221 */ /* 0x000fc20000010000 */
[--C-:B------:R-:W-:Y:S02]  /*5af0*/  IMAD.MOV.U32 R69, RZ, RZ, R87.reuse ;  /* 0x000000ffff457224 */ /* 0x100fe400078e0057 */
[--C-:B------:R-:W-:Y:S02]  /*5b00*/  IMAD.MOV.U32 R52, RZ, RZ, R87.reuse ;  /* 0x000000ffff347224 */ /* 0x100fe400078e0057 */
[--C-:B------:R-:W-:Y:S02]  /*5b10*/  IMAD.MOV.U32 R35, RZ, RZ, R87.reuse ;  /* 0x000000ffff237224 */ /* 0x100fe400078e0057 */
        /* <DEDUP_REMOVED lines=37> */
[----:B------:R-:W-:-:S05]  /*5d70*/  UMOV UR57, UR55 ;  /* 0x0000003700397c82 */ /* 0x000fca0008000000 */
.L_x_1879:
[----:B------:R-:W-:Y:S01]  /*5d80*/  ISETP.NE.AND P3, PT, RZ, UR44, PT ;  /* 0x0000002cff007c0c */ /* 0x000fe2000bf65270 */
[----:B------:R-:W-:-:S04]  /*5d90*/  UISETP.NE.AND UP0, UPT, UR57, 0x1, UPT ;  /* 0x000000013900788c */ /* 0x000fc8000bf05270 */
[----:B------:R-:W-:-:S04]  /*5da0*/  USEL UR46, URZ, 0x1, UP0 ;  /* 0x000000013f2e7887 */ /* 0x000fc80008000000 */
[----:B------:R-:W-:-:S04]  /*5db0*/  ULOP3.LUT UR46, UR58, UR46, URZ, 0x3c, !UPT ;  /* 0x0000002e3a2e7292 */ /* 0x000fc8000f8e3c3f */
[----:B------:R-:W-:Y:S08]  /*5dc0*/  @P3 BRA `(.L_x_1870) ;  /* 0x0000000000383947 */ /* 0x000ff00003800000 */
[----:B------:R-:W-:Y:S05]  /*5dd0*/  @!P0 BRA `(.L_x_1871) ;  /* 0x0000000000048947 */ /* 0x000fea0003800000 */
[----:B------:R-:W-:Y:S01]  /*5de0*/  BPT.TRAP 0x1 ;  /* 0x000000040000795c */ /* 0x000fe20000300000 */
.L_x_1871:
[----:B------:R-:W-:Y:S01]  /*5df0*/  UIADD3 UR6, UR57, 0x1, URZ ;  /* 0x0000000139067890 */ /* 0x000fe2000fffe03f */
[----:B------:R-:W-:-:S03]  /*5e00*/  IMAD.U32 R0, RZ, RZ, UR46 ;  /* 0x0000002eff007e24 */ /* 0x000fc6000f8e00ff */
[----:B------:R-:W-:Y:S02]  /*5e10*/  UISETP.NE.AND UP0, UPT, UR6, 0x2, UPT ;  /* 0x000000020600788c */ /* 0x000fe4000bf05270 */
[----:B------:R-:W-:Y:S02]  /*5e20*/  SHF.L.U32 R0, R0, 0x1f, RZ ;  /* 0x0000001f00007819 */ /* 0x000fe400000006ff */
[----:B------:R-:W-:-:S04]  /*5e30*/  USEL UR6, UR6, URZ, UP0 ;  /* 0x0000003f06067287 */ /* 0x000fc80008000000 */
[----:B------:R-:W-:-:S09]  /*5e40*/  ULEA UR6, UR6, UR41, 0x3 ;  /* 0x0000002906067291 */ /* 0x000fd2000f8e183f */
[----:B------:R0:W1:Y:S01]  /*5e50*/  SYNCS.PHASECHK.TRANS64.TRYWAIT P2, [UR6+0x2e830], R0 ;  /* 0x02e83000ff0075a7 */ /* 0x0000620008040146 */
[----:B------:R-:W-:Y:S05]  /*5e60*/  @!P0 BRA `(.L_x_1872) ;  /* 0x0000000000048947 */ /* 0x000fea0003800000 */
[----:B------:R-:W-:Y:S01]  /*5e70*/  BPT.TRAP 0x1 ;  /* 0x000000040000795c */ /* 0x000fe20000300000 */
.L_x_1872:
[----:B-1----:R-:W-:Y:S05]  /*5e80*/  @P2 BRA `(.L_x_1870) ;  /* 0x0000000000082947 */ /* 0x002fea0003800000 */
[----:B------:R-:W1:Y:S02]  /*5e90*/  SYNCS.PHASECHK.TRANS64.TRYWAIT P2, [UR6+0x2e830], R0 ;  /* 0x02e83000ff0075a7 */ /* 0x000e640008040146 */
[----:B-1----:R-:W-:Y:S05]  /*5ea0*/  @!P2 BRA `(.L_x_1873) ;  /* 0x000000f800dca947 */ /* 0x002fea0003800000 */
.L_x_1870:
        /* <DEDUP_REMOVED lines=186> */
.L_x_1875:
[----:B------:R-:W-:Y:S01]  /*6a50*/  ULEA UR6, UR57, UR41, 0x3 ;  /* 0x0000002939067291 */ /* 0x000fe2000f8e183f */
[----:B------:R-:W-:-:S05]  /*6a60*/  IMAD.U32 R0, RZ, RZ, UR58 ;  /* 0x0000003aff007e24 */ /* 0x000fca000f8e00ff */
[----:B------:R-:W-:-:S04]  /*6a70*/  SHF.L.U32 R0, R0, 0x1f, RZ ;  /* 0x0000001f00007819 */ /* 0x000fc800000006ff */
[----:B------:R0:W1:Y:S01]  /*6a80*/  SYNCS.PHASECHK.TRANS64.TRYWAIT P2, [UR6+0x2e850], R0 ;  /* 0x02e85000ff0075a7 */ /* 0x0000620008040146 */
[----:B------:R-:W-:Y:S05]  /*6a90*/  @!P0 BRA `(.L_x_1876) ;  /* 0x0000000000048947 */ /* 0x000fea0003800000 */
[----:B------:R-:W-:Y:S01]  /*6aa0*/  BPT.TRAP 0x1 ;  /* 0x000000040000795c */ /* 0x000fe20000300000 */
.L_x_1876:
[----:B-1----:R-:W-:Y:S05]  /*6ab0*/  @P2 BRA `(.L_x_1874) ;  /* 0x0000000000082947 */ /* 0x002fea0003800000 */
[----:B------:R-:W1:Y:S02]  /*6ac0*/  SYNCS.PHASECHK.TRANS64.TRYWAIT P2, [UR6+0x2e850], R0 ;  /* 0x02e85000ff0075a7 */ /* 0x000e640008040146 */
[----:B-1----:R-:W-:Y:S05]  /*6ad0*/  @!P2 BRA `(.L_x_1877) ;  /* 0x000000ec00e8a947 */ /* 0x002fea0003800000 */
.L_x_1874:
[----:B------:R-:W-:Y:S01]  /*6ae0*/  USHF.L.U32 UR7, UR51, 0x7, URZ ;  /* 0x0000000733077899 */ /* 0x000fe2000800063f */
[----:B01----:R-:W-:Y:S01]  /*6af0*/  IMAD.MOV.U32 R0, RZ, RZ, -0x2 ;  /* 0xfffffffeff007424 */ /* 0x003fe200078e00ff */
[----:B------:R-:W-:Y:S01]  /*6b00*/  UIADD3 UR6, UR41, 0x400, URZ ;  /* 0x0000040029067890 */ /* 0x000fe2000fffe03f */
[----:B------:R-:W-:Y:S01]  /*6b10*/  WARPGROUP.ARRIVE ;  /* 0x00000000000079c5 */ /* 0x000fe20000000000 */
[----:B------:R-:W-:Y:S01]  /*6b20*/  UIMAD UR7, UR56, -0xe0, UR7 ;  /* 0xffffff20380778a4 */ /* 0x000fe2000f8e0207 */
[----:B------:R-:W-:Y:S01]  /*6b30*/  IMAD.U32 R13, RZ, RZ, UR38 ;  /* 0x00000026ff0d7e24 */ /* 0x000fe2000f8e00ff */
[----:B------:R-:W-:Y:S02]  /*6b40*/  USHF.R.U32.HI UR6, URZ, 0x4, UR6 ;  /* 0x000000043f067899 */ /* 0x000fe40008011606 */
[----:B------:R-:W-:Y:S02]  /*6b50*/  UIADD3 UR7, UR7, 0x1, UR49 ;  /* 0x0000000107077890 */ /* 0x000fe4000fffe031 */
[----:B------:R-:W-:-:S02]  /*6b60*/  ULOP3.LUT UR6, UR6, 0x3fff, URZ, 0xc0, !UPT ;  /* 0x00003fff06067892 */ /* 0x000fc4000f8ec03f */
[----:B------:R-:W-:Y:S02]  /*6b70*/  UIADD3 UR7, UR7, -UR50, URZ ;  /* 0x8000003207077290 */ /* 0x000fe4000fffe03f */
[----:B------:R-:W-:-:S04]  /*6b80*/  ULOP3.LUT UR6, UR6, 0x10000, URZ, 0xfc, !UPT ;  /* 0x0001000006067892 */ /* 0x000fc8000f8efc3f */
[----:B------:R-:W-:Y:S01]  /*6b90*/  IMAD R7, R17, R0, UR7 ;  /* 0x0000000711077e24 */ /* 0x000fe2000f8e0200 */
[----:B------:R-:W-:Y:S01]  /*6ba0*/  UIMAD UR10, UR57, 0x700, UR6 ;  /* 0x00000700390a78a4 */ /* 0x000fe2000f8e0206 */
[----:B------:R-:W-:Y:S02]  /*6bb0*/  UMOV UR7, 0xc0000010 ;  /* 0xc000001000077882 */ /* 0x000fe40000000000 */
[----:B------:R-:W-:-:S04]  /*6bc0*/  IMAD.IADD R7, R22, 0x1, R7 ;  /* 0x0000000116077824 */ /* 0x000fc800078e0207 */
[----:B------:R-:W-:Y:S01]  /*6bd0*/  UMOV UR6, UR10 ;  /* 0x0000000a00067c82 */ /* 0x000fe20008000000 */
[C---:B------:R-:W-:Y:S01]  /*6be0*/  ISETP.GT.AND P2, PT, R7.reuse, RZ, PT ;  /* 0x000000ff0700720c */ /* 0x040fe20003f44270 */
[----:B------:R-:W-:Y:S01]  /*6bf0*/  QGMMA.64x128x32.F32.E4M3.E4M3 R24, R224, gdesc[UR4], R24, gsb0 ;  /* 0x01e00004e0187df3 */ /* 0x000fe20008000818 */
[C---:B------:R-:W-:Y:S01]  /*6c00*/  ISETP.GT.AND P3, PT, R7.reuse, 0x1, PT ;  /* 0x000000010700780c */ /* 0x040fe20003f64270 */
[----:B------:R-:W-:Y:S01]  /*6c10*/  UIADD3 UR6, UR10, 0x100, URZ ;  /* 0x000001000a067890 */ /* 0x000fe2000fffe03f */
[----:B------:R-:W-:Y:S01]  /*6c20*/  FSEL R184, R184, -INF , P2 ;  /* 0xff800000b8b87808 */ /* 0x000fe20001000000 */
        /* <DEDUP_REMOVED lines=69> */
[----:B------:R-:W-:Y:S01]  /*7080*/  FMNMX.FTZ R0, R164, R9, !PT ;  /* 0x00000009a4007209 */ /* 0x000fe20007810000 */
[----:B------:R-:W-:-:S02]  /*7090*/  WARPGROUP.DEPBAR.LE gsb0, 0x0 ;  /* 0x00008000000079c5 */ /* 0x000fc40000010000 */
[----:B------:R-:W-:Y:S01]  /*70a0*/  ISETP.GT.AND P3, PT, R7, 0x61, PT ;  /* 0x000000610700780c */ /* 0x000fe20003f64270 */
[----:B------:R-:W-:Y:S01]  /*70b0*/  WARPGROUP.ARRIVE ;  /* 0x00000000000079c5 */ /* 0x000fe20000000000 */
[----:B------:R-:W-:Y:S02]  /*70c0*/  FSEL R136, R136, -INF , P2 ;  /* 0xff80000088887808 */ /* 0x000fe40001000000 */
[----:B------:R-:W-:Y:S02]  /*70d0*/  FMNMX.FTZ R9, R165, R0, !PT ;  /* 0x00000000a5097209 */ /* 0x000fe40007810000 */
[----:B------:R-:W-:Y:S01]  /*70e0*/  ISETP.GT.AND P2, PT, R7, 0x68, PT ;  /* 0x000000680700780c */ /* 0x000fe20003f44270 */
[----:B------:R-:W-:Y:S01]  /*70f0*/  QGMMA.64x128x32.F32.E4M3.E4M3 R24, R220, gdesc[UR4], R24, gsb0 ;  /* 0x01e00004dc187df3 */ /* 0x000fe20008000818 */
[----:B------:R-:W-:Y:S01]  /*7100*/  FSEL R137, R137, -INF , P3 ;  /* 0xff80000089897808 */ /* 0x000fe20001800000 */
        /* <DEDUP_REMOVED lines=71> */
[----:B------:R-:W-:Y:S01]  /*7580*/  FMNMX.FTZ R9, R117, R0, !PT ;  /* 0x0000000075097209 */ /* 0x000fe20007810000 */
[----:B------:R-:W-:Y:S02]  /*7590*/  WARPGROUP.DEPBAR.LE gsb0, 0x0 ;  /* 0x00008000000079c5 */ /* 0x000fe40000010000 */
        /* <DEDUP_REMOVED lines=19> */
[C---:B------:R-:W-:Y:S01]  /*76d0*/  ISETP.GT.AND P3, PT, R7.reuse, 0xd9, PT ;  /* 0x000000d90700780c */ /* 0x040fe20003f64270 */
[----:B------:R-:W-:Y:S01]  /*76e0*/  VIADD R7, R7, 0x8 ;  /* 0x0000000807077836 */ /* 0x000fe20000000000 */
[----:B------:R-:W-:Y:S02]  /*76f0*/  FSEL R100, R100, -INF , P2 ;  /* 0xff80000064647808 */ /* 0x000fe40001000000 */
[----:B------:R-:W-:Y:S02]  /*7700*/  FMNMX.FTZ R9, R97, R0, !PT ;  /* 0x0000000061097209 */ /* 0x000fe40007810000 */
[----:B------:R-:W-:-:S02]  /*7710*/  FSEL R101, R101, -INF , P3 ;  /* 0xff80000065657808 */ /* 0x000fc40001800000 */
[----:B------:R-:W-:Y:S02]  /*7720*/  FMNMX.FTZ R0, R100, R9, !PT ;  /* 0x0000000964007209 */ /* 0x000fe40007810000 */
[----:B------:R-:W-:Y:S02]  /*7730*/  ISETP.GT.AND P3, PT, R7, RZ, PT ;  /* 0x000000ff0700720c */ /* 0x000fe40003f64270 */
[----:B------:R-:W-:Y:S02]  /*7740*/  FMNMX.FTZ R9, R101, R0, !PT ;  /* 0x0000000065097209 */ /* 0x000fe40007810000 */
[----:B------:R-:W-:-:S03]  /*7750*/  ISETP.GT.AND P4, PT, R7, 0x1, PT ;  /* 0x000000010700780c */ /* 0x000fc60003f84270 */
[----:B------:R-:W0:Y:S01]  /*7760*/  SHFL.BFLY PT, R0, R9, 0x2, 0x1f ;  /* 0x0c401f0009007f89 */ /* 0x000e2200000e0000 */
        /* <DEDUP_REMOVED lines=26> */
[----:B------:R-:W-:Y:S02]  /*7910*/  FSEL R163, R163, -INF , P4 ;  /* 0xff800000a3a37808 */ /* 0x000fe40002000000 */
[----:B------:R-:W-:Y:S01]  /*7920*/  ISETP.GT.AND P4, PT, R7, 0x59, PT ;  /* 0x000000590700780c */ /* 0x000fe20003f84270 */
        /* <DEDUP_REMOVED lines=8> */
[----:B------:R-:W-:Y:S01]  /*79b0*/  FSEL R181, R186, -INF , P3 ;  /* 0xff800000bab57808 */ /* 0x000fe20001800000 */
        /* <DEDUP_REMOVED lines=22> */
[----:B------:R-:W-:Y:S01]  /*7b20*/  FFMA.FTZ R156, R156, UR38, -R8 ;  /* 0x000000269c9c7c23 */ /* 0x000fe20008010808 */
[----:B------:R-:W-:Y:S01]  /*7b30*/  FMNMX.FTZ R185, R195, R184, !PT ;  /* 0x000000b8c3b97209 */ /* 0x000fe20007810000 */
[----:B------:R-:W-:-:S02]  /*7b40*/  WARPGROUP.DEPBAR.LE gsb0, 0x0 ;  /* 0x00008000000079c5 */ /* 0x000fc40000010000 */
[----:B------:R-:W-:Y:S01]  /*7b50*/  ISETP.GT.AND P3, PT, R7, 0x20, PT ;  /* 0x000000200700780c */ /* 0x000fe20003f64270 */
[----:B------:R-:W-:Y:S01]  /*7b60*/  WARPGROUP.ARRIVE ;  /* 0x00000000000079c5 */ /* 0x000fe20000000000 */
[----:B------:R-:W-:Y:S01]  /*7b70*/  FMNMX.FTZ R184, R198, R185, !PT ;  /* 0x000000b9c6b87209 */ /* 0x000fe20007810000 */
[--C-:B------:R-:W-:Y:S01]  /*7b80*/  FFMA.FTZ R157, R157, UR38, -R8.reuse ;  /* 0x000000269d9d7c23 */ /* 0x100fe20008010808 */
[----:B------:R-:W-:Y:S01]  /*7b90*/  FSEL R170, R170, -INF , P3 ;  /* 0xff800000aaaa7808 */ /* 0x000fe20001800000 */
[--C-:B------:R-:W-:Y:S01]  /*7ba0*/  FFMA.FTZ R160, R160, UR38, -R8.reuse ;  /* 0x00000026a0a07c23 */ /* 0x100fe20008010808 */
[----:B------:R-:W-:Y:S01]  /*7bb0*/  FMNMX.FTZ R185, R199, R184, !PT ;  /* 0x000000b8c7b97209 */ /* 0x000fe20007810000 */
[----:B------:R-:W-:Y:S01]  /*7bc0*/  QGMMA.64x128x32.F32.E4M3.E4M3 R24, R212, gdesc[UR4], R24, gsb0 ;  /* 0x01e00004d4187df3 */ /* 0x000fe20008000818 */
[----:B------:R-:W-:Y:S01]  /*7bd0*/  ISETP.GT.AND P3, PT, R7, 0x28, PT ;  /* 0x000000280700780c */ /* 0x000fe20003f64270 */
[----:B------:R-:W-:Y:S01]  /*7be0*/  UIADD3 UR6, UR10, 0x400, URZ ;  /* 0x000004000a067890 */ /* 0x000fe2000fffe03f */
[----:B------:R-:W-:Y:S01]  /*7bf0*/  FMNMX.FTZ R184, R170, R185, !PT ;  /* 0x000000b9aab87209 */ /* 0x000fe20007810000 */
[----:B------:R-:W-:Y:S01]  /*7c00*/  UMOV UR7, 0xc0000010 ;  /* 0xc000001000077882 */ /* 0x000fe20000000000 */
        /* <DEDUP_REMOVED lines=52> */
[----:B------:R-:W-:Y:S01]  /*7f50*/  FSEL R167, R167, -INF , P4 ;  /* 0xff800000a7a77808 */ /* 0x000fe20002000000 */
[--C-:B------:R-:W-:Y:S01]  /*7f60*/  FFMA.FTZ R96, R96, UR38, -R8.reuse ;  /* 0x0000002660607c23 */ /* 0x100fe20008010808 */
[----:B------:R-:W-:Y:S01]  /*7f70*/  ISETP.GT.AND P3, PT, R7, 0x60, PT ;  /* 0x000000600700780c */ /* 0x000fe20003f64270 */
[--C-:B------:R-:W-:Y:S01]  /*7f80*/  FFMA.FTZ R97, R97, UR38, -R8.reuse ;  /* 0x0000002661617c23 */ /* 0x100fe20008010808 */
[----:B------:R-:W-:Y:S01]  /*7f90*/  FMNMX.FTZ R184, R166, R185, !PT ;  /* 0x000000b9a6b87209 */ /* 0x000fe20007810000 */
[--C-:B------:R-:W-:Y:S01]  /*7fa0*/  FFMA.FTZ R100, R100, UR38, -R8.reuse ;  /* 0x0000002664647c23 */ /* 0x100fe20008010808 */
[----:B------:R-:W-:Y:S01]  /*7fb0*/  ISETP.GT.AND P4, PT, R7, 0x61, PT ;  /* 0x000000610700780c */ /* 0x000fe20003f84270 */
[----:B------:R-:W-:Y:S01]  /*7fc0*/  FFMA.FTZ R101, R101, UR38, -R8 ;  /* 0x0000002665657c23 */ /* 0x000fe20008010808 */
        /* <DEDUP_REMOVED lines=11> */
[----:B------:R0:W-:Y:S01]  /*8080*/  MUFU.EX2 R142, R186 ;  /* 0x000000ba008e7308 */ /* 0x0001e20000000800 */
[----:B------:R-:W-:Y:S02]  /*8090*/  FSEL R143, R143, -INF , P4 ;  /* 0xff8000008f8f7808 */ /* 0x000fe40002000000 */
[----:B------:R-:W-:Y:S02]  /*80a0*/  FMNMX.FTZ R184, R144, R185, !PT ;  /* 0x000000b990b87209 */ /* 0x000fe40007810000 */
[----:B------:R-:W-:Y:S02]  /*80b0*/  ISETP.GT.AND P4, PT, R7, 0x71, PT ;  /* 0x000000710700780c */ /* 0x000fe40003f84270 */
[----:B------:R-:W-:Y:S01]  /*80c0*/  FSEL R146, R146, -INF , P3 ;  /* 0xff80000092927808 */ /* 0x000fe20001800000 */
[----:B------:R-:W-:Y:S01]  /*80d0*/  MUFU.EX2 R11, R11 ;  /* 0x0000000b000b7308 */ /* 0x000fe20000000800 */
[----:B------:R-:W-:Y:S01]  /*80e0*/  FMNMX.FTZ R185, R143, R184, !PT ;  /* 0x000000b88fb97209 */ /* 0x000fe20007810000 */
[----:B0-----:R-:W-:Y:S01]  /*80f0*/  FFMA.FTZ R186, R128, UR38, -R8 ;  /* 0x0000002680ba7c23 */ /* 0x001fe20008010808 */
[----:B------:R-:W-:-:S02]  /*8100*/  ISETP.GT.AND P3, PT, R7, 0x78, PT ;  /* 0x000000780700780c */ /* 0x000fc40003f64270 */
[----:B------:R-:W-:Y:S02]  /*8110*/  FSEL R147, R147, -INF , P4 ;  /* 0xff80000093937808 */ /* 0x000fe40002000000 */
        /* <DEDUP_REMOVED lines=11> */
[----:B------:R-:W-:Y:S01]  /*81d0*/  MUFU.EX2 R14, R14 ;  /* 0x0000000e000e7308 */ /* 0x000fe20000000800 */
[----:B------:R-:W-:Y:S02]  /*81e0*/  FMNMX.FTZ R185, R151, R184, !PT ;  /* 0x000000b897b97209 */ /* 0x000fe40007810000 */
[----:B------:R-:W-:Y:S02]  /*81f0*/  ISETP.GT.AND P3, PT, R7, 0x88, PT ;  /* 0x000000880700780c */ /* 0x000fe40003f64270 */
[----:B------:R-:W-:-:S02]  /*8200*/  FSEL R123, R123, -INF , P4 ;  /* 0xff8000007b7b7808 */ /* 0x000fc40002000000 */
[----:B------:R-:W-:Y:S01]  /*8210*/  FMNMX.FTZ R184, R122, R185, !PT ;  /* 0x000000b97ab87209 */ /* 0x000fe20007810000 */
[----:B------:R-:W-:Y:S01]  /*8220*/  MUFU.EX2 R15, R15 ;  /* 0x0000000f000f7308 */ /* 0x000fe20000000800 */
[----:B------:R-:W-:Y:S02]  /*8230*/  ISETP.GT.AND P4, PT, R7, 0x89, PT ;  /* 0x000000890700780c */ /* 0x000fe40003f84270 */
[----:B------:R-:W-:Y:S02]  /*8240*/  FSEL R126, R126, -INF , P3 ;  /* 0xff8000007e7e7808 */ /* 0x000fe40001800000 */
[----:B------:R-:W-:Y:S02]  /*8250*/  FMNMX.FTZ R185, R123, R184, !PT ;  /* 0x000000b87bb97209 */ /* 0x000fe40007810000 */
[----:B------:R-:W-:Y:S01]  /*8260*/  ISETP.GT.AND P3, PT, R7, 0x90, PT ;  /* 0x000000900700780c */ /* 0x000fe20003f64270 */
[----:B------:R-:W-:Y:S01]  /*8270*/  MUFU.EX2 R20, R20 ;  /* 0x0000001400147308 */ /* 0x000fe20000000800 */
[----:B------:R-:W-:-:S02]  /*8280*/  FSEL R127, R127, -INF , P4 ;  /* 0xff8000007f7f7808 */ /* 0x000fc40002000000 */
[----:B------:R-:W-:Y:S02]  /*8290*/  FMNMX.FTZ R184, R126, R185, !PT ;  /* 0x000000b97eb87209 */ /* 0x000fe40007810000 */
[----:B------:R-:W-:Y:S02]  /*82a0*/  ISETP.GT.AND P4, PT, R7, 0x91, PT ;  /* 0x000000910700780c */ /* 0x000fe40003f84270 */
[----:B------:R-:W-:Y:S01]  /*82b0*/  FSEL R130, R130, -INF , P3 ;  /* 0xff80000082827808 */ /* 0x000fe20001800000 */
[----:B------:R-:W-:Y:S01]  /*82c0*/  MUFU.EX2 R21, R21 ;  /* 0x0000001500157308 */ /* 0x000fe20000000800 */
[----:B------:R-:W-:Y:S02]  /*82d0*/  FMNMX.FTZ R185, R127, R184, !PT ;  /* 0x000000b87fb97209 */ /* 0x000fe40007810000 */
[----:B------:R-:W-:Y:S01]  /*82e0*/  ISETP.GT.AND P3, PT, R7, 0x98, PT ;  /* 0x000000980700780c */ /* 0x000fe20003f64270 */
[----:B------:R-:W-:Y:S02]  /*82f0*/  WARPGROUP.DEPBAR.LE gsb0, 0x0 ;  /* 0x00008000000079c5 */ /* 0x000fe40000010000 */
[----:B------:R-:W-:Y:S01]  /*8300*/  FSEL R131, R131, -INF , P4 ;  /* 0xff80000083837808 */ /* 0x000fe20002000000 */
[----:B------:R-:W-:Y:S01]  /*8310*/  WARPGROUP.ARRIVE ;  /* 0x00000000000079c5 */ /* 0x000fe20000000000 */
[----:B------:R-:W-:Y:S01]  /*8320*/  FMNMX.FTZ R184, R130, R185, !PT ;  /* 0x000000b982b87209 */ /* 0x000fe20007810000 */
[----:B------:R-:W-:Y:S01]  /*8330*/  MUFU.EX2 R168, R168 ;  /* 0x000000a800a87308 */ /* 0x000fe20000000800 */
[----:B------:R-:W-:-:S02]  /*8340*/  ISETP.GT.AND P4, PT, R7, 0x99, PT ;  /* 0x000000990700780c */ /* 0x000fc40003f84270 */
[----:B------:R-:W-:Y:S01]  /*8350*/  FSEL R134, R134, -INF , P3 ;  /* 0xff80000086867808 */ /* 0x000fe20001800000 */
[----:B------:R-:W-:Y:S01]  /*8360*/  QGMMA.64x128x32.F32.E4M3.E4M3 R24, R208, gdesc[UR4], R24, gsb0 ;  /* 0x01e00004d0187df3 */ /* 0x000fe20008000818 */
[----:B------:R-:W-:Y:S01]  /*8370*/  FMNMX.FTZ R185, R131, R184, !PT ;  /* 0x000000b883b97209 */ /* 0x000fe20007810000 */
[----:B------:R-:W-:Y:S01]  /*8380*/  UIADD3 UR6, UR10, 0x500, URZ ;  /* 0x000005000a067890 */ /* 0x000fe2000fffe03f */
[----:B------:R-:W-:Y:S01]  /*8390*/  FSEL R135, R135, -INF , P4 ;  /* 0xff80000087877808 */ /* 0x000fe20002000000 */
[----:B------:R-:W-:Y:S01]  /*83a0*/  UMOV UR7, 0xc0000010 ;  /* 0xc000001000077882 */ /* 0x000fe20000000000 */
[C---:B------:R-:W-:Y:S01]  /*83b0*/  ISETP.GT.AND P3, PT, R7.reuse, 0xa0, PT ;  /* 0x000000a00700780c */ /* 0x040fe20003f64270 */
[----:B------:R-:W-:Y:S01]  /*83c0*/  MUFU.EX2 R169, R169 ;  /* 0x000000a900a97308 */ /* 0x000fe20000000800 */
[----:B------:R-:W-:Y:S02]  /*83d0*/  FMNMX.FTZ R184, R134, R185, !PT ;  /* 0x000000b986b87209 */ /* 0x000fe40007810000 */
[----:B------:R-:W-:-:S02]  /*83e0*/  ISETP.GT.AND P4, PT, R7, 0xa1, PT ;  /* 0x000000a10700780c */ /* 0x000fc40003f84270 */
[----:B------:R-:W-:Y:S02]  /*83f0*/  FSEL R106, R106, -INF , P3 ;  /* 0xff8000006a6a7808 */ /* 0x000fe40001800000 */
        /* <DEDUP_REMOVED lines=17> */
[----:B------:R-:W-:Y:S01]  /*8510*/  ISETP.GT.AND P3, PT, R7, 0xb8, PT ;  /* 0x000000b80700780c */ /* 0x000fe20003f64270 */
[----:B0-----:R-:W-:Y:S01]  /*8520*/  FFMA.FTZ R186, R132, UR38, -R8 ;  /* 0x0000002684ba7c23 */ /* 0x001fe20008010808 */
[----:B------:R-:W-:Y:S02]  /*8530*/  FSEL R115, R115, -INF , P4 ;  /* 0xff80000073737808 */ /* 0x000fe40002000000 */
[----:B------:R-:W-:Y:S02]  /*8540*/  FMNMX.FTZ R184, R114, R185, !PT ;  /* 0x000000b972b87209 */ /* 0x000fe40007810000 */
[----:B------:R-:W-:Y:S01]  /*8550*/  ISETP.GT.AND P4, PT, R7, 0xb9, PT ;  /* 0x000000b90700780c */ /* 0x000fe20003f84270 */
[----:B------:R-:W-:Y:S01]  /*8560*/  MUFU.EX2 R177, R177 ;  /* 0x000000b100b17308 */ /* 0x000fe20000000800 */
[----:B------:R-:W-:-:S02]  /*8570*/  FSEL R132, R118, -INF , P3 ;  /* 0xff80000076847808 */ /* 0x000fc40001800000 */
[----:B------:R-:W-:Y:S02]  /*8580*/  FMNMX.FTZ R185, R115, R184, !PT ;  /* 0x000000b873b97209 */ /* 0x000fe40007810000 */
[----:B------:R-:W-:Y:S02]  /*8590*/  FSEL R119, R119, -INF , P4 ;  /* 0xff80000077777808 */ /* 0x000fe40002000000 */
[C---:B------:R-:W-:Y:S01]  /*85a0*/  ISETP.GT.AND P3, PT, R7.reuse, 0xc0, PT ;  /* 0x000000c00700780c */ /* 0x040fe20003f64270 */
        /* <DEDUP_REMOVED lines=24> */
[----:B------:R-:W-:Y:S01]  /*8730*/  FSEL R99, R99, -INF , P4 ;  /* 0xff80000063637808 */ /* 0x000fe20002000000 */
[----:B------:R-:W-:Y:S01]  /*8740*/  IMAD.U32 R8, RZ, RZ, UR38 ;  /* 0x00000026ff087e24 */ /* 0x000fe2000f8e00ff */
[----:B------:R-:W-:Y:S02]  /*8750*/  FMNMX.FTZ R184, R98, R185, !PT ;  /* 0x000000b962b87209 */ /* 0x000fe40007810000 */
[----:B------:R-:W-:Y:S01]  /*8760*/  ISETP.GT.AND P4, PT, R7, 0xd9, PT ;  /* 0x000000d90700780c */ /* 0x000fe20003f84270 */
[----:B------:R-:W-:Y:S01]  /*8770*/  MUFU.EX2 R156, R156 ;  /* 0x0000009c009c7308 */ /* 0x000fe20000000800 */
[----:B------:R-:W-:-:S02]  /*8780*/  FSEL R108, R102, -INF , P3 ;  /* 0xff800000666c7808 */ /* 0x000fc40001800000 */
[----:B------:R-:W-:Y:S02]  /*8790*/  FMNMX.FTZ R7, R99, R184, !PT ;  /* 0x000000b863077209 */ /* 0x000fe40007810000 */
[----:B------:R-:W-:Y:S02]  /*87a0*/  FSEL R103, R103, -INF , P4 ;  /* 0xff80000067677808 */ /* 0x000fe40002000000 */
[----:B------:R-:W-:Y:S01]  /*87b0*/  FMNMX.FTZ R184, R108, R7, !PT ;  /* 0x000000076cb87209 */ /* 0x000fe20007810000 */
[----:B------:R0:W-:Y:S03]  /*87c0*/  MUFU.EX2 R102, R186 ;  /* 0x000000ba00667308 */ /* 0x0001e60000000800 */
[----:B------:R-:W-:-:S05]  /*87d0*/  FMNMX.FTZ R184, R103, R184, !PT ;  /* 0x000000b867b87209 */ /* 0x000fca0007810000 */
[----:B------:R-:W1:Y:S01]  /*87e0*/  SHFL.BFLY PT, R7, R184, 0x2, 0x1f ;  /* 0x0c401f00b8077f89 */ /* 0x000e6200000e0000 */
[----:B------:R-:W-:Y:S08]  /*87f0*/  MUFU.EX2 R157, R157 ;  /* 0x0000009d009d7308 */ /* 0x000ff00000000800 */
[----:B------:R-:W-:Y:S08]  /*8800*/  MUFU.EX2 R160, R160 ;  /* 0x000000a000a07308 */ /* 0x000ff00000000800 */
[----:B------:R-:W-:Y:S01]  /*8810*/  MUFU.EX2 R161, R161 ;  /* 0x000000a100a17308 */ /* 0x000fe20000000800 */
[----:B-1----:R-:W-:-:S07]  /*8820*/  FMNMX.FTZ R185, R184, R7, !PT ;  /* 0x00000007b8b97209 */ /* 0x002fce0007810000 */
[----:B------:R-:W-:Y:S01]  /*8830*/  MUFU.EX2 R164, R164 ;  /* 0x000000a400a47308 */ /* 0x000fe20000000800 */
[----:B------:R-:W1:Y:S01]  /*8840*/  SHFL.BFLY PT, R184, R185, 0x1, 0x1f ;  /* 0x0c201f00b9b87f89 */ /* 0x000e6200000e0000 */
[----:B------:R-:W-:Y:S02]  /*8850*/  WARPGROUP.DEPBAR.LE gsb0, 0x0 ;  /* 0x00008000000079c5 */ /* 0x000fe40000010000 */
[----:B------:R-:W-:-:S04]  /*8860*/  WARPGROUP.ARRIVE ;  /* 0x00000000000079c5 */ /* 0x000fc80000000000 */
[----:B------:R-:W-:Y:S02]  /*8870*/  MUFU.EX2 R165, R165 ;  /* 0x000000a500a57308 */ /* 0x000fe40000000800 */
[----:B------:R-:W-:Y:S01]  /*8880*/  QGMMA.64x128x32.F32.E4M3.E4M3 R24, R204, gdesc[UR4], R24, gsb0 ;  /* 0x01e00004cc187df3 */ /* 0x000fe20008000818 */
[----:B------:R-:W-:-:S05]  /*8890*/  UIADD3 UR6, UR10, 0x600, URZ ;  /* 0x000006000a067890 */ /* 0x000fca000fffe03f */
[----:B------:R-:W-:Y:S01]  /*88a0*/  MUFU.EX2 R136, R136 ;  /* 0x0000008800887308 */ /* 0x000fe20000000800 */
[----:B------:R-:W-:-:S07]  /*88b0*/  UMOV UR7, 0xc0000010 ;  /* 0xc000001000077882 */ /* 0x000fce0000000000 */
[----:B------:R-:W-:Y:S01]  /*88c0*/  MUFU.EX2 R137, R137 ;  /* 0x0000008900897308 */ /* 0x000fe20000000800 */
[----:B-1----:R-:W-:Y:S02]  /*88d0*/  FMNMX.FTZ R7, R185, R184, !PT ;  /* 0x000000b8b9077209 */ /* 0x002fe40007810000 */
[----:B------:R-:W-:Y:S02]  /*88e0*/  FSEL R184, R0, RZ, P2 ;  /* 0x000000ff00b87208 */ /* 0x000fe40001000000 */
[C---:B------:R-:W-:Y:S01]  /*88f0*/  FSETP.NEU.FTZ.AND P2, PT, R7.reuse, -INF , PT ;  /* 0xff8000000700780b */ /* 0x040fe20003f5d000 */
[----:B------:R-:W-:Y:S02]  /*8900*/  FFMA.FTZ R8, R7, R8, -8 ;  /* 0xc100000007087423 */ /* 0x000fe40000010008 */
[----:B------:R-:W-:Y:S01]  /*8910*/  MUFU.EX2 R140, R140 ;  /* 0x0000008c008c7308 */ /* 0x000fe20000000800 */
[----:B------:R-:W-:-:S02]  /*8920*/  FADD.FTZ R184, -R184, R5 ;  /* 0x00000005b8b87221 */ /* 0x000fc40000010100 */
[----:B------:R-:W-:-:S02]  /*8930*/  FSEL R8, R8, RZ, P2 ;  /* 0x000000ff08087208 */ /* 0x000fc40001000000 */
[----:B------:R-:W-:-:S03]  /*8940*/  FMUL.FTZ R5, R184, UR38 ;  /* 0x00000026b8057c20 */ /* 0x000fc60008410000 */
[----:B------:R-:W-:Y:S01]  /*8950*/  MUFU.EX2 R141, R141 ;  /* 0x0000008d008d7308 */ /* 0x000fe20000000800 */
[----:B0-----:R-:W-:-:S01]  /*8960*/  FFMA.FTZ R186, R191, UR38, -R8 ;  /* 0x00000026bfba7c23 */ /* 0x001fc20008010808 */
[----:B------:R-:W-:Y:S01]  /*8970*/  FSEL R191, R7, RZ, P2 ;  /* 0x000000ff07bf7208 */ /* 0x000fe20001000000 */
[----:B------:R-:W-:-:S01]  /*8980*/  FFMA.FTZ R192, R144, UR38, -R8 ;  /* 0x0000002690c07c23 */ /* 0x000fc20008010808 */
[--C-:B------:R-:W-:Y:S01]  /*8990*/  FFMA.FTZ R181, R181, UR38, -R8.reuse ;  /* 0x00000026b5b57c23 */ /* 0x100fe20008010808 */
[----:B------:R-:W-:-:S01]  /*89a0*/  FFMA.FTZ R184, R187, UR38, -R8 ;  /* 0x00000026bbb87c23 */ /* 0x000fc20008010808 */
[----:B------:R-:W-:Y:S01]  /*89b0*/  FFMA.FTZ R185, R190, UR38, -R8 ;  /* 0x00000026beb97c23 */ /* 0x000fe20008010808 */
[----:B------:R-:W-:-:S01]  /*89c0*/  FADD.FTZ R191, -R191, R6 ;  /* 0x00000006bfbf7221 */ /* 0x000fc20000010100 */
[----:B------:R-:W0:Y:S01]  /*89d0*/  MUFU.EX2 R5, R5 ;  /* 0x0000000500057308 */ /* 0x000e220000000800 */
[----:B------:R-:W-:-:S01]  /*89e0*/  FFMA.FTZ R187, R194, UR38, -R8 ;  /* 0x00000026c2bb7c23 */ /* 0x000fc20008010808 */
[--C-:B------:R-:W-:Y:S01]  /*89f0*/  FFMA.FTZ R188, R195, UR38, -R8.reuse ;  /* 0x00000026c3bc7c23 */ /* 0x100fe20008010808 */
[----:B------:R-:W-:Y:S01]  /*8a00*/  FMUL.FTZ R144, R191, UR38 ;  /* 0x00000026bf907c20 */ /* 0x000fe20008410000 */
        /* <DEDUP_REMOVED lines=38> */
[----:B------:R-:W-:Y:S01]  /*8c70*/  FADD.FTZ R3, R11, R194 ;  /* 0x000000c20b037221 */ /* 0x000fe20000010000 */
[----:B------:R-:W-:-:S01]  /*8c80*/  FFMA.FTZ R130, R130, UR38, -R8 ;  /* 0x0000002682827c23 */ /* 0x000fc20008010808 */
[--C-:B------:R-:W-:Y:S01]  /*8c90*/  FFMA.FTZ R131, R131, UR38, -R8.reuse ;  /* 0x0000002683837c23 */ /* 0x100fe20008010808 */
[----:B------:R-:W-:-:S01]  /*8ca0*/  FFMA.FTZ R134, R134, UR38, -R8 ;  /* 0x0000002686867c23 */ /* 0x000fc20008010808 */
[--C-:B------:R-:W-:Y:S01]  /*8cb0*/  FFMA.FTZ R135, R135, UR38, -R8.reuse ;  /* 0x0000002687877c23 */ /* 0x100fe20008010808 */
[----:B------:R-:W-:-:S01]  /*8cc0*/  FFMA.FTZ R106, R106, UR38, -R8 ;  /* 0x000000266a6a7c23 */ /* 0x000fc20008010808 */
[----:B------:R-:W0:Y:S01]  /*8cd0*/  MUFU.EX2 R187, R187 ;  /* 0x000000bb00bb7308 */ /* 0x000e220000000800 */
        /* <DEDUP_REMOVED lines=8> */
[----:B------:R-:W-:-:S01]  /*8d60*/  FFMA.FTZ R115, R115, UR38, -R8 ;  /* 0x0000002673737c23 */ /* 0x000fc20008010808 */
[----:B------:R-:W-:Y:S01]  /*8d70*/  FADD.FTZ R2, R14, R3 ;  /* 0x000000030e027221 */ /* 0x000fe20000010000 */
[----:B------:R-:W-:-:S01]  /*8d80*/  FFMA.FTZ R132, R132, UR38, -R8 ;  /* 0x0000002684847c23 */ /* 0x000fc20008010808 */
[--C-:B------:R-:W-:Y:S01]  /*8d90*/  FFMA.FTZ R119, R119, UR38, -R8.reuse ;  /* 0x0000002677777c23 */ /* 0x100fe20008010808 */
[----:B------:R-:W-:-:S01]  /*8da0*/  FFMA.FTZ R90, R90, UR38, -R8 ;  /* 0x000000265a5a7c23 */ /* 0x000fc20008010808 */
[----:B------:R-:W-:Y:S01]  /*8db0*/  FADD.FTZ R3, R15, R2 ;  /* 0x000000020f037221 */ /* 0x000fe20000010000 */
[----:B------:R-:W-:-:S01]  /*8dc0*/  FFMA.FTZ R91, R91, UR38, -R8 ;  /* 0x000000265b5b7c23 */ /* 0x000fc20008010808 */
[----:B------:R-:W3:Y:S01]  /*8dd0*/  MUFU.EX2 R189, R189 ;  /* 0x000000bd00bd7308 */ /* 0x000ee20000000800 */
[----:B------:R-:W-:-:S01]  /*8de0*/  FFMA.FTZ R104, R104, UR38, -R8 ;  /* 0x0000002668687c23 */ /* 0x000fc20008010808 */
[----:B------:R-:W-:-:S04]  /*8df0*/  FADD.FTZ R2, R20, R3 ;  /* 0x0000000314027221 */ /* 0x000fc80000010000 */
[----:B------:R-:W-:Y:S02]  /*8e00*/  FADD.FTZ R3, R21, R2 ;  /* 0x0000000215037221 */ /* 0x000fe40000010000 */
[----:B------:R-:W4:Y:S08]  /*8e10*/  MUFU.EX2 R190, R190 ;  /* 0x000000be00be7308 */ /* 0x000f300000000800 */
[----:B------:R1:W-:Y:S08]  /*8e20*/  MUFU.EX2 R6, R192 ;  /* 0x000000c000067308 */ /* 0x0003f00000000800 */
[----:B------:R-:W5:Y:S01]  /*8e30*/  MUFU.EX2 R170, R170 ;  /* 0x000000aa00aa7308 */ /* 0x000f620000000800 */
[----:B-1----:R-:W-:-:S04]  /*8e40*/  FADD.FTZ R192, R186, R191 ;  /* 0x000000bfbac07221 */ /* 0x002fc80000010000 */
[----:B0-----:R-:W-:-:S03]  /*8e50*/  FADD.FTZ R191, R187, R192 ;  /* 0x000000c0bbbf7221 */ /* 0x001fc60000010000 */
[----:B------:R-:W0:Y:S01]  /*8e60*/  MUFU.EX2 R171, R171 ;  /* 0x000000ab00ab7308 */ /* 0x000e220000000800 */
[----:B--2---:R-:W-:-:S04]  /*8e70*/  FADD.FTZ R192, R188, R191 ;  /* 0x000000bfbcc07221 */ /* 0x004fc80000010000 */
[----:B---3--:R-:W-:Y:S01]  /*8e80*/  FADD.FTZ R191, R189, R192 ;  /* 0x000000c0bdbf7221 */ /* 0x008fe20000010000 */
[----:B------:R-:W-:-:S02]  /*8e90*/  FADD.FTZ R192, R168, R3 ;  /* 0x00000003a8c07221 */ /* 0x000fc40000010000 */
[----:B------:R-:W1:Y:S01]  /*8ea0*/  MUFU.EX2 R174, R174 ;  /* 0x000000ae00ae7308 */ /* 0x000e620000000800 */
[----:B----4-:R-:W-:-:S01]  /*8eb0*/  FADD.FTZ R191, R190, R191 ;  /* 0x000000bfbebf7221 */ /* 0x010fc20000010000 */
[----:B------:R-:W-:-:S03]  /*8ec0*/  WARPGROUP.DEPBAR.LE gsb0, 0x0 ;  /* 0x00008000000079c5 */ /* 0x000fc60000010000 */
[----:B-----5:R-:W-:Y:S01]  /*8ed0*/  FADD.FTZ R2, R170, R191 ;  /* 0x000000bfaa027221 */ /* 0x020fe20000010000 */
[----:B------:R-:W-:-:S01]  /*8ee0*/  FADD.FTZ R191, R169, R192 ;  /* 0x000000c0a9bf7221 */ /* 0x000fc20000010000 */
[----:B------:R-:W-:Y:S01]  /*8ef0*/  WARPGROUP.ARRIVE ;  /* 0x00000000000079c5 */ /* 0x000fe20000000000 */
[----:B------:R-:W2:Y:S01]  /*8f00*/  MUFU.EX2 R175, R175 ;  /* 0x000000af00af7308 */ /* 0x000ea20000000800 */
[----:B0-----:R-:W-:-:S01]  /*8f10*/  FADD.FTZ R3, R171, R2 ;  /* 0x00000002ab037221 */ /* 0x001fc20000010000 */
[----:B------:R-:W-:-:S03]  /*8f20*/  FADD.FTZ R192, R172, R191 ;  /* 0x000000bfacc07221 */ /* 0x000fc60000010000 */
[----:B------:R-:W-:Y:S01]  /*8f30*/  QGMMA.64x128x32.F32.E4M3.E4M3 R24, R200, gdesc[UR4], R24, gsb0 ;  /* 0x01e00004c8187df3 */ /* 0x000fe20008000818 */
[----:B------:R-:W-:-:S02]  /*8f40*/  FADD.FTZ R191, R173, R192 ;  /* 0x000000c0adbf7221 */ /* 0x000fc40000010000 */
[----:B------:R-:W0:Y:S01]  /*8f50*/  MUFU.EX2 R178, R178 ;  /* 0x000000b200b27308 */ /* 0x000e220000000800 */
[----:B-1----:R-:W-:-:S01]  /*8f60*/  FADD.FTZ R2, R174, R3 ;  /* 0x00000003ae027221 */ /* 0x002fc20000010000 */
[----:B------:R-:W-:-:S04]  /*8f70*/  FADD.FTZ R192, R176, R191 ;  /* 0x000000bfb0c07221 */ /* 0x000fc80000010000 */
[----:B------:R-:W-:Y:S02]  /*8f80*/  FADD.FTZ R191, R177, R192 ;  /* 0x000000c0b1bf7221 */ /* 0x000fe40000010000 */
[----:B------:R-:W1:Y:S01]  /*8f90*/  MUFU.EX2 R179, R179 ;  /* 0x000000b300b37308 */ /* 0x000e620000000800 */
[----:B--2---:R-:W-:-:S01]  /*8fa0*/  FADD.FTZ R3, R175, R2 ;  /* 0x00000002af037221 */ /* 0x004fc20000010000 */
[----:B------:R-:W-:-:S06]  /*8fb0*/  FADD.FTZ R191, R180, R191 ;  /* 0x000000bfb4bf7221 */ /* 0x000fcc0000010000 */
        /* <DEDUP_REMOVED lines=8> */
[----:B------:R-:W-:-:S06]  /*9040*/  FADD.FTZ R2, R152, R191 ;  /* 0x000000bf98027221 */ /* 0x000fcc0000010000 */
        /* <DEDUP_REMOVED lines=25> */
[----:B-1----:R-:W-:-:S07]  /*91e0*/  FADD.FTZ R192, R166, R191 ;  /* 0x000000bfa6c07221 */ /* 0x002fce0000010000 */
[----:B------:R-:W1:Y:S01]  /*91f0*/  MUFU.EX2 R139, R139 ;  /* 0x0000008b008b7308 */ /* 0x000e620000000800 */
[----:B--2---:R-:W-:-:S07]  /*9200*/  FADD.FTZ R191, R167, R192 ;  /* 0x000000c0a7bf7221 */ /* 0x004fce0000010000 */
[----:B------:R-:W2:Y:S01]  /*9210*/  MUFU.EX2 R143, R143 ;  /* 0x0000008f008f7308 */ /* 0x000ea20000000800 */
[----:B0-----:R-:W-:-:S07]  /*9220*/  FADD.FTZ R192, R138, R191 ;  /* 0x000000bf8ac07221 */ /* 0x001fce0000010000 */
[----:B------:R-:W0:Y:S01]  /*9230*/  MUFU.EX2 R146, R146 ;  /* 0x0000009200927308 */ /* 0x000e220000000800 */
[----:B-1----:R-:W-:-:S04]  /*9240*/  FADD.FTZ R191, R139, R192 ;  /* 0x000000c08bbf7221 */ /* 0x002fc80000010000 */
[----:B------:R-:W-:-:S03]  /*9250*/  FADD.FTZ R192, R6, R191 ;  /* 0x000000bf06c07221 */ /* 0x000fc60000010000 */
        /* <DEDUP_REMOVED lines=50> */
[--C-:B------:R-:W-:Y:S01]  /*9580*/  FFMA.FTZ R191, R95, UR38, -R8.reuse ;  /* 0x000000265fbf7c23 */ /* 0x100fe20008010808 */
[----:B------:R-:W-:-:S05]  /*9590*/  FFMA.FTZ R95, R98, UR38, -R8 ;  /* 0x00000026625f7c23 */ /* 0x000fca0008010808 */
        /* <DEDUP_REMOVED lines=8> */
[----:B-1----:R-:W-:-:S01]  /*9620*/  FADD.FTZ R3, R109, R2 ;  /* 0x000000026d037221 */ /* 0x002fc20000010000 */
[----:B------:R-:W-:-:S06]  /*9630*/  IADD3 R2, -R23, 0xb, RZ ;  /* 0x0000000b17027810 */ /* 0x000fcc0007ffe1ff */
        /* <DEDUP_REMOVED lines=8> */
[----:B------:R-:W-:Y:S01]  /*96c0*/  FFMA.FTZ R98, R99, UR38, -R8 ;  /* 0x0000002663627c23 */ /* 0x000fe20008010808 */
[----:B------:R-:W-:-:S05]  /*96d0*/  IMAD.U32 R99, RZ, RZ, UR55 ;  /* 0x00000037ff637e24 */ /* 0x000fca000f8e00ff */
        /* <DEDUP_REMOVED lines=10> */
[----:B------:R-:W-:Y:S01]  /*9780*/  @!P1 LEA R194, R99, UR41, 0x3 ;  /* 0x0000002963c29c11 */ /* 0x000fe2000f8e18ff */
[----:B------:R-:W-:-:S01]  /*9790*/  FFMA.FTZ R99, R108, UR38, -R8 ;  /* 0x000000266c637c23 */ /* 0x000fc20008010808 */
[----:B------:R1:W-:Y:S06]  /*97a0*/  BAR.ARV R2, 0x100 ;  /* 0x000400020000751d */ /* 0x0003ec0000002000 */
[----:B------:R-:W3:Y:S01]  /*97b0*/  MUFU.EX2 R89, R89 ;  /* 0x0000005900597308 */ /* 0x000ee20000000800 */
[----:B--2---:R-:W-:-:S01]  /*97c0*/  FADD.FTZ R108, R88, R3 ;  /* 0x00000003586c7221 */ /* 0x004fc20000010000 */
[----:B-1----:R-:W-:-:S02]  /*97d0*/  @!P1 VIADD R2, R194, 0x2e840 ;  /* 0x0002e840c2029836 */ /* 0x002fc40000000000 */
[----:B------:R-:W-:-:S01]  /*97e0*/  FFMA.FTZ R8, R103, UR38, -R8 ;  /* 0x0000002667087c23 */ /* 0x000fc20008010808 */
[----:B0-----:R-:W-:-:S03]  /*97f0*/  FADD.FTZ R192, R90, R193 ;  /* 0x000000c15ac07221 */ /* 0x001fc60000010000 */
[----:B------:R-:W0:Y:S01]  /*9800*/  MUFU.EX2 R91, R91 ;  /* 0x0000005b005b7308 */ /* 0x000e220000000800 */
[----:B------:R-:W-:-:S04]  /*9810*/  @!P1 PRMT R2, RZ, 0x654, R2 ;  /* 0x00000654ff029816 */ /* 0x000fc80000000002 */
[----:B------:R1:W-:Y:S03]  /*9820*/  @!P1 SYNCS.ARRIVE.TRANS64.RED.A1T0 RZ, [R2+URZ], RZ ;  /* 0x000000ff02ff99a7 */ /* 0x0003e6000810043f */
        /* <DEDUP_REMOVED lines=28> */
.L_x_1878:
[----:B------:R-:W-:Y:S01]  /*99f0*/  UISETP.GT.AND UP0, UPT, UR56, UR54, UPT ;  /* 0x000000363800728c */ /* 0x000fe2000bf04270 */
[----:B------:R-:W-:Y:S01]  /*9a00*/  F2FP.SATFINITE.E4M3.F32.PACK_AB_MERGE_C R6, R143, R6, RZ ;  /* 0x000000068f06723e */ /* 0x000fe200048070ff */
[----:B------:R-:W-:Y:S01]  /*9a10*/  ULEA UR6, UR57, UR41, 0x3 ;  /* 0x0000002939067291 */ /* 0x000fe2000f8e183f */
[----:B------:R-:W-:Y:S01]  /*9a20*/  F2FP.SATFINITE.E4M3.F32.PACK_AB_MERGE_C R11, R12, R11, RZ ;  /* 0x0000000b0c0b723e */ /* 0x000fe200048070ff */
[----:B------:R-:W-:Y:S01]  /*9a30*/  UIADD3 UR7, UR56, -0x1, URZ ;  /* 0xffffffff38077890 */ /* 0x000fe2000fffe03f */
[----:B------:R-:W-:Y:S01]  /*9a40*/  F2FP.SATFINITE.E4M3.F32.PACK_AB_MERGE_C R185, R186, R185, RZ ;  /* 0x000000b9bab9723e */ /* 0x000fe200048070ff */
[----:B------:R-:W-:Y:S01]  /*9a50*/  UIADD3 UR6, UR6, 0x2e860, URZ ;  /* 0x0002e86006067890 */ /* 0x000fe2000fffe03f */
[----:B------:R-:W-:Y:S01]  /*9a60*/  PLOP3.LUT P2, PT, PT, PT, UP0, 0x80, 0x0 ;  /* 0x000000000000781c */ /* 0x000fe20003f4f008 */
        /* <DEDUP_REMOVED lines=8> */
[----:B------:R-:W-:Y:S01]  /*9af0*/  FMUL.FTZ R24, R24, R5 ;  /* 0x0000000518187220 */ /* 0x000fe20000410000 */
        /* <DEDUP_REMOVED lines=115> */
[----:B------:R-:W-:Y:S06]  /*a230*/  @P2 BRA `(.L_x_1879) ;  /* 0xffffffb800d02947 */ /* 0x000fec000383ffff */
[----:B------:R-:W-:-:S05]  /*a240*/  UMOV UR56, UR7 ;  /* 0x0000000700387c82 */ /* 0x000fca0008000000 */
.L_x_1869:
[----:B------:R-:W-:-:S13]  /*a250*/  ISETP.LE.AND P2, PT, RZ, UR56, PT ;  /* 0x00000038ff007c0c */ /* 0x000fda000bf43270 */
[----:B------:R-:W-:Y:S05]  /*a260*/  @!P2 BRA `(.L_x_1880) ;  /* 0x000000340084a947 */ /* 0x000fea0003800000 */
[----:B------:R-:W-:Y:S01]  /*a270*/  IMAD.MOV.U32 R6, RZ, RZ, R7 ;  /* 0x000000ffff067224 */ /* 0x000fe200078e0007 */
[----:B------:R-:W-:Y:S01]  /*a280*/  UMOV UR50, UR46 ;  /* 0x0000002e00327c82 */ /* 0x000fe20008000000 */
[----:B------:R-:W-:Y:S01]  /*a290*/  IMAD.MOV.U32 R5, RZ, RZ, R0 ;  /* 0x000000ffff057224 */ /* 0x000fe200078e0000 */
[----:B------:R-:W-:-:S06]  /*a2a0*/  UMOV UR49, UR55 ;  /* 0x0000003700317c82 */ /* 0x000fcc0008000000 */
.L_x_1890:
[----:B------:R-:W-:Y:S01]  /*a2b0*/  ISETP.NE.AND P3, PT, RZ, UR44, PT ;  /* 0x0000002cff007c0c */ /* 0x000fe2000bf65270 */
[----:B------:R-:W-:-:S04]  /*a2c0*/  UISETP.NE.AND UP0, UPT, UR49, 0x1, UPT ;  /* 0x000000013100788c */ /* 0x000fc8000bf05270 */
[----:B------:R-:W-:-:S04]  /*a2d0*/  USEL UR46, URZ, 0x1, UP0 ;  /* 0x000000013f2e7887 */ /* 0x000fc80008000000 */
[----:B------:R-:W-:-:S04]  /*a2e0*/  ULOP3.LUT UR46, UR50, UR46, URZ, 0x3c, !UPT ;  /* 0x0000002e322e7292 */ /* 0x000fc8000f8e3c3f */
[----:B------:R-:W-:Y:S08]  /*a2f0*/  @P3 BRA `(.L_x_1881) ;  /* 0x0000000000383947 */ /* 0x000ff00003800000 */
[----:B------:R-:W-:Y:S05]  /*a300*/  @!P0 BRA `(.L_x_1882) ;  /* 0x0000000000048947 */ /* 0x000fea0003800000 */
[----:B------:R-:W-:Y:S01]  /*a310*/  BPT.TRAP 0x1 ;  /* 0x000000040000795c */ /* 0x000fe20000300000 */
.L_x_1882:
        /* <DEDUP_REMOVED lines=9> */
.L_x_1883:
[----:B-1----:R-:W-:Y:S05]  /*a3b0*/  @P2 BRA `(.L_x_1881) ;  /* 0x0000000000082947 */ /* 0x002fea0003800000 */
[----:B------:R-:W1:Y:S02]  /*a3c0*/  SYNCS.PHASECHK.TRANS64.TRYWAIT P2, [UR6+0x2e830], R0 ;  /* 0x02e83000ff0075a7 */ /* 0x000e640008040146 */
[----:B-1----:R-:W-:Y:S05]  /*a3d0*/  @!P2 BRA `(.L_x_1884) ;  /* 0x000000b400c0a947 */ /* 0x002fea0003800000 */
.L_x_1881:
        /* <DEDUP_REMOVED lines=186> */
.L_x_1886:
[----:B------:R-:W-:Y:S01]  /*af80*/  ULEA UR6, UR49, UR41, 0x3 ;  /* 0x0000002931067291 */ /* 0x000fe2000f8e183f */
[----:B------:R-:W-:-:S05]  /*af90*/  IMAD.U32 R0, RZ, RZ, UR50 ;  /* 0x00000032ff007e24 */ /* 0x000fca000f8e00ff */
[----:B------:R-:W-:-:S04]  /*afa0*/  SHF.L.U32 R0, R0, 0x1f, RZ ;  /* 0x0000001f00007819 */ /* 0x000fc800000006ff */
[----:B------:R0:W1:Y:S01]  /*afb0*/  SYNCS.PHASECHK.TRANS64.TRYWAIT P2, [UR6+0x2e850], R0 ;  /* 0x02e85000ff0075a7 */ /* 0x0000620008040146 */
[----:B------:R-:W-:Y:S05]  /*afc0*/  @!P0 BRA `(.L_x_1887) ;  /* 0x0000000000048947 */ /* 0x000fea0003800000 */
[----:B------:R-:W-:Y:S01]  /*afd0*/  BPT.TRAP 0x1 ;  /* 0x000000040000795c */ /* 0x000fe20000300000 */
.L_x_1887:
[----:B-1----:R-:W-:Y:S05]  /*afe0*/  @P2 BRA `(.L_x_1885) ;  /* 0x0000000000082947 */ /* 0x002fea0003800000 */
[----:B------:R-:W1:Y:S02]  /*aff0*/  SYNCS.PHASECHK.TRANS64.TRYWAIT P2, [UR6+0x2e850], R0 ;  /* 0x02e85000ff0075a7 */ /* 0x000e640008040146 */
[----:B-1----:R-:W-:Y:S05]  /*b000*/  @!P2 BRA `(.L_x_1888) ;  /* 0x000000a800cca947 */ /* 0x002fea0003800000 */
.L_x_1885:
[----:B------:R-:W-:Y:S01]  /*b010*/  UIADD3 UR6, UR41, 0x400, URZ ;  /* 0x0000040029067890 */ /* 0x000fe2000fffe03f */
[----:B------:R-:W-:Y:S01]  /*b020*/  WARPGROUP.ARRIVE ;  /* 0x00000000000079c5 */ /* 0x000fe20000000000 */
[----:B------:R-:W-:Y:S01]  /*b030*/  UMOV UR7, 0xc0000010 ;  /* 0xc000001000077882 */ /* 0x000fe20000000000 */
[----:B01----:R-:W-:Y:S01]  /*b040*/  FMNMX.FTZ R0, R184, R5, !PT ;  /* 0x00000005b8007209 */ /* 0x003fe20007810000 */
[----:B------:R-:W-:-:S03]  /*b050*/  USHF.R.U32.HI UR6, URZ, 0x4, UR6 ;  /* 0x000000043f067899 */ /* 0x000fc60008011606 */
        /* <DEDUP_REMOVED lines=121> */
[----:B------:R-:W-:-:S03]  /*b7f0*/  FMNMX.FTZ R8, R102, R9, !PT ;  /* 0x0000000966087209 */ /* 0x000fc60007810000 */
[----:B------:R-:W0:Y:S01]  /*b800*/  SHFL.BFLY PT, R7, R0, 0x2, 0x1f ;  /* 0x0c401f0000077f89 */ /* 0x000e2200000e0000 */
[----:B------:R-:W-:-:S05]  /*b810*/  FMNMX.FTZ R8, R103, R8, !PT ;  /* 0x0000000867087209 */ /* 0x000fca0007810000 */
[----:B------:R-:W1:Y:S01]  /*b820*/  SHFL.BFLY PT, R11, R8, 0x2, 0x1f ;  /* 0x0c401f00080b7f89 */ /* 0x000e6200000e0000 */
[----:B0-----:R-:W-:-:S05]  /*b830*/  FMNMX.FTZ R9, R0, R7, !PT ;  /* 0x0000000700097209 */ /* 0x001fca0007810000 */
[----:B------:R-:W0:Y:S01]  /*b840*/  SHFL.BFLY PT, R10, R9, 0x1, 0x1f ;  /* 0x0c201f00090a7f89 */ /* 0x000e2200000e0000 */
[----:B-1----:R-:W-:-:S05]  /*b850*/  FMNMX.FTZ R11, R8, R11, !PT ;  /* 0x0000000b080b7209 */ /* 0x002fca0007810000 */
[----:B------:R-:W1:Y:S01]  /*b860*/  SHFL.BFLY PT, R12, R11, 0x1, 0x1f ;  /* 0x0c201f000b0c7f89 */ /* 0x000e6200000e0000 */
[----:B0-----:R-:W-:Y:S01]  /*b870*/  FMNMX.FTZ R0, R9, R10, !PT ;  /* 0x0000000a09007209 */ /* 0x001fe20007810000 */
[----:B------:R-:W-:-:S04]  /*b880*/  IMAD.U32 R9, RZ, RZ, UR38 ;  /* 0x00000026ff097e24 */ /* 0x000fc8000f8e00ff */
[C---:B------:R-:W-:Y:S01]  /*b890*/  FFMA.FTZ R8, R0.reuse, R9, -8 ;  /* 0xc100000000087423 */ /* 0x040fe20000010009 */
[----:B-1----:R-:W-:Y:S01]  /*b8a0*/  FMNMX.FTZ R7, R11, R12, !PT ;  /* 0x0000000c0b077209 */ /* 0x002fe20007810000 */
[----:B------:R-:W-:Y:S02]  /*b8b0*/  FADD.FTZ R5, -R0, R5 ;  /* 0x0000000500057221 */ /* 0x000fe40000010100 */
[----:B------:R-:W-:-:S01]  /*b8c0*/  FFMA.FTZ R21, R168, UR38, -R8 ;  /* 0x00000026a8157c23 */ /* 0x000fc20008010808 */
[--C-:B------:R-:W-:Y:S01]  /*b8d0*/  FFMA.FTZ R168, R169, UR38, -R8.reuse ;  /* 0x00000026a9a87c23 */ /* 0x100fe20008010808 */
[----:B------:R-:W-:-:S01]  /*b8e0*/  FFMA.FTZ R169, R172, UR38, -R8 ;  /* 0x00000026aca97c23 */ /* 0x000fc20008010808 */
[--C-:B------:R-:W-:Y:S01]  /*b8f0*/  FFMA.FTZ R9, R184, UR38, -R8.reuse ;  /* 0x00000026b8097c23 */ /* 0x100fe20008010808 */
[----:B------:R-:W-:-:S01]  /*b900*/  FFMA.FTZ R172, R173, UR38, -R8 ;  /* 0x00000026adac7c23 */ /* 0x000fc20008010808 */
[----:B------:R-:W-:Y:S01]  /*b910*/  FFMA.FTZ R173, R176, UR38, -R8 ;  /* 0x00000026b0ad7c23 */ /* 0x000fe20008010808 */
[----:B------:R-:W-:-:S02]  /*b920*/  IMAD.U32 R184, RZ, RZ, UR38 ;  /* 0x00000026ffb87e24 */ /* 0x000fc4000f8e00ff */
[--C-:B------:R-:W-:Y:S01]  /*b930*/  FFMA.FTZ R176, R177, UR38, -R8.reuse ;  /* 0x00000026b1b07c23 */ /* 0x100fe20008010808 */
[----:B------:R-:W-:-:S01]  /*b940*/  FFMA.FTZ R177, R180, UR38, -R8 ;  /* 0x00000026b4b17c23 */ /* 0x000fc20008010808 */
[----:B------:R-:W-:Y:S01]  /*b950*/  FMUL.FTZ R12, R5, UR38 ;  /* 0x00000026050c7c20 */ /* 0x000fe20008410000 */
        /* <DEDUP_REMOVED lines=53> */
[----:B------:R-:W-:-:S01]  /*bcb0*/  FADD.FTZ R5, -R7, R6 ;  /* 0x0000000607057221 */ /* 0x000fc20000010100 */
[----:B------:R-:W-:Y:S01]  /*bcc0*/  FFMA.FTZ R8, R7, R184, -8 ;  /* 0xc100000007087423 */ /* 0x000fe200000100b8 */
[----:B------:R-:W-:Y:S02]  /*bcd0*/  MUFU.EX2 R6, R12 ;  /* 0x0000000c00067308 */ /* 0x000fe40000000800 */
[----:B------:R-:W-:Y:S01]  /*bce0*/  FMUL.FTZ R5, R5, UR38 ;  /* 0x0000002605057c20 */ /* 0x000fe20008410000 */
[--C-:B------:R-:W-:Y:S01]  /*bcf0*/  FFMA.FTZ R184, R186, UR38, -R8.reuse ;  /* 0x00000026bab87c23 */ /* 0x100fe20008010808 */
[----:B------:R-:W-:-:S01]  /*bd00*/  FFMA.FTZ R181, R187, UR38, -R8 ;  /* 0x00000026bbb57c23 */ /* 0x000fc20008010808 */
[--C-:B------:R-:W-:Y:S01]  /*bd10*/  FFMA.FTZ R185, R190, UR38, -R8.reuse ;  /* 0x00000026beb97c23 */ /* 0x100fe20008010808 */
[----:B------:R-:W-:-:S01]  /*bd20*/  FFMA.FTZ R186, R191, UR38, -R8 ;  /* 0x00000026bfba7c23 */ /* 0x000fc20008010808 */
[--C-:B------:R-:W-:Y:S01]  /*bd30*/  FFMA.FTZ R187, R194, UR38, -R8.reuse ;  /* 0x00000026c2bb7c23 */ /* 0x100fe20008010808 */
        /* <DEDUP_REMOVED lines=56> */
[----:B------:R2:W3:Y:S01]  /*c0c0*/  MUFU.EX2 R12, R189 ;  /* 0x000000bd000c7308 */ /* 0x0004e20000000800 */
[----:B-1----:R-:W-:-:S01]  /*c0d0*/  FADD.FTZ R3, R11, R192 ;  /* 0x000000c00b037221 */ /* 0x002fc20000010000 */
[----:B------:R-:W-:-:S06]  /*c0e0*/  IADD3 R194, -R23, 0xb, RZ ;  /* 0x0000000b17c27810 */ /* 0x000fcc0007ffe1ff */
[----:B------:R-:W1:Y:S01]  /*c0f0*/  MUFU.EX2 R186, R186 ;  /* 0x000000ba00ba7308 */ /* 0x000e620000000800 */
[----:B--2---:R-:W-:-:S01]  /*c100*/  FFMA.FTZ R189, R198, UR38, -R8 ;  /* 0x00000026c6bd7c23 */ /* 0x004fc20008010808 */
[----:B0-----:R-:W-:-:S06]  /*c110*/  FADD.FTZ R191, R185, R2 ;  /* 0x00000002b9bf7221 */ /* 0x001fcc0000010000 */
[----:B------:R-:W0:Y:S01]  /*c120*/  MUFU.EX2 R13, R13 ;  /* 0x0000000d000d7308 */ /* 0x000e220000000800 */
[----:B---3--:R-:W-:-:S07]  /*c130*/  FADD.FTZ R2, R12, R3 ;  /* 0x000000030c027221 */ /* 0x008fce0000010000 */
        /* <DEDUP_REMOVED lines=93> */
[----:B0-----:R-:W-:-:S01]  /*c710*/  FADD.FTZ R191, R167, R192 ;  /* 0x000000c0a7bf7221 */ /* 0x001fc20000010000 */
[----:B------:R-:W-:-:S04]  /*c720*/  UIADD3 UR6, UR10, 0x600, URZ ;  /* 0x000006000a067890 */ /* 0x000fc8000fffe03f */
        /* <DEDUP_REMOVED lines=72> */
[----:B-1----:R-:W-:-:S01]  /*cbb0*/  FADD.FTZ R192, R106, R191 ;  /* 0x000000bf6ac07221 */ /* 0x002fc20000010000 */
[--C-:B------:R-:W-:Y:S01]  /*cbc0*/  FFMA.FTZ R191, R95, UR38, -R8.reuse ;  /* 0x000000265fbf7c23 */ /* 0x100fe20008010808 */
[----:B------:R-:W-:-:S05]  /*cbd0*/  FFMA.FTZ R95, R98, UR38, -R8 ;  /* 0x00000026625f7c23 */ /* 0x000fca0008010808 */
        /* <DEDUP_REMOVED lines=21> */
[----:B------:R-:W-:Y:S01]  /*cd30*/  FFMA.FTZ R98, R99, UR38, -R8 ;  /* 0x0000002663627c23 */ /* 0x000fe20008010808 */
[----:B------:R-:W-:-:S05]  /*cd40*/  IMAD.U32 R99, RZ, RZ, UR55 ;  /* 0x00000037ff637e24 */ /* 0x000fca000f8e00ff */
[----:B------:R-:W0:Y:S01]  /*cd50*/  MUFU.EX2 R117, R117 ;  /* 0x0000007500757308 */ /* 0x000e220000000800 */
[----:B--2---:R-:W-:-:S07]  /*cd60*/  FADD.FTZ R2, R116, R3 ;  /* 0x0000000374027221 */ /* 0x004fce0000010000 */
[----:B------:R-:W2:Y:S01]  /*cd70*/  MUFU.EX2 R119, R119 ;  /* 0x0000007700777308 */ /* 0x000ea20000000800 */
[----:B-1----:R-:W-:-:S07]  /*cd80*/  FADD.FTZ R192, R118, R193 ;  /* 0x000000c176c07221 */ /* 0x002fce0000010000 */
[----:B------:R-:W1:Y:S01]  /*cd90*/  MUFU.EX2 R88, R88 ;  /* 0x0000005800587308 */ /* 0x000e620000000800 */
[----:B0-----:R-:W-:-:S01]  /*cda0*/  FADD.FTZ R3, R117, R2 ;  /* 0x0000000275037221 */ /* 0x001fc20000010000 */
[----:B------:R-:W-:Y:S01]  /*cdb0*/  @!P1 LEA R2, R99, UR41, 0x3 ;  /* 0x0000002963029c11 */ /* 0x000fe2000f8e18ff */
[----:B------:R-:W-:-:S01]  /*cdc0*/  FFMA.FTZ R99, R102, UR38, -R8 ;  /* 0x0000002666637c23 */ /* 0x000fc20008010808 */
[----:B------:R-:W-:-:S03]  /*cdd0*/  FFMA.FTZ R8, R103, UR38, -R8 ;  /* 0x0000002667087c23 */ /* 0x000fc60008010808 */
[----:B------:R-:W-:Y:S01]  /*cde0*/  @!P1 VIADD R2, R2, 0x2e840 ;  /* 0x0002e84002029836 */ /* 0x000fe20000000000 */
[----:B------:R-:W0:Y:S01]  /*cdf0*/  MUFU.EX2 R90, R90 ;  /* 0x0000005a005a7308 */ /* 0x000e220000000800 */
[----:B--2---:R-:W-:-:S03]  /*ce00*/  FADD.FTZ R193, R119, R192 ;  /* 0x000000c077c17221 */ /* 0x004fc60000010000 */
[----:B------:R-:W-:Y:S01]  /*ce10*/  @!P1 PRMT R2, RZ, 0x654, R2 ;  /* 0x00000654ff029816 */ /* 0x000fe20000000002 */
[----:B------:R2:W-:Y:S06]  /*ce20*/  BAR.ARV R194, 0x100 ;  /* 0x000400c20000751d */ /* 0x0005ec0000002000 */
[----:B------:R-:W3:Y:S01]  /*ce30*/  MUFU.EX2 R89, R89 ;  /* 0x0000005900597308 */ /* 0x000ee20000000800 */
[----:B-1----:R-:W-:-:S01]  /*ce40*/  FADD.FTZ R102, R88, R3 ;  /* 0x0000000358667221 */ /* 0x002fc20000010000 */
[----:B------:R1:W-:Y:S01]  /*ce50*/  @!P1 SYNCS.ARRIVE.TRANS64.RED.A1T0 RZ, [R2+URZ], RZ ;  /* 0x000000ff02ff99a7 */ /* 0x0003e2000810043f */
[----:B0-----:R-:W-:-:S05]  /*ce60*/  FADD.FTZ R192, R90, R193 ;  /* 0x000000c15ac07221 */ /* 0x001fca0000010000 */
[----:B------:R-:W0:Y:S08]  /*ce70*/  MUFU.EX2 R91, R91 ;  /* 0x0000005b005b7308 */ /* 0x000e300000000800 */
[----:B------:R-:W4:Y:S01]  /*ce80*/  MUFU.EX2 R92, R92 ;  /* 0x0000005c005c7308 */ /* 0x000f220000000800 */
[----:B---3--:R-:W-:-:S07]  /*ce90*/  FADD.FTZ R3, R89, R102 ;  /* 0x0000006659037221 */ /* 0x008fce0000010000 */
[----:B------:R-:W3:Y:S01]  /*cea0*/  MUFU.EX2 R94, R94 ;  /* 0x0000005e005e7308 */ /* 0x000ee20000000800 */
[----:B0-----:R-:W-:-:S07]  /*ceb0*/  FADD.FTZ R193, R91, R192 ;  /* 0x000000c05bc17221 */ /* 0x001fce0000010000 */
[----:B------:R-:W0:Y:S01]  /*cec0*/  MUFU.EX2 R93, R93 ;  /* 0x0000005d005d7308 */ /* 0x000e220000000800 */
[----:B----4-:R-:W-:-:S07]  /*ced0*/  FADD.FTZ R102, R92, R3 ;  /* 0x000000035c667221 */ /* 0x010fce0000010000 */
[----:B------:R-:W4:Y:S01]  /*cee0*/  MUFU.EX2 R191, R191 ;  /* 0x000000bf00bf7308 */ /* 0x000f220000000800 */
[----:B---3--:R-:W-:-:S07]  /*cef0*/  FADD.FTZ R192, R94, R193 ;  /* 0x000000c15ec07221 */ /* 0x008fce0000010000 */
[----:B------:R-:W1:Y:S01]  /*cf00*/  MUFU.EX2 R96, R96 ;  /* 0x0000006000607308 */ /* 0x000e620000000800 */
[----:B0-----:R-:W-:-:S07]  /*cf10*/  FADD.FTZ R3, R93, R102 ;  /* 0x000000665d037221 */ /* 0x001fce0000010000 */
[----:B------:R-:W0:Y:S01]  /*cf20*/  MUFU.EX2 R95, R95 ;  /* 0x0000005f005f7308 */ /* 0x000e220000000800 */
[----:B----4-:R-:W-:-:S07]  /*cf30*/  FADD.FTZ R192, R191, R192 ;  /* 0x000000c0bfc07221 */ /* 0x010fce0000010000 */
[----:B------:R-:W3:Y:S01]  /*cf40*/  MUFU.EX2 R97, R97 ;  /* 0x0000006100617308 */ /* 0x000ee20000000800 */
[----:B-1----:R-:W-:-:S07]  /*cf50*/  FADD.FTZ R2, R96, R3 ;  /* 0x0000000360027221 */ /* 0x002fce0000010000 */
[----:B------:R-:W1:Y:S01]  /*cf60*/  MUFU.EX2 R98, R98 ;  /* 0x0000006200627308 */ /* 0x000e620000000800 */
[----:B0-----:R-:W-:-:S07]  /*cf70*/  FADD.FTZ R3, R95, R192 ;  /* 0x000000c05f037221 */ /* 0x001fce0000010000 */
[----:B------:R-:W0:Y:S01]  /*cf80*/  MUFU.EX2 R100, R100 ;  /* 0x0000006400647308 */ /* 0x000e220000000800 */
[----:B---3--:R-:W-:-:S07]  /*cf90*/  FADD.FTZ R103, R97, R2 ;  /* 0x0000000261677221 */ /* 0x008fce0000010000 */
[----:B------:R-:W3:Y:S01]  /*cfa0*/  MUFU.EX2 R99, R99 ;  /* 0x0000006300637308 */ /* 0x000ee20000000800 */
[----:B-1----:R-:W-:-:S07]  /*cfb0*/  FADD.FTZ R2, R98, R3 ;  /* 0x0000000362027221 */ /* 0x002fce0000010000 */
[----:B------:R-:W1:Y:S01]  /*cfc0*/  MUFU.EX2 R101, R101 ;  /* 0x0000006500657308 */ /* 0x000e620000000800 */
[----:B0-----:R-:W-:-:S07]  /*cfd0*/  FADD.FTZ R102, R100, R103 ;  /* 0x0000006764667221 */ /* 0x001fce0000010000 */
[----:B------:R-:W0:Y:S01]  /*cfe0*/  MUFU.EX2 R8, R8 ;  /* 0x0000000800087308 */ /* 0x000e220000000800 */
[----:B---3--:R-:W-:-:S01]  /*cff0*/  FADD.FTZ R2, R99, R2 ;  /* 0x0000000263027221 */ /* 0x008fc20000010000 */
[----:B-1----:R-:W-:-:S03]  /*d000*/  FADD.FTZ R3, R101, R102 ;  /* 0x0000006665037221 */ /* 0x002fc60000010000 */
[----:B0-----:R-:W-:Y:S01]  /*d010*/  FADD.FTZ R2, R8, R2 ;  /* 0x0000000208027221 */ /* 0x001fe20000010000 */
[----:B--2---:R-:W-:Y:S06]  /*d020*/  @!P0 BRA `(.L_x_1889) ;  /* 0x0000000000048947 */ /* 0x004fec0003800000 */
[----:B------:R-:W-:Y:S01]  /*d030*/  BPT.TRAP 0x1 ;  /* 0x000000040000795c */ /* 0x000fe20000300000 */
.L_x_1889:
        /* <DEDUP_REMOVED lines=132> */
.L_x_1880:
[----:B------:R-:W-:Y:S06]  /*d880*/  BAR.ARV 0x8, 0x120 ;  /* 0x0204800000007b1d */ /* 0x000fec0000002000 */
[----:B------:R-:W-:Y:S05]  /*d890*/  @!P0 BRA `(.L_x_1891) ;  /* 0x0000000000048947 */ /* 0x000fea0003800000 */
[----:B------:R-:W-:Y:S01]  /*d8a0*/  BPT.TRAP 0x1 ;  /* 0x000000040000795c */ /* 0x000fe20000300000 */
.L_x_1891:
[----:B------:R-:W-:Y:S01]  /*d8b0*/  ULEA UR4, UR55, UR41, 0x3 ;  /* 0x0000002937047291 */ /* 0x000fe2000f8e183f */
[----:B------:R-:W-:-:S05]  /*d8c0*/  IMAD.U32 R4, RZ, RZ, UR46 ;  /* 0x0000002eff047e24 */ /* 0x000fca000f8e00ff */
[----:B------:R-:W-:-:S04]  /*d8d0*/  SHF.L.U32 R4, R4, 0x1f, RZ ;  /* 0x0000001f04047819 */ /* 0x000fc800000006ff */
[----:B------:R0:W1:Y:S01]  /*d8e0*/  SYNCS.PHASECHK.TRANS64.TRYWAIT P1, [UR4+0x2e850], R4 ;  /* 0x02e85004ff0075a7 */ /* 0x0000620008020144 */
[----:B------:R-:W-:Y:S05]  /*d8f0*/  @!P0 BRA `(.L_x_1892) ;  /* 0x0000000000048947 */ /* 0x000fea0003800000 */
[----:B------:R-:W-:Y:S01]  /*d900*/  BPT.TRAP 0x1 ;  /* 0x000000040000795c */ /* 0x000fe20000300000 */
.L_x_1892:
[----:B-1----:R-:W-:Y:S05]  /*d910*/  @P1 BRA `(.L_x_1893) ;  /* 0x0000000000081947 */ /* 0x002fea0003800000 */
[----:B------:R-:W1:Y:S02]  /*d920*/  SYNCS.PHASECHK.TRANS64.TRYWAIT P1, [UR4+0x2e850], R4 ;  /* 0x02e85004ff0075a7 */ /* 0x000e640008020144 */
[----:B-1----:R-:W-:Y:S05]  /*d930*/  @!P1 BRA `(.L_x_1894) ;  /* 0x0000008000989947 */ /* 0x002fea0003800000 */
.L_x_1893:
        /* <DEDUP_REMOVED lines=12> */
[----:B------:R-:W-:Y:S02]  /*da00*/  @UP0 ULDC.64 UR12, c[0x0][0x9c8] ;  /* 0x00027200000c0ab9 */ /* 0x000fe40000000a00 */
[----:B------:R-:W-:Y:S01]  /*da10*/  UMOV UR6, UR5 ;  /* 0x0000000500067c82 */ /* 0x000fe20008000000 */
[----:B------:R-:W-:Y:S01]  /*da20*/  @UP0 UIMAD UR8, UR37, UR12, URZ ;  /* 0x0000000c250802a4 */ /* 0x000fe2000f8e023f */
[----:B------:R-:W-:Y:S01]  /*da30*/  QGMMA.64x128x32.F32.E4M3.E4M3 R24, R224, gdesc[UR4], R24, gsb0 ;  /* 0x01e00004e0187df3 */ /* 0x000fe20008000818 */
[----:B------:R-:W-:Y:S01]  /*da40*/  UIADD3 UR6, UR5, 0x100, URZ ;  /* 0x0000010005067890 */ /* 0x000fe2000fffe03f */
[----:B------:R-:W-:Y:S01]  /*da50*/  UMOV UR7, 0xc0000010 ;  /* 0xc000001000077882 */ /* 0x000fe20000000000 */
[----:B------:R-:W-:Y:S02]  /*da60*/  @UP0 UIMAD UR9, UR36, UR13, UR8 ;  /* 0x0000000d240902a4 */ /* 0x000fe4000f8e0208 */
[----:B------:R-:W-:Y:S01]  /*da70*/  @UP0 USHF.R.S32.HI UR8, URZ, 0x1f, UR45 ;  /* 0x0000001f3f080899 */ /* 0x000fe2000801142d */
[----:B------:R-:W-:-:S02]  /*da80*/  WARPGROUP.DEPBAR.LE gsb0, 0x0 ;  /* 0x00008000000079c5 */ /* 0x000fc40000010000 */
        /* <DEDUP_REMOVED lines=42> */
[----:B0-----:R-:W-:-:S01]  /*dd30*/  FADD.FTZ R10, R8, R5 ;  /* 0x00000005080a7221 */ /* 0x001fc20000010000 */
        /* <DEDUP_REMOVED lines=31> */
.L_x_1895:
        /* <DEDUP_REMOVED lines=74> */
.L_x_1862:
[----:B------:R-:W0:Y:S01]  /*e3d0*/  S2R R5, SR_CgaCtaId ;  /* 0x0000000000057919 */ /* 0x000e220000008800 */
[----:B------:R-:W-:Y:S01]  /*e3e0*/  MOV R0, 0x400 ;  /* 0x0000040000007802 */ /* 0x000fe20000000f00 */
[----:B------:R-:W-:Y:S01]  /*e3f0*/  BSSY B0, `(.L_x_1896) ;  /* 0x000025f000007945 */ /* 0x000fe20003800000 */
[----:B------:R-:W-:Y:S02]  /*e400*/  BAR.SYNC.DEFER_BLOCKING 0x5, 0x180 ;  /* 0x0146000000007b1d */ /* 0x000fe40000010000 */
[----:B0-----:R-:W-:-:S05]  /*e410*/  LEA R0, R5, R0, 0x18 ;  /* 0x0000000005007211 */ /* 0x001fca00078ec0ff */
[----:B------:R-:W0:Y:S02]  /*e420*/  LDS.128 R44, [R0+0x2e8d0] ;  /* 0x02e8d000002c7984 */ /* 0x000e240000000c00 */
[----:B0-----:R-:W-:Y:S02]  /*e430*/  R2UR UR51, R45 ;  /* 0x000000002d3372ca */ /* 0x001fe400000e0000 */
[----:B------:R-:W-:Y:S01]  /*e440*/  R2UR UR45, R46 ;  /* 0x000000002e2d72ca */ /* 0x000fe200000e0000 */
[----:B------:R-:W-:Y:S06]  /*e450*/  BAR.ARV 0x4, 0x180 ;  /* 0x0106000000007b1d */ /* 0x000fec0000002000 */
[----:B------:R-:W-:Y:S08]  /*e460*/  @P0 BRA `(.L_x_1897) ;  /* 0x0000001800a80947 */ /* 0x000ff00003800000 */
[----:B------:R-:W0:Y:S01]  /*e470*/  S2R R51, SR_TID.X ;  /* 0x0000000000337919 */ /* 0x000e220000002100 */
[----:B------:R-:W-:Y:S01]  /*e480*/  ULDC.64 UR4, c[0x4][0x38] ;  /* 0x01000e0000047ab9 */ /* 0x000fe20000000a00 */
[----:B------:R-:W-:Y:S01]  /*e490*/  F2FP.BF16.F32.PACK_AB R11, R11, R12 ;  /* 0x0000000c0b0b723e */ /* 0x000fe200000010ff */
[----:B------:R-:W-:Y:S01]  /*e4a0*/  ULDC.64 UR6, c[0x0][0xbe0] ;  /* 0x0002f80000067ab9 */ /* 0x000fe20000000a00 */
[----:B0-----:R-:W-:-:S05]  /*e4b0*/  IMAD.SHL.U32 R4, R51, 0x4, RZ ;  /* 0x0000000433047824 */ /* 0x001fca00078e00ff */
[----:B------:R-:W-:-:S04]  /*e4c0*/  LOP3.LUT R4, R4, 0xc, RZ, 0xc0, !PT ;  /* 0x0000000c04047812 */ /* 0x000fc800078ec0ff */
[----:B------:R-:W-:-:S05]  /*e4d0*/  IADD3 R4, P0, R4, UR4, RZ ;  /* 0x0000000404047c10 */ /* 0x000fca000ff1e0ff */
[----:B------:R-:W-:Y:S01]  /*e4e0*/  IMAD.X R5, RZ, RZ, UR5, P0 ;  /* 0x00000005ff057e24 */ /* 0x000fe200080e06ff */
[----:B------:R-:W-:Y:S02]  /*e4f0*/  F2FP.BF16.F32.PACK_AB R8, R7, R8 ;  /* 0x000000080708723e */ /* 0x000fe400000010ff */
[----:B------:R-:W-:Y:S02]  /*e500*/  F2FP.BF16.F32.PACK_AB R60, R60, R61 ;  /* 0x0000003d3c3c723e */ /* 0x000fe400000010ff */
[----:B------:R-:W-:Y:S01]  /*e510*/  F2FP.BF16.F32.PACK_AB R10, R9, R10 ;  /* 0x0000000a090a723e */ /* 0x000fe200000010ff */
[----:B------:R0:W2:Y:S01]  /*e520*/  LDG.E.CONSTANT R44, desc[UR52][R4.64] ;  /* 0x00000034042c7981 */ /* 0x0000a2000c1e9900 */
[----:B------:R-:W-:Y:S01]  /*e530*/  F2FP.BF16.F32.PACK_AB R87, R87, R6 ;  /* 0x000000065757723e */ /* 0x000fe200000010ff */
[----:B------:R-:W-:Y:S01]  /*e540*/  UISETP.NE.U32.AND UP1, UPT, UR6, URZ, UPT ;  /* 0x0000003f0600728c */ /* 0x000fe2000bf25070 */
[----:B------:R-:W-:Y:S01]  /*e550*/  F2FP.BF16.F32.PACK_AB R92, R92, R93 ;  /* 0x0000005d5c5c723e */ /* 0x000fe200000010ff */
[----:B------:R-:W-:Y:S01]  /*e560*/  ULDC.64 UR4, c[0x0][0xbd8] ;  /* 0x0002f60000047ab9 */ /* 0x000fe20000000a00 */
[----:B------:R-:W-:Y:S01]  /*e570*/  F2FP.BF16.F32.PACK_AB R96, R96, R97 ;  /* 0x000000616060723e */ /* 0x000fe200000010ff */
[----:B------:R-:W-:Y:S01]  /*e580*/  UISETP.NE.AND.EX UP1, UPT, UR7, URZ, UPT, UP1 ;  /* 0x0000003f0700728c */ /* 0x000fe2000bf25310 */
[----:B------:R-:W-:Y:S01]  /*e590*/  F2FP.BF16.F32.PACK_AB R21, R21, R24 ;  /* 0x000000181515723e */ /* 0x000fe200000010ff */
[----:B------:R-:W-:Y:S01]  /*e5a0*/  UISETP.NE.U32.AND UP0, UPT, UR4, URZ, UPT ;  /* 0x0000003f0400728c */ /* 0x000fe2000bf05070 */
[----:B------:R-:W-:Y:S01]  /*e5b0*/  F2FP.BF16.F32.PACK_AB R14, R13, R14 ;  /* 0x0000000e0d0e723e */ /* 0x000fe200000010ff */
[----:B0-----:R-:W0:Y:S01]  /*e5c0*/  S2R R5, SR_SWINHI ;  /* 0x0000000000057919 */ /* 0x001e220000002f00 */
[----:B------:R-:W-:Y:S01]  /*e5d0*/  LOP3.LUT P0, R4, R51, 0x3, RZ, 0xc0, !PT ;  /* 0x0000000333047812 */ /* 0x000fe2000780c0ff */
[----:B------:R-:W-:Y:S01]  /*e5e0*/  ULEA UR4, UP2, UR36, UR4, 0x2 ;  /* 0x0000000424047291 */ /* 0x000fe2000f84103f */
[----:B------:R-:W-:Y:S01]  /*e5f0*/  F2FP.BF16.F32.PACK_AB R25, R25, R28 ;  /* 0x0000001c1919723e */ /* 0x000fe200000010ff */
[----:B------:R-:W-:Y:S01]  /*e600*/  UISETP.NE.AND.EX UP0, UPT, UR5, URZ, UPT, UP0 ;  /* 0x0000003f0500728c */ /* 0x000fe2000bf05300 */
[----:B------:R-:W-:Y:S01]  /*e610*/  ISETP.EQ.OR P0, PT, R4, 0x3, !P0 ;  /* 0x000000030400780c */ /* 0x000fe20004702670 */
[----:B------:R-:W-:Y:S01]  /*e620*/  ULEA.HI.X UR6, UR36, UR5, UR37, 0x2, UP2 ;  /* 0x0000000524067291 */ /* 0x000fe200090f1425 */
[----:B------:R-:W-:-:S02]  /*e630*/  F2FP.BF16.F32.PACK_AB R20, R15, R20 ;  /* 0x000000140f14723e */ /* 0x000fc400000010ff */
[----:B------:R-:W-:Y:S02]  /*e640*/  SEL R59, R11, R8, P0 ;  /* 0x000000080b3b7207 */ /* 0x000fe40000000000 */
[----:B------:R-:W-:Y:S02]  /*e650*/  SEL R61, R8, R11, P0 ;  /* 0x0000000b083d7207 */ /* 0x000fe40000000000 */
[----:B------:R-:W-:Y:S02]  /*e660*/  SEL R85, R10, R87, P0 ;  /* 0x000000570a557207 */ /* 0x000fe40000000000 */
[----:B------:R-:W-:Y:S02]  /*e670*/  SEL R87, R87, R10, P0 ;  /* 0x0000000a57577207 */ /* 0x000fe40000000000 */
[----:B------:R-:W-:Y:S02]  /*e680*/  F2FP.BF16.F32.PACK_AB R52, R52, R89 ;  /* 0x000000593434723e */ /* 0x000fe400000010ff */
[----:B------:R-:W-:-:S02]  /*e690*/  F2FP.BF16.F32.PACK_AB R50, R50, R53 ;  /* 0x000000353232723e */ /* 0x000fc400000010ff */
[----:B------:R-:W-:Y:S02]  /*e6a0*/  SEL R81, R21, R14, P0 ;  /* 0x0000000e15517207 */ /* 0x000fe40000000000 */
[----:B------:R-:W-:Y:S02]  /*e6b0*/  SEL R83, R14, R21, P0 ;  /* 0x000000150e537207 */ /* 0x000fe40000000000 */
[----:B------:R-:W-:Y:S02]  /*e6c0*/  SEL R53, R25, R20, P0 ;  /* 0x0000001419357207 */ /* 0x000fe40000000000 */
[----:B------:R-:W-:Y:S02]  /*e6d0*/  SEL R55, R20, R25, P0 ;  /* 0x0000001914377207 */ /* 0x000fe40000000000 */
[----:B------:R-:W-:Y:S02]  /*e6e0*/  F2FP.BF16.F32.PACK_AB R100, R100, R101 ;  /* 0x000000656464723e */ /* 0x000fe400000010ff */
[----:B------:R-:W-:-:S02]  /*e6f0*/  F2FP.BF16.F32.PACK_AB R99, R98, R99 ;  /* 0x000000636263723e */ /* 0x000fc400000010ff */
[----:B------:R-:W-:Y:S02]  /*e700*/  MOV R8, R0 ;  /* 0x0000000000087202 */ /* 0x000fe40000000f00 */
[----:B0-----:R-:W-:Y:S02]  /*e710*/  MOV R9, R5 ;  /* 0x0000000500097202 */ /* 0x001fe40000000f00 */
[----:B------:R-:W-:Y:S02]  /*e720*/  F2FP.BF16.F32.PACK_AB R65, R64, R65 ;  /* 0x000000414041723e */ /* 0x000fe400000010ff */
[----:B------:R-:W-:Y:S01]  /*e730*/  F2FP.BF16.F32.PACK_AB R32, R29, R32 ;  /* 0x000000201d20723e */ /* 0x000fe200000010ff */
[----:B------:R-:W-:Y:S01]  /*e740*/  IMAD.WIDE R4, R230, 0x2, R8 ;  /* 0x00000002e6047825 */ /* 0x000fe200078e0208 */
[----:B------:R-:W-:Y:S02]  /*e750*/  SEL R29, R100, R99, P0 ;  /* 0x00000063641d7207 */ /* 0x000fe40000000000 */
[----:B------:R-:W-:-:S02]  /*e760*/  SEL R99, R99, R100, P0 ;  /* 0x0000006463637207 */ /* 0x000fc40000000000 */
[C---:B------:R-:W-:Y:S02]  /*e770*/  IADD3 R93, P1, R4.reuse, 0x40, RZ ;  /* 0x00000040045d7810 */ /* 0x040fe40007f3e0ff */
[C---:B------:R-:W-:Y:S02]  /*e780*/  IADD3 R97, P2, R4.reuse, 0x60, RZ ;  /* 0x0000006004617810 */ /* 0x040fe40007f5e0ff */
[----:B------:R-:W-:Y:S01]  /*e790*/  LOP3.LUT R10, R93, 0x380, RZ, 0xc0, !PT ;  /* 0x000003805d0a7812 */ /* 0x000fe200078ec0ff */
[--C-:B------:R-:W-:Y:S01]  /*e7a0*/  IMAD.X R25, RZ, RZ, R5.reuse, P1 ;  /* 0x000000ffff197224 */ /* 0x100fe200008e0605 */
[----:B------:R-:W-:Y:S01]  /*e7b0*/  IADD3 R103, P4, R4, 0x4020, RZ ;  /* 0x0000402004677810 */ /* 0x000fe20007f9e0ff */
[--C-:B------:R-:W-:Y:S01]  /*e7c0*/  IMAD.X R21, RZ, RZ, R5.reuse, P2 ;  /* 0x000000ffff157224 */ /* 0x100fe200010e0605 */
[----:B------:R-:W-:Y:S02]  /*e7d0*/  SHF.R.U64 R10, R10, 0x3, RZ ;  /* 0x000000030a0a7819 */ /* 0x000fe400000012ff */
[----:B------:R-:W-:Y:S01]  /*e7e0*/  IADD3 R105, P5, R4, 0x4040, RZ ;  /* 0x0000404004697810 */ /* 0x000fe20007fbe0ff */
[----:B------:R-:W-:Y:S01]  /*e7f0*/  IMAD.X R13, RZ, RZ, R5, P4 ;  /* 0x000000ffff0d7224 */ /* 0x000fe200020e0605 */
[----:B------:R-:W-:-:S02]  /*e800*/  LOP3.LUT R12, R97, 0x380, RZ, 0xc0, !PT ;  /* 0x00000380610c7812 */ /* 0x000fc400078ec0ff */
[----:B------:R-:W-:Y:S01]  /*e810*/  LOP3.LUT R24, R10, R93, RZ, 0x3c, !PT ;  /* 0x0000005d0a187212 */ /* 0x000fe200078e3cff */
[----:B------:R-:W-:Y:S01]  /*e820*/  IMAD.X R11, RZ, RZ, R5, P5 ;  /* 0x000000ffff0b7224 */ /* 0x000fe200028e0605 */
[----:B------:R-:W-:Y:S02]  /*e830*/  LOP3.LUT R10, R103, 0x380, RZ, 0xc0, !PT ;  /* 0x00000380670a7812 */ /* 0x000fe400078ec0ff */
[----:B------:R-:W-:Y:S02]  /*e840*/  SHF.R.U64 R12, R12, 0x3, RZ ;  /* 0x000000030c0c7819 */ /* 0x000fe400000012ff */
[----:B------:R-:W-:Y:S02]  /*e850*/  LOP3.LUT R28, R105, 0x380, RZ, 0xc0, !PT ;  /* 0x00000380691c7812 */ /* 0x000fe400078ec0ff */
[----:B------:R-:W-:Y:S02]  /*e860*/  IADD3 R89, P6, R4, 0x20, RZ ;  /* 0x0000002004597810 */ /* 0x000fe40007fde0ff */
[----:B------:R-:W-:-:S02]  /*e870*/  SHF.R.U64 R10, R10, 0x3, RZ ;  /* 0x000000030a0a7819 */ /* 0x000fc400000012ff */
[----:B------:R-:W-:Y:S02]  /*e880*/  LOP3.LUT R20, R12, R97, RZ, 0x3c, !PT ;  /* 0x000000610c147212 */ /* 0x000fe400078e3cff */
[----:B------:R-:W-:Y:S02]  /*e890*/  SHF.R.U64 R28, R28, 0x3, RZ ;  /* 0x000000031c1c7819 */ /* 0x000fe400000012ff */
[----:B------:R-:W-:Y:S02]  /*e8a0*/  LOP3.LUT R6, R89, 0x380, RZ, 0xc0, !PT ;  /* 0x0000038059067812 */ /* 0x000fe400078ec0ff */
[----:B------:R-:W-:Y:S02]  /*e8b0*/  LOP3.LUT R12, R10, R103, RZ, 0x3c, !PT ;  /* 0x000000670a0c7212 */ /* 0x000fe400078e3cff */
[----:B------:R-:W-:Y:S02]  /*e8c0*/  LOP3.LUT R10, R28, R105, RZ, 0x3c, !PT ;  /* 0x000000691c0a7212 */ /* 0x000fe400078e3cff */
[----:B------:R-:W-:-:S02]  /*e8d0*/  MOV R64, R20 ;  /* 0x0000001400407202 */ /* 0x000fc40000000f00 */
[----:B------:R-:W-:Y:S02]  /*e8e0*/  F2FP.BF16.F32.PACK_AB R30, R30, R31 ;  /* 0x0000001f1e1e723e */ /* 0x000fe400000010ff */
[----:B------:R-:W-:Y:S02]  /*e8f0*/  F2FP.BF16.F32.PACK_AB R27, R26, R27 ;  /* 0x0000001b1a1b723e */ /* 0x000fe400000010ff */
[----:B------:R-:W-:Y:S02]  /*e900*/  SHF.R.U64 R6, R6, 0x3, RZ ;  /* 0x0000000306067819 */ /* 0x000fe400000012ff */
[----:B------:R-:W-:Y:S02]  /*e910*/  IADD3 R101, P3, R4, 0x4000, RZ ;  /* 0x0000400004657810 */ /* 0x000fe40007f7e0ff */
[----:B------:R-:W-:Y:S02]  /*e920*/  MOV R58, R10 ;  /* 0x0000000a003a7202 */ /* 0x000fe40000000f00 */
[----:B------:R-:W-:Y:S01]  /*e930*/  F2FP.BF16.F32.PACK_AB R76, R76, R77 ;  /* 0x0000004d4c4c723e */ /* 0x000fe200000010ff */
[----:B------:R-:W-:Y:S01]  /*e940*/  IMAD.X R15, RZ, RZ, R5, P3 ;  /* 0x000000ffff0f7224 */ /* 0x000fe200018e0605 */
[----:B------:R-:W-:-:S02]  /*e950*/  SEL R77, R30, R27, P0 ;  /* 0x0000001b1e4d7207 */ /* 0x000fc40000000000 */
[----:B------:R-:W-:Y:S01]  /*e960*/  SEL R79, R27, R30, P0 ;  /* 0x0000001e1b4f7207 */ /* 0x000fe20000000000 */
[----:B------:R-:W-:Y:S01]  /*e970*/  IMAD.X R27, RZ, RZ, R5, P6 ;  /* 0x000000ffff1b7224 */ /* 0x000fe200030e0605 */
[----:B------:R-:W-:Y:S02]  /*e980*/  LOP3.LUT R26, R6, R89, RZ, 0x3c, !PT ;  /* 0x00000059061a7212 */ /* 0x000fe400078e3cff */
[----:B------:R-:W-:Y:S02]  /*e990*/  LOP3.LUT R6, R101, 0x380, RZ, 0xc0, !PT ;  /* 0x0000038065067812 */ /* 0x000fe400078ec0ff */
[----:B------:R-:W-:Y:S02]  /*e9a0*/  IADD3 R107, P6, R4, 0x4060, RZ ;  /* 0x00004060046b7810 */ /* 0x000fe40007fde0ff */
[----:B------:R-:W-:Y:S02]  /*e9b0*/  F2FP.BF16.F32.PACK_AB R73, R72, R73 ;  /* 0x000000494849723e */ /* 0x000fe400000010ff */
[----:B------:R-:W-:-:S02]  /*e9c0*/  F2FP.BF16.F32.PACK_AB R95, R94, R95 ;  /* 0x0000005f5e5f723e */ /* 0x000fc400000010ff */
[----:B------:R-:W-:Y:S02]  /*e9d0*/  SHF.R.U64 R6, R6, 0x3, RZ ;  /* 0x0000000306067819 */ /* 0x000fe400000012ff */
[----:B------:R-:W-:Y:S02]  /*e9e0*/  F2FP.BF16.F32.PACK_AB R68, R68, R69 ;  /* 0x000000454444723e */ /* 0x000fe400000010ff */
[----:B------:R-:W-:Y:S02]  /*e9f0*/  LOP3.LUT R30, R107, 0x380, RZ, 0xc0, !PT ;  /* 0x000003806b1e7812 */ /* 0x000fe400078ec0ff */
[----:B------:R-:W-:Y:S02]  /*ea00*/  LOP3.LUT R7, R4, 0x380, RZ, 0xc0, !PT ;  /* 0x0000038004077812 */ /* 0x000fe400078ec0ff */
[----:B------:R-:W-:Y:S02]  /*ea10*/  SEL R31, R96, R95, P0 ;  /* 0x0000005f601f7207 */ /* 0x000fe40000000000 */
[----:B------:R-:W-:-:S02]  /*ea20*/  SEL R63, R76, R73, P0 ;  /* 0x000000494c3f7207 */ /* 0x000fc40000000000 */
[----:B------:R-:W-:Y:S02]  /*ea30*/  LOP3.LUT R14, R6, R101, RZ, 0x3c, !PT ;  /* 0x00000065060e7212 */ /* 0x000fe400078e3cff */
[----:B------:R-:W-:Y:S02]  /*ea40*/  F2FP.BF16.F32.PACK_AB R91, R90, R91 ;  /* 0x0000005b5a5b723e */ /* 0x000fe400000010ff */
[----:B------:R-:W-:Y:S02]  /*ea50*/  F2FP.BF16.F32.PACK_AB R57, R56, R57 ;  /* 0x000000393839723e */ /* 0x000fe400000010ff */
[----:B------:R-:W-:Y:S02]  /*ea60*/  SEL R95, R95, R96, P0 ;  /* 0x000000605f5f7207 */ /* 0x000fe40000000000 */
[----:B------:R-:W-:Y:S02]  /*ea70*/  SEL R73, R73, R76, P0 ;  /* 0x0000004c49497207 */ /* 0x000fe40000000000 */
[----:B------:R-:W-:-:S02]  /*ea80*/  SEL R67, R68, R65, P0 ;  /* 0x0000004144437207 */ /* 0x000fc40000000000 */
[----:B------:R-:W-:Y:S02]  /*ea90*/  SHF.R.U64 R30, R30, 0x3, RZ ;  /* 0x000000031e1e7819 */ /* 0x000fe400000012ff */
[----:B------:R-:W-:Y:S02]  /*eaa0*/  F2FP.BF16.F32.PACK_AB R49, R49, R88 ;  /* 0x000000583131723e */ /* 0x000fe400000010ff */
[----:B------:R-:W-:Y:S02]  /*eab0*/  SEL R65, R65, R68, P0 ;  /* 0x0000004441417207 */ /* 0x000fe40000000000 */
[----:B------:R-:W-:Y:S02]  /*eac0*/  F2FP.BF16.F32.PACK_AB R43, R42, R43 ;  /* 0x0000002b2a2b723e */ /* 0x000fe400000010ff */
[----:B------:R-:W-:Y:S02]  /*ead0*/  F2FP.BF16.F32.PACK_AB R41, R41, R48 ;  /* 0x000000302929723e */ /* 0x000fe400000010ff */
[----:B------:R-:W-:-:S02]  /*eae0*/  F2FP.BF16.F32.PACK_AB R38, R38, R39 ;  /* 0x000000272626723e */ /* 0x000fc400000010ff */
[----:B------:R-:W-:Y:S02]  /*eaf0*/  F2FP.BF16.F32.PACK_AB R40, R37, R40 ;  /* 0x000000282528723e */ /* 0x000fe400000010ff */
[----:B------:R-:W-:Y:S02]  /*eb00*/  F2FP.BF16.F32.PACK_AB R35, R34, R35 ;  /* 0x000000232223723e */ /* 0x000fe400000010ff */
[----:B------:R-:W-:Y:S02]  /*eb10*/  F2FP.BF16.F32.PACK_AB R33, R33, R36 ;  /* 0x000000242121723e */ /* 0x000fe400000010ff */
[----:B------:R-:W-:Y:S02]  /*eb20*/  SHF.R.U64 R7, R7, 0x3, RZ ;  /* 0x0000000307077819 */ /* 0x000fe400000012ff */
[----:B------:R-:W-:Y:S02]  /*eb30*/  SEL R37, R92, R91, P0 ;  /* 0x0000005b5c257207 */ /* 0x000fe40000000000 */
[----:B------:R-:W-:-:S02]  /*eb40*/  SEL R69, R60, R57, P0 ;  /* 0x000000393c457207 */ /* 0x000fc40000000000 */
[----:B------:R-:W-:Y:S02]  /*eb50*/  MOV R62, R14 ;  /* 0x0000000e003e7202 */ /* 0x000fe40000000f00 */
[----:B------:R-:W-:Y:S02]  /*eb60*/  SEL R91, R91, R92, P0 ;  /* 0x0000005c5b5b7207 */ /* 0x000fe40000000000 */
[----:B------:R-:W-:Y:S02]  /*eb70*/  SEL R39, R52, R49, P0 ;  /* 0x0000003134277207 */ /* 0x000fe40000000000 */
[----:B------:R-:W-:Y:S02]  /*eb80*/  SEL R57, R57, R60, P0 ;  /* 0x0000003c39397207 */ /* 0x000fe40000000000 */
[----:B------:R-:W-:Y:S02]  /*eb90*/  LOP3.LUT R6, R30, R107, RZ, 0x3c, !PT ;  /* 0x0000006b1e067212 */ /* 0x000fe400078e3cff */
[----:B------:R-:W-:-:S02]  /*eba0*/  SEL R49, R49, R52, P0 ;  /* 0x0000003431317207 */ /* 0x000fc40000000000 */
[----:B------:R-:W-:Y:S02]  /*ebb0*/  SEL R45, R41, R40, P0 ;  /* 0x00000028292d7207 */ /* 0x000fe40000000000 */
[----:B------:R-:W-:Y:S02]  /*ebc0*/  SEL R51, R33, R32, P0 ;  /* 0x0000002021337207 */ /* 0x000fe40000000000 */
[----:B------:R-:W-:Y:S02]  /*ebd0*/  SEL R71, R50, R43, P0 ;  /* 0x0000002b32477207 */ /* 0x000fe40000000000 */
[----:B------:R-:W-:Y:S02]  /*ebe0*/  SEL R75, R38, R35, P0 ;  /* 0x00000023264b7207 */ /* 0x000fe40000000000 */
[----:B------:R-:W-:Y:S01]  /*ebf0*/  LOP3.LUT R4, R7, R4, RZ, 0x3c, !PT ;  /* 0x0000000407047212 */ /* 0x000fe200078e3cff */
[----:B------:R-:W-:Y:S01]  /*ec00*/  IMAD.X R7, RZ, RZ, R5, P6 ;  /* 0x000000ffff077224 */ /* 0x000fe200030e0605 */
[----:B------:R-:W-:-:S02]  /*ec10*/  SEL R43, R43, R50, P0 ;  /* 0x000000322b2b7207 */ /* 0x000fc40000000000 */
[----:B------:R-:W-:Y:S02]  /*ec20*/  SEL R41, R40, R41, P0 ;  /* 0x0000002928297207 */ /* 0x000fe40000000000 */
[----:B------:R-:W-:Y:S02]  /*ec30*/  SEL R35, R35, R38, P0 ;  /* 0x0000002623237207 */ /* 0x000fe40000000000 */
[----:B------:R-:W-:Y:S02]  /*ec40*/  SEL R33, R32, R33, P0 ;  /* 0x0000002120217207 */ /* 0x000fe40000000000 */
[----:B------:R-:W-:Y:S02]  /*ec50*/  MOV R50, R24 ;  /* 0x0000001800327202 */ /* 0x000fe40000000f00 */
[----:B------:R-:W-:Y:S02]  /*ec60*/  MOV R27, R26 ;  /* 0x0000001a001b7202 */ /* 0x000fe40000000f00 */
[----:B------:R-:W-:-:S02]  /*ec70*/  MOV R48, R4 ;  /* 0x0000000400307202 */ /* 0x000fc40000000f00 */
[----:B------:R-:W-:Y:S02]  /*ec80*/  MOV R21, R6 ;  /* 0x0000000600157202 */ /* 0x000fe40000000f00 */
        /* <DEDUP_REMOVED lines=18> */
[----:B------:R-:W1:Y:S01]  /*edb0*/  SHFL.IDX PT, R42, R57, R20, 0x1c1f ;  /* 0x001c1f14392a7589 */ /* 0x000e6200000e0000 */
[----:B--2---:R-:W-:-:S02]  /*edc0*/  SEL R5, R63, R28, P0 ;  /* 0x0000001c3f057207 */ /* 0x004fc40000000000 */
[----:B------:R-:W-:Y:S01]  /*edd0*/  SEL R7, R28, R63, P0 ;  /* 0x0000003f1c077207 */ /* 0x000fe20000000000 */
[----:B------:R-:W-:Y:S01]  /*ede0*/  BAR.SYNC.DEFER_BLOCKING 0x1, 0x100 ;  /* 0x0044000000007b1d */ /* 0x000fe20000010000 */
[----:B---3--:R-:W-:Y:S02]  /*edf0*/  SEL R13, R67, R30, P0 ;  /* 0x0000001e430d7207 */ /* 0x008fe40000000000 */
[----:B------:R-:W-:-:S03]  /*ee00*/  SEL R15, R30, R67, P0 ;  /* 0x000000431e0f7207 */ /* 0x000fc60000000000 */
[----:B------:R-:W-:Y:S04]  /*ee10*/  SHFL.IDX PT, R39, R39, R44, 0x1c1f ;  /* 0x001c1f2c27277589 */ /* 0x000fe800000e0000 */
[----:B------:R-:W2:Y:S04]  /*ee20*/  SHFL.IDX PT, R26, R49, R20, 0x1c1f ;  /* 0x001c1f14311a7589 */ /* 0x000ea800000e0000 */
[----:B------:R-:W-:Y:S01]  /*ee30*/  SHFL.IDX PT, R45, R45, R44, 0x1c1f ;  /* 0x001c1f2c2d2d7589 */ /* 0x000fe200000e0000 */
[----:B0-----:R-:W-:Y:S02]  /*ee40*/  SEL R28, R37, R24, P0 ;  /* 0x00000018251c7207 */ /* 0x001fe40000000000 */
[----:B------:R-:W-:Y:S01]  /*ee50*/  SEL R30, R24, R37, P0 ;  /* 0x00000025181e7207 */ /* 0x000fe20000000000 */
[----:B------:R-:W-:Y:S01]  /*ee60*/  SHFL.IDX PT, R51, R51, R44, 0x1c1f ;  /* 0x001c1f2c33337589 */ /* 0x000fe200000e0000 */
[----:B-1----:R-:W-:-:S02]  /*ee70*/  SEL R29, R69, R42, P0 ;  /* 0x0000002a451d7207 */ /* 0x002fc40000000000 */
[----:B------:R-:W-:Y:S01]  /*ee80*/  SEL R31, R42, R69, P0 ;  /* 0x000000452a1f7207 */ /* 0x000fe20000000000 */
[----:B------:R-:W-:Y:S04]  /*ee90*/  SHFL.IDX PT, R53, R53, R44, 0x1c1f ;  /* 0x001c1f2c35357589 */ /* 0x000fe800000e0000 */
[----:B------:R-:W-:Y:S04]  /*eea0*/  SHFL.IDX PT, R59, R59, R44, 0x1c1f ;  /* 0x001c1f2c3b3b7589 */ /* 0x000fe800000e0000 */
[----:B------:R-:W-:Y:S04]  /*eeb0*/  SHFL.IDX PT, R71, R71, R44, 0x1c1f ;  /* 0x001c1f2c47477589 */ /* 0x000fe800000e0000 */
[----:B------:R-:W-:Y:S01]  /*eec0*/  SHFL.IDX PT, R75, R75, R44, 0x1c1f ;  /* 0x001c1f2c4b4b7589 */ /* 0x000fe200000e0000 */
[----:B--2---:R-:W-:-:S02]  /*eed0*/  SEL R24, R39, R26, P0 ;  /* 0x0000001a27187207 */ /* 0x004fc40000000000 */
[----:B------:R-:W-:Y:S01]  /*eee0*/  SEL R26, R26, R39, P0 ;  /* 0x000000271a1a7207 */ /* 0x000fe20000000000 */
[----:B------:R-:W-:Y:S04]  /*eef0*/  SHFL.IDX PT, R77, R77, R44, 0x1c1f ;  /* 0x001c1f2c4d4d7589 */ /* 0x000fe800000e0000 */
[----:B------:R-:W-:Y:S04]  /*ef00*/  SHFL.IDX PT, R81, R81, R44, 0x1c1f ;  /* 0x001c1f2c51517589 */ /* 0x000fe800000e0000 */
[----:B------:R-:W-:Y:S04]  /*ef10*/  SHFL.IDX PT, R85, R85, R44, 0x1c1f ;  /* 0x001c1f2c55557589 */ /* 0x000fe800000e0000 */
[----:B------:R-:W0:Y:S04]  /*ef20*/  SHFL.IDX PT, R46, R43, R20, 0x1c1f ;  /* 0x001c1f142b2e7589 */ /* 0x000e2800000e0000 */
[----:B------:R-:W1:Y:S04]  /*ef30*/  SHFL.IDX PT, R32, R41, R20, 0x1c1f ;  /* 0x001c1f1429207589 */ /* 0x000e6800000e0000 */
[----:B------:R-:W2:Y:S04]  /*ef40*/  SHFL.IDX PT, R44, R35, R20, 0x1c1f ;  /* 0x001c1f14232c7589 */ /* 0x000ea800000e0000 */
[----:B------:R-:W-:Y:S04]  /*ef50*/  SHFL.IDX PT, R10, R33, R20, 0x1c1f ;  /* 0x001c1f14210a7589 */ /* 0x000fe800000e0000 */
[----:B------:R-:W3:Y:S04]  /*ef60*/  SHFL.IDX PT, R34, R55, R20, 0x1c1f ;  /* 0x001c1f1437227589 */ /* 0x000ee800000e0000 */
[----:B------:R-:W-:Y:S04]  /*ef70*/  SHFL.IDX PT, R52, R79, R20, 0x1c1f ;  /* 0x001c1f144f347589 */ /* 0x000fe800000e0000 */
[----:B------:R-:W4:Y:S01]  /*ef80*/  SHFL.IDX PT, R54, R83, R20, 0x1c1f ;  /* 0x001c1f1453367589 */ /* 0x000f2200000e0000 */
[----:B0-----:R-:W-:-:S03]  /*ef90*/  SEL R25, R71, R46, P0 ;  /* 0x0000002e47197207 */ /* 0x001fc60000000000 */
[----:B------:R-:W0:Y:S01]  /*efa0*/  SHFL.IDX PT, R40, R61, R20, 0x1c1f ;  /* 0x001c1f143d287589 */ /* 0x000e2200000e0000 */
[----:B-1----:R-:W-:Y:S02]  /*efb0*/  SEL R36, R45, R32, P0 ;  /* 0x000000202d247207 */ /* 0x002fe40000000000 */
[----:B------:R-:W-:Y:S01]  /*efc0*/  SEL R38, R32, R45, P0 ;  /* 0x0000002d20267207 */ /* 0x000fe20000000000 */
[----:B------:R-:W1:Y:S01]  /*efd0*/  SHFL.IDX PT, R56, R87, R20, 0x1c1f ;  /* 0x001c1f1457387589 */ /* 0x000e6200000e0000 */
[----:B--2---:R-:W-:Y:S02]  /*efe0*/  SEL R37, R75, R44, P0 ;  /* 0x0000002c4b257207 */ /* 0x004fe40000000000 */
[----:B------:R-:W-:Y:S01]  /*eff0*/  SEL R39, R44, R75, P0 ;  /* 0x0000004b2c277207 */ /* 0x000fe20000000000 */
[----:B------:R0:W-:Y:S04]  /*f000*/  STSM.16.M88.4 [R48], R4 ;  /* 0x0000000430007844 */ /* 0x0001e80000000200 */
[----:B------:R2:W-:Y:S01]  /*f010*/  STSM.16.M88.4 [R27], R12 ;  /* 0x0000000c1b007844 */ /* 0x0005e20000000200 */
[----:B---3--:R-:W-:-:S02]  /*f020*/  SEL R32, R53, R34, P0 ;  /* 0x0000002235207207 */ /* 0x008fc40000000000 */
[----:B------:R-:W-:Y:S01]  /*f030*/  SEL R34, R34, R53, P0 ;  /* 0x0000003522227207 */ /* 0x000fe20000000000 */
[----:B------:R3:W-:Y:S01]  /*f040*/  STSM.16.M88.4 [R50], R28 ;  /* 0x0000001c32007844 */ /* 0x0007e20000000200 */
[----:B----4-:R-:W-:Y:S02]  /*f050*/  SEL R33, R81, R54, P0 ;  /* 0x0000003651217207 */ /* 0x010fe40000000000 */
[----:B------:R-:W-:Y:S02]  /*f060*/  SEL R35, R54, R81, P0 ;  /* 0x0000005136237207 */ /* 0x000fe40000000000 */
[----:B0-----:R-:W-:Y:S01]  /*f070*/  SEL R48, R59, R40, P0 ;  /* 0x000000283b307207 */ /* 0x001fe20000000000 */
[----:B------:R-:W-:Y:S01]  /*f080*/  IMAD.U32 R4, RZ, RZ, UR4 ;  /* 0x00000004ff047e24 */ /* 0x000fe2000f8e00ff */
[----:B------:R-:W-:Y:S01]  /*f090*/  @UP1 ULDC.64 UR4, c[0x0][0xbe0] ;  /* 0x0002f80000041ab9 */ /* 0x000fe20000000a00 */
[----:B------:R-:W-:Y:S01]  /*f0a0*/  IMAD.U32 R5, RZ, RZ, UR6 ;  /* 0x00000006ff057e24 */ /* 0x000fe2000f8e00ff */
[----:B--2---:R-:W-:Y:S01]  /*f0b0*/  SEL R27, R46, R71, P0 ;  /* 0x000000472e1b7207 */ /* 0x004fe20000000000 */
[----:B------:R-:W-:Y:S01]  /*f0c0*/  @UP1 UIMAD.WIDE UR4, UR36, 0x4, UR4 ;  /* 0x00000004240418a5 */ /* 0x000fe2000f8e0204 */
[----:B------:R-:W-:-:S02]  /*f0d0*/  SEL R12, R51, R10, P0 ;  /* 0x0000000a330c7207 */ /* 0x000fc40000000000 */
[----:B------:R-:W-:Y:S01]  /*f0e0*/  SEL R14, R10, R51, P0 ;  /* 0x000000330a0e7207 */ /* 0x000fe20000000000 */
[----:B------:R0:W-:Y:S01]  /*f0f0*/  STSM.16.M88.4 [R64], R24 ;  /* 0x0000001840007844 */ /* 0x0001e20000000200 */
[----:B------:R-:W-:Y:S02]  /*f100*/  SEL R13, R77, R52, P0 ;  /* 0x000000344d0d7207 */ /* 0x000fe40000000000 */
[----:B------:R-:W-:Y:S01]  /*f110*/  SEL R15, R52, R77, P0 ;  /* 0x0000004d340f7207 */ /* 0x000fe20000000000 */
[----:B------:R0:W-:Y:S01]  /*f120*/  STSM.16.M88.4 [R62], R36 ;  /* 0x000000243e007844 */ /* 0x0001e20000000200 */
[----:B---3--:R-:W-:Y:S02]  /*f130*/  SEL R50, R40, R59, P0 ;  /* 0x0000003b28327207 */ /* 0x008fe40000000000 */
[----:B-1----:R-:W-:Y:S01]  /*f140*/  SEL R49, R85, R56, P0 ;  /* 0x0000003855317207 */ /* 0x002fe20000000000 */
[----:B------:R0:W-:Y:S01]  /*f150*/  STSM.16.M88.4 [R60], R12 ;  /* 0x0000000c3c007844 */ /* 0x0001e20000000200 */
[----:B------:R-:W-:-:S02]  /*f160*/  SEL R51, R56, R85, P0 ;  /* 0x0000005538337207 */ /* 0x000fc40000000000 */
[----:B------:R-:W-:Y:S01]  /*f170*/  PLOP3.LUT P0, PT, PT, PT, UP1, 0x80, 0x0 ;  /* 0x000000000000781c */ /* 0x000fe20003f0f018 */
[----:B------:R0:W-:Y:S04]  /*f180*/  STSM.16.M88.4 [R58], R32 ;  /* 0x000000203a007844 */ /* 0x0001e80000000200 */
[----:B------:R0:W-:Y:S01]  /*f190*/  STSM.16.M88.4 [R21], R48 ;  /* 0x0000003015007844 */ /* 0x0001e20000000200 */
[----:B------:R-:W-:Y:S01]  /*f1a0*/  BAR.SYNC.DEFER_BLOCKING 0x1, 0x100 ;  /* 0x0044000000007b1d */ /* 0x000fe20000010000 */
[----:B------:R-:W-:Y:S02]  /*f1b0*/  IMAD.U32 R6, RZ, RZ, UR4 ;  /* 0x00000004ff067e24 */ /* 0x000fe4000f8e00ff */
[----:B------:R-:W-:-:S03]  /*f1c0*/  IMAD.U32 R7, RZ, RZ, UR5 ;  /* 0x00000005ff077e24 */ /* 0x000fc6000f8e00ff */
[----:B------:R-:W2:Y:S04]  /*f1d0*/  @P2 LDG.E R10, desc[UR52][R4.64] ;  /* 0x00000034040a2981 */ /* 0x000ea8000c1e1900 */
[----:B------:R-:W3:Y:S01]  /*f1e0*/  @P0 LDG.E R6, desc[UR52][R6.64] ;  /* 0x0000003406060981 */ /* 0x000ee2000c1e1900 */
[----:B------:R-:W-:Y:S01]  /*f1f0*/  IMAD R11, R18, 0x40, R16 ;  /* 0x00000040120b7824 */ /* 0x000fe200078e0210 */
[----:B------:R-:W-:Y:S01]  /*f200*/  UMOV UR4, URZ ;  /* 0x0000003f00047c82 */ /* 0x000fe20008000000 */
[----:B------:R-:W-:Y:S02]  /*f210*/  ULDC UR8, c[0x0][0xa88] ;  /* 0x0002a20000087ab9 */ /* 0x000fe40000000800 */
[----:B------:R-:W-:-:S03]  /*f220*/  IMAD.WIDE R8, R11, 0x2, R8 ;  /* 0x000000020b087825 */ /* 0x000fc600078e0208 */
[----:B------:R-:W-:Y:S02]  /*f230*/  IADD3 R29, P1, R8, 0x1000, RZ ;  /* 0x00001000081d7810 */ /* 0x000fe40007f3e0ff */
[----:B--2---:R-:W-:Y:S02]  /*f240*/  @P2 R2UR UR4, R10 ;  /* 0x000000000a0422ca */ /* 0x004fe400000e0000 */
        /* <DEDUP_REMOVED lines=8> */
.L_x_1898:
[----:B------:R-:W-:Y:S01]  /*f2d0*/  USHF.R.S32.HI UR12, URZ, 0x1f, UR42 ;  /* 0x0000001f3f0c7899 */ /* 0x000fe2000801142a */
[----:B------:R-:W-:Y:S01]  /*f2e0*/  IMAD.U32 R5, RZ, RZ, UR43 ;  /* 0x0000002bff057e24 */ /* 0x000fe2000f8e00ff */
[----:B------:R-:W-:Y:S01]  /*f2f0*/  ULDC.64 UR10, c[0x0][0xb70] ;  /* 0x0002dc00000a7ab9 */ /* 0x000fe20000000a00 */
[----:B------:R-:W-:Y:S01]  /*f300*/  USHF.R.S32.HI UR5, URZ, 0x1f, UR4 ;  /* 0x0000001f3f057899 */ /* 0x000fe20008011404 */
[C---:B------:R-:W-:Y:S01]  /*f310*/  IADD3 R13, P2, R8.reuse, 0x2000, RZ ;  /* 0x00002000080d7810 */ /* 0x040fe20007f5e0ff */
[----:B------:R-:W-:Y:S01]  /*f320*/  UIMAD UR9, UR12, UR10, URZ ;  /* 0x0000000a0c0972a4 */ /* 0x000fe2000f8e023f */
[----:B------:R-:W-:Y:S01]  /*f330*/  IMAD R10, R5, 0x80, R22 ;  /* 0x00000080050a7824 */ /* 0x000fe200078e0216 */
[----:B------:R-:W-:Y:S01]  /*f340*/  UIMAD.WIDE.U32 UR6, UR42, UR10, UR4 ;  /* 0x0000000a2a0672a5 */ /* 0x000fe2000f8e0004 */
[----:B------:R-:W-:Y:S01]  /*f350*/  IADD3 R7, P6, R8, 0x3000, RZ ;  /* 0x0000300008077810 */ /* 0x000fe20007fde0ff */
[----:B------:R-:W-:Y:S01]  /*f360*/  UIMAD UR9, UR42, UR11, UR9 ;  /* 0x0000000b2a0972a4 */ /* 0x000fe2000f8e0209 */
[----:B------:R-:W-:Y:S01]  /*f370*/  LOP3.LUT R28, R29, 0x380, RZ, 0xc0, !PT ;  /* 0x000003801d1c7812 */ /* 0x000fe200078ec0ff */
[----:B------:R-:W-:Y:S01]  /*f380*/  USEL UR37, UR37, URZ, !UP0 ;  /* 0x0000003f25257287 */ /* 0x000fe2000c000000 */
[----:B------:R-:W-:Y:S01]  /*f390*/  SHF.R.S32.HI R5, RZ, 0x1f, R10 ;  /* 0x0000001fff057819 */ /* 0x000fe2000001140a */
[----:B------:R-:W-:Y:S01]  /*f3a0*/  ULDC.64 UR10, c[0x0][0xb78] ;  /* 0x0002de00000a7ab9 */ /* 0x000fe20000000a00 */
[----:B------:R-:W-:Y:S01]  /*f3b0*/  UIADD3 UR7, UR7, UR9, URZ ;  /* 0x0000000907077290 */ /* 0x000fe2000fffe03f */
[----:B------:R-:W-:Y:S01]  /*f3c0*/  LOP3.LUT R12, R13, 0x380, RZ, 0xc0, !PT ;  /* 0x000003800d0c7812 */ /* 0x000fe200078ec0ff */
[----:B------:R-:W-:Y:S01]  /*f3d0*/  USEL UR36, UR36, URZ, !UP0 ;  /* 0x0000003f24247287 */ /* 0x000fe2000c000000 */
[----:B------:R-:W-:Y:S01]  /*f3e0*/  LOP3.LUT R4, R7, 0x380, RZ, 0xc0, !PT ;  /* 0x0000038007047812 */ /* 0x000fe200078ec0ff */
[----:B------:R-:W-:Y:S01]  /*f3f0*/  UIMAD UR9, UR37, UR10, URZ ;  /* 0x0000000a250972a4 */ /* 0x000fe2000f8e023f */
[----:B------:R-:W-:Y:S01]  /*f400*/  SHF.R.U64 R28, R28, 0x3, RZ ;  /* 0x000000031c1c7819 */ /* 0x000fe200000012ff */
[----:B------:R-:W-:Y:S01]  /*f410*/  UIMAD.WIDE.U32 UR6, UR36, UR10, UR6 ;  /* 0x0000000a240672a5 */ /* 0x000fe2000f8e0006 */
[----:B------:R-:W-:Y:S01]  /*f420*/  SHF.R.U64 R12, R12, 0x3, RZ ;  /* 0x000000030c0c7819 */ /* 0x000fe200000012ff */
[----:B------:R-:W-:Y:S01]  /*f430*/  UIMAD UR9, UR36, UR11, UR9 ;  /* 0x0000000b240972a4 */ /* 0x000fe2000f8e0209 */
[----:B------:R-:W-:-:S02]  /*f440*/  SHF.R.U64 R4, R4, 0x3, RZ ;  /* 0x0000000304047819 */ /* 0x000fc400000012ff */
[----:B------:R-:W-:Y:S01]  /*f450*/  LOP3.LUT R28, R28, R29, RZ, 0x3c, !PT ;  /* 0x0000001d1c1c7212 */ /* 0x000fe200078e3cff */
[--C-:B------:R-:W-:Y:S01]  /*f460*/  IMAD.X R29, RZ, RZ, R9.reuse, P1 ;  /* 0x000000ffff1d7224 */ /* 0x100fe200008e0609 */
[----:B------:R-:W-:Y:S01]  /*f470*/  IADD3 R6, P0, R10, UR6, RZ ;  /* 0x000000060a067c10 */ /* 0x000fe2000ff1e0ff */
[----:B------:R-:W-:Y:S01]  /*f480*/  IMAD.U32 R14, RZ, RZ, UR9 ;  /* 0x00000009ff0e7e24 */ /* 0x000fe2000f8e00ff */
[----:B------:R-:W-:Y:S01]  /*f490*/  LOP3.LUT R12, R12, R13, RZ, 0x3c, !PT ;  /* 0x0000000d0c0c7212 */ /* 0x000fe200078e3cff */
[----:B------:R-:W-:Y:S01]  /*f4a0*/  IMAD.X R13, RZ, RZ, R9, P2 ;  /* 0x000000ffff0d7224 */ /* 0x000fe200010e0609 */
[----:B------:R-:W-:Y:S02]  /*f4b0*/  IADD3 R37, P5, R8, 0x4000, RZ ;  /* 0x0000400008257810 */ /* 0x000fe40007fbe0ff */
[----:B------:R-:W-:Y:S01]  /*f4c0*/  IADD3.X R5, R5, UR7, R14, P0, !PT ;  /* 0x0000000705057c10 */ /* 0x000fe200087fe40e */
[----:B------:R-:W-:Y:S01]  /*f4d0*/  ULDC.64 UR6, c[0x0][0xb40] ;  /* 0x0002d00000067ab9 */ /* 0x000fe20000000a00 */
[----:B------:R-:W-:-:S02]  /*f4e0*/  LOP3.LUT R4, R4, R7, RZ, 0x3c, !PT ;  /* 0x0000000704047212 */ /* 0x000fc400078e3cff */
[----:B------:R-:W-:Y:S02]  /*f4f0*/  LEA R44, P0, R6, UR6, 0x2 ;  /* 0x00000006062c7c11 */ /* 0x000fe4000f8010ff */
[----:B------:R-:W-:Y:S02]  /*f500*/  IADD3 R41, P4, R8, 0x5000, RZ ;  /* 0x0000500008297810 */ /* 0x000fe40007f9e0ff */
[----:B------:R-:W-:Y:S01]  /*f510*/  LEA.HI.X R45, R6, UR7, R5, 0x2, P0 ;  /* 0x00000007062d7c11 */ /* 0x000fe200080f1405 */
[----:B------:R-:W-:Y:S01]  /*f520*/  VIADD R5, R10, 0x8 ;  /* 0x000000080a057836 */ /* 0x000fe20000000000 */
[----:B------:R-:W-:Y:S01]  /*f530*/  LOP3.LUT P0, RZ, R228, 0x3, RZ, 0xc0, !PT ;  /* 0x00000003e4ff7812 */ /* 0x000fe2000780c0ff */
[----:B------:R-:W-:Y:S01]  /*f540*/  ULDC.64 UR6, c[0x0][0xaa0] ;  /* 0x0002a80000067ab9 */ /* 0x000fe20000000a00 */
[----:B------:R-:W-:Y:S02]  /*f550*/  IADD3 R25, P3, R8, 0x6000, RZ ;  /* 0x0000600008197810 */ /* 0x000fe40007f7e0ff */
[----:B------:R-:W-:-:S02]  /*f560*/  ISETP.GE.OR P1, PT, R10, UR8, P0 ;  /* 0x000000080a007c0c */ /* 0x000fc40008726670 */
[C---:B------:R-:W-:Y:S02]  /*f570*/  IADD3 R7, P2, R8.reuse, 0x7000, RZ ;  /* 0x0000700008077810 */ /* 0x040fe40007f5e0ff */
[----:B------:R-:W-:Y:S02]  /*f580*/  LOP3.LUT R36, R37, 0x380, RZ, 0xc0, !PT ;  /* 0x0000038025247812 */ /* 0x000fe400078ec0ff */
[----:B------:R-:W-:Y:S02]  /*f590*/  LOP3.LUT R40, R41, 0x380, RZ, 0xc0, !PT ;  /* 0x0000038029287812 */ /* 0x000fe400078ec0ff */
[----:B------:R-:W-:Y:S01]  /*f5a0*/  LOP3.LUT R33, R8, 0x380, RZ, 0xc0, !PT ;  /* 0x0000038008217812 */ /* 0x000fe200078ec0ff */
[----:B------:R-:W-:Y:S01]  /*f5b0*/  UIMAD UR5, UR5, UR6, URZ ;  /* 0x00000006050572a4 */ /* 0x000fe2000f8e023f */
[----:B------:R-:W-:Y:S01]  /*f5c0*/  LOP3.LUT R24, R25, 0x380, RZ, 0xc0, !PT ;  /* 0x0000038019187812 */ /* 0x000fe200078ec0ff */
[--C-:B------:R-:W-:Y:S01]  /*f5d0*/  IMAD.X R11, RZ, RZ, R9.reuse, P2 ;  /* 0x000000ffff0b7224 */ /* 0x100fe200010e0609 */
[----:B------:R-:W-:Y:S01]  /*f5e0*/  ISETP.GE.OR P0, PT, R5, UR8, P0 ;  /* 0x0000000805007c0c */ /* 0x000fe20008706670 */
[----:B------:R-:W-:Y:S01]  /*f5f0*/  IMAD.X R5, RZ, RZ, R9, P6 ;  /* 0x000000ffff057224 */ /* 0x000fe200030e0609 */
[----:B------:R-:W-:Y:S01]  /*f600*/  LOP3.LUT R6, R7, 0x380, RZ, 0xc0, !PT ;  /* 0x0000038007067812 */ /* 0x000fe200078ec0ff */
[----:B------:R0:W-:Y:S01]  /*f610*/  @!P1 STG.E desc[UR52][R44.64], R3 ;  /* 0x000000032c009986 */ /* 0x0001e2000c101934 */
[----:B------:R-:W-:-:S02]  /*f620*/  SHF.R.U64 R36, R36, 0x3, RZ ;  /* 0x0000000324247819 */ /* 0x000fc400000012ff */
[----:B------:R-:W-:Y:S02]  /*f630*/  SHF.R.U64 R40, R40, 0x3, RZ ;  /* 0x0000000328287819 */ /* 0x000fe400000012ff */
        /* <DEDUP_REMOVED lines=15> */
[----:B------:R-:W-:Y:S01]  /*f730*/  UIMAD UR5, UR4, UR7, UR5 ;  /* 0x00000007040572a4 */ /* 0x000fe2000f8e0205 */
[----:B------:R0:W-:Y:S02]  /*f740*/  @!P0 STG.E desc[UR52][R44.64+0x20], R2 ;  /* 0x000020022c008986 */ /* 0x0001e4000c101934 */
[----:B------:R-:W-:-:S02]  /*f750*/  ULDC.64 UR6, c[0x0][0xae0] ;  /* 0x0002b80000067ab9 */ /* 0x000fc40000000a00 */
[----:B------:R-:W5:Y:S01]  /*f760*/  LD.E.128 R32, desc[UR52][R32.64] ;  /* 0x0000003420207980 */ /* 0x000f62000c101d00 */
[----:B------:R-:W-:-:S03]  /*f770*/  IMAD.U32 R19, RZ, RZ, UR6 ;  /* 0x00000006ff137e24 */ /* 0x000fc6000f8e00ff */
[----:B------:R-:W5:Y:S01]  /*f780*/  LD.E.128 R28, desc[UR52][R28.64] ;  /* 0x000000341c1c7980 */ /* 0x000f62000c101d00 */
[----:B0-----:R-:W-:-:S03]  /*f790*/  IMAD.WIDE.U32 R2, R3, UR4, R20 ;  /* 0x0000000403027c25 */ /* 0x001fc6000f8e0014 */
[----:B------:R-:W5:Y:S01]  /*f7a0*/  LD.E.128 R12, desc[UR52][R12.64] ;  /* 0x000000340c0c7980 */ /* 0x000f62000c101d00 */
[----:B------:R-:W-:-:S03]  /*f7b0*/  UIMAD UR4, UR12, UR6, URZ ;  /* 0x000000060c0472a4 */ /* 0x000fc6000f8e023f */
[----:B------:R-:W5:Y:S01]  /*f7c0*/  LD.E.128 R4, desc[UR52][R4.64] ;  /* 0x0000003404047980 */ /* 0x000f62000c101d00 */
[----:B------:R-:W-:-:S03]  /*f7d0*/  VIADD R3, R3, UR5 ;  /* 0x0000000503037c36 */ /* 0x000fc60008000000 */
[----:B------:R-:W5:Y:S04]  /*f7e0*/  LD.E.128 R36, desc[UR52][R36.64] ;  /* 0x0000003424247980 */ /* 0x000f68000c101d00 */
[----:B------:R-:W5:Y:S04]  /*f7f0*/  LD.E.128 R40, desc[UR52][R40.64] ;  /* 0x0000003428287980 */ /* 0x000f68000c101d00 */
[----:B------:R-:W5:Y:S04]  /*f800*/  LD.E.128 R24, desc[UR52][R24.64] ;  /* 0x0000003418187980 */ /* 0x000f68000c101d00 */
[----:B------:R-:W5:Y:S01]  /*f810*/  LD.E.128 R8, desc[UR52][R10.64] ;  /* 0x000000340a087980 */ /* 0x000f62000c101d00 */
[----:B------:R-:W-:-:S02]  /*f820*/  UIMAD UR4, UR42, UR7, UR4 ;  /* 0x000000072a0472a4 */ /* 0x000fc4000f8e0204 */
[----:B------:R-:W-:Y:S01]  /*f830*/  IMAD.WIDE.U32 R2, R19, UR42, R2 ;  /* 0x0000002a13027c25 */ /* 0x000fe2000f8e0002 */
[----:B------:R-:W-:Y:S01]  /*f840*/  UIMAD UR8, UR43, -0x80, UR8 ;  /* 0xffffff802b0878a4 */ /* 0x000fe2000f8e0208 */
[----:B------:R-:W-:Y:S01]  /*f850*/  @!PT LDS RZ, [RZ] ;  /* 0x00000000fffff984 */ /* 0x000fe20000000800 */
[----:B------:R-:W-:Y:S01]  /*f860*/  @!PT LDS RZ, [RZ] ;  /* 0x00000000fffff984 */ /* 0x000fe20000000800 */
[----:B------:R-:W-:Y:S01]  /*f870*/  @!PT LDS RZ, [RZ] ;  /* 0x00000000fffff984 */ /* 0x000fe20000000800 */
[----:B------:R-:W-:Y:S01]  /*f880*/  @!PT LDS RZ, [RZ] ;  /* 0x00000000fffff984 */ /* 0x000fe20000000800 */
[----:B------:R0:W-:Y:S06]  /*f890*/  MEMBAR.ALL.CTA ;  /* 0x0000000000007992 */ /* 0x0001ec0000008000 */
[----:B0-----:R-:W0:Y:S01]  /*f8a0*/  FENCE.VIEW.ASYNC.S ;  /* 0x00000000000073c6 */ /* 0x001e220000000000 */
[----:B------:R-:W-:Y:S01]  /*f8b0*/  BSSY B1, `(.L_x_1899) ;  /* 0x0000026000017945 */ /* 0x000fe20003800000 */
[----:B------:R-:W-:-:S02]  /*f8c0*/  VIADD R0, R0, 0x2e820 ;  /* 0x0002e82000007836 */ /* 0x000fc40000000000 */
[----:B------:R-:W-:Y:S01]  /*f8d0*/  VIADD R3, R3, UR4 ;  /* 0x0000000403037c36 */ /* 0x000fe20008000000 */
[----:B------:R-:W-:Y:S01]  /*f8e0*/  ULDC.64 UR4, c[0x0][0xae8] ;  /* 0x0002ba0000047ab9 */ /* 0x000fe20000000a00 */
[C---:B------:R-:W-:Y:S01]  /*f8f0*/  ISETP.GE.AND P2, PT, R18.reuse, UR8, PT ;  /* 0x0000000812007c0c */ /* 0x040fe2000bf46270 */
[----:B------:R-:W-:Y:S01]  /*f900*/  IMAD.U32 R45, RZ, RZ, UR4 ;  /* 0x00000004ff2d7e24 */ /* 0x000fe2000f8e00ff */
[----:B------:R-:W-:Y:S01]  /*f910*/  UIMAD UR4, UR37, UR4, URZ ;  /* 0x00000004250472a4 */ /* 0x000fe2000f8e023f */
[C---:B------:R-:W-:Y:S01]  /*f920*/  VIADD R19, R18.reuse, 0x20 ;  /* 0x0000002012137836 */ /* 0x040fe20000000000 */
[----:B------:R-:W-:Y:S01]  /*f930*/  PRMT R0, RZ, 0x654, R0 ;  /* 0x00000654ff007816 */ /* 0x000fe20000000000 */
[----:B------:R-:W-:Y:S01]  /*f940*/  VIADD R21, R18, 0x60 ;  /* 0x0000006012157836 */ /* 0x000fe20000000000 */
[----:B------:R-:W-:Y:S02]  /*f950*/  UIMAD UR4, UR36, UR5, UR4 ;  /* 0x00000005240472a4 */ /* 0x000fe4000f8e0204 */
[----:B------:R-:W-:Y:S01]  /*f960*/  IMAD.WIDE.U32 R44, R45, UR36, R2 ;  /* 0x000000242d2c7c25 */ /* 0x000fe2000f8e0002 */
[----:B------:R-:W-:-:S02]  /*f970*/  ISETP.GE.AND P4, PT, R19, UR8, PT ;  /* 0x0000000813007c0c */ /* 0x000fc4000bf86270 */
[----:B------:R-:W-:Y:S01]  /*f980*/  ISETP.GE.AND P1, PT, R21, UR8, PT ;  /* 0x0000000815007c0c */ /* 0x000fe2000bf26270 */
[----:B------:R-:W-:Y:S01]  /*f990*/  VIADD R20, R18, 0x40 ;  /* 0x0000004012147836 */ /* 0x000fe20000000000 */
[--C-:B------:R-:W-:Y:S01]  /*f9a0*/  SHF.R.S32.HI R19, RZ, 0x1f, R18.reuse ;  /* 0x0000001fff137819 */ /* 0x100fe20000011412 */
[----:B------:R-:W-:Y:S02]  /*f9b0*/  IMAD.U32 R21, RZ, RZ, UR43 ;  /* 0x0000002bff157e24 */ /* 0x000fe4000f8e00ff */
[----:B------:R-:W-:Y:S01]  /*f9c0*/  VIADD R51, R45, UR4 ;  /* 0x000000042d337c36 */ /* 0x000fe20008000000 */
[----:B------:R-:W-:Y:S01]  /*f9d0*/  ISETP.GE.AND P0, PT, R20, UR8, PT ;  /* 0x0000000814007c0c */ /* 0x000fe2000bf06270 */
[----:B------:R-:W-:Y:S01]  /*f9e0*/  IMAD.WIDE R20, R21, 0x80, R18 ;  /* 0x0000008015147825 */ /* 0x000fe200078e0212 */
[----:B0-----:R0:W-:Y:S01]  /*f9f0*/  SYNCS.ARRIVE.TRANS64.RED.A1T0 RZ, [R0+URZ], RZ ;  /* 0x000000ff00ff79a7 */ /* 0x0011e2000810043f */
[----:B------:R-:W-:Y:S10]  /*fa00*/  @P2 BRA `(.L_x_1900) ;  /* 0x0000000000402947 */ /* 0x000ff40003800000 */
[----:B------:R-:W-:Y:S01]  /*fa10*/  ULDC.64 UR4, c[0x0][0xad8] ;  /* 0x0002b60000047ab9 */ /* 0x000fe20000000a00 */
[----:B------:R-:W-:Y:S01]  /*fa20*/  IMAD.MOV.U32 R2, RZ, RZ, R44 ;  /* 0x000000ffff027224 */ /* 0x000fe200078e002c */
[----:B------:R-:W-:Y:S01]  /*fa30*/  ULDC.64 UR6, c[0x0][0xa80] ;  /* 0x0002a00000067ab9 */ /* 0x000fe20000000a00 */
[----:B------:R-:W-:Y:S02]  /*fa40*/  IMAD.MOV.U32 R3, RZ, RZ, R51 ;  /* 0x000000ffff037224 */ /* 0x000fe400078e0033 */
[----:B------:R-:W-:Y:S02]  /*fa50*/  IMAD R49, R21, UR4, RZ ;  /* 0x0000000415317c24 */ /* 0x000fe4000f8e02ff */
[----:B0-----:R-:W-:Y:S02]  /*fa60*/  VIADD R0, R16, 0x40 ;  /* 0x0000004010007836 */ /* 0x001fe40000000000 */
        /* <DEDUP_REMOVED lines=10> */
.L_x_1900:
[----:B------:R-:W-:Y:S05]  /*fb10*/  BSYNC B1 ;  /* 0x0000000000017941 */ /* 0x000fea0003800000 */
.L_x_1899:
[----:B------:R-:W-:Y:S04]  /*fb20*/  BSSY B1, `(.L_x_1901) ;  /* 0x0000014000017945 */ /* 0x000fe80003800000 */
[----:B------:R-:W-:Y:S05]  /*fb30*/  @P4 BRA `(.L_x_1902) ;  /* 0x0000000000484947 */ /* 0x000fea0003800000 */
[----:B-1---5:R-:W-:Y:S01]  /*fb40*/  IADD3 R33, P2, R20, 0x20, RZ ;  /* 0x0000002014217810 */ /* 0x022fe20007f5e0ff */
[----:B------:R-:W-:Y:S01]  /*fb50*/  ULDC.64 UR4, c[0x0][0xad8] ;  /* 0x0002b60000047ab9 */ /* 0x000fe20000000a00 */
[----:B------:R-:W-:Y:S01]  /*fb60*/  IMAD.MOV.U32 R2, RZ, RZ, R44 ;  /* 0x000000ffff027224 */ /* 0x000fe200078e002c */
[----:B------:R-:W-:Y:S01]  /*fb70*/  ULDC.64 UR6, c[0x0][0xa80] ;  /* 0x0002a00000067ab9 */ /* 0x000fe20000000a00 */
[----:B------:R-:W-:Y:S02]  /*fb80*/  IMAD.MOV.U32 R3, RZ, RZ, R51 ;  /* 0x000000ffff037224 */ /* 0x000fe400078e0033 */
[----:B0-----:R-:W-:Y:S02]  /*fb90*/  IMAD.X R0, RZ, RZ, R21, P2 ;  /* 0x000000ffff007224 */ /* 0x001fe400010e0615 */
        /* <DEDUP_REMOVED lines=12> */
.L_x_1902:
[----:B------:R-:W-:Y:S05]  /*fc60*/  BSYNC B1 ;  /* 0x0000000000017941 */ /* 0x000fea0003800000 */
.L_x_1901:
[----:B------:R-:W-:Y:S04]  /*fc70*/  BSSY B1, `(.L_x_1903) ;  /* 0x0000014000017945 */ /* 0x000fe80003800000 */
[----:B------:R-:W-:Y:S05]  /*fc80*/  @P0 BRA `(.L_x_1904) ;  /* 0x0000000000480947 */ /* 0x000fea0003800000 */
[----:B--2--5:R-:W-:Y:S01]  /*fc90*/  IADD3 R29, P0, R20, 0x40, RZ ;  /* 0x00000040141d7810 */ /* 0x024fe20007f1e0ff */
        /* <DEDUP_REMOVED lines=17> */
.L_x_1904:
[----:B------:R-:W-:Y:S05]  /*fdb0*/  BSYNC B1 ;  /* 0x0000000000017941 */ /* 0x000fea0003800000 */
.L_x_1903:
[----:B------:R-:W-:Y:S05]  /*fdc0*/  @P1 BRA `(.L_x_1905) ;  /* 0x0000000c00041947 */ /* 0x000fea0003800000 */
[----:B---3-5:R-:W-:Y:S01]  /*fdd0*/  IADD3 R13, P0, R20, 0x60, RZ ;  /* 0x00000060140d7810 */ /* 0x028fe20007f1e0ff */
        /* <DEDUP_REMOVED lines=8> */
[----:B0-----:R-:W-:Y:S02]  /*fe60*/  VIADD R0, R16, 0x40 ;  /* 0x0000004010007836 */ /* 0x001fe40000000000 */
        /* <DEDUP_REMOVED lines=10> */
.L_x_1897:
[----:B------:R-:W-:Y:S01]  /*ff10*/  ULDC.64 UR4, c[0x0][0xbe0] ;  /* 0x0002f80000047ab9 */ /* 0x000fe20000000a00 */
[----:B------:R-:W-:Y:S01]  /*ff20*/  ULDC.64 UR6, c[0x0][0xbd8] ;  /* 0x0002f60000067ab9 */ /* 0x000fe20000000a00 */
[----:B------:R-:W-:-:S04]  /*ff30*/  UISETP.NE.U32.AND UP0, UPT, UR4, URZ, UPT ;  /* 0x0000003f0400728c */ /* 0x000fc8000bf05070 */
[----:B------:R-:W-:Y:S02]  /*ff40*/  UISETP.NE.AND.EX UP1, UPT, UR5, URZ, UPT, UP0 ;  /* 0x0000003f0500728c */ /* 0x000fe4000bf25300 */
[----:B------:R-:W-:-:S04]  /*ff50*/  UISETP.NE.U32.AND UP0, UPT, UR6, URZ, UPT ;  /* 0x0000003f0600728c */ /* 0x000fc8000bf05070 */
[----:B------:R-:W-:Y:S01]  /*ff60*/  PLOP3.LUT P2, PT, PT, PT, UP1, 0x80, 0x0 ;  /* 0x000000000000781c */ /* 0x000fe20003f4f018 */
[----:B------:R-:W-:-:S04]  /*ff70*/  UISETP.NE.AND.EX UP0, UPT, UR7, URZ, UPT, UP0 ;  /* 0x0000003f0700728c */ /* 0x000fc8000bf05300 */
[----:B------:R-:W-:Y:S02]  /*ff80*/  @UP1 ULDC.64 UR4, c[0x0][0xbe0] ;  /* 0x0002f80000041ab9 */ /* 0x000fe40000000a00 */
[----:B------:R-:W-:Y:S01]  /*ff90*/  @UP1 UIMAD.WIDE UR4, UR36, 0x4, UR4 ;  /* 0x00000004240418a5 */ /* 0x000fe2000f8e0204 */
[----:B------:R-:W-:Y:S01]  /*ffa0*/  PLOP3.LUT P1, PT, PT, PT, UP0, 0x80, 0x0 ;  /* 0x000000000000781c */ /* 0x000fe20003f2f008 */
[----:B------:R-:W-:-:S04]  /*ffb0*/  ULEA UR6, UP1, UR36, UR6, 0x2 ;  /* 0x0000000624067291 */ /* 0x000fc8000f82103f */
[----:B------:R-:W-:Y:S01]  /*ffc0*/  IMAD.U32 R4, RZ, RZ, UR4 ;  /* 0x00000004ff047e24 */ /* 0x000fe2000f8e00ff */
[----:B------:R-:W-:Y:S01]  /*ffd0*/  ULEA.HI.X UR7, UR36, UR7, UR37, 0x2, UP1 ;  /* 0x0000000724077291 */ /* 0x000fe200088f1425 */
[----:B------:R-:W-:Y:S02]  /*ffe0*/  IMAD.U32 R5, RZ, RZ, UR5 ;  /* 0x00000005ff057e24 */ /* 0x000fe4000f8e00ff */
[----:B------:R-:W-:-:S03]  /*fff0*/  IMAD.MOV.U32 R7, RZ, RZ, RZ ;  /* 0x000000ffff077224 */ /* 0x000fc600078e00ff */
[----:B------:R-:W2:Y:S01]  /*10000*/  @P2 LDG.E R4, desc[UR52][R4.64] ;  /* 0x0000003404042981 */ /* 0x000ea2000c1e1900 */
[----:B------:R-:W-:Y:S02]  /*10010*/  IMAD.U32 R2, RZ, RZ, UR6 ;  /* 0x00000006ff027e24 */ /* 0x000fe4000f8e00ff */
[----:B------:R-:W-:-:S05]  /*10020*/  IMAD.U32 R3, RZ, RZ, UR7 ;  /* 0x00000007ff037e24 */ /* 0x000fca000f8e00ff */
[----:B------:R0:W5:Y:S01]  /*10030*/  @P1 LDG.E R7, desc[UR52][R2.64] ;  /* 0x0000003402071981 */ /* 0x000162000c1e1900 */
[----:B------:R-:W-:Y:S01]  /*10040*/  ULDC UR4, c[0x0][0xa88] ;  /* 0x0002a20000047ab9 */ /* 0x000fe20000000800 */
[----:B------:R-:W-:Y:S02]  /*10050*/  ISETP.GT.AND P0, PT, R231, 0x7f, PT ;  /* 0x0000007fe700780c */ /* 0x000fe40003f04270 */
[----:B--2---:R-:W-:Y:S01]  /*10060*/  @P2 R2UR UR4, R4 ;  /* 0x00000000040422ca */ /* 0x004fe200000e0000 */
[----:B0-----:R-:W-:-:S14]  /*10070*/  @P2 BRA `(.L_x_1906) ;  /* 0x0000000000182947 */ /* 0x001fdc0003800000 */
[----:B------:R-:W-:Y:S05]  /*10080*/  @!P1 BRA `(.L_x_1906) ;  /* 0x0000000000149947 */ /* 0x000fea0003800000 */
[----:B------:R-:W2:Y:S04]  /*10090*/  LDG.E R4, desc[UR52][R2.64] ;  /* 0x0000003402047981 */ /* 0x000ea8000c1e1900 */
[----:B------:R-:W3:Y:S01]  /*100a0*/  LDG.E R0, desc[UR52][R2.64+0x4] ;  /* 0x0000043402007981 */ /* 0x000ee2000c1e1900 */
[----:B--2---:R-:W-:Y:S02]  /*100b0*/  R2UR UR5, R4 ;  /* 0x00000000040572ca */ /* 0x004fe400000e0000 */
[----:B---3--:R-:W-:-:S13]  /*100c0*/  R2UR UR4, R0 ;  /* 0x00000000000472ca */ /* 0x008fda00000e0000 */
[----:B------:R-:W-:-:S12]  /*100d0*/  UIADD3 UR4, -UR5, UR4, URZ ;  /* 0x0000000405047290 */ /* 0x000fd8000fffe13f */
.L_x_1906:
[----:B------:R-:W-:Y:S01]  /*100e0*/  USHF.R.S32.HI UR7, URZ, 0x1f, UR42 ;  /* 0x0000001f3f077899 */ /* 0x000fe2000801142a */
[----:B------:R-:W-:Y:S01]  /*100f0*/  BSSY B1, `(.L_x_1907) ;  /* 0x000001f000017945 */ /* 0x000fe20003800000 */
[----:B------:R-:W-:Y:S01]  /*10100*/  USEL UR36, UR36, URZ, !UP0 ;  /* 0x0000003f24247287 */ /* 0x000fe2000c000000 */
[----:B------:R-:W-:Y:S01]  /*10110*/  SHF.R.S32.HI R9, RZ, 0x1f, R16 ;  /* 0x0000001fff097819 */ /* 0x000fe20000011410 */
[----:B------:R-:W-:Y:S01]  /*10120*/  USEL UR37, UR37, URZ, !UP0 ;  /* 0x0000003f25257287 */ /* 0x000fe2000c000000 */
[----:B-----5:R-:W-:Y:S01]  /*10130*/  SHF.R.S32.HI R6, RZ, 0x1f, R7 ;  /* 0x0000001fff067819 */ /* 0x020fe20000011407 */
[----:B------:R-:W-:Y:S10]  /*10140*/  @P0 BRA `(.L_x_1908) ;  /* 0x0000000000640947 */ /* 0x000ff40003800000 */
[----:B------:R-:W0:Y:S01]  /*10150*/  S2R R2, SR_TID.X ;  /* 0x0000000000027919 */ /* 0x000e220000002100 */
[----:B------:R-:W-:-:S04]  /*10160*/  IMAD.U32 R0, RZ, RZ, UR43 ;  /* 0x0000002bff007e24 */ /* 0x000fc8000f8e00ff */
[----:B0-----:R-:W-:-:S04]  /*10170*/  IMAD R0, R0, 0x80, R2 ;  /* 0x0000008000007824 */ /* 0x001fc800078e0202 */
[----:B------:R-:W-:-:S05]  /*10180*/  VIADD R0, R0, 0xffffff80 ;  /* 0xffffff8000007836 */ /* 0x000fca0000000000 */
[----:B------:R-:W-:-:S13]  /*10190*/  ISETP.GE.AND P0, PT, R0, UR4, PT ;  /* 0x0000000400007c0c */ /* 0x000fda000bf06270 */
        /* <DEDUP_REMOVED lines=20> */
.L_x_1908:
[----:B------:R-:W-:Y:S05]  /*102e0*/  BSYNC B1 ;  /* 0x0000000000017941 */ /* 0x000fea0003800000 */
.L_x_1907:
[----:B------:R-:W-:Y:S01]  /*102f0*/  ULDC.64 UR8, c[0x0][0xaa0] ;  /* 0x0002a80000087ab9 */ /* 0x000fe20000000a00 */
[----:B------:R-:W-:Y:S01]  /*10300*/  IMAD.MOV.U32 R2, RZ, RZ, R16 ;  /* 0x000000ffff027224 */ /* 0x000fe200078e0010 */
[----:B------:R-:W-:Y:S01]  /*10310*/  UIMAD UR6, UR43, -0x80, UR4 ;  /* 0xffffff802b0678a4 */ /* 0x000fe2000f8e0204 */
[----:B0-----:R-:W-:Y:S01]  /*10320*/  IMAD.MOV.U32 R3, RZ, RZ, R9 ;  /* 0x000000ffff037224 */ /* 0x001fe200078e0009 */
[----:B------:R-:W-:Y:S01]  /*10330*/  BSSY B1, `(.L_x_1909) ;  /* 0x000002d000017945 */ /* 0x000fe20003800000 */
[----:B------:R-:W-:Y:S02]  /*10340*/  IMAD R0, R6, UR8, RZ ;  /* 0x0000000806007c24 */ /* 0x000fe4000f8e02ff */
[----:B------:R-:W-:Y:S01]  /*10350*/  IMAD.WIDE.U32 R2, R7, UR8, R2 ;  /* 0x0000000807027c25 */ /* 0x000fe2000f8e0002 */
[----:B------:R-:W-:-:S03]  /*10360*/  ISETP.GE.AND P2, PT, R18, UR6, PT ;  /* 0x0000000612007c0c */ /* 0x000fc6000bf46270 */
[----:B------:R-:W-:Y:S01]  /*10370*/  IMAD R7, R7, UR9, R0 ;  /* 0x0000000907077c24 */ /* 0x000fe2000f8e0200 */
[----:B------:R-:W-:Y:S01]  /*10380*/  ULDC.64 UR8, c[0x0][0xae0] ;  /* 0x0002b80000087ab9 */ /* 0x000fe20000000a00 */
[C---:B------:R-:W-:Y:S01]  /*10390*/  VIADD R4, R18.reuse, 0x60 ;  /* 0x0000006012047836 */ /* 0x040fe20000000000 */
[----:B------:R-:W-:Y:S01]  /*103a0*/  UIMAD UR5, UR7, UR8, URZ ;  /* 0x00000008070572a4 */ /* 0x000fe2000f8e023f */
[----:B------:R-:W-:Y:S01]  /*103b0*/  IMAD.IADD R3, R3, 0x1, R7 ;  /* 0x0000000103037824 */ /* 0x000fe200078e0207 */
[----:B------:R-:W-:Y:S01]  /*103c0*/  SHF.R.S32.HI R7, RZ, 0x1f, R18 ;  /* 0x0000001fff077819 */ /* 0x000fe20000011412 */
[----:B------:R-:W-:Y:S01]  /*103d0*/  IMAD.U32 R5, RZ, RZ, UR8 ;  /* 0x00000008ff057e24 */ /* 0x000fe2000f8e00ff */
[----:B------:R-:W-:Y:S01]  /*103e0*/  UIMAD UR5, UR42, UR9, UR5 ;  /* 0x000000092a0572a4 */ /* 0x000fe2000f8e0205 */
[----:B------:R-:W-:Y:S01]  /*103f0*/  VIADD R0, R18, 0x20 ;  /* 0x0000002012007836 */ /* 0x000fe20000000000 */
[----:B------:R-:W-:Y:S01]  /*10400*/  ISETP.GE.AND P0, PT, R4, UR6, PT ;  /* 0x0000000604007c0c */ /* 0x000fe2000bf06270 */
[----:B------:R-:W-:Y:S01]  /*10410*/  IMAD.WIDE.U32 R2, R5, UR42, R2 ;  /* 0x0000002a05027c25 */ /* 0x000fe2000f8e0002 */
[----:B------:R-:W-:-:S02]  /*10420*/  ULDC.64 UR8, c[0x0][0xae8] ;  /* 0x0002ba0000087ab9 */ /* 0x000fc40000000a00 */
[----:B------:R-:W-:Y:S01]  /*10430*/  UIMAD UR4, UR37, UR8, URZ ;  /* 0x00000008250472a4 */ /* 0x000fe2000f8e023f */
[----:B------:R-:W-:Y:S01]  /*10440*/  VIADD R3, R3, UR5 ;  /* 0x0000000503037c36 */ /* 0x000fe20008000000 */
[----:B------:R-:W-:Y:S01]  /*10450*/  ISETP.GE.AND P3, PT, R0, UR6, PT ;  /* 0x0000000600007c0c */ /* 0x000fe2000bf66270 */
[----:B------:R-:W-:Y:S01]  /*10460*/  IMAD.U32 R5, RZ, RZ, UR8 ;  /* 0x00000008ff057e24 */ /* 0x000fe2000f8e00ff */
[----:B------:R-:W-:Y:S01]  /*10470*/  UIMAD UR4, UR36, UR9, UR4 ;  /* 0x00000009240472a4 */ /* 0x000fe2000f8e0204 */
[----:B------:R-:W-:Y:S02]  /*10480*/  VIADD R0, R18, 0x40 ;  /* 0x0000004012007836 */ /* 0x000fe40000000000 */
[----:B------:R-:W-:-:S03]  /*10490*/  IMAD.WIDE.U32 R4, R5, UR36, R2 ;  /* 0x0000002405047c25 */ /* 0x000fc6000f8e0002 */
[----:B------:R-:W-:Y:S01]  /*104a0*/  ISETP.GE.AND P1, PT, R0, UR6, PT ;  /* 0x0000000600007c0c */ /* 0x000fe2000bf26270 */
[----:B------:R-:W-:Y:S02]  /*104b0*/  IMAD.U32 R9, RZ, RZ, UR43 ;  /* 0x0000002bff097e24 */ /* 0x000fe4000f8e00ff */
[----:B------:R-:W-:Y:S02]  /*104c0*/  IMAD.MOV.U32 R6, RZ, RZ, R18 ;  /* 0x000000ffff067224 */ /* 0x000fe400078e0012 */
        /* <DEDUP_REMOVED lines=19> */
.L_x_1910:
[----:B------:R-:W-:Y:S05]  /*10600*/  BSYNC B1 ;  /* 0x0000000000017941 */ /* 0x000fea0003800000 */
.L_x_1909:
        /* <DEDUP_REMOVED lines=20> */
.L_x_1912:
[----:B------:R-:W-:Y:S05]  /*10750*/  BSYNC B1 ;  /* 0x0000000000017941 */ /* 0x000fea0003800000 */
.L_x_1911:
        /* <DEDUP_REMOVED lines=20> */
.L_x_1914:
[----:B------:R-:W-:Y:S05]  /*108a0*/  BSYNC B1 ;  /* 0x0000000000017941 */ /* 0x000fea0003800000 */
.L_x_1913:
        /* <DEDUP_REMOVED lines=19> */
.L_x_1905:
[----:B------:R-:W-:Y:S05]  /*109e0*/  BSYNC B0 ;  /* 0x0000000000007941 */ /* 0x000fea0003800000 */
.L_x_1896:
[----:B------:R-:W-:Y:S02]  /*109f0*/  ULDC UR4, c[0x0][0xc14] ;  /* 0x0003050000047ab9 */ /* 0x000fe40000000800 */
[----:B------:R-:W-:-:S13]  /*10a00*/  ISETP.GE.AND P0, PT, R47, UR4, PT ;  /* 0x000000042f007c0c */ /* 0x000fda000bf06270 */
[----:B------:R-:W-:Y:S05]  /*10a10*/  @!P0 BRA `(.L_x_1915) ;  /* 0xffffff0000dc8947 */ /* 0x000fea000383ffff */
[----:B------:R-:W-:Y:S05]  /*10a20*/  EXIT ;  /* 0x000000000000794d */ /* 0x000fea0003800000 */
.L_x_1857:
[----:B------:R-:W-:-:S08]  /*10a30*/  NOP ;  /* 0x0000000000007918 */ /* 0x000fd00000000000 */
[----:B------:R-:W0:-:S00]  /*10a40*/  USETMAXREG.DEALLOC.CTAPOOL 0x18 ;  /* 0x00000018000079c8 */ /* 0x000e0000080e0500 */
[----:B0-----:R-:W-:Y:S01]  /*10a50*/  LOP3.LUT R0, R0, 0x3, RZ, 0xc0, !PT ;  /* 0x0000000300007812 */ /* 0x001fe200078ec0ff */
[----:B------:R-:W-:-:S05]  /*10a60*/  IMAD.MOV.U32 R6, RZ, RZ, RZ ;  /* 0x000000ffff067224 */ /* 0x000fca00078e00ff */
[----:B------:R-:W0:Y:S02]  /*10a70*/  SHFL.IDX PT, R0, R0, RZ, 0x1f ;  /* 0x00001fff00007589 */ /* 0x000e2400000e0000 */
[----:B0-----:R-:W-:-:S04]  /*10a80*/  ISETP.NE.AND P0, PT, R0, RZ, PT ;  /* 0x000000ff0000720c */ /* 0x001fc80003f05270 */
[----:B------:R-:W-:-:S05]  /*10a90*/  P2R R0, PR, RZ, 0x1 ;  /* 0x00000001ff007803 */ /* 0x000fca0000000000 */
[----:B------:R0:W-:Y:S04]  /*10aa0*/  STL [R1+0x30], R0 ;  /* 0x0000300001007387 */ /* 0x0001e80000100800 */
        /* <DEDUP_REMOVED lines=12> */
.L_x_1916:
[----:B0-----:R-:W0:Y:S01]  /*10b70*/  S2R R0, SR_TID.X ;  /* 0x0000000000007919 */ /* 0x001e220000002100 */
        /* <DEDUP_REMOVED lines=40> */
.L_x_1922:
        /* <DEDUP_REMOVED lines=14> */
.L_x_1921:
[----:B------:R-:W-:Y:S05]  /*10ee0*/  BSYNC B0 ;  /* 0x0000000000007941 */ /* 0x000fea0003800000 */
.L_x_1920:
        /* <DEDUP_REMOVED lines=22> */
.L_x_1918:
        /* <DEDUP_REMOVED lines=25> */
.L_x_1923:
        /* <DEDUP_REMOVED lines=58> */
.L_x_1919:
[----:B------:R0:W-:Y:S01]  /*11580*/  STL [R1+0x20], R0 ;  /* 0x0000200001007387 */ /* 0x0001e20000100800 */
[----:B------:R-:W-:-:S03]  /*11590*/  UMOV UR38, URZ ;  /* 0x0000003f00267c82 */ /* 0x000fc60008000000 */
[----:B------:R0:W-:Y:S02]  /*115a0*/  STL [R1+0x24], RZ ;  /* 0x000024ff01007387 */ /* 0x0001e40000100800 */
.L_x_1924:
        /* <DEDUP_REMOVED lines=11> */
.L_x_1917:
[----:B0-2---:R-:W-:Y:S01]  /*11660*/  IMAD.MOV.U32 R0, RZ, RZ, 0x1 ;  /* 0x00000001ff007424 */ /* 0x005fe200078e00ff */
[----:B------:R-:W-:Y:S01]  /*11670*/  ULDC UR4, c[0x0][0xc14] ;  /* 0x0003050000047ab9 */ /* 0x000fe20000000800 */
[----:B------:R0:W-:Y:S01]  /*11680*/  STL [R1+0x2c], RZ ;  /* 0x00002cff01007387 */ /* 0x0001e20000100800 */
        /* <DEDUP_REMOVED lines=36> */
[----:B------:R1:W-:Y:S02]  /*118d0*/  STL [R1+0x2c], RZ ;  /* 0x00002cff01007387 */ /* 0x0003e40000100800 */
.L_x_1985:
[----:B------:R-:W-:Y:S01]  /*118e0*/  ULDC.64 UR4, c[0x0][0xc60] ;  /* 0x0003180000047ab9 */ /* 0x000fe20000000a00 */
[----:B------:R-:W-:Y:S01]  /*118f0*/  ULDC.64 UR10, c[0x0][0xa00] ;  /* 0x00028000000a7ab9 */ /* 0x000fe20000000a00 */
[----:B------:R-:W-:Y:S01]  /*11900*/  UIMAD.WIDE UR4, UR48, 0x4, UR4 ;  /* 0x00000004300478a5 */ /* 0x000fe2000f8e0204 */
[----:B------:R-:W-:Y:S01]  /*11910*/  ULDC.64 UR6, c[0x0][0xa18] ;  /* 0x0002860000067ab9 */ /* 0x000fe20000000a00 */
[----:B------:R-:W-:-:S04]  /*11920*/  ULDC.64 UR12, c[0x0][0xa08] ;  /* 0x00028200000c7ab9 */ /* 0x000fc80000000a00 */
[----:B------:R-:W-:Y:S02]  /*11930*/  IMAD.U32 R2, RZ, RZ, UR4 ;  /* 0x00000004ff027e24 */ /* 0x000fe4000f8e00ff */
[----:B------:R-:W-:Y:S01]  /*11940*/  IMAD.U32 R3, RZ, RZ, UR5 ;  /* 0x00000005ff037e24 */ /* 0x000fe2000f8e00ff */
[----:B------:R-:W-:-:S04]  /*11950*/  ULDC.64 UR4, c[0x0][0xa28] ;  /* 0x00028a0000047ab9 */ /* 0x000fc80000000a00 */
[----:B--2---:R-:W2:Y:S01]  /*11960*/  LDG.E R2, desc[UR52][R2.64] ;  /* 0x0000003402027981 */ /* 0x004ea2000c1e1900 */
[----:B------:R-:W-:Y:S01]  /*11970*/  UISETP.NE.U32.AND UP0, UPT, UR4, URZ, UPT ;  /* 0x0000003f0400728c */ /* 0x000fe2000bf05070 */
[----:B01----:R-:W-:-:S03]  /*11980*/  IMAD.MOV.U32 R0, RZ, RZ, RZ ;  /* 0x000000ffff007224 */ /* 0x003fc600078e00ff */
[----:B------:R-:W-:-:S06]  /*11990*/  UISETP.NE.AND.EX UP0, UPT, UR5, URZ, UPT, UP0 ;  /* 0x0000003f0500728c */ /* 0x000fcc000bf05300 */
[----:B------:R-:W-:Y:S02]  /*119a0*/  PLOP3.LUT P0, PT, PT, PT, UP0, 0x80, 0x0 ;  /* 0x000000000000781c */ /* 0x000fe40003f0f008 */
[----:B------:R-:W-:-:S04]  /*119b0*/  ISETP.NE.U32.AND P1, PT, RZ, UR12, PT ;  /* 0x0000000cff007c0c */ /* 0x000fc8000bf25070 */
[----:B------:R-:W-:Y:S01]  /*119c0*/  ISETP.NE.AND.EX P1, PT, RZ, UR13, PT, P1 ;  /* 0x0000000dff007c0c */ /* 0x000fe2000bf25310 */
[----:B------:R-:W-:Y:S02]  /*119d0*/  IMAD.MOV.U32 R18, RZ, RZ, RZ ;  /* 0x000000ffff127224 */ /* 0x000fe400078e00ff */
[----:B------:R-:W-:Y:S01]  /*119e0*/  IMAD.MOV.U32 R9, RZ, RZ, RZ ;  /* 0x000000ffff097224 */ /* 0x000fe200078e00ff */
[----:B--2---:R-:W-:-:S13]  /*119f0*/  R2UR UR45, R2 ;  /* 0x00000000022d72ca */ /* 0x004fda00000e0000 */
[----:B------:R-:W-:Y:S02]  /*11a00*/  USHF.R.S32.HI UR44, URZ, 0x1f, UR45 ;  /* 0x0000001f3f2c7899 */ /* 0x000fe4000801142d */
[----:B------:R-:W-:-:S04]  /*11a10*/  @UP0 ULEA UR4, UP1, UR45, UR4, 0x2 ;  /* 0x000000042d040291 */ /* 0x000fc8000f82103f */
[----:B------:R-:W-:Y:S02]  /*11a20*/  @UP0 ULEA.HI.X UR5, UR45, UR5, UR44, 0x2, UP1 ;  /* 0x000000052d050291 */ /* 0x000fe400088f142c */
[----:B------:R-:W-:Y:S01]  /*11a30*/  USHF.L.U32 UR43, UR45, 0x2, URZ ;  /* 0x000000022d2b7899 */ /* 0x000fe2000800063f */
[----:B------:R-:W-:Y:S01]  /*11a40*/  IMAD.U32 R2, RZ, RZ, UR4 ;  /* 0x00000004ff027e24 */ /* 0x000fe2000f8e00ff */
[----:B------:R-:W-:Y:S02]  /*11a50*/  USHF.L.U64.HI UR44, UR45, 0x2, UR44 ;  /* 0x000000022d2c7899 */ /* 0x000fe4000801022c */
[----:B------:R-:W-:Y:S01]  /*11a60*/  IMAD.U32 R3, RZ, RZ, UR5 ;  /* 0x00000005ff037e24 */ /* 0x000fe2000f8e00ff */
[----:B------:R-:W-:-:S04]  /*11a70*/  UIADD3 UR5, UP0, UR43, UR10, URZ ;  /* 0x0000000a2b057290 */ /* 0x000fc8000ff1e03f */
[----:B------:R-:W-:Y:S01]  /*11a80*/  UIADD3.X UR8, UR44, UR11, URZ, UP0, !UPT ;  /* 0x0000000b2c087290 */ /* 0x000fe200087fe43f */
[----:B------:R0:W5:Y:S01]  /*11a90*/  @P0 LDG.E R0, desc[UR52][R2.64] ;  /* 0x0000003402000981 */ /* 0x000162000c1e1900 */
[----:B------:R-:W-:Y:S01]  /*11aa0*/  UISETP.NE.U32.AND UP0, UPT, UR6, URZ, UPT ;  /* 0x0000003f0600728c */ /* 0x000fe2000bf05070 */
[----:B------:R-:W-:Y:S01]  /*11ab0*/  ISETP.NE.U32.AND P0, PT, RZ, UR10, PT ;  /* 0x0000000aff007c0c */ /* 0x000fe2000bf05070 */
[----:B------:R-:W-:Y:S02]  /*11ac0*/  UIADD3 UR9, UP1, UR43, UR12, URZ ;  /* 0x0000000c2b097290 */ /* 0x000fe4000ff3e03f */
[----:B------:R-:W-:Y:S01]  /*11ad0*/  UISETP.NE.AND.EX UP0, UPT, UR7, URZ, UPT, UP0 ;  /* 0x0000003f0700728c */ /* 0x000fe2000bf05300 */
[----:B------:R-:W-:Y:S01]  /*11ae0*/  ISETP.NE.AND.EX P0, PT, RZ, UR11, PT, P0 ;  /* 0x0000000bff007c0c */ /* 0x000fe2000bf05300 */
[----:B------:R-:W-:Y:S02]  /*11af0*/  UIADD3.X UR4, UR44, UR13, URZ, UP1, !UPT ;  /* 0x0000000d2c047290 */ /* 0x000fe40008ffe43f */
[----:B------:R-:W-:-:S02]  /*11b00*/  IMAD.U32 R4, RZ, RZ, UR9 ;  /* 0x00000009ff047e24 */ /* 0x000fc4000f8e00ff */
[----:B0-----:R-:W-:Y:S02]  /*11b10*/  IMAD.U32 R2, RZ, RZ, UR5 ;  /* 0x00000005ff027e24 */ /* 0x001fe4000f8e00ff */
[----:B------:R-:W-:Y:S01]  /*11b20*/  IMAD.U32 R5, RZ, RZ, UR4 ;  /* 0x00000004ff057e24 */ /* 0x000fe2000f8e00ff */
[----:B------:R-:W-:Y:S01]  /*11b30*/  PLOP3.LUT P2, PT, PT, PT, UP0, 0x80, 0x0 ;  /* 0x000000000000781c */ /* 0x000fe20003f4f008 */
[----:B------:R-:W-:Y:S01]  /*11b40*/  IMAD.U32 R3, RZ, RZ, UR8 ;  /* 0x00000008ff037e24 */ /* 0x000fe2000f8e00ff */
[----:B------:R-:W-:Y:S02]  /*11b50*/  @UP0 UIADD3 UR4, UP1, UR43, UR6, URZ ;  /* 0x000000062b040290 */ /* 0x000fe4000ff3e03f */
[----:B------:R0:W5:Y:S02]  /*11b60*/  @P1 LDG.E R9, desc[UR52][R4.64] ;  /* 0x0000003404091981 */ /* 0x000164000c1e1900 */
[----:B------:R-:W-:Y:S01]  /*11b70*/  @UP0 UIADD3.X UR5, UR44, UR7, URZ, UP1, !UPT ;  /* 0x000000072c050290 */ /* 0x000fe20008ffe43f */
[----:B------:R-:W-:Y:S01]  /*11b80*/  ULDC UR6, c[0x0][0x288] ;  /* 0x0000a20000067ab9 */ /* 0x000fe20000000800 */
[----:B------:R-:W-:Y:S01]  /*11b90*/  IMAD.U32 R6, RZ, RZ, UR4 ;  /* 0x00000004ff067e24 */ /* 0x000fe2000f8e00ff */
[----:B------:R0:W5:Y:S01]  /*11ba0*/  @P0 LDG.E R18, desc[UR52][R2.64] ;  /* 0x0000003402120981 */ /* 0x000162000c1e1900 */
[----:B------:R-:W-:-:S02]  /*11bb0*/  IMAD.U32 R8, RZ, RZ, UR6 ;  /* 0x00000006ff087e24 */ /* 0x000fc4000f8e00ff */
[----:B------:R-:W-:-:S05]  /*11bc0*/  IMAD.U32 R7, RZ, RZ, UR5 ;  /* 0x00000005ff077e24 */ /* 0x000fca000f8e00ff */
[----:B------:R0:W5:Y:S01]  /*11bd0*/  @P2 LDG.E R8, desc[UR52][R6.64] ;  /* 0x0000003406082981 */ /* 0x000162000c1e1900 */
[----:B------:R-:W-:Y:S05]  /*11be0*/  @P2 BRA `(.L_x_1926) ;  /* 0x0000000000102947 */ /* 0x000fea0003800000 */
[----:B------:R-:W-:Y:S05]  /*11bf0*/  @!P0 BRA `(.L_x_1926) ;  /* 0x00000000000c8947 */ /* 0x000fea0003800000 */
[----:B0-----:R-:W2:Y:S04]  /*11c00*/  LDG.E R7, desc[UR52][R2.64] ;  /* 0x0000003402077981 */ /* 0x001ea8000c1e1900 */
[----:B-----5:R-:W2:Y:S02]  /*11c10*/  LDG.E R8, desc[UR52][R2.64+0x4] ;  /* 0x0000043402087981 */ /* 0x020ea4000c1e1900 */
[----:B--2---:R-:W-:-:S07]  /*11c20*/  IMAD.IADD R8, R8, 0x1, -R7 ;  /* 0x0000000108087824 */ /* 0x004fce00078e0a07 */
.L_x_1926:
[----:B0----5:R-:W-:Y:S01]  /*11c30*/  IMAD.IADD R2, R9, 0x1, R0 ;  /* 0x0000000109027824 */ /* 0x021fe200078e0200 */
[----:B------:R-:W-:Y:S01]  /*11c40*/  ULDC.64 UR4, c[0x0][0x3f8] ;  /* 0x0000fe0000047ab9 */ /* 0x000fe20000000a00 */
[----:B------:R-:W-:Y:S01]  /*11c50*/  ULDC.64 UR6, c[0x0][0xa20] ;  /* 0x0002880000067ab9 */ /* 0x000fe20000000a00 */
[----:B------:R-:W-:Y:S01]  /*11c60*/  UISETP.NE.U32.AND UP0, UPT, UR4, URZ, UPT ;  /* 0x0000003f0400728c */ /* 0x000fe2000bf05070 */
[----:B------:R-:W-:Y:S01]  /*11c70*/  ISETP.NE.U32.AND P0, PT, RZ, UR6, PT ;  /* 0x00000006ff007c0c */ /* 0x000fe2000bf05070 */
[----:B------:R0:W-:Y:S01]  /*11c80*/  STL [R1+0x18], R2 ;  /* 0x0000180201007387 */ /* 0x0001e20000100800 */
[----:B------:R-:W-:Y:S01]  /*11c90*/  ULDC UR4, c[0x0][0x404] ;  /* 0x0001010000047ab9 */ /* 0x000fe20000000800 */
[----:B------:R-:W-:Y:S01]  /*11ca0*/  UISETP.NE.AND.EX UP0, UPT, UR5, URZ, UPT, UP0 ;  /* 0x0000003f0500728c */ /* 0x000fe2000bf05300 */
[----:B------:R-:W-:Y:S02]  /*11cb0*/  ISETP.NE.AND.EX P0, PT, RZ, UR7, PT, P0 ;  /* 0x00000007ff007c0c */ /* 0x000fe4000bf05300 */
[----:B------:R-:W-:Y:S01]  /*11cc0*/  ULDC UR5, c[0x0][0x2e0] ;  /* 0x0000b80000057ab9 */ /* 0x000fe20000000800 */
[----:B------:R-:W-:-:S04]  /*11cd0*/  USEL UR4, UR4, 0x1, UP0 ;  /* 0x0000000104047887 */ /* 0x000fc80008000000 */
[----:B------:R-:W-:-:S06]  /*11ce0*/  UIMAD UR4, UR4, UR5, URZ ;  /* 0x00000005040472a4 */ /* 0x000fcc000f8e023f */
[----:B------:R-:W-:Y:S01]  /*11cf0*/  IMAD.U32 R3, RZ, RZ, UR4 ;  /* 0x00000004ff037e24 */ /* 0x000fe2000f8e00ff */
[----:B0-----:R-:W-:Y:S06]  /*11d00*/  @!P0 BRA `(.L_x_1927) ;  /* 0x0000000000188947 */ /* 0x001fec0003800000 */
[----:B------:R-:W-:-:S04]  /*11d10*/  UIADD3 UR4, UP0, UR43, UR6, URZ ;  /* 0x000000062b047290 */ /* 0x000fc8000ff1e03f */
[----:B------:R-:W-:Y:S02]  /*11d20*/  UIADD3.X UR5, UR44, UR7, URZ, UP0, !UPT ;  /* 0x000000072c057290 */ /* 0x000fe400087fe43f */
[----:B------:R-:W-:-:S04]  /*11d30*/  IMAD.U32 R2, RZ, RZ, UR4 ;  /* 0x00000004ff027e24 */ /* 0x000fc8000f8e00ff */
[----:B------:R-:W-:-:S06]  /*11d40*/  IMAD.U32 R3, RZ, RZ, UR5 ;  /* 0x00000005ff037e24 */ /* 0x000fcc000f8e00ff */
[----:B------:R0:W5:Y:S01]  /*11d50*/  LDG.E R3, desc[UR52][R2.64] ;  /* 0x0000003402037981 */ /* 0x000162000c1e1900 */
[----:B------:R-:W-:Y:S05]  /*11d60*/  BRA `(.L_x_1928) ;  /* 0x0000000000107947 */ /* 0x000fea0003800000 */
.L_x_1927:
[----:B------:R-:W-:Y:S05]  /*11d70*/  @!P1 BRA `(.L_x_1928) ;  /* 0x00000000000c9947 */ /* 0x000fea0003800000 */
[----:B------:R-:W2:Y:S04]  /*11d80*/  LDG.E R2, desc[UR52][R4.64] ;  /* 0x0000003404027981 */ /* 0x000ea8000c1e1900 */
[----:B------:R-:W2:Y:S02]  /*11d90*/  LDG.E R3, desc[UR52][R4.64+0x4] ;  /* 0x0000043404037981 */ /* 0x000ea4000c1e1900 */
[----:B--2---:R-:W-:-:S07]  /*11da0*/  IMAD.IADD R3, R3, 0x1, -R2 ;  /* 0x0000000103037824 */ /* 0x004fce00078e0a02 */
.L_x_1928:
[----:B------:R-:W0:Y:S01]  /*11db0*/  LDL R19, [R1+0x24] ;  /* 0x0000240001137983 */ /* 0x000e220000100800 */
[----:B-----5:R-:W-:Y:S01]  /*11dc0*/  IMAD.IADD R5, R3, 0x1, -R0 ;  /* 0x0000000103057824 */ /* 0x020fe200078e0a00 */
[----:B------:R-:W-:Y:S01]  /*11dd0*/  BSSY B6, `(.L_x_1929) ;  /* 0x00002ad000067945 */ /* 0x000fe20003800000 */
[----:B------:R-:W-:Y:S01]  /*11de0*/  IMAD.MOV.U32 R4, RZ, RZ, RZ ;  /* 0x000000ffff047224 */ /* 0x000fe200078e00ff */
[----:B0-----:R-:W-:-:S04]  /*11df0*/  LEA R2, R19, 0x15f, 0x7 ;  /* 0x0000015f13027811 */ /* 0x001fc800078e38ff */
[C---:B------:R-:W-:Y:S01]  /*11e00*/  IADD3 R3, R5.reuse, R2, -R8 ;  /* 0x0000000205037210 */ /* 0x040fe20007ffe808 */
[----:B------:R-:W-:Y:S02]  /*11e10*/  VIADD R5, R5, 0xdf ;  /* 0x000000df05057836 */ /* 0x000fe40000000000 */
[----:B------:R-:W-:Y:S02]  /*11e20*/  IMAD.MOV.U32 R2, RZ, RZ, RZ ;  /* 0x000000ffff027224 */ /* 0x000fe400078e00ff */
[----:B------:R-:W-:-:S04]  /*11e30*/  IMAD.HI R4, R5, -0x6db6db6d, R4 ;  /* 0x9249249305047827 */ /* 0x000fc800078e0204 */
[----:B------:R-:W-:Y:S01]  /*11e40*/  IMAD.HI R2, R3, -0x6db6db6d, R2 ;  /* 0x9249249303027827 */ /* 0x000fe200078e0202 */
[----:B------:R-:W-:-:S04]  /*11e50*/  SHF.R.U32.HI R3, RZ, 0x1f, R4 ;  /* 0x0000001fff037819 */ /* 0x000fc80000011604 */
[----:B------:R-:W-:Y:S02]  /*11e60*/  SHF.R.U32.HI R5, RZ, 0x1f, R2 ;  /* 0x0000001fff057819 */ /* 0x000fe40000011602 */
[----:B------:R-:W-:Y:S02]  /*11e70*/  LEA.HI.SX32 R3, R4, R3, 0x19 ;  /* 0x0000000304037211 */ /* 0x000fe400078fcaff */
[----:B------:R-:W-:-:S04]  /*11e80*/  LEA.HI.SX32 R16, R2, R5, 0x19 ;  /* 0x0000000502107211 */ /* 0x000fc800078fcaff */
[----:B------:R-:W-:-:S04]  /*11e90*/  VIMNMX R16, R3, R16, PT ;  /* 0x0000001003107248 */ /* 0x000fc80003fe0100 */
[----:B------:R-:W-:-:S13]  /*11ea0*/  ISETP.GT.AND P0, PT, R16, RZ, PT ;  /* 0x000000ff1000720c */ /* 0x000fda0003f04270 */
[----:B------:R-:W-:Y:S05]  /*11eb0*/  @P0 BRA `(.L_x_1930) ;  /* 0x0000000000480947 */ /* 0x000fea0003800000 */
        /* <DEDUP_REMOVED lines=18> */
.L_x_1930:
        /* <DEDUP_REMOVED lines=23> */
.L_x_1932:
        /* <DEDUP_REMOVED lines=20> */
.L_x_1933:
        /* <DEDUP_REMOVED lines=20> */
.L_x_1934:
        /* <DEDUP_REMOVED lines=18> */
.L_x_1935:
[----:B------:R-:W0:Y:S01]  /*124f0*/  LDC R0, c[0x0][0x428] ;  /* 0x00010a00ff007b82 */ /* 0x000e220000000800 */
[----:B------:R-:W-:Y:S01]  /*12500*/  ULDC.64 UR4, c[0x0][0x9f8] ;  /* 0x00027e0000047ab9 */ /* 0x000fe20000000a00 */
[----:B------:R-:W-:Y:S01]  /*12510*/  IMAD.U32 R2, RZ, RZ, UR38 ;  /* 0x00000026ff027e24 */ /* 0x000fe2000f8e00ff */
[----:B------:R-:W-:Y:S01]  /*12520*/  UISETP.NE.U32.AND UP0, UPT, UR4, URZ, UPT ;  /* 0x0000003f0400728c */ /* 0x000fe2000bf05070 */
[----:B------:R-:W-:Y:S01]  /*12530*/  IMAD.U32 R10, RZ, RZ, UR45 ;  /* 0x0000002dff0a7e24 */ /* 0x000fe2000f8e00ff */
[----:B------:R-:W1:Y:S01]  /*12540*/  S2R R4, SR_TID.X ;  /* 0x0000000000047919 */ /* 0x000e620000002100 */
[----:B------:R-:W-:Y:S01]  /*12550*/  IMAD R7, R19, 0x80, R18 ;  /* 0x0000008013077824 */ /* 0x000fe200078e0212 */
[----:B------:R-:W-:Y:S01]  /*12560*/  UISETP.NE.AND.EX UP0, UPT, UR5, URZ, UPT, UP0 ;  /* 0x0000003f0500728c */ /* 0x000fe2000bf05300 */
[----:B------:R-:W-:-:S05]  /*12570*/  ULDC.64 UR6, c[0x0][0xa08] ;  /* 0x0002820000067ab9 */ /* 0x000fca0000000a00 */
[----:B------:R-:W-:-:S05]  /*12580*/  PLOP3.LUT P1, PT, PT, PT, UP0, 0x80, 0x0 ;  /* 0x000000000000781c */ /* 0x000fca0003f2f008 */
[----:B------:R-:W-:-:S04]  /*12590*/  @UP0 UIADD3 UR4, UP1, UR43, UR4, URZ ;  /* 0x000000042b040290 */ /* 0x000fc8000ff3e03f */
[----:B------:R-:W-:Y:S01]  /*125a0*/  @UP0 UIADD3.X UR5, UR44, UR5, URZ, UP1, !UPT ;  /* 0x000000052c050290 */ /* 0x000fe20008ffe43f */
[----:B0-----:R-:W-:-:S13]  /*125b0*/  ISETP.NE.AND P0, PT, R0, 0x1, PT ;  /* 0x000000010000780c */ /* 0x001fda0003f05270 */
[----:B------:R-:W0:Y:S01]  /*125c0*/  @P0 LDC R0, c[0x0][0x42c] ;  /* 0x00010b00ff000b82 */ /* 0x000e220000000800 */
[----:B-1----:R-:W-:-:S07]  /*125d0*/  LOP3.LUT R17, R4, 0x7f, RZ, 0xc0, !PT ;  /* 0x0000007f04117812 */ /* 0x002fce00078ec0ff */
[----:B------:R-:W1:Y:S01]  /*125e0*/  @P0 LDC R3, c[0x0][0x430] ;  /* 0x00010c00ff030b82 */ /* 0x000e620000000800 */
[----:B0-----:R-:W-:-:S05]  /*125f0*/  @P0 IMAD.HI.U32 R0, R0, UR38, RZ ;  /* 0x0000002600000c27 */ /* 0x001fca000f8e00ff */
[----:B-1----:R-:W-:Y:S01]  /*12600*/  @P0 SHF.R.U32.HI R2, RZ, R3, R0 ;  /* 0x00000003ff020219 */ /* 0x002fe20000011600 */
[----:B------:R-:W-:-:S04]  /*12610*/  IMAD.U32 R3, RZ, RZ, UR5 ;  /* 0x00000005ff037e24 */ /* 0x000fc8000f8e00ff */
[----:B------:R0:W-:Y:S02]  /*12620*/  STL [R1+0x10], R2 ;  /* 0x0000100201007387 */ /* 0x0001e40000100800 */
[----:B0-----:R-:W-:Y:S01]  /*12630*/  IMAD.U32 R2, RZ, RZ, UR4 ;  /* 0x00000004ff027e24 */ /* 0x001fe2000f8e00ff */
[----:B------:R-:W-:-:S04]  /*12640*/  ULDC.64 UR4, c[0x0][0xa00] ;  /* 0x0002800000047ab9 */ /* 0x000fc80000000a00 */
[----:B------:R0:W2:Y:S01]  /*12650*/  @P1 LDG.E R10, desc[UR52][R2.64] ;  /* 0x00000034020a1981 */ /* 0x0000a2000c1e1900 */
[----:B------:R-:W-:Y:S01]  /*12660*/  ISETP.NE.AND P1, PT, R17, RZ, PT ;  /* 0x000000ff1100720c */ /* 0x000fe20003f25270 */
[----:B------:R-:W-:Y:S01]  /*12670*/  UMOV UR36, URZ ;  /* 0x0000003f00247c82 */ /* 0x000fe20008000000 */
[----:B------:R-:W-:Y:S02]  /*12680*/  ISETP.NE.U32.AND P0, PT, RZ, UR4, PT ;  /* 0x00000004ff007c0c */ /* 0x000fe4000bf05070 */
[----:B------:R-:W-:Y:S02]  /*12690*/  R2UR UR37, R7 ;  /* 0x00000000072572ca */ /* 0x000fe400000e0000 */
[----:B------:R-:W-:Y:S02]  /*126a0*/  ISETP.NE.AND.EX P0, PT, RZ, UR5, PT, P0 ;  /* 0x00000005ff007c0c */ /* 0x000fe4000bf05300 */
[----:B------:R-:W-:Y:S01]  /*126b0*/  SHF.R.U32.HI R4, RZ, 0x5, R4 ;  /* 0x00000005ff047819 */ /* 0x000fe20000011604 */
[----:B0-----:R-:W0:Y:S01]  /*126c0*/  LDC.64 R2, c[0x0][0x3f8] ;  /* 0x0000fe00ff027b82 */ /* 0x001e220000000a00 */
[----:B------:R-:W-:-:S02]  /*126d0*/  SEL R8, RZ, UR45, P0 ;  /* 0x0000002dff087c07 */ /* 0x000fc40008000000 */
[----:B------:R-:W-:Y:S01]  /*126e0*/  LOP3.LUT R4, R4, 0x3, RZ, 0xc0, !PT ;  /* 0x0000000304047812 */ /* 0x000fe200078ec0ff */
[----:B------:R-:W-:Y:S01]  /*126f0*/  VOTEU.ALL UP1, P1 ;  /* 0x00000000003f7886 */ /* 0x000fe20000820000 */
[----:B------:R-:W-:-:S04]  /*12700*/  R2UR UR39, R8 ;  /* 0x00000000082772ca */ /* 0x000fc800000e0000 */
[----:B------:R-:W-:-:S04]  /*12710*/  @!UP1 UIADD3 UR4, UP0, UR50, 0x270, URZ ;  /* 0x0000027032049890 */ /* 0x000fc8000ff1e03f */
[----:B------:R-:W-:-:S09]  /*12720*/  @!UP1 UIADD3.X UR5, URZ, UR51, URZ, UP0, !UPT ;  /* 0x000000333f059290 */ /* 0x000fd200087fe43f */
[----:B------:R1:W-:Y:S01]  /*12730*/  @!UP1 UTMAPF.L2.4D [UR36], [UR4] ;  /* 0x00000024040095b8 */ /* 0x0003e20008018000 */
[----:B0-----:R-:W-:Y:S01]  /*12740*/  LOP3.LUT P0, RZ, R2, UR6, RZ, 0xfc, !PT ;  /* 0x0000000602ff7c12 */ /* 0x001fe2000f80fcff */
[----:B------:R-:W-:-:S03]  /*12750*/  UMOV UR6, 0xffffffff ;  /* 0xffffffff00067882 */ /* 0x000fc60000000000 */
[----:B------:R-:W-:Y:S02]  /*12760*/  LOP3.LUT P0, RZ, R3, UR7, RZ, 0xfc, P0 ;  /* 0x0000000703ff7c12 */ /* 0x000fe4000800fcff */
[----:B--2---:R-:W-:Y:S01]  /*12770*/  SHF.R.S32.HI R19, RZ, 0x1f, R10 ;  /* 0x0000001fff137819 */ /* 0x004fe2000001140a */
[----:B------:R1:W-:Y:S01]  /*12780*/  STL [R1+0xc], R10 ;  /* 0x00000c0a01007387 */ /* 0x0003e20000100800 */
[----:B------:R-:W-:-:S03]  /*12790*/  SEL R0, R10, RZ, !P0 ;  /* 0x000000ff0a007207 */ /* 0x000fc60004000000 */
[----:B------:R1:W-:Y:S01]  /*127a0*/  STL [R1+0x14], R19 ;  /* 0x0000141301007387 */ /* 0x0003e20000100800 */
[----:B------:R-:W-:Y:S05]  /*127b0*/  BRA.DIV UR6, `(.L_x_1936) ;  /* 0x0000003606107947 */ /* 0x000fea000b800000 */
[----:B------:R0:W2:Y:S02]  /*127c0*/  SHFL.IDX PT, R14, R4, RZ, 0x1f ;  /* 0x00001fff040e7589 */ /* 0x0000a400000e0000 */
.L_x_2004:
[----:B--2---:R-:W-:Y:S02]  /*127d0*/  ISETP.NE.AND P0, PT, R14, RZ, PT ;  /* 0x000000ff0e00720c */ /* 0x004fe40003f05270 */
[----:B------:R-:W-:-:S11]  /*127e0*/  PLOP3.LUT P6, PT, PT, PT, PT, 0x8, 0x0 ;  /* 0x000000000000781c */ /* 0x000fd60003fce170 */
[----:B------:R-:W-:Y:S05]  /*127f0*/  @P0 BRA `(.L_x_1937) ;  /* 0x0000000400940947 */ /* 0x000fea0003800000 */
[----:B-1----:R-:W-:Y:S01]  /*12800*/  UMOV UR4, 0xffffffff ;  /* 0xffffffff00047882 */ /* 0x002fe20000000000 */
[----:B------:R-:W-:Y:S02]  /*12810*/  VIADD R6, R16, 0xffffffff ;  /* 0xffffffff10067836 */ /* 0x000fe40000000000 */
[----:B------:R-:W-:Y:S05]  /*12820*/  BRA.DIV UR4, `(.L_x_1938) ;  /* 0x0000003604147947 */ /* 0x000fea000b800000 */
[----:B------:R-:W-:-:S13]  /*12830*/  ELECT P6, URZ, PT ;  /* 0x00000000003f782f */ /* 0x000fda00038c0000 */
.L_x_2007:
[----:B------:R-:W-:Y:S05]  /*12840*/  @!P6 BRA `(.L_x_1939) ;  /* 0x00000004003ce947 */ /* 0x000fea0003800000 */
[----:B------:R-:W-:-:S04]  /*12850*/  ISETP.NE.U32.AND P0, PT, R2, RZ, PT ;  /* 0x000000ff0200720c */ /* 0x000fc80003f05070 */
[----:B------:R-:W-:-:S13]  /*12860*/  ISETP.NE.AND.EX P0, PT, R3, RZ, PT, P0 ;  /* 0x000000ff0300720c */ /* 0x000fda0003f05300 */
[----:B------:R-:W-:Y:S05]  /*12870*/  @!P0 BRA `(.L_x_1940) ;  /* 0x0000000000448947 */ /* 0x000fea0003800000 */
[----:B------:R-:W1:Y:S01]  /*12880*/  LDC R9, c[0x0][0x41c] ;  /* 0x00010700ff097b82 */ /* 0x000e620000000800 */
[----:B------:R-:W-:Y:S01]  /*12890*/  ULDC.64 UR4, c[0x0][0x408] ;  /* 0x0001020000047ab9 */ /* 0x000fe20000000a00 */
[----:B-1----:R-:W-:-:S13]  /*128a0*/  ISETP.NE.AND P0, PT, R9, 0x1, PT ;  /* 0x000000010900780c */ /* 0x002fda0003f05270 */
[----:B0-----:R-:W0:Y:S02]  /*128b0*/  @P0 LDC.64 R4, c[0x0][0x420] ;  /* 0x00010800ff040b82 */ /* 0x001e240000000a00 */
        /* <DEDUP_REMOVED lines=13> */
.L_x_1940:
[----:B-1----:R-:W0:Y:S04]  /*12990*/  LDL R3, [R1+0x4] ;  /* 0x0000040001037983 */ /* 0x002e280000100800 */
[----:B------:R-:W2:Y:S01]  /*129a0*/  LDL R2, [R1+0x8] ;  /* 0x0000080001027983 */ /* 0x000ea20000100800 */
[----:B------:R-:W-:Y:S02]  /*129b0*/  ISETP.NE.AND P0, PT, R17, RZ, PT ;  /* 0x000000ff1100720c */ /* 0x000fe40003f05270 */
[----:B0-----:R-:W-:Y:S02]  /*129c0*/  LEA R4, R3, UR41, 0x3 ;  /* 0x0000002903047c11 */ /* 0x001fe4000f8e18ff */
[----:B--2---:R-:W-:-:S04]  /*129d0*/  SHF.L.U32 R3, R2, 0x1f, RZ ;  /* 0x0000001f02037819 */ /* 0x004fc800000006ff */
[----:B------:R-:W0:Y:S02]  /*129e0*/  SYNCS.PHASECHK.TRANS64.TRYWAIT P2, [R4+URZ+0x2e880], R3 ;  /* 0x02e88003040075a7 */ /* 0x000e24000804017f */
[----:B0-----:R-:W-:Y:S05]  /*129f0*/  @!P2 BRA `(.L_x_1941) ;  /* 0x0000003000c0a947 */ /* 0x001fea0003800000 */
.L_x_2008:
        /* <DEDUP_REMOVED lines=8> */
.L_x_1942:
        /* <DEDUP_REMOVED lines=21> */
.L_x_2009:
        /* <DEDUP_REMOVED lines=8> */
.L_x_1944:
        /* <DEDUP_REMOVED lines=14> */
[----:B-1----:R-:W-:Y:S01]  /*12d30*/  NOP ;  /* 0x0000000000007918 */ /* 0x002fe20000000000 */
.L_x_1939:
        /* <DEDUP_REMOVED lines=17> */
.L_x_1937:
[----:B------:R-:W2:Y:S01]  /*12e50*/  LDL.LU R3, [R1+0x2c] ;  /* 0x00002c0001037983 */ /* 0x000ea20000300800 */
[----:B------:R-:W-:Y:S01]  /*12e60*/  BSSY B0, `(.L_x_1945) ;  /* 0x000000a000007945 */ /* 0x000fe20003800000 */
[----:B------:R-:W-:Y:S01]  /*12e70*/  ISETP.GE.AND P2, PT, R16, 0x2, PT ;  /* 0x000000021000780c */ /* 0x000fe20003f46270 */
        /* <DEDUP_REMOVED lines=8> */
.L_x_2010:
[----:B-1----:R-:W-:Y:S05]  /*12f00*/  BSYNC B0 ;  /* 0x0000000000007941 */ /* 0x002fea0003800000 */
.L_x_1945:
[----:B------:R-:W-:Y:S05]  /*12f10*/  @!P2 BRA `(.L_x_1947) ;  /* 0x0000000c00f0a947 */ /* 0x000fea0003800000 */
[----:B------:R1:W5:Y:S01]  /*12f20*/  LDL.LU R6, [R1+0x8] ;  /* 0x0000080001067983 */ /* 0x0003620000300800 */
[----:B------:R-:W-:-:S03]  /*12f30*/  VIADD R21, R16, 0xfffffffe ;  /* 0xfffffffe10157836 */ /* 0x000fc60000000000 */
[----:B------:R1:W5:Y:S04]  /*12f40*/  LDL.LU R7, [R1+0x4] ;  /* 0x0000040001077983 */ /* 0x0003680000300800 */
.L_x_1967:
        /* <DEDUP_REMOVED lines=18> */
[----:B0-----:R-:W2:Y:S01]  /*13070*/  LDL R4, [R1+0xc] ;  /* 0x00000c0001047983 */ /* 0x001ea20000100800 */
[----:B----4-:R-:W-:-:S13]  /*13080*/  ISETP.NE.AND P0, PT, R8, 0x1, PT ;  /* 0x000000010800780c */ /* 0x010fda0003f05270 */
[----:B------:R-:W0:Y:S02]  /*13090*/  @P0 LDC.64 R2, c[0x0][0x420] ;  /* 0x00010800ff020b82 */ /* 0x000e240000000a00 */
[----:B0-----:R-:W-:-:S04]  /*130a0*/  @P0 IMAD.HI.U32 R0, R21, R2, RZ ;  /* 0x0000000215000227 */ /* 0x001fc800078e00ff */
        /* <DEDUP_REMOVED lines=12> */
.L_x_1950:
[----:B0--3--:R-:W-:Y:S01]  /*13170*/  LEA R4, R10, UR41, 0x3 ;  /* 0x000000290a047c11 */ /* 0x009fe2000f8e18ff */
[----:B------:R-:W0:Y:S01]  /*13180*/  S2R R2, SR_TID.X ;  /* 0x0000000000027919 */ /* 0x000e220000002100 */
[----:B------:R-:W-:Y:S01]  /*13190*/  SHF.L.U32 R3, R9, 0x1f, RZ ;  /* 0x0000001f09037819 */ /* 0x000fe200000006ff */
[----:B------:R-:W-:Y:S03]  /*131a0*/  BSSY B1, `(.L_x_1951) ;  /* 0x0000005000017945 */ /* 0x000fe60003800000 */
[----:B------:R-:W3:Y:S01]  /*131b0*/  SYNCS.PHASECHK.TRANS64.TRYWAIT P0, [R4+URZ+0x2e880], R3 ;  /* 0x02e88003040075a7 */ /* 0x000ee2000800017f */
[----:B0-----:R-:W-:-:S04]  /*131c0*/  LOP3.LUT R2, R2, 0x7f, RZ, 0xc0, !PT ;  /* 0x0000007f02027812 */ /* 0x001fc800078ec0ff */
[----:B------:R-:W-:Y:S01]  /*131d0*/  ISETP.NE.AND P2, PT, R2, RZ, PT ;  /* 0x000000ff0200720c */ /* 0x000fe20003f45270 */
[----:B---3--:R-:W-:-:S12]  /*131e0*/  @!P0 BRA `(.L_x_1952) ;  /* 0x0000002c00048947 */ /* 0x008fd80003800000 */
.L_x_2011:
[----:B------:R-:W-:Y:S05]  /*131f0*/  BSYNC B1 ;  /* 0x0000000000017941 */ /* 0x000fea0003800000 */
.L_x_1951:
        /* <DEDUP_REMOVED lines=9> */
.L_x_1954:
[----:B------:R-:W-:Y:S05]  /*13290*/  BSYNC B1 ;  /* 0x0000000000017941 */ /* 0x000fea0003800000 */
.L_x_1953:
        /* <DEDUP_REMOVED lines=16> */
.L_x_1955:
        /* <DEDUP_REMOVED lines=12> */
.L_x_2012:
[----:B------:R-:W-:Y:S05]  /*13460*/  BSYNC B1 ;  /* 0x0000000000017941 */ /* 0x000fea0003800000 */
.L_x_1956:
        /* <DEDUP_REMOVED lines=11> */
.L_x_1959:
[----:B------:R-:W-:Y:S05]  /*13520*/  BSYNC B1 ;  /* 0x0000000000017941 */ /* 0x000fea0003800000 */
.L_x_1958:
[----:B0-2---:R-:W2:Y:S01]  /*13530*/  LDL R3, [R1+0x10] ;  /* 0x0000100001037983 */ /* 0x005ea20000100800 */
        /* <DEDUP_REMOVED lines=9> */
.L_x_1960:
        /* <DEDUP_REMOVED lines=9> */
.L_x_1949:
[----:B------:R-:W-:Y:S05]  /*13660*/  BSYNC B0 ;  /* 0x0000000000007941 */ /* 0x000fea0003800000 */
.L_x_1948:
[----:B------:R-:W-:-:S06]  /*13670*/  UISETP.NE.AND UP0, UPT, UR42, 0x3, UPT ;  /* 0x000000032a00788c */ /* 0x000fcc000bf05270 */
[----:B------:R-:W-:-:S13]  /*13680*/  PLOP3.LUT P0, PT, PT, PT, UP0, 0x80, 0x0 ;  /* 0x000000000000781c */ /* 0x000fda0003f0f008 */
[----:B------:R-:W-:Y:S05]  /*13690*/  @!P0 BRA `(.L_x_1961) ;  /* 0x0000000000048947 */ /* 0x000fea0003800000 */
[----:B------:R-:W-:Y:S01]  /*136a0*/  BPT.TRAP 0x1 ;  /* 0x000000040000795c */ /* 0x000fe20000300000 */
.L_x_1961:
        /* <DEDUP_REMOVED lines=9> */
.L_x_2013:
[----:B------:R-:W-:Y:S05]  /*13740*/  BSYNC B0 ;  /* 0x0000000000007941 */ /* 0x000fea0003800000 */
.L_x_1962:
[----:B------:R-:W-:Y:S05]  /*13750*/  @!P0 BRA `(.L_x_1964) ;  /* 0x0000000000048947 */ /* 0x000fea0003800000 */
[----:B------:R-:W-:Y:S01]  /*13760*/  BPT.TRAP 0x1 ;  /* 0x000000040000795c */ /* 0x000fe20000300000 */
.L_x_1964:
[----:B---3--:R-:W3:Y:S01]  /*13770*/  LDL R2, [R1] ;  /* 0x0000000001027983 */ /* 0x008ee20000100800 */
[----:B------:R-:W-:-:S04]  /*13780*/  SHF.L.U32 R3, R6, 0x1f, RZ ;  /* 0x0000001f06037819 */ /* 0x000fc800000006ff */
[----:B---3--:R3:W4:Y:S02]  /*13790*/  SYNCS.PHASECHK.TRANS64.TRYWAIT P2, [R2+URZ+0x2e860], R3 ;  /* 0x02e86003020075a7 */ /* 0x008724000804017f */
[----:B---3--:R-:W-:Y:S01]  /*137a0*/  IMAD R2, R7, 0x7000, RZ ;  /* 0x0000700007027824 */ /* 0x008fe200078e02ff */
[----:B----4-:R-:W-:Y:S06]  /*137b0*/  @!P2 BRA `(.L_x_1965) ;  /* 0x0000002400d0a947 */ /* 0x010fec0003800000 */
.L_x_2014:
[----:B0-----:R-:W3:Y:S04]  /*137c0*/  LDL R4, [R1+0x28] ;  /* 0x0000280001047983 */ /* 0x001ee80000100800 */
[----:B------:R-:W4:Y:S01]  /*137d0*/  LDL R12, [R1+0x1c] ;  /* 0x00001c00010c7983 */ /* 0x000f220000100800 */
[----:B------:R-:W-:Y:S05]  /*137e0*/  WARPSYNC.ALL ;  /* 0x0000000000007948 */ /* 0x000fea0003800000 */
[----:B------:R-:W0:Y:S01]  /*137f0*/  S2R R8, SR_TID.X ;  /* 0x0000000000087919 */ /* 0x000e220000002100 */
[----:B--2---:R-:W-:Y:S01]  /*13800*/  IMAD.MOV.U32 R10, RZ, RZ, 0x40 ;  /* 0x00000040ff0a7424 */ /* 0x004fe200078e00ff */
[----:B0-----:R-:W-:-:S04]  /*13810*/  LOP3.LUT P2, RZ, R8, 0x4, RZ, 0xc0, !PT ;  /* 0x0000000408ff7812 */ /* 0x001fc8000784c0ff */
[----:B------:R-:W-:Y:S02]  /*13820*/  SEL R10, R10, 0xffffffc0, !P2 ;  /* 0xffffffc00a0a7807 */ /* 0x000fe40005000000 */
[C---:B---3--:R-:W-:Y:S02]  /*13830*/  LOP3.LUT R3, R2.reuse, R4, RZ, 0xfc, !PT ;  /* 0x0000000402037212 */ /* 0x048fe400078efcff */
[----:B----4-:R-:W-:-:S03]  /*13840*/  IADD3 R2, R2, UR41, R12 ;  /* 0x0000002902027c10 */ /* 0x010fc6000fffe00c */
        /* <DEDUP_REMOVED lines=8> */
[----:B------:R-:W-:Y:S01]  /*138d0*/  STSM.16.M88.4 [R2+0x400], R8 ;  /* 0x0004000802007844 */ /* 0x000fe20000000200 */
        /* <DEDUP_REMOVED lines=71> */
[----:B------:R0:W-:Y:S02]  /*13d50*/  STSM.16.M88.4 [R2+0x6400], R4 ;  /* 0x0064000402007844 */ /* 0x0001e40000000200 */
[C-C-:B0-----:R-:W-:Y:S02]  /*13d60*/  PRMT R4, R8.reuse, 0x6420, R9.reuse ;  /* 0x0000642008047816 */ /* 0x141fe40000000009 */
        /* <DEDUP_REMOVED lines=12> */
.L_x_1966:
[----:B------:R-:W2:Y:S01]  /*13e30*/  LDL.LU R3, [R1] ;  /* 0x0000000001037983 */ /* 0x000ea20000300800 */
[C---:B------:R-:W-:Y:S01]  /*13e40*/  ISETP.GT.AND P0, PT, R21.reuse, RZ, PT ;  /* 0x000000ff1500720c */ /* 0x040fe20003f04270 */
[----:B------:R-:W-:Y:S02]  /*13e50*/  VIADD R21, R21, 0xffffffff ;  /* 0xffffffff15157836 */ /* 0x000fe40000000000 */
[----:B0-----:R3:W5:Y:S04]  /*13e60*/  LDL R6, [R1+0x8] ;  /* 0x0000080001067983 */ /* 0x0017680000100800 */
[----:B------:R3:W5:Y:S01]  /*13e70*/  LDL R7, [R1+0x4] ;  /* 0x0000040001077983 */ /* 0x0007620000100800 */
[----:B--2---:R3:W-:Y:S01]  /*13e80*/  SYNCS.ARRIVE.TRANS64.A1T0 RZ, [R3+URZ+0x2e850], RZ ;  /* 0x02e850ff03ff79a7 */ /* 0x0047e2000810003f */
[----:B------:R-:W-:-:S05]  /*13e90*/  @!P1 VIADD R2, R3, 0x2e880 ;  /* 0x0002e88003029836 */ /* 0x000fca0000000000 */
[----:B------:R-:W-:Y:S01]  /*13ea0*/  @!P1 PRMT R2, RZ, 0x654, R2 ;  /* 0x00000654ff029816 */ /* 0x000fe20000000002 */
[----:B------:R-:W-:Y:S06]  /*13eb0*/  BAR.SYNC.DEFER_BLOCKING 0x2, 0x80 ;  /* 0x0082000000007b1d */ /* 0x000fec0000010000 */
[----:B------:R3:W-:Y:S01]  /*13ec0*/  @!P1 SYNCS.ARRIVE.TRANS64.RED.A1T0 RZ, [R2+URZ], RZ ;  /* 0x000000ff02ff99a7 */ /* 0x0007e2000810043f */
[----:B------:R-:W-:Y:S05]  /*13ed0*/  @P0 BRA `(.L_x_1967) ;  /* 0xfffffff0001c0947 */ /* 0x000fea000383ffff */
.L_x_1947:
        /* <DEDUP_REMOVED lines=9> */
[----:B0-----:R-:W0:Y:S02]  /*13f70*/  S2R R4, SR_LTMASK ;  /* 0x0000000000047919 */ /* 0x001e240000003900 */
[----:B0-----:R-:W-:-:S04]  /*13f80*/  LOP3.LUT R4, R4, UR4, RZ, 0xc0, !PT ;  /* 0x0000000404047c12 */ /* 0x001fc8000f8ec0ff */
[----:B-----5:R-:W0:Y:S01]  /*13f90*/  POPC R7, R4 ;  /* 0x0000000400077309 */ /* 0x020e220000000000 */
[----:B--2---:R-:W0:Y:S02]  /*13fa0*/  SHFL.IDX PT, R0, R3, R0, 0x1f ;  /* 0x00001f0003007589 */ /* 0x004e2400000e0000 */
[----:B0-----:R-:W-:-:S05]  /*13fb0*/  IADD3 R0, R0, UR46, R7 ;  /* 0x0000002e00007c10 */ /* 0x001fca000fffe007 */
[----:B------:R4:W-:Y:S02]  /*13fc0*/  STL [R1+0x20], R0 ;  /* 0x0000200001007387 */ /* 0x0009e40000100800 */
.L_x_1969:
[----:B------:R-:W-:Y:S05]  /*13fd0*/  BSYNC B0 ;  /* 0x0000000000007941 */ /* 0x000fea0003800000 */
.L_x_1968:
[----:B------:R-:W-:-:S06]  /*13fe0*/  UISETP.NE.AND UP0, UPT, UR42, 0x3, UPT ;  /* 0x000000032a00788c */ /* 0x000fcc000bf05270 */
[----:B------:R-:W-:-:S13]  /*13ff0*/  PLOP3.LUT P0, PT, PT, PT, UP0, 0x80, 0x0 ;  /* 0x000000000000781c */ /* 0x000fda0003f0f008 */
[----:B------:R-:W-:Y:S05]  /*14000*/  @!P0 BRA `(.L_x_1970) ;  /* 0x0000000000048947 */ /* 0x000fea0003800000 */
[----:B------:R-:W-:Y:S01]  /*14010*/  BPT.TRAP 0x1 ;  /* 0x000000040000795c */ /* 0x000fe20000300000 */
.L_x_1970:
        /* <DEDUP_REMOVED lines=10> */
.L_x_2015:
[----:B------:R-:W-:Y:S05]  /*140c0*/  BSYNC B0 ;  /* 0x0000000000007941 */ /* 0x000fea0003800000 */
.L_x_1971:
[----:B------:R-:W-:Y:S05]  /*140d0*/  @!P2 BRA `(.L_x_1973) ;  /* 0x000000000004a947 */ /* 0x000fea0003800000 */
[----:B------:R-:W-:Y:S01]  /*140e0*/  BPT.TRAP 0x1 ;  /* 0x000000040000795c */ /* 0x000fe20000300000 */
.L_x_1973:
[----:B------:R-:W2:Y:S02]  /*140f0*/  LDL R0, [R1+0x8] ;  /* 0x0000080001007983 */ /* 0x000ea40000100800 */
[----:B--2---:R-:W-:-:S04]  /*14100*/  SHF.L.U32 R3, R0, 0x1f, RZ ;  /* 0x0000001f00037819 */ /* 0x004fc800000006ff */
[----:B------:R-:W2:Y:S02]  /*14110*/  SYNCS.PHASECHK.TRANS64.TRYWAIT P0, [R20+URZ+0x2e860], R3 ;  /* 0x02e86003140075a7 */ /* 0x000ea4000800017f */
[----:B--2---:R-:W-:Y:S05]  /*14120*/  @!P0 BRA `(.L_x_1974) ;  /* 0x0000001c00a08947 */ /* 0x004fea0003800000 */
.L_x_2016:
[----:B------:R-:W3:Y:S04]  /*14130*/  LDL R0, [R1+0x4] ;  /* 0x0000040001007983 */ /* 0x000ee80000100800 */
[----:B------:R-:W4:Y:S04]  /*14140*/  LDL R2, [R1+0x28] ;  /* 0x0000280001027983 */ /* 0x000f280000100800 */
[----:B------:R-:W2:Y:S01]  /*14150*/  LDL R12, [R1+0x1c] ;  /* 0x00001c00010c7983 */ /* 0x000ea20000100800 */
[----:B------:R-:W-:Y:S05]  /*14160*/  WARPSYNC.ALL ;  /* 0x0000000000007948 */ /* 0x000fea0003800000 */
[----:B------:R-:W0:Y:S01]  /*14170*/  S2R R8, SR_TID.X ;  /* 0x0000000000087919 */ /* 0x000e220000002100 */
[----:B------:R-:W-:Y:S01]  /*14180*/  IMAD.MOV.U32 R10, RZ, RZ, 0x40 ;  /* 0x00000040ff0a7424 */ /* 0x000fe200078e00ff */
[----:B0-----:R-:W-:-:S04]  /*14190*/  LOP3.LUT P0, RZ, R8, 0x4, RZ, 0xc0, !PT ;  /* 0x0000000408ff7812 */ /* 0x001fc8000780c0ff */
[----:B------:R-:W-:Y:S01]  /*141a0*/  SEL R10, R10, 0xffffffc0, !P0 ;  /* 0xffffffc00a0a7807 */ /* 0x000fe20004000000 */
[----:B---3--:R-:W-:-:S05]  /*141b0*/  IMAD R0, R0, 0x7000, RZ ;  /* 0x0000700000007824 */ /* 0x008fca00078e02ff */
[C---:B----4-:R-:W-:Y:S02]  /*141c0*/  LOP3.LUT R2, R0.reuse, R2, RZ, 0xfc, !PT ;  /* 0x0000000200027212 */ /* 0x050fe400078efcff */
[----:B--2---:R-:W-:-:S03]  /*141d0*/  IADD3 R0, R0, UR41, R12 ;  /* 0x0000002900007c10 */ /* 0x004fc6000fffe00c */
[----:B-----5:R-:W0:Y:S01]  /*141e0*/  LDSM.16.MT88.4 R4, [R2+UR41+0xe400] ;  /* 0x00e400290204783b */ /* 0x020e220008004200 */
        /* <DEDUP_REMOVED lines=93> */
.L_x_1975:
[----:B------:R-:W3:Y:S01]  /*147c0*/  LDL.LU R2, [R1+0x4] ;  /* 0x0000040001027983 */ /* 0x000ee20000300800 */
[----:B0-----:R-:W-:Y:S03]  /*147d0*/  SYNCS.ARRIVE.TRANS64.A1T0 RZ, [R20+URZ+0x2e850], RZ ;  /* 0x02e850ff14ff79a7 */ /* 0x001fe6000810003f */
        /* <DEDUP_REMOVED lines=12> */
.L_x_1931:
[----:B------:R-:W-:Y:S05]  /*148a0*/  BSYNC B6 ;  /* 0x0000000000067941 */ /* 0x000fea0003800000 */
.L_x_1929:
[----:B0-2---:R-:W2:Y:S02]  /*148b0*/  LDL R0, [R1+0x30] ;  /* 0x0000300001007983 */ /* 0x005ea40000100800 */
[----:B--2---:R-:W-:-:S13]  /*148c0*/  ISETP.NE.AND P0, PT, R0, RZ, PT ;  /* 0x000000ff0000720c */ /* 0x004fda0003f05270 */
[----:B------:R-:W-:Y:S05]  /*148d0*/  @!P0 BRA `(.L_x_1976) ;  /* 0x0000000000308947 */ /* 0x000fea0003800000 */
[----:B------:R-:W0:Y:S08]  /*148e0*/  S2UR UR5, SR_CgaCtaId ;  /* 0x00000000000579c3 */ /* 0x000e300000008800 */
[----:B------:R-:W-:Y:S06]  /*148f0*/  BAR.SYNC.DEFER_BLOCKING 0x5, 0x180 ;  /* 0x0146000000007b1d */ /* 0x000fec0000010000 */
[----:B------:R-:W-:-:S02]  /*14900*/  UMOV UR4, 0x400 ;  /* 0x0000040000047882 */ /* 0x000fc40000000000 */
[----:B0-----:R-:W-:-:S09]  /*14910*/  ULEA UR4, UR5, UR4, 0x18 ;  /* 0x0000000405047291 */ /* 0x001fd2000f8ec03f */
[----:B------:R-:W0:Y:S04]  /*14920*/  LDS.128 R4, [UR4+0x2e8d0] ;  /* 0x02e8d004ff047984 */ /* 0x000e280008000c00 */
[----:B0-----:R2:W-:Y:S01]  /*14930*/  STL.64 [R1+0x20], R4 ;  /* 0x0000200401007387 */ /* 0x0015e20000100a00 */
[----:B------:R-:W-:Y:S02]  /*14940*/  IMAD.MOV.U32 R2, RZ, RZ, R7 ;  /* 0x000000ffff027224 */ /* 0x000fe400078e0007 */
[----:B------:R-:W-:-:S03]  /*14950*/  IMAD.MOV.U32 R0, RZ, RZ, R6 ;  /* 0x000000ffff007224 */ /* 0x000fc600078e0006 */
[----:B------:R-:W-:Y:S02]  /*14960*/  R2UR UR48, R2 ;  /* 0x00000000023072ca */ /* 0x000fe400000e0000 */
[----:B------:R-:W-:Y:S01]  /*14970*/  R2UR UR38, R0 ;  /* 0x00000000002672ca */ /* 0x000fe200000e0000 */
[----:B------:R-:W-:Y:S06]  /*14980*/  BAR.ARV 0x4, 0x180 ;  /* 0x0106000000007b1d */ /* 0x000fec0000002000 */
[----:B------:R-:W-:Y:S08]  /*14990*/  BRA `(.L_x_1977) ;  /* 0x0000000800d47947 */ /* 0x000ff00003800000 */
.L_x_1976:
[----:B------:R-:W0:Y:S01]  /*149a0*/  S2R R2, SR_TID.X ;  /* 0x0000000000027919 */ /* 0x000e220000002100 */
[----:B------:R-:W-:Y:S01]  /*149b0*/  ULDC UR4, c[0x0][0xc14] ;  /* 0x0003050000047ab9 */ /* 0x000fe20000000800 */
[----:B------:R-:W2:Y:S01]  /*149c0*/  LDL.LU R0, [R1+0x20] ;  /* 0x0000200001007983 */ /* 0x000ea20000300800 */
[----:B0-----:R-:W-:-:S04]  /*149d0*/  LOP3.LUT R6, R2, 0x1f, RZ, 0xc0, !PT ;  /* 0x0000001f02067812 */ /* 0x001fc800078ec0ff */
        /* <DEDUP_REMOVED lines=37> */
.L_x_1982:
        /* <DEDUP_REMOVED lines=14> */
.L_x_1981:
[----:B------:R-:W-:Y:S05]  /*14d10*/  BSYNC B0 ;  /* 0x0000000000007941 */ /* 0x000fea0003800000 */
.L_x_1980:
        /* <DEDUP_REMOVED lines=21> */
.L_x_1978:
        /* <DEDUP_REMOVED lines=21> */
.L_x_1983:
        /* <DEDUP_REMOVED lines=64> */
.L_x_1979:
[----:B------:R0:W-:Y:S01]  /*153c0*/  STL [R1+0x20], R0 ;  /* 0x0000200001007387 */ /* 0x0001e20000100800 */
[----:B------:R-:W-:Y:S01]  /*153d0*/  ULDC UR48, c[0x0][0xc14] ;  /* 0x0003050000307ab9 */ /* 0x000fe20000000800 */
[----:B------:R-:W-:Y:S02]  /*153e0*/  UMOV UR38, URZ ;  /* 0x0000003f00267c82 */ /* 0x000fe40008000000 */
[----:B------:R0:W-:Y:S03]  /*153f0*/  STL [R1+0x24], RZ ;  /* 0x000024ff01007387 */ /* 0x0001e60000100800 */
.L_x_1984:
        /* <DEDUP_REMOVED lines=15> */
.L_x_1977:
[----:B------:R-:W-:Y:S02]  /*154f0*/  ULDC UR4, c[0x0][0xc14] ;  /* 0x0003050000047ab9 */ /* 0x000fe40000000800 */
[----:B------:R-:W-:-:S06]  /*15500*/  UISETP.GE.AND UP0, UPT, UR48, UR4, UPT ;  /* 0x000000043000728c */ /* 0x000fcc000bf06270 */
[----:B------:R-:W-:-:S13]  /*15510*/  PLOP3.LUT P0, PT, PT, PT, UP0, 0x80, 0x0 ;  /* 0x000000000000781c */ /* 0x000fda0003f0f008 */
[----:B------:R-:W-:Y:S05]  /*15520*/  @!P0 BRA `(.L_x_1985) ;  /* 0xffffffc000ec8947 */ /* 0x000fea000383ffff */
.L_x_1925:
[----:B0-----:R-:W3:Y:S01]  /*15530*/  LDL.LU R0, [R1+0x2c] ;  /* 0x00002c0001007983 */ /* 0x001ee20000300800 */
[----:B------:R-:W-:Y:S01]  /*15540*/  BSSY B0, `(.L_x_1986) ;  /* 0x000000b000007945 */ /* 0x000fe20003800000 */
[----:B-12---:R-:W0:Y:S01]  /*15550*/  S2R R5, SR_CgaCtaId ;  /* 0x0000000000057919 */ /* 0x006e220000008800 */
        /* <DEDUP_REMOVED lines=9> */
.L_x_2017:
[----:B------:R-:W-:Y:S05]  /*155f0*/  BSYNC B0 ;  /* 0x0000000000007941 */ /* 0x000fea0003800000 */
.L_x_1986:
[----:B------:R-:W-:-:S03]  /*15600*/  UMOV UR4, 0xffffffff ;  /* 0xffffffff00047882 */ /* 0x000fc60000000000 */
[----:B------:R-:W-:Y:S05]  /*15610*/  BRA.DIV UR4, `(.L_x_1988) ;  /* 0x0000000a048c7947 */ /* 0x000fea000b800000 */
[----:B------:R-:W1:Y:S02]  /*15620*/  S2R R2, SR_TID.X ;  /* 0x0000000000027919 */ /* 0x000e640000002100 */
[----:B-1----:R-:W-:-:S04]  /*15630*/  SHF.R.U32.HI R2, RZ, 0x5, R2 ;  /* 0x00000005ff027819 */ /* 0x002fc80000011602 */
[----:B------:R-:W-:-:S05]  /*15640*/  LOP3.LUT R2, R2, 0x3, RZ, 0xc0, !PT ;  /* 0x0000000302027812 */ /* 0x000fca00078ec0ff */
[----:B------:R1:W2:Y:S02]  /*15650*/  SHFL.IDX PT, R14, R2, RZ, 0x1f ;  /* 0x00001fff020e7589 */ /* 0x0002a400000e0000 */
.L_x_2020:
[----:B--2---:R-:W-:Y:S01]  /*15660*/  ISETP.NE.AND P0, PT, R14, RZ, PT ;  /* 0x000000ff0e00720c */ /* 0x004fe20003f05270 */
[----:B------:R-:W-:-:S12]  /*15670*/  BSSY B0, `(.L_x_1989) ;  /* 0x000002e000007945 */ /* 0x000fd80003800000 */
[----:B------:R-:W-:Y:S05]  /*15680*/  @P0 BRA `(.L_x_1990) ;  /* 0x0000000000b00947 */ /* 0x000fea0003800000 */
[----:B------:R-:W-:-:S03]  /*15690*/  UMOV UR4, 0xffffffff ;  /* 0xffffffff00047882 */ /* 0x000fc60000000000 */
[----:B------:R-:W-:Y:S05]  /*156a0*/  BRA.DIV UR4, `(.L_x_1991) ;  /* 0x0000000a049c7947 */ /* 0x000fea000b800000 */
[----:B------:R-:W-:-:S13]  /*156b0*/  ELECT P6, URZ, PT ;  /* 0x00000000003f782f */ /* 0x000fda00038c0000 */
.L_x_2023:
[----:B------:R-:W-:Y:S05]  /*156c0*/  @!P6 BRA `(.L_x_1990) ;  /* 0x0000000000a0e947 */ /* 0x000fea0003800000 */
[----:B------:R-:W-:-:S06]  /*156d0*/  ULOP3.LUT UR4, UR40, 0x2, URZ, 0xfc, !UPT ;  /* 0x0000000228047892 */ /* 0x000fcc000f8efc3f */
[----:B-1----:R-:W-:-:S05]  /*156e0*/  IMAD.U32 R2, RZ, RZ, UR4 ;  /* 0x00000004ff027e24 */ /* 0x002fca000f8e00ff */
[----:B------:R-:W-:-:S13]  /*156f0*/  ISETP.NE.AND P0, PT, R2, 0x3, PT ;  /* 0x000000030200780c */ /* 0x000fda0003f05270 */
[----:B------:R-:W-:Y:S05]  /*15700*/  @!P0 BRA `(.L_x_1992) ;  /* 0x0000000000048947 */ /* 0x000fea0003800000 */
[----:B------:R-:W-:Y:S01]  /*15710*/  BPT.TRAP 0x1 ;  /* 0x000000040000795c */ /* 0x000fe20000300000 */
.L_x_1992:
        /* <DEDUP_REMOVED lines=14> */
.L_x_2024:
[----:B------:R-:W1:Y:S02]  /*15800*/  SYNCS.PHASECHK.TRANS64.TRYWAIT P1, [R7+URZ], R2 ;  /* 0x00000002070075a7 */ /* 0x000e64000802017f */
[----:B-1----:R-:W-:Y:S05]  /*15810*/  @!P1 BRA `(.L_x_1994) ;  /* 0x0000000800749947 */ /* 0x002fea0003800000 */
.L_x_2025:
[----:B------:R-:W-:Y:S05]  /*15820*/  @!P0 BRA `(.L_x_1995) ;  /* 0x0000000000048947 */ /* 0x000fea0003800000 */
[----:B------:R-:W-:Y:S01]  /*15830*/  BPT.TRAP 0x1 ;  /* 0x000000040000795c */ /* 0x000fe20000300000 */
.L_x_1995:
[----:B------:R-:W2:Y:S02]  /*15840*/  LDL.LU R4, [R1+0x4] ;  /* 0x0000040001047983 */ /* 0x000ea40000300800 */
[----:B--2---:R-:W-:-:S04]  /*15850*/  IMAD R4, R4, 0x8, R0 ;  /* 0x0000000804047824 */ /* 0x004fc800078e0200 */
[----:B------:R-:W2:Y:S02]  /*15860*/  SYNCS.PHASECHK.TRANS64.TRYWAIT P1, [R4+URZ+0x2e860], R5 ;  /* 0x02e86005040075a7 */ /* 0x000ea4000802017f */
[----:B--2---:R-:W-:Y:S05]  /*15870*/  @!P1 BRA `(.L_x_1996) ;  /* 0x0000000800709947 */ /* 0x004fea0003800000 */
.L_x_2026:
[----:B------:R-:W-:Y:S05]  /*15880*/  @!P0 BRA `(.L_x_1997) ;  /* 0x0000000000048947 */ /* 0x000fea0003800000 */
[----:B------:R-:W-:Y:S01]  /*15890*/  BPT.TRAP 0x1 ;  /* 0x000000040000795c */ /* 0x000fe20000300000 */
.L_x_1997:
[----:B------:R-:W-:-:S04]  /*158a0*/  IMAD R3, R3, 0x8, R0 ;  /* 0x0000000803037824 */ /* 0x000fc800078e0200 */
[----:B------:R-:W3:Y:S02]  /*158b0*/  SYNCS.PHASECHK.TRANS64.TRYWAIT P1, [R3+URZ+0x2e860], R2 ;  /* 0x02e86002030075a7 */ /* 0x000ee4000802017f */
[----:B---3--:R-:W-:Y:S05]  /*158c0*/  @!P1 BRA `(.L_x_1998) ;  /* 0x0000000800709947 */ /* 0x008fea0003800000 */
.L_x_2027:
[----:B------:R-:W-:Y:S05]  /*158d0*/  @!P0 BRA `(.L_x_1999) ;  /* 0x0000000000048947 */ /* 0x000fea0003800000 */
[----:B------:R-:W-:Y:S01]  /*158e0*/  BPT.TRAP 0x1 ;  /* 0x000000040000795c */ /* 0x000fe20000300000 */
.L_x_1999:
[----:B------:R-:W4:Y:S02]  /*158f0*/  SYNCS.PHASECHK.TRANS64.TRYWAIT P0, [R4+URZ+0x2e880], R5 ;  /* 0x02e88005040075a7 */ /* 0x000f24000800017f */
[----:B----4-:R-:W-:Y:S05]  /*15900*/  @!P0 BRA `(.L_x_2000) ;  /* 0x0000000800748947 */ /* 0x010fea0003800000 */
.L_x_2001:
[----:B------:R0:W0:Y:S02]  /*15910*/  SYNCS.PHASECHK.TRANS64.TRYWAIT P0, [R3+URZ+0x2e880], R2 ;  /* 0x02e88002030075a7 */ /* 0x000024000800017f */
[----:B0-----:R-:W-:Y:S05]  /*15920*/  @!P0 NANOSLEEP.SYNCS 0x989680 ;  /* 0x009896800000895d */ /* 0x001fea0003900000 */
[----:B------:R-:W0:Y:S02]  /*15930*/  @!P0 SYNCS.PHASECHK.TRANS64 P0, [R3+URZ+0x2e880], R2 ;  /* 0x02e88002030085a7 */ /* 0x000e24000800007f */
[----:B0-----:R-:W-:Y:S05]  /*15940*/  @!P0 BRA `(.L_x_2001) ;  /* 0xfffffffc00f08947 */ /* 0x001fea000383ffff */
.L_x_1990:
[----:B------:R-:W-:Y:S05]  /*15950*/  BSYNC B0 ;  /* 0x0000000000007941 */ /* 0x000fea0003800000 */
.L_x_1989:
[----:B------:R-:W-:Y:S05]  /*15960*/  EXIT ;  /* 0x000000000000794d */ /* 0x000fea0003800000 */
.L_x_1864:
[----:B0-----:R-:W-:-:S04]  /*15970*/  IMAD.U32 R3, RZ, RZ, UR41 ;  /* 0x00000029ff037e24 */ /* 0x001fc8000f8e00ff */
[----:B------:R0:W1:Y:S03]  /*15980*/  SYNCS.PHASECHK.TRANS64.TRYWAIT P1, [R3+URZ+0x2e800], R0 ;  /* 0x02e80000030075a7 */ /* 0x000066000802017f */
[----:B-1----:R-:W-:Y:S05]  /*15990*/  @!P1 NANOSLEEP.SYNCS 0x989680 ;  /* 0x009896800000995d */ /* 0x002fea0003900000 */
[----:B------:R-:W1:Y:S02]  /*159a0*/  @!P1 SYNCS.PHASECHK.TRANS64 P1, [R3+URZ+0x2e800], R0 ;  /* 0x02e80000030095a7 */ /* 0x000e64000802007f */
[----:B-1----:R-:W-:Y:S05]  /*159b0*/  @!P1 BRA `(.L_x_1864) ;  /* 0xfffffffc00ec9947 */ /* 0x002fea000383ffff */
[----:B------:R-:W-:Y:S05]  /*159c0*/  BRA `(.L_x_2002) ;  /* 0xfffffec0006c7947 */ /* 0x000fea000383ffff */
.L_x_1868:
[----:B-1----:R1:W2:Y:S02]  /*159d0*/  SYNCS.PHASECHK.TRANS64.TRYWAIT P1, [R2+URZ+0x2e830], R3 ;  /* 0x02e83003020075a7 */ /* 0x0022a4000802017f */
[----:B--2---:R-:W-:Y:S05]  /*159e0*/  @!P1 NANOSLEEP.SYNCS 0x989680 ;  /* 0x009896800000995d */ /* 0x004fea0003900000 */
[----:B------:R-:W2:Y:S02]  /*159f0*/  @!P1 SYNCS.PHASECHK.TRANS64 P1, [R2+URZ+0x2e830], R3 ;  /* 0x02e83003020095a7 */ /* 0x000ea4000802007f */
[----:B--2---:R-:W-:Y:S05]  /*15a00*/  @!P1 BRA `(.L_x_1868) ;  /* 0xfffffffc00f09947 */ /* 0x004fea000383ffff */
[----:B------:R-:W-:Y:S05]  /*15a10*/  BRA `(.L_x_1867) ;  /* 0xfffffec000887947 */ /* 0x000fea000383ffff */
.L_x_1873:
[----:B-1----:R-:W-:-:S04]  /*15a20*/  IMAD.U32 R7, RZ, RZ, UR6 ;  /* 0x00000006ff077e24 */ /* 0x002fc8000f8e00ff */
[----:B------:R1:W2:Y:S03]  /*15a30*/  SYNCS.PHASECHK.TRANS64.TRYWAIT P2, [R7+URZ+0x2e830], R0 ;  /* 0x02e83000070075a7 */ /* 0x0002a6000804017f */
[----:B--2---:R-:W-:Y:S05]  /*15a40*/  @!P2 NANOSLEEP.SYNCS 0x989680 ;  /* 0x009896800000a95d */ /* 0x004fea0003900000 */
[----:B------:R-:W2:Y:S02]  /*15a50*/  @!P2 SYNCS.PHASECHK.TRANS64 P2, [R7+URZ+0x2e830], R0 ;  /* 0x02e830000700a5a7 */ /* 0x000ea4000804007f */
[----:B--2---:R-:W-:Y:S05]  /*15a60*/  @!P2 BRA `(.L_x_1873) ;  /* 0xfffffffc00eca947 */ /* 0x004fea000383ffff */
[----:B------:R-:W-:Y:S05]  /*15a70*/  BRA `(.L_x_1870) ;  /* 0xffffff04000c7947 */ /* 0x000fea000383ffff */
.L_x_1877:
[----:B-1----:R-:W-:-:S04]  /*15a80*/  IMAD.U32 R7, RZ, RZ, UR6 ;  /* 0x00000006ff077e24 */ /* 0x002fc8000f8e00ff */
[----:B------:R1:W2:Y:S03]  /*15a90*/  SYNCS.PHASECHK.TRANS64.TRYWAIT P2, [R7+URZ+0x2e850], R0 ;  /* 0x02e85000070075a7 */ /* 0x0002a6000804017f */
[----:B--2---:R-:W-:Y:S05]  /*15aa0*/  @!P2 NANOSLEEP.SYNCS 0x989680 ;  /* 0x009896800000a95d */ /* 0x004fea0003900000 */
[----:B------:R-:W2:Y:S02]  /*15ab0*/  @!P2 SYNCS.PHASECHK.TRANS64 P2, [R7+URZ+0x2e850], R0 ;  /* 0x02e850000700a5a7 */ /* 0x000ea4000804007f */
[----:B--2---:R-:W-:Y:S05]  /*15ac0*/  @!P2 BRA `(.L_x_1877) ;  /* 0xfffffffc00eca947 */ /* 0x004fea000383ffff */
[----:B------:R-:W-:Y:S05]  /*15ad0*/  BRA `(.L_x_1874) ;  /* 0xffffff1000007947 */ /* 0x000fea000383ffff */
.L_x_1884:
[----:B-1----:R-:W-:-:S04]  /*15ae0*/  IMAD.U32 R7, RZ, RZ, UR6 ;  /* 0x00000006ff077e24 */ /* 0x002fc8000f8e00ff */
[----:B------:R1:W2:Y:S03]  /*15af0*/  SYNCS.PHASECHK.TRANS64.TRYWAIT P2, [R7+URZ+0x2e830], R0 ;  /* 0x02e83000070075a7 */ /* 0x0002a6000804017f */
[----:B--2---:R-:W-:Y:S05]  /*15b00*/  @!P2 NANOSLEEP.SYNCS 0x989680 ;  /* 0x009896800000a95d */ /* 0x004fea0003900000 */
[----:B------:R-:W2:Y:S02]  /*15b10*/  @!P2 SYNCS.PHASECHK.TRANS64 P2, [R7+URZ+0x2e830], R0 ;  /* 0x02e830000700a5a7 */ /* 0x000ea4000804007f */
[----:B--2---:R-:W-:Y:S05]  /*15b20*/  @!P2 BRA `(.L_x_1884) ;  /* 0xfffffffc00eca947 */ /* 0x004fea000383ffff */
[----:B------:R-:W-:Y:S05]  /*15b30*/  BRA `(.L_x_1881) ;  /* 0xffffff4800287947 */ /* 0x000fea000383ffff */
.L_x_1888:
[----:B-1----:R-:W-:-:S04]  /*15b40*/  IMAD.U32 R7, RZ, RZ, UR6 ;  /* 0x00000006ff077e24 */ /* 0x002fc8000f8e00ff */
[----:B------:R1:W2:Y:S03]  /*15b50*/  SYNCS.PHASECHK.TRANS64.TRYWAIT P2, [R7+URZ+0x2e850], R0 ;  /* 0x02e85000070075a7 */ /* 0x0002a6000804017f */
[----:B--2---:R-:W-:Y:S05]  /*15b60*/  @!P2 NANOSLEEP.SYNCS 0x989680 ;  /* 0x009896800000a95d */ /* 0x004fea0003900000 */
[----:B------:R-:W2:Y:S02]  /*15b70*/  @!P2 SYNCS.PHASECHK.TRANS64 P2, [R7+URZ+0x2e850], R0 ;  /* 0x02e850000700a5a7 */ /* 0x000ea4000804007f */
[----:B--2---:R-:W-:Y:S05]  /*15b80*/  @!P2 BRA `(.L_x_1888) ;  /* 0xfffffffc00eca947 */ /* 0x004fea000383ffff */
[----:B------:R-:W-:Y:S05]  /*15b90*/  BRA `(.L_x_1885) ;  /* 0xffffff54001c7947 */ /* 0x000fea000383ffff */
.L_x_1894:
[----:B-1----:R-:W-:-:S04]  /*15ba0*/  IMAD.U32 R5, RZ, RZ, UR4 ;  /* 0x00000004ff057e24 */ /* 0x002fc8000f8e00ff */
[----:B------:R1:W2:Y:S03]  /*15bb0*/  SYNCS.PHASECHK.TRANS64.TRYWAIT P1, [R5+URZ+0x2e850], R4 ;  /* 0x02e85004050075a7 */ /* 0x0002a6000802017f */
[----:B--2---:R-:W-:Y:S05]  /*15bc0*/  @!P1 NANOSLEEP.SYNCS 0x989680 ;  /* 0x009896800000995d */ /* 0x004fea0003900000 */
[----:B------:R-:W2:Y:S02]  /*15bd0*/  @!P1 SYNCS.PHASECHK.TRANS64 P1, [R5+URZ+0x2e850], R4 ;  /* 0x02e85004050095a7 */ /* 0x000ea4000802007f */
[----:B--2---:R-:W-:Y:S05]  /*15be0*/  @!P1 BRA `(.L_x_1894) ;  /* 0xfffffffc00ec9947 */ /* 0x004fea000383ffff */
[----:B------:R-:W-:Y:S05]  /*15bf0*/  BRA `(.L_x_1893) ;  /* 0xffffff7c00507947 */ /* 0x000fea000383ffff */
.L_x_1936:
[----:B------:R-:W-:Y:S02]  /*15c00*/  IMAD.MOV.U32 R13, RZ, RZ, R4 ;  /* 0x000000ffff0d7224 */ /* 0x000fe400078e0004 */
[----:B------:R-:W-:Y:S02]  /*15c10*/  IMAD.MOV.U32 R12, RZ, RZ, RZ ;  /* 0x000000ffff0c7224 */ /* 0x000fe400078e00ff */
[----:B------:R-:W-:Y:S02]  /*15c20*/  IMAD.MOV.U32 R11, RZ, RZ, 0x1f ;  /* 0x0000001fff0b7424 */ /* 0x000fe400078e00ff */
[----:B------:R-:W-:-:S07]  /*15c30*/  IMAD.MOV.U32 R15, RZ, RZ, -0x1 ;  /* 0xffffffffff0f7424 */ /* 0x000fce00078e00ff */
[----:B-1----:R-:W-:Y:S05]  /*15c40*/  WARPSYNC.COLLECTIVE R15, `(.L_x_2003) ;  /* 0x000000000f087348 */ /* 0x002fea0003c00000 */
[----:B------:R0:W2:Y:S02]  /*15c50*/  SHFL.IDX P6, R14, R13, R12, R11 ;  /* 0x0000000c0d0e7389 */ /* 0x0000a400000c000b */
[----:B012---:R-:W-:Y:S01]  /*15c60*/  ENDCOLLECTIVE ;  /* 0x000000000000791b */ /* 0x007fe20003800000 */
.L_x_2003:
[----:B------:R-:W-:Y:S05]  /*15c70*/  BRA `(.L_x_2004) ;  /* 0xffffffc800d47947 */ /* 0x000fea000383ffff */
.L_x_1938:
[----:B------:R-:W-:Y:S01]  /*15c80*/  BSSY B0, `(.L_x_2005) ;  /* 0x0000006000007945 */ /* 0x000fe20003800000 */
[----:B------:R-:W-:-:S07]  /*15c90*/  IMAD.MOV.U32 R15, RZ, RZ, -0x1 ;  /* 0xffffffffff0f7424 */ /* 0x000fce00078e00ff */
[----:B0-----:R-:W-:Y:S05]  /*15ca0*/  WARPSYNC.COLLECTIVE R15, `(.L_x_2006) ;  /* 0x000000000f0c7348 */ /* 0x001fea0003c00000 */
[----:B------:R-:W-:Y:S02]  /*15cb0*/  ELECT P6, UR62, PT ;  /* 0x00000000003e782f */ /* 0x000fe400038c0000 */
[----:B------:R-:W-:Y:S01]  /*15cc0*/  MOV R14, UR62 ;  /* 0x0000003e000e7c02 */ /* 0x000fe20008000f00 */
[----:B0-----:R-:W-:Y:S10]  /*15cd0*/  ENDCOLLECTIVE ;  /* 0x000000000000791b */ /* 0x001ff40003800000 */
.L_x_2006:
[----:B------:R-:W-:Y:S05]  /*15ce0*/  BSYNC B0 ;  /* 0x0000000000007941 */ /* 0x000fea0003800000 */
.L_x_2005:
[----:B------:R-:W-:Y:S05]  /*15cf0*/  BRA `(.L_x_2007) ;  /* 0xffffffc800d07947 */ /* 0x000fea000383ffff */
.L_x_1941:
[----:B0-----:R0:W1:Y:S02]  /*15d00*/  SYNCS.PHASECHK.TRANS64.TRYWAIT P2, [R4+URZ+0x2e880], R3 ;  /* 0x02e88003040075a7 */ /* 0x001064000804017f */
[----:B-1----:R-:W-:Y:S05]  /*15d10*/  @!P2 NANOSLEEP.SYNCS 0x989680 ;  /* 0x009896800000a95d */ /* 0x002fea0003900000 */
[----:B------:R-:W1:Y:S02]  /*15d20*/  @!P2 SYNCS.PHASECHK.TRANS64 P2, [R4+URZ+0x2e880], R3 ;  /* 0x02e880030400a5a7 */ /* 0x000e64000804007f */
[----:B-1----:R-:W-:Y:S05]  /*15d30*/  @!P2 BRA `(.L_x_1941) ;  /* 0xfffffffc00f0a947 */ /* 0x002fea000383ffff */
[----:B------:R-:W-:Y:S05]  /*15d40*/  BRA `(.L_x_2008) ;  /* 0xffffffcc002c7947 */ /* 0x000fea000383ffff */
.L_x_1943:
[----:B-1----:R1:W2:Y:S02]  /*15d50*/  SYNCS.PHASECHK.TRANS64.TRYWAIT P2, [R4+URZ+0x2e840], R3 ;  /* 0x02e84003040075a7 */ /* 0x0022a4000804017f */
[----:B--2---:R-:W-:Y:S05]  /*15d60*/  @!P2 NANOSLEEP.SYNCS 0x989680 ;  /* 0x009896800000a95d */ /* 0x004fea0003900000 */
[----:B------:R-:W2:Y:S02]  /*15d70*/  @!P2 SYNCS.PHASECHK.TRANS64 P2, [R4+URZ+0x2e840], R3 ;  /* 0x02e840030400a5a7 */ /* 0x000ea4000804007f */
[----:B--2---:R-:W-:Y:S05]  /*15d80*/  @!P2 BRA `(.L_x_1943) ;  /* 0xfffffffc00f0a947 */ /* 0x004fea000383ffff */
[----:B------:R-:W-:Y:S05]  /*15d90*/  BRA `(.L_x_2009) ;  /* 0xffffffcc008c7947 */ /* 0x000fea000383ffff */
.L_x_1946:
[----:B--2---:R-:W-:-:S04]  /*15da0*/  IMAD.U32 R3, RZ, RZ, UR41 ;  /* 0x00000029ff037e24 */ /* 0x004fc8000f8e00ff */
[----:B------:R2:W3:Y:S03]  /*15db0*/  SYNCS.PHASECHK.TRANS64.TRYWAIT P0, [R3+URZ+0x2e820], R2 ;  /* 0x02e82002030075a7 */ /* 0x0004e6000800017f */
[----:B---3--:R-:W-:Y:S05]  /*15dc0*/  @!P0 NANOSLEEP.SYNCS 0x989680 ;  /* 0x009896800000895d */ /* 0x008fea0003900000 */
[----:B------:R-:W3:Y:S02]  /*15dd0*/  @!P0 SYNCS.PHASECHK.TRANS64 P0, [R3+URZ+0x2e820], R2 ;  /* 0x02e82002030085a7 */ /* 0x000ee4000800007f */
[----:B---3--:R-:W-:Y:S05]  /*15de0*/  @!P0 BRA `(.L_x_1946) ;  /* 0xfffffffc00ec8947 */ /* 0x008fea000383ffff */
[----:B------:R-:W-:Y:S05]  /*15df0*/  BRA `(.L_x_2010) ;  /* 0xffffffd000407947 */ /* 0x000fea000383ffff */
.L_x_1952:
[----:B0-----:R0:W3:Y:S02]  /*15e00*/  SYNCS.PHASECHK.TRANS64.TRYWAIT P0, [R4+URZ+0x2e880], R3 ;  /* 0x02e88003040075a7 */ /* 0x0010e4000800017f */
[----:B---3--:R-:W-:Y:S05]  /*15e10*/  @!P0 NANOSLEEP.SYNCS 0x989680 ;  /* 0x009896800000895d */ /* 0x008fea0003900000 */
[----:B------:R-:W3:Y:S02]  /*15e20*/  @!P0 SYNCS.PHASECHK.TRANS64 P0, [R4+URZ+0x2e880], R3 ;  /* 0x02e88003040085a7 */ /* 0x000ee4000800007f */
[----:B---3--:R-:W-:Y:S05]  /*15e30*/  @!P0 BRA `(.L_x_1952) ;  /* 0xfffffffc00f08947 */ /* 0x008fea000383ffff */
[----:B------:R-:W-:Y:S05]  /*15e40*/  BRA `(.L_x_2011) ;  /* 0xffffffd000e87947 */ /* 0x000fea000383ffff */
.L_x_1957:
[----:B--2---:R2:W3:Y:S02]  /*15e50*/  SYNCS.PHASECHK.TRANS64.TRYWAIT P0, [R4+URZ+0x2e840], R3 ;  /* 0x02e84003040075a7 */ /* 0x0044e4000800017f */
[----:B---3--:R-:W-:Y:S05]  /*15e60*/  @!P0 NANOSLEEP.SYNCS 0x989680 ;  /* 0x009896800000895d */ /* 0x008fea0003900000 */
[----:B------:R-:W3:Y:S02]  /*15e70*/  @!P0 SYNCS.PHASECHK.TRANS64 P0, [R4+URZ+0x2e840], R3 ;  /* 0x02e84003040085a7 */ /* 0x000ee4000800007f */
[----:B---3--:R-:W-:Y:S05]  /*15e80*/  @!P0 BRA `(.L_x_1957) ;  /* 0xfffffffc00f08947 */ /* 0x008fea000383ffff */
[----:B------:R-:W-:Y:S05]  /*15e90*/  BRA `(.L_x_2012) ;  /* 0xffffffd400707947 */ /* 0x000fea000383ffff */
.L_x_1963:
[----:B---3--:R-:W3:Y:S02]  /*15ea0*/  LDL R3, [R1] ;  /* 0x0000000001037983 */ /* 0x008ee40000100800 */
[----:B---3--:R3:W4:Y:S02]  /*15eb0*/  SYNCS.PHASECHK.TRANS64.TRYWAIT P2, [R3+URZ+0x2e870], R2 ;  /* 0x02e87002030075a7 */ /* 0x008724000804017f */
[----:B----4-:R-:W-:Y:S05]  /*15ec0*/  @!P2 NANOSLEEP.SYNCS 0x989680 ;  /* 0x009896800000a95d */ /* 0x010fea0003900000 */
[----:B------:R-:W4:Y:S02]  /*15ed0*/  @!P2 SYNCS.PHASECHK.TRANS64 P2, [R3+URZ+0x2e870], R2 ;  /* 0x02e870020300a5a7 */ /* 0x000f24000804007f */
[----:B----4-:R-:W-:Y:S05]  /*15ee0*/  @!P2 BRA `(.L_x_1963) ;  /* 0xfffffffc00eca947 */ /* 0x010fea000383ffff */
[----:B------:R-:W-:Y:S05]  /*15ef0*/  BRA `(.L_x_2013) ;  /* 0xffffffd800107947 */ /* 0x000fea000383ffff */
.L_x_1965:
[----:B0-----:R-:W3:Y:S02]  /*15f00*/  LDL R4, [R1] ;  /* 0x0000000001047983 */ /* 0x001ee40000100800 */
[----:B---3--:R0:W3:Y:S02]  /*15f10*/  SYNCS.PHASECHK.TRANS64.TRYWAIT P2, [R4+URZ+0x2e860], R3 ;  /* 0x02e86003040075a7 */ /* 0x0080e4000804017f */
[----:B---3--:R-:W-:Y:S05]  /*15f20*/  @!P2 NANOSLEEP.SYNCS 0x989680 ;  /* 0x009896800000a95d */ /* 0x008fea0003900000 */
[----:B------:R-:W3:Y:S02]  /*15f30*/  @!P2 SYNCS.PHASECHK.TRANS64 P2, [R4+URZ+0x2e860], R3 ;  /* 0x02e860030400a5a7 */ /* 0x000ee4000804007f */
[----:B---3--:R-:W-:Y:S05]  /*15f40*/  @!P2 BRA `(.L_x_1965) ;  /* 0xfffffffc00eca947 */ /* 0x008fea000383ffff */
[----:B------:R-:W-:Y:S05]  /*15f50*/  BRA `(.L_x_2014) ;  /* 0xffffffd800187947 */ /* 0x000fea000383ffff */
.L_x_1972:
[----:B--2---:R2:W3:Y:S02]  /*15f60*/  SYNCS.PHASECHK.TRANS64.TRYWAIT P0, [R20+URZ+0x2e870], R3 ;  /* 0x02e87003140075a7 */ /* 0x0044e4000800017f */
[----:B---3--:R-:W-:Y:S05]  /*15f70*/  @!P0 NANOSLEEP.SYNCS 0x989680 ;  /* 0x009896800000895d */ /* 0x008fea0003900000 */
[----:B------:R-:W3:Y:S02]  /*15f80*/  @!P0 SYNCS.PHASECHK.TRANS64 P0, [R20+URZ+0x2e870], R3 ;  /* 0x02e87003140085a7 */ /* 0x000ee4000800007f */
[----:B---3--:R-:W-:Y:S05]  /*15f90*/  @!P0 BRA `(.L_x_1972) ;  /* 0xfffffffc00f08947 */ /* 0x008fea000383ffff */
[----:B------:R-:W-:Y:S05]  /*15fa0*/  BRA `(.L_x_2015) ;  /* 0xffffffe000447947 */ /* 0x000fea000383ffff */
.L_x_1974:
[----:B--2---:R2:W3:Y:S02]  /*15fb0*/  SYNCS.PHASECHK.TRANS64.TRYWAIT P0, [R20+URZ+0x2e860], R3 ;  /* 0x02e86003140075a7 */ /* 0x0044e4000800017f */
[----:B---3--:R-:W-:Y:S05]  /*15fc0*/  @!P0 NANOSLEEP.SYNCS 0x989680 ;  /* 0x009896800000895d */ /* 0x008fea0003900000 */
[----:B------:R-:W3:Y:S02]  /*15fd0*/  @!P0 SYNCS.PHASECHK.TRANS64 P0, [R20+URZ+0x2e860], R3 ;  /* 0x02e86003140085a7 */ /* 0x000ee4000800007f */
[----:B---3--:R-:W-:Y:S05]  /*15fe0*/  @!P0 BRA `(.L_x_1974) ;  /* 0xfffffffc00f08947 */ /* 0x008fea000383ffff */
[----:B------:R-:W-:Y:S05]  /*15ff0*/  BRA `(.L_x_2016) ;  /* 0xffffffe0004c7947 */ /* 0x000fea000383ffff */
.L_x_1987:
[----:B0-----:R0:W1:Y:S02]  /*16000*/  SYNCS.PHASECHK.TRANS64.TRYWAIT P0, [R0+URZ+0x2e820], R3 ;  /* 0x02e82003000075a7 */ /* 0x001064000800017f */
[----:B-1----:R-:W-:Y:S05]  /*16010*/  @!P0 NANOSLEEP.SYNCS 0x989680 ;  /* 0x009896800000895d */ /* 0x002fea0003900000 */
[----:B------:R-:W1:Y:S02]  /*16020*/  @!P0 SYNCS.PHASECHK.TRANS64 P0, [R0+URZ+0x2e820], R3 ;  /* 0x02e82003000085a7 */ /* 0x000e64000800007f */
[----:B-1----:R-:W-:Y:S05]  /*16030*/  @!P0 BRA `(.L_x_1987) ;  /* 0xfffffffc00f08947 */ /* 0x002fea000383ffff */
[----:B------:R-:W-:Y:S05]  /*16040*/  BRA `(.L_x_2017) ;  /* 0xfffffff400687947 */ /* 0x000fea000383ffff */
.L_x_1988:
        /* <DEDUP_REMOVED lines=11> */
.L_x_2019:
[----:B------:R-:W-:Y:S05]  /*16100*/  BSYNC B0 ;  /* 0x0000000000007941 */ /* 0x000fea0003800000 */
.L_x_2018:
[----:B------:R-:W-:Y:S05]  /*16110*/  BRA `(.L_x_2020) ;  /* 0xfffffff400507947 */ /* 0x000fea000383ffff */
.L_x_1991:
[----:B------:R-:W-:Y:S01]  /*16120*/  BSSY B1, `(.L_x_2021) ;  /* 0x0000006000017945 */ /* 0x000fe20003800000 */
[----:B------:R-:W-:-:S07]  /*16130*/  IMAD.MOV.U32 R15, RZ, RZ, -0x1 ;  /* 0xffffffffff0f7424 */ /* 0x000fce00078e00ff */
[----:B01----:R-:W-:Y:S05]  /*16140*/  WARPSYNC.COLLECTIVE R15, `(.L_x_2022) ;  /* 0x000000000f0c7348 */ /* 0x003fea0003c00000 */
[----:B------:R-:W-:Y:S02]  /*16150*/  ELECT P6, UR62, PT ;  /* 0x00000000003e782f */ /* 0x000fe400038c0000 */
[----:B------:R-:W-:Y:S01]  /*16160*/  MOV R14, UR62 ;  /* 0x0000003e000e7c02 */ /* 0x000fe20008000f00 */
[----:B01----:R-:W-:Y:S10]  /*16170*/  ENDCOLLECTIVE ;  /* 0x000000000000791b */ /* 0x003ff40003800000 */
.L_x_2022:
[----:B------:R-:W-:Y:S05]  /*16180*/  BSYNC B1 ;  /* 0x0000000000017941 */ /* 0x000fea0003800000 */
.L_x_2021:
[----:B------:R-:W-:Y:S05]  /*16190*/  BRA `(.L_x_2023) ;  /* 0xfffffff400487947 */ /* 0x000fea000383ffff */
.L_x_1993:
[----:B0-----:R0:W1:Y:S02]  /*161a0*/  SYNCS.PHASECHK.TRANS64.TRYWAIT P1, [R6+URZ], R5 ;  /* 0x00000005060075a7 */ /* 0x001064000802017f */
[----:B-1----:R-:W-:Y:S05]  /*161b0*/  @!P1 NANOSLEEP.SYNCS 0x989680 ;  /* 0x009896800000995d */ /* 0x002fea0003900000 */
[----:B------:R-:W1:Y:S02]  /*161c0*/  @!P1 SYNCS.PHASECHK.TRANS64 P1, [R6+URZ], R5 ;  /* 0x00000005060095a7 */ /* 0x000e64000802007f */
[----:B-1----:R-:W-:Y:S05]  /*161d0*/  @!P1 BRA `(.L_x_1993) ;  /* 0xfffffffc00f09947 */ /* 0x002fea000383ffff */
[----:B------:R-:W-:Y:S05]  /*161e0*/  BRA `(.L_x_2024) ;  /* 0xfffffff400847947 */ /* 0x000fea000383ffff */
.L_x_1994:
[----:B-1----:R1:W2:Y:S02]  /*161f0*/  SYNCS.PHASECHK.TRANS64.TRYWAIT P1, [R7+URZ], R2 ;  /* 0x00000002070075a7 */ /* 0x0022a4000802017f */
[----:B--2---:R-:W-:Y:S05]  /*16200*/  @!P1 NANOSLEEP.SYNCS 0x989680 ;  /* 0x009896800000995d */ /* 0x004fea0003900000 */
[----:B------:R-:W2:Y:S02]  /*16210*/  @!P1 SYNCS.PHASECHK.TRANS64 P1, [R7+URZ], R2 ;  /* 0x00000002070095a7 */ /* 0x000ea4000802007f */
[----:B--2---:R-:W-:Y:S05]  /*16220*/  @!P1 BRA `(.L_x_1994) ;  /* 0xfffffffc00f09947 */ /* 0x004fea000383ffff */
[----:B------:R-:W-:Y:S05]  /*16230*/  BRA `(.L_x_2025) ;  /* 0xfffffff400787947 */ /* 0x000fea000383ffff */
.L_x_1996:
[----:B--2---:R2:W3:Y:S02]  /*16240*/  SYNCS.PHASECHK.TRANS64.TRYWAIT P1, [R4+URZ+0x2e860], R5 ;  /* 0x02e86005040075a7 */ /* 0x0044e4000802017f */
[----:B---3--:R-:W-:Y:S05]  /*16250*/  @!P1 NANOSLEEP.SYNCS 0x989680 ;  /* 0x009896800000995d */ /* 0x008fea0003900000 */
[----:B------:R-:W3:Y:S02]  /*16260*/  @!P1 SYNCS.PHASECHK.TRANS64 P1, [R4+URZ+0x2e860], R5 ;  /* 0x02e86005040095a7 */ /* 0x000ee4000802007f */
[----:B---3--:R-:W-:Y:S05]  /*16270*/  @!P1 BRA `(.L_x_1996) ;  /* 0xfffffffc00f09947 */ /* 0x008fea000383ffff */
[----:B------:R-:W-:Y:S05]  /*16280*/  BRA `(.L_x_2026) ;  /* 0xfffffff4007c7947 */ /* 0x000fea000383ffff */
.L_x_1998:
[----:B---3--:R3:W4:Y:S02]  /*16290*/  SYNCS.PHASECHK.TRANS64.TRYWAIT P1, [R3+URZ+0x2e860], R2 ;  /* 0x02e86002030075a7 */ /* 0x008724000802017f */
[----:B----4-:R-:W-:Y:S05]  /*162a0*/  @!P1 NANOSLEEP.SYNCS 0x989680 ;  /* 0x009896800000995d */ /* 0x010fea0003900000 */
[----:B------:R-:W4:Y:S02]  /*162b0*/  @!P1 SYNCS.PHASECHK.TRANS64 P1, [R3+URZ+0x2e860], R2 ;  /* 0x02e86002030095a7 */ /* 0x000f24000802007f */
[----:B----4-:R-:W-:Y:S05]  /*162c0*/  @!P1 BRA `(.L_x_1998) ;  /* 0xfffffffc00f09947 */ /* 0x010fea000383ffff */
[----:B------:R-:W-:Y:S05]  /*162d0*/  BRA `(.L_x_2027) ;  /* 0xfffffff4007c7947 */ /* 0x000fea000383ffff */
.L_x_2000:
[----:B----4-:R4:W0:Y:S02]  /*162e0*/  SYNCS.PHASECHK.TRANS64.TRYWAIT P0, [R4+URZ+0x2e880], R5 ;  /* 0x02e88005040075a7 */ /* 0x010824000800017f */
[----:B0-----:R-:W-:Y:S05]  /*162f0*/  @!P0 NANOSLEEP.SYNCS 0x989680 ;  /* 0x009896800000895d */ /* 0x001fea0003900000 */
[----:B------:R-:W0:Y:S02]  /*16300*/  @!P0 SYNCS.PHASECHK.TRANS64 P0, [R4+URZ+0x2e880], R5 ;  /* 0x02e88005040085a7 */ /* 0x000e24000800007f */
[----:B0-----:R-:W-:Y:S05]  /*16310*/  @!P0 BRA `(.L_x_2000) ;  /* 0xfffffffc00f08947 */ /* 0x001fea000383ffff */
[----:B------:R-:W-:Y:S05]  /*16320*/  BRA `(.L_x_2001) ;  /* 0xfffffff400787947 */ /* 0x000fea000383ffff */
.L_x_2028:
        /* <DEDUP_REMOVED lines=13> */
.L_x_2512:


//--------------------- .text._ZN7cutlass13device_kernelIN5flash11enable_sm90INS1_16FlashAttnFwdSm90INS1_25CollectiveMainloopFwdSm90ILi2EN4cute5tupleIJNS5_1CILi1EEES8_S8_EEENS6_IJNS7_ILi128EEENS7_ILi224EEESA_EEELi128ENS_12float_e4m3_tEfNS_4arch4Sm90ELb1ELb0ELb0ELb1ELb0ELb1ELb0ELb1ELb1ELb0ELb0ELb0EEENS1_21CollectiveEpilogueFwdINS6_IJSA_SA_SB_EEES9_NS_10bfloat16_tESF_Li256ELb1ELb0ELb0ELb1EEENS1_36VarlenDynamicPersistentTileSchedulerILi128ELi224ELi256ELi128ELb0ELb0ELb1ELb1ELb1ELb1EEEEEEEEEvNT_6ParamsE --------------------------
	.section	.text._ZN7cutlass13device_kernelIN5flash11enable_sm90INS1_16FlashAttnFwdSm90INS1_25CollectiveMainloopFwdSm90ILi2EN4cute5tupleIJNS5_1CILi1EEES8_S8_EEENS6_IJNS7_ILi128EEENS7_ILi224EEESA_EEELi128ENS_12float_e4m3_tEfNS_4arch4Sm90ELb1ELb0ELb0ELb1ELb0ELb1ELb0ELb1ELb1ELb0ELb0ELb0EEENS1_21CollectiveEpilogueFwdINS6_IJSA_SA_SB_EEES9_NS_10bfloat16_tESF_Li256ELb1ELb0ELb0ELb1EEENS1_36VarlenDynamicPersistentTileSchedulerILi128ELi224ELi256ELi128ELb0ELb0ELb1ELb1ELb1ELb1EEEEEEEEEvNT_6ParamsE,"ax",@progbits
	.align	128
.text._ZN7cutlass13device_kernelIN5flash11enable_sm90INS1_16FlashAttnFwdSm90INS1_25CollectiveMainloopFwdSm90ILi2EN4cute5tupleIJNS5_1CILi1EEES8_S8_EEENS6_IJNS7_ILi128EEENS7_ILi224EEESA_EEELi128ENS_12float_e4m3_tEfNS_4arch4Sm90ELb1ELb0ELb0ELb1ELb0ELb1ELb0ELb1ELb1ELb0ELb0ELb0EEENS1_21CollectiveEpilogueFwdINS6_IJSA_SA_SB_EEES9_NS_10bfloat16_tESF_Li256ELb1ELb0ELb0ELb1EEENS1_36VarlenDynamicPersistentTileSchedulerILi128ELi224ELi256ELi128ELb0ELb0ELb1ELb1ELb1ELb1EEEEEEEEEvNT_6ParamsE:
        .type           _ZN7cutlass13device_kernelIN5flash11enable_sm90INS1_16FlashAttnFwdSm90INS1_25CollectiveMainloopFwdSm90ILi2EN4cute5tupleIJNS5_1CILi1EEES8_S8_EEENS6_IJNS7_ILi128EEENS7_ILi224EEESA_EEELi128ENS_12float_e4m3_tEfNS_4arch4Sm90ELb1ELb0ELb0ELb1ELb0ELb1ELb0ELb1ELb1ELb0ELb0ELb0EEENS1_21CollectiveEpilogueFwdINS6_IJSA_SA_SB_EEES9_NS_10bfloat16_tESF_Li256ELb1ELb0ELb0ELb1EEENS1_36VarlenDynamicPersistentTileSchedulerILi128ELi224ELi256ELi128ELb0ELb0ELb1ELb1ELb1ELb1EEEEEEEEEvNT_6ParamsE,@function
        .size           _ZN7cutlass13device_kernelIN5flash11enable_sm90INS1_16FlashAttnFwdSm90INS1_25CollectiveMainloopFwdSm90ILi2EN4cute5tupleIJNS5_1CILi1EEES8_S8_EEENS6_IJNS7_ILi128EEENS7_ILi224EEESA_EEELi128ENS_12float_e4m3_tEfNS_4arch4Sm90ELb1ELb0ELb0ELb1ELb0ELb1ELb0ELb1ELb1ELb0ELb0ELb0EEENS1_21CollectiveEpilogueFwdINS6_IJSA_SA_SB_EEES9_NS_10bfloat16_tESF_Li256ELb1ELb0ELb0ELb1EEENS1_36VarlenDynamicPersistentTileSchedulerILi128ELi224ELi256ELi128ELb0ELb0ELb1ELb1ELb1ELb1EEEEEEEEEvNT_6ParamsE,(.L_x_2513 - _ZN7cutlass13device_kernelIN5flash11enable_sm90INS1_16FlashAttnFwdSm90INS1_25CollectiveMainloopFwdSm90ILi2EN4cute5tupleIJNS5_1CILi1EEES8_S8_EEENS6_IJNS7_ILi128EEENS7_ILi224EEESA_EEELi128ENS_12float_e4m3_tEfNS_4arch4Sm90ELb1ELb0ELb0ELb1ELb0ELb1ELb0ELb1ELb1ELb0ELb0ELb0EEENS1_21CollectiveEpilogueFwdINS6_IJSA_SA_SB_EEES9_NS_10bfloat16_tESF_Li256ELb1ELb0ELb0ELb1EEENS1_36VarlenDynamicPersistentTileSchedulerILi128ELi224ELi256ELi128ELb0ELb0ELb1ELb1ELb1ELb1EEEEEEEEEvNT_6ParamsE)
        .other          _ZN7cutlass13device_kernelIN5flash11enable_sm90INS1_16FlashAttnFwdSm90INS1_25CollectiveMainloopFwdSm90ILi2EN4cute5tupleIJNS5_1CILi1EEES8_S8_EEENS6_IJNS7_ILi128EEENS7_ILi224EEESA_EEELi128ENS_12float_e4m3_tEfNS_4arch4Sm90ELb1ELb0ELb0ELb1ELb0ELb1ELb0ELb1ELb1ELb0ELb0ELb0EEENS1_21CollectiveEpilogueFwdINS6_IJSA_SA_SB_EEES9_NS_10bfloat16_tESF_Li256ELb1ELb0ELb0ELb1EEENS1_36VarlenDynamicPersistentTileSchedulerILi128ELi224ELi256ELi128ELb0ELb0ELb1ELb1ELb1ELb1EEEEEEEEEvNT_6ParamsE,@"STO_CUDA_ENTRY STV_DEFAULT"
_ZN7cutlass13device_kernelIN5flash11enable_sm90INS1_16FlashAttnFwdSm90INS1_25CollectiveMainloopFwdSm90ILi2EN4cute5tupleIJNS5_1CILi1EEES8_S8_EEENS6_IJNS7_ILi128EEENS7_ILi224EEESA_EEELi128ENS_12float_e4m3_tEfNS_4arch4Sm90ELb1ELb0ELb0ELb1ELb0ELb1ELb0ELb1ELb1ELb0ELb0ELb0EEENS1_21CollectiveEpilogueFwdINS6_IJSA_SA_SB_EEES9_NS_10bfloat16_tESF_Li256ELb1ELb0ELb0ELb1EEENS1_36VarlenDynamicPersistentTileSchedulerILi128ELi224ELi256ELi128ELb0ELb0ELb1ELb1ELb1ELb1EEEEEEEEEvNT_6ParamsE:
        /* <DEDUP_REMOVED lines=27> */
.L_x_2030:
[----:B------:R-:W-:Y:S05]  /*01b0*/  BSYNC B0 ;  /* 0x0000000000007941 */ /* 0x000fea0003800000 */
.L_x_2029:
        /* <DEDUP_REMOVED lines=41> */
.L_x_2031:
        /* <DEDUP_REMOVED lines=22> */
.L_x_2032:
        /* <DEDUP_REMOVED lines=18> */
.L_x_2033:
        /* <DEDUP_REMOVED lines=22> */
.L_x_2034:
        /* <DEDUP_REMOVED lines=22> */
.L_x_2035:
        /* <DEDUP_REMOVED lines=10> */
.L_x_2038:
        /* <DEDUP_REMOVED lines=32> */
[----:B------:R-:W-:-:S05]  /*0c30*/  LOP3.LUT R3, R2, 0xffffff80, RZ, 0xc0, !PT ;  /* 0xffffff8002037812 */ /* 0x000fca00078ec0ff */
[----:B------:R-:W-:Y:S02]  /*0c40*/  IMAD.IADD R11, R12, 0x1, -R3 ;  /* 0x000000010c0b7824 */ /* 0x000fe400078e0a03 */
[----:B------:R-:W-:-:S03]  /*0c50*/  ULOP3.LUT UR4, UR4, 0x1, URZ, 0xfc, !UPT ;  /* 0x0000000104047892 */ /* 0x000fc6000f8efc3f */
[----:B------:R-:W-:-:S04]  /*0c60*/  SHF.R.S32.HI R7, RZ, 0x1f, R11 ;  /* 0x0000001fff077819 */ /* 0x000fc8000001140b */
[CC--:B------:R-:W-:Y:S02]  /*0c70*/  LEA.HI R9, R7.reuse, R11.reuse, RZ, 0x2 ;  /* 0x0000000b07097211 */ /* 0x0c0fe400078f10ff */
[----:B------:R-:W-:Y:S02]  /*0c80*/  LEA.HI R7, R7, R11, RZ, 0x5 ;  /* 0x0000000b07077211 */ /* 0x000fe400078f28ff */
[--C-:B------:R-:W-:Y:S02]  /*0c90*/  SHF.R.S32.HI R3, RZ, 0x2, R9.reuse ;  /* 0x00000002ff037819 */ /* 0x100fe40000011409 */
[----:B------:R-:W-:Y:S02]  /*0ca0*/  SHF.R.S32.HI R4, RZ, 0x1f, R9 ;  /* 0x0000001fff047819 */ /* 0x000fe40000011409 */
[----:B------:R-:W-:Y:S02]  /*0cb0*/  SHF.R.S32.HI R7, RZ, 0x5, R7 ;  /* 0x00000005ff077819 */ /* 0x000fe40000011407 */
[----:B------:R-:W-:-:S02]  /*0cc0*/  LEA.HI R4, R4, R3, RZ, 0x3 ;  /* 0x0000000304047211 */ /* 0x000fc400078f18ff */
[----:B------:R-:W-:Y:S02]  /*0cd0*/  LOP3.LUT R9, R9, 0x7ffffffc, RZ, 0xc0, !PT ;  /* 0x7ffffffc09097812 */ /* 0x000fe400078ec0ff */
[----:B------:R-:W-:Y:S02]  /*0ce0*/  LOP3.LUT R6, R4, 0xfffffff8, RZ, 0xc0, !PT ;  /* 0xfffffff804067812 */ /* 0x000fe400078ec0ff */
[----:B------:R-:W-:-:S03]  /*0cf0*/  LEA.HI R4, R0, R12, RZ, 0x5 ;  /* 0x0000000c00047211 */ /* 0x000fc600078f28ff */
[----:B------:R-:W-:Y:S01]  /*0d00*/  IMAD.IADD R10, R3, 0x1, -R6 ;  /* 0x00000001030a7824 */ /* 0x000fe200078e0a06 */
[----:B------:R-:W-:Y:S01]  /*0d10*/  SHF.R.S32.HI R3, RZ, 0x7, R2 ;  /* 0x00000007ff037819 */ /* 0x000fe20000011402 */
[----:B------:R-:W-:Y:S01]  /*0d20*/  IMAD.SHL.U32 R4, R4, 0x20, RZ ;  /* 0x0000002004047824 */ /* 0x000fe200078e00ff */
[----:B------:R-:W-:Y:S01]  /*0d30*/  LOP3.LUT R6, R5, 0x3fffff0, RZ, 0xc0, !PT ;  /* 0x03fffff005067812 */ /* 0x000fe200078ec0ff */
[----:B------:R-:W-:Y:S01]  /*0d40*/  IMAD R7, R7, 0x10, R10 ;  /* 0x0000001007077824 */ /* 0x000fe200078e020a */
[----:B------:R-:W-:Y:S02]  /*0d50*/  LEA.HI R5, R5, R8, RZ, 0x1 ;  /* 0x0000000805057211 */ /* 0x000fe400078f08ff */
[----:B------:R-:W-:Y:S01]  /*0d60*/  LEA.HI R2, R2, R3, RZ, 0x1 ;  /* 0x0000000302027211 */ /* 0x000fe200078f08ff */
[----:B------:R-:W-:Y:S01]  /*0d70*/  IMAD.IADD R6, R12, 0x1, -R6 ;  /* 0x000000010c067824 */ /* 0x000fe200078e0a06 */
[----:B------:R-:W-:Y:S02]  /*0d80*/  LOP3.LUT R13, R4, 0xfffffc00, RZ, 0xc0, !PT ;  /* 0xfffffc00040d7812 */ /* 0x000fe400078ec0ff */
[----:B------:R-:W-:-:S02]  /*0d90*/  LOP3.LUT R5, R5, 0x1ffffffe, RZ, 0xc0, !PT ;  /* 0x1ffffffe05057812 */ /* 0x000fc400078ec0ff */
[----:B------:R-:W-:Y:S01]  /*0da0*/  LOP3.LUT R2, R2, 0x3fffffe, RZ, 0xc0, !PT ;  /* 0x03fffffe02027812 */ /* 0x000fe200078ec0ff */
[----:B------:R-:W-:Y:S02]  /*0db0*/  IMAD R6, R6, 0x40, R13 ;  /* 0x0000004006067824 */ /* 0x000fe400078e020d */
[----:B------:R-:W-:Y:S02]  /*0dc0*/  IMAD.IADD R5, R8, 0x1, -R5 ;  /* 0x0000000108057824 */ /* 0x000fe400078e0a05 */
[----:B------:R-:W-:Y:S02]  /*0dd0*/  IMAD.IADD R2, R3, 0x1, -R2 ;  /* 0x0000000103027824 */ /* 0x000fe400078e0a02 */
[----:B------:R-:W-:Y:S02]  /*0de0*/  IMAD R3, R5, 0x8, R6 ;  /* 0x0000000805037824 */ /* 0x000fe400078e0206 */
[----:B------:R-:W-:-:S03]  /*0df0*/  IMAD R2, R2, 0x40, R7 ;  /* 0x0000004002027824 */ /* 0x000fc600078e0207 */
[----:B------:R0:W-:Y:S04]  /*0e00*/  STL [R1+0x90], R3 ;  /* 0x0000900301007387 */ /* 0x0001e80000100800 */
[----:B------:R1:W-:Y:S01]  /*0e10*/  STL [R1+0x70], R2 ;  /* 0x0000700201007387 */ /* 0x0003e20000100800 */
[----:B0-----:R-:W-:Y:S01]  /*0e20*/  IMAD.U32 R3, RZ, RZ, UR4 ;  /* 0x00000004ff037e24 */ /* 0x001fe2000f8e00ff */
[----:B------:R-:W-:Y:S01]  /*0e30*/  UMOV UR4, URZ ;  /* 0x0000003f00047c82 */ /* 0x000fe20008000000 */
[----:B-1----:R-:W-:-:S03]  /*0e40*/  LEA.HI R2, R0, R12, RZ, 0x3 ;  /* 0x0000000c00027211 */ /* 0x002fc600078f18ff */
[----:B------:R0:W-:Y:S01]  /*0e50*/  STL [R1+0x50], R3 ;  /* 0x0000500301007387 */ /* 0x0001e20000100800 */
[----:B------:R-:W-:Y:S02]  /*0e60*/  LEA.HI R0, R0, R12, RZ, 0x2 ;  /* 0x0000000c00007211 */ /* 0x000fe400078f10ff */
[----:B------:R-:W-:Y:S01]  /*0e70*/  LOP3.LUT R2, R2, 0x1ffffff8, RZ, 0xc0, !PT ;  /* 0x1ffffff802027812 */ /* 0x000fe200078ec0ff */
[----:B------:R-:W-:Y:S01]  /*0e80*/  STL [R1], RZ ;  /* 0x000000ff01007387 */ /* 0x000fe20000100800 */
[--C-:B------:R-:W-:Y:S02]  /*0e90*/  SHF.R.S32.HI R228, RZ, 0x2, R0.reuse ;  /* 0x00000002ffe47819 */ /* 0x100fe40000011400 */
[----:B------:R-:W-:Y:S01]  /*0ea0*/  SHF.R.S32.HI R5, RZ, 0x1f, R0 ;  /* 0x0000001fff057819 */ /* 0x000fe20000011400 */
[----:B------:R-:W-:Y:S01]  /*0eb0*/  IMAD.IADD R2, R12, 0x1, -R2 ;  /* 0x000000010c027824 */ /* 0x000fe200078e0a02 */
[----:B0-----:R-:W-:Y:S01]  /*0ec0*/  LOP3.LUT R3, R0, 0xfffffffc, RZ, 0xc0, !PT ;  /* 0xfffffffc00037812 */ /* 0x001fe200078ec0ff */
[----:B------:R-:W-:Y:S01]  /*0ed0*/  VIADD R10, R228, 0x80 ;  /* 0x00000080e40a7836 */ /* 0x000fe20000000000 */
[----:B------:R-:W-:Y:S01]  /*0ee0*/  LEA.HI R5, R5, R228, RZ, 0x3 ;  /* 0x000000e405057211 */ /* 0x000fe200078f18ff */
[----:B------:R-:W-:-:S02]  /*0ef0*/  IMAD.SHL.U32 R0, R2, 0x8, RZ ;  /* 0x0000000802007824 */ /* 0x000fc400078e00ff */
[----:B------:R-:W-:Y:S01]  /*0f00*/  IMAD.IADD R13, R12, 0x1, -R3 ;  /* 0x000000010c0d7824 */ /* 0x000fe200078e0a03 */
[----:B------:R-:W-:Y:S01]  /*0f10*/  SHF.R.S32.HI R3, RZ, 0x1f, R228 ;  /* 0x0000001fff037819 */ /* 0x000fe200000114e4 */
[C---:B------:R-:W-:Y:S01]  /*0f20*/  VIADD R12, R228.reuse, 0x40 ;  /* 0x00000040e40c7836 */ /* 0x040fe20000000000 */
[----:B------:R0:W-:Y:S01]  /*0f30*/  STL [R1+0x5c], R0 ;  /* 0x00005c0001007387 */ /* 0x0001e20000100800 */
[----:B------:R-:W-:Y:S01]  /*0f40*/  VIADD R8, R228, 0xc0 ;  /* 0x000000c0e4087836 */ /* 0x000fe20000000000 */
[----:B------:R-:W-:Y:S01]  /*0f50*/  LOP3.LUT R5, R5, 0xfffffff8, RZ, 0xc0, !PT ;  /* 0xfffffff805057812 */ /* 0x000fe200078ec0ff */
[----:B------:R-:W-:Y:S01]  /*0f60*/  IMAD.SHL.U32 R3, R10, 0x80, RZ ;  /* 0x000000800a037824 */ /* 0x000fe200078e00ff */
[----:B------:R-:W-:Y:S01]  /*0f70*/  SHF.R.S32.HI R2, RZ, 0x1f, R12 ;  /* 0x0000001fff027819 */ /* 0x000fe2000001140c */
[----:B------:R-:W-:Y:S01]  /*0f80*/  IMAD.SHL.U32 R6, R8, 0x80, RZ ;  /* 0x0000008008067824 */ /* 0x000fe200078e00ff */
[----:B------:R-:W-:Y:S01]  /*0f90*/  SHF.R.S32.HI R4, RZ, 0x1f, R10 ;  /* 0x0000001fff047819 */ /* 0x000fe2000001140a */
[----:B------:R-:W-:Y:S01]  /*0fa0*/  IMAD.SHL.U32 R18, R13, 0x10, RZ ;  /* 0x000000100d127824 */ /* 0x000fe200078e00ff */
[----:B------:R-:W-:Y:S01]  /*0fb0*/  LEA.HI R2, R2, R12, RZ, 0x3 ;  /* 0x0000000c02027211 */ /* 0x000fe200078f18ff */
[----:B------:R-:W-:Y:S01]  /*0fc0*/  IMAD.IADD R229, R228, 0x1, -R5 ;  /* 0x00000001e4e57824 */ /* 0x000fe200078e0a05 */
[----:B------:R-:W-:Y:S01]  /*0fd0*/  SHF.R.S32.HI R7, RZ, 0x1f, R8 ;  /* 0x0000001fff077819 */ /* 0x000fe20000011408 */
[----:B0-----:R-:W-:Y:S01]  /*0fe0*/  IMAD.SHL.U32 R0, R12, 0x80, RZ ;  /* 0x000000800c007824 */ /* 0x001fe200078e00ff */
[----:B------:R-:W-:Y:S01]  /*0ff0*/  LEA.HI R4, R4, R10, RZ, 0x3 ;  /* 0x0000000a04047211 */ /* 0x000fe200078f18ff */
[----:B------:R-:W-:Y:S01]  /*1000*/  IMAD.SHL.U32 R2, R2, 0x80, RZ ;  /* 0x0000008002027824 */ /* 0x000fe200078e00ff */
[----:B------:R-:W-:Y:S01]  /*1010*/  LEA.HI R7, R7, R8, RZ, 0x3 ;  /* 0x0000000807077211 */ /* 0x000fe200078f18ff */
[----:B------:R-:W-:Y:S01]  /*1020*/  IMAD.SHL.U32 R22, R13, 0x8, RZ ;  /* 0x000000080d167824 */ /* 0x000fe200078e00ff */
[----:B------:R-:W-:Y:S01]  /*1030*/  LOP3.LUT R0, R0, 0x380, RZ, 0xc0, !PT ;  /* 0x0000038000007812 */ /* 0x000fe200078ec0ff */
[----:B------:R-:W-:Y:S01]  /*1040*/  IMAD.SHL.U32 R4, R4, 0x80, RZ ;  /* 0x0000008004047824 */ /* 0x000fe200078e00ff */
[----:B------:R-:W-:Y:S01]  /*1050*/  LOP3.LUT R5, R3, 0x380, RZ, 0xc0, !PT ;  /* 0x0000038003057812 */ /* 0x000fe200078ec0ff */
[----:B------:R-:W-:Y:S01]  /*1060*/  IMAD.SHL.U32 R7, R7, 0x80, RZ ;  /* 0x0000008007077824 */ /* 0x000fe200078e00ff */
[----:B------:R-:W-:Y:S01]  /*1070*/  LOP3.LUT R3, R6, 0x380, RZ, 0xc0, !PT ;  /* 0x0000038006037812 */ /* 0x000fe200078ec0ff */
[----:B------:R-:W-:Y:S01]  /*1080*/  VIADD R230, R22, 0x20 ;  /* 0x0000002016e67836 */ /* 0x000fe20000000000 */
[----:B------:R-:W-:-:S02]  /*1090*/  SHF.R.U32.HI R3, RZ, 0x3, R0 ;  /* 0x00000003ff037819 */ /* 0x000fc40000011600 */
[----:B------:R-:W-:Y:S02]  /*10a0*/  LOP3.LUT R2, R2, 0xfffffc00, RZ, 0xc0, !PT ;  /* 0xfffffc0002027812 */ /* 0x000fe400078ec0ff */
[----:B------:R-:W-:Y:S02]  /*10b0*/  LOP3.LUT R0, R0, 0x70, R18, 0xf8, !PT ;  /* 0x0000007000007812 */ /* 0x000fe400078ef812 */
[----:B------:R-:W-:Y:S01]  /*10c0*/  LOP3.LUT R4, R4, 0xfffffc00, RZ, 0xc0, !PT ;  /* 0xfffffc0004047812 */ /* 0x000fe200078ec0ff */
[----:B------:R0:W-:Y:S01]  /*10d0*/  STL [R1+0x68], R2 ;  /* 0x0000680201007387 */ /* 0x0001e20000100800 */
[----:B------:R-:W-:Y:S02]  /*10e0*/  LOP3.LUT R3, R2, R0, R3, 0xf6, !PT ;  /* 0x0000000002037212 */ /* 0x000fe400078ef603 */
[----:B------:R-:W-:Y:S02]  /*10f0*/  LOP3.LUT R0, R7, 0xfffffc00, RZ, 0xc0, !PT ;  /* 0xfffffc0007007812 */ /* 0x000fe400078ec0ff */
[----:B------:R-:W-:-:S02]  /*1100*/  SHF.R.S32.HI R13, RZ, 0x1f, R12 ;  /* 0x0000001fff0d7819 */ /* 0x000fc4000001140c */
[----:B------:R-:W-:Y:S01]  /*1110*/  SHF.R.S32.HI R19, RZ, 0x1f, R18 ;  /* 0x0000001fff137819 */ /* 0x000fe20000011412 */
[----:B0-----:R-:W-:-:S05]  /*1120*/  IMAD.IADD R2, R11, 0x1, -R9 ;  /* 0x000000010b027824 */ /* 0x001fca00078e0a09 */
[----:B------:R0:W-:Y:S04]  /*1130*/  STL [R1+0x6c], R2 ;  /* 0x00006c0201007387 */ /* 0x0001e80000100800 */
[----:B------:R-:W-:Y:S04]  /*1140*/  STL [R1+0x78], R4 ;  /* 0x0000780401007387 */ /* 0x000fe80000100800 */
[----:B------:R1:W-:Y:S01]  /*1150*/  STL [R1+0x74], R0 ;  /* 0x0000740001007387 */ /* 0x0003e20000100800 */
[----:B0-----:R-:W-:-:S05]  /*1160*/  IMAD.IADD R2, R16, 0x1, R3 ;  /* 0x0000000110027824 */ /* 0x001fca00078e0203 */
[----:B------:R0:W-:Y:S01]  /*1170*/  STL [R1+0x8c], R2 ;  /* 0x00008c0201007387 */ /* 0x0001e20000100800 */
[----:B-1----:R-:W-:-:S05]  /*1180*/  IMAD.U32 R0, RZ, RZ, UR4 ;  /* 0x00000004ff007e24 */ /* 0x002fca000f8e00ff */
[----:B------:R0:W-:Y:S02]  /*1190*/  STL [R1+0x88], R0 ;  /* 0x0000880001007387 */ /* 0x0001e40000100800 */
.L_x_2232:
[----:B0-----:R-:W0:Y:S02]  /*11a0*/  LDC.64 R2, c[0x0][0xc60] ;  /* 0x00031800ff027b82 */ /* 0x001e240000000a00 */
[----:B0-----:R-:W-:-:S05]  /*11b0*/  IMAD.WIDE R2, R235, 0x4, R2 ;  /* 0x00000004eb027825 */ /* 0x001fca00078e0202 */
[----:B--2---:R0:W2:Y:S01]  /*11c0*/  LDG.E R0, desc[UR60][R2.64] ;  /* 0x0000003c02007981 */ /* 0x0040a2000c1e1900 */
[----:B------:R-:W-:Y:S05]  /*11d0*/  YIELD ;  /* 0x0000000000007946 */ /* 0x000fea0003800000 */
[----:B------:R-:W-:Y:S01]  /*11e0*/  ULDC.64 UR4, c[0x0][0xa28] ;  /* 0x00028a0000047ab9 */ /* 0x000fe20000000a00 */
[----:B------:R-:W-:Y:S01]  /*11f0*/  ULDC.64 UR8, c[0x0][0xa18] ;  /* 0x0002860000087ab9 */ /* 0x000fe20000000a00 */
[----:B------:R-:W-:Y:S01]  /*1200*/  ISETP.NE.U32.AND P1, PT, RZ, UR4, PT ;  /* 0x00000004ff007c0c */ /* 0x000fe2000bf25070 */
[----:B------:R-:W-:Y:S01]  /*1210*/  ULDC.64 UR6, c[0x0][0xa08] ;  /* 0x0002820000067ab9 */ /* 0x000fe20000000a00 */
[----:B0-----:R-:W-:Y:S01]  /*1220*/  IMAD.MOV.U32 R3, RZ, RZ, RZ ;  /* 0x000000ffff037224 */ /* 0x001fe200078e00ff */
[----:B------:R-:W-:Y:S01]  /*1230*/  ISETP.NE.U32.AND P0, PT, RZ, UR6, PT ;  /* 0x00000006ff007c0c */ /* 0x000fe2000bf05070 */
[----:B-----5:R-:W-:Y:S01]  /*1240*/  IMAD.MOV.U32 R29, RZ, RZ, RZ ;  /* 0x000000ffff1d7224 */ /* 0x020fe200078e00ff */
[----:B------:R-:W-:-:S02]  /*1250*/  ISETP.NE.AND.EX P1, PT, RZ, UR5, PT, P1 ;  /* 0x00000005ff007c0c */ /* 0x000fc4000bf25310 */
[----:B------:R-:W-:Y:S02]  /*1260*/  ISETP.NE.AND.EX P0, PT, RZ, UR7, PT, P0 ;  /* 0x00000007ff007c0c */ /* 0x000fe4000bf05300 */
[----:B--2---:R-:W-:Y:S01]  /*1270*/  SHF.R.S32.HI R131, RZ, 0x1f, R0 ;  /* 0x0000001fff837819 */ /* 0x004fe20000011400 */
[----:B------:R-:W-:-:S08]  /*1280*/  IMAD.SHL.U32 R28, R0, 0x4, RZ ;  /* 0x00000004001c7824 */ /* 0x000fd000078e00ff */
[C---:B-1--4-:R-:W-:Y:S01]  /*1290*/  @P1 LEA R4, P2, R0.reuse, UR4, 0x2 ;  /* 0x0000000400041c11 */ /* 0x052fe2000f8410ff */
[----:B------:R0:W-:Y:S01]  /*12a0*/  STL [R1+0x64], R0 ;  /* 0x0000640001007387 */ /* 0x0001e20000100800 */
[C-C-:B------:R-:W-:Y:S02]  /*12b0*/  SHF.L.U64.HI R30, R0.reuse, 0x2, R131.reuse ;  /* 0x00000002001e7819 */ /* 0x140fe40000010283 */
[----:B------:R-:W-:Y:S02]  /*12c0*/  @P1 LEA.HI.X R5, R0, UR5, R131, 0x2, P2 ;  /* 0x0000000500051c11 */ /* 0x000fe400090f1483 */
[----:B------:R-:W-:Y:S01]  /*12d0*/  ISETP.NE.U32.AND P2, PT, RZ, UR8, PT ;  /* 0x00000008ff007c0c */ /* 0x000fe2000bf45070 */
[----:B------:R-:W-:Y:S01]  /*12e0*/  ULDC UR4, c[0x0][0x288] ;  /* 0x0000a20000047ab9 */ /* 0x000fe20000000800 */
[----:B------:R-:W-:Y:S01]  /*12f0*/  IADD3 R8, P3, R28, UR6, RZ ;  /* 0x000000061c087c10 */ /* 0x000fe2000ff7e0ff */
[----:B------:R0:W5:Y:S01]  /*1300*/  @P1 LDG.E R3, desc[UR60][R4.64] ;  /* 0x0000003c04031981 */ /* 0x000162000c1e1900 */
[----:B------:R-:W-:Y:S01]  /*1310*/  ISETP.NE.AND.EX P2, PT, RZ, UR9, PT, P2 ;  /* 0x00000009ff007c0c */ /* 0x000fe2000bf45320 */
[----:B------:R-:W-:Y:S01]  /*1320*/  IMAD.U32 R10, RZ, RZ, UR4 ;  /* 0x00000004ff0a7e24 */ /* 0x000fe2000f8e00ff */
[----:B------:R-:W-:Y:S01]  /*1330*/  IADD3.X R9, R30, UR7, RZ, P3, !PT ;  /* 0x000000071e097c10 */ /* 0x000fe20009ffe4ff */
[----:B------:R-:W-:-:S04]  /*1340*/  ULDC.64 UR4, c[0x0][0x3f8] ;  /* 0x0000fe0000047ab9 */ /* 0x000fc80000000a00 */
[----:B------:R0:W5:Y:S06]  /*1350*/  @P0 LDG.E R29, desc[UR60][R8.64] ;  /* 0x0000003c081d0981 */ /* 0x00016c000c1e1900 */
[----:B------:R-:W-:-:S04]  /*1360*/  @P2 IADD3 R6, P1, R28, UR8, RZ ;  /* 0x000000081c062c10 */ /* 0x000fc8000ff3e0ff */
[----:B------:R-:W-:-:S05]  /*1370*/  @P2 IADD3.X R7, R30, UR9, RZ, P1, !PT ;  /* 0x000000091e072c10 */ /* 0x000fca0008ffe4ff */
[----:B------:R-:W2:Y:S01]  /*1380*/  @P2 LDG.E R10, desc[UR60][R6.64] ;  /* 0x0000003c060a2981 */ /* 0x000ea2000c1e1900 */
[----:B------:R-:W-:-:S03]  /*1390*/  UISETP.NE.U32.AND UP0, UPT, UR4, URZ, UPT ;  /* 0x0000003f0400728c */ /* 0x000fc6000bf05070 */
[----:B------:R-:W-:Y:S01]  /*13a0*/  ULDC UR4, c[0x0][0x404] ;  /* 0x0001010000047ab9 */ /* 0x000fe20000000800 */
        /* <DEDUP_REMOVED lines=8> */
[----:B--2---:R0:W-:Y:S01]  /*1430*/  STL [R1+0x54], R10 ;  /* 0x0000540a01007387 */ /* 0x0041e20000100800 */
[----:B------:R-:W-:Y:S01]  /*1440*/  IMAD.MOV.U32 R12, RZ, RZ, R10 ;  /* 0x000000ffff0c7224 */ /* 0x000fe200078e000a */
[----:B------:R-:W-:Y:S06]  /*1450*/  @P2 BRA `(.L_x_2040) ;  /* 0x0000000000282947 */ /* 0x000fec0003800000 */
[----:B------:R-:W-:Y:S02]  /*1460*/  ULDC.64 UR4, c[0x0][0xa00] ;  /* 0x0002800000047ab9 */ /* 0x000fe40000000a00 */
[----:B------:R-:W-:-:S04]  /*1470*/  ISETP.NE.U32.AND P1, PT, RZ, UR4, PT ;  /* 0x00000004ff007c0c */ /* 0x000fc8000bf25070 */
[----:B------:R-:W-:-:S13]  /*1480*/  ISETP.NE.AND.EX P1, PT, RZ, UR5, PT, P1 ;  /* 0x00000005ff007c0c */ /* 0x000fda000bf25310 */
[----:B------:R-:W-:Y:S05]  /*1490*/  @!P1 BRA `(.L_x_2040) ;  /* 0x0000000000189947 */ /* 0x000fea0003800000 */
[----:B0-----:R-:W0:Y:S02]  /*14a0*/  LDC.64 R4, c[0x0][0xa00] ;  /* 0x00028000ff047b82 */ /* 0x001e240000000a00 */
[----:B0-----:R-:W-:-:S05]  /*14b0*/  IMAD.WIDE R4, R27, 0x4, R4 ;  /* 0x000000041b047825 */ /* 0x001fca00078e0204 */
[----:B------:R-:W2:Y:S04]  /*14c0*/  LDG.E R0, desc[UR60][R4.64] ;  /* 0x0000003c04007981 */ /* 0x000ea8000c1e1900 */
[----:B------:R-:W2:Y:S02]  /*14d0*/  LDG.E R7, desc[UR60][R4.64+0x4] ;  /* 0x0000043c04077981 */ /* 0x000ea4000c1e1900 */
[----:B--2---:R-:W-:-:S05]  /*14e0*/  IMAD.IADD R12, R7, 0x1, -R0 ;  /* 0x00000001070c7824 */ /* 0x004fca00078e0a00 */
[----:B------:R1:W-:Y:S02]  /*14f0*/  STL [R1+0x54], R12 ;  /* 0x0000540c01007387 */ /* 0x0003e40000100800 */
.L_x_2040:
[----:B------:R-:W-:Y:S01]  /*1500*/  ULDC.64 UR4, c[0x0][0xa20] ;  /* 0x0002880000047ab9 */ /* 0x000fe20000000a00 */
[----:B------:R2:W-:Y:S01]  /*1510*/  STL [R1+0x80], R233 ;  /* 0x000080e901007387 */ /* 0x0005e20000100800 */
[----:B------:R-:W-:-:S03]  /*1520*/  ISETP.NE.U32.AND P1, PT, RZ, UR4, PT ;  /* 0x00000004ff007c0c */ /* 0x000fc6000bf25070 */
[----:B------:R2:W-:Y:S01]  /*1530*/  STL [R1+0x7c], R234 ;  /* 0x00007cea01007387 */ /* 0x0005e20000100800 */
[----:B------:R-:W-:-:S13]  /*1540*/  ISETP.NE.AND.EX P1, PT, RZ, UR5, PT, P1 ;  /* 0x00000005ff007c0c */ /* 0x000fda000bf25310 */
[----:B--2---:R-:W-:Y:S05]  /*1550*/  @!P1 BRA `(.L_x_2041) ;  /* 0x0000000000109947 */ /* 0x004fea0003800000 */
[----:B0-----:R-:W-:-:S04]  /*1560*/  IADD3 R4, P0, R28, UR4, RZ ;  /* 0x000000041c047c10 */ /* 0x001fc8000ff1e0ff */
[----:B------:R-:W-:-:S05]  /*1570*/  IADD3.X R5, R30, UR5, RZ, P0, !PT ;  /* 0x000000051e057c10 */ /* 0x000fca00087fe4ff */
[----:B------:R2:W5:Y:S01]  /*1580*/  LDG.E R26, desc[UR60][R4.64] ;  /* 0x0000003c041a7981 */ /* 0x000562000c1e1900 */
[----:B------:R-:W-:Y:S05]  /*1590*/  BRA `(.L_x_2042) ;  /* 0x0000000000107947 */ /* 0x000fea0003800000 */
.L_x_2041:
[----:B------:R-:W-:Y:S05]  /*15a0*/  @!P0 BRA `(.L_x_2042) ;  /* 0x00000000000c8947 */ /* 0x000fea0003800000 */
[----:B0-----:R-:W2:Y:S04]  /*15b0*/  LDG.E R5, desc[UR60][R8.64] ;  /* 0x0000003c08057981 */ /* 0x001ea8000c1e1900 */
[----:B------:R-:W2:Y:S02]  /*15c0*/  LDG.E R26, desc[UR60][R8.64+0x4] ;  /* 0x0000043c081a7981 */ /* 0x000ea4000c1e1900 */
[----:B--2---:R-:W-:-:S07]  /*15d0*/  IMAD.IADD R26, R26, 0x1, -R5 ;  /* 0x000000011a1a7824 */ /* 0x004fce00078e0a05 */
.L_x_2042:
[----:B------:R-:W-:Y:S02]  /*15e0*/  ULDC.64 UR4, c[0x0][0xa10] ;  /* 0x0002840000047ab9 */ /* 0x000fe40000000a00 */
[----:B------:R-:W-:-:S04]  /*15f0*/  ISETP.NE.U32.AND P0, PT, RZ, UR4, PT ;  /* 0x00000004ff007c0c */ /* 0x000fc8000bf05070 */
[----:B------:R-:W-:Y:S01]  /*1600*/  ISETP.NE.AND.EX P0, PT, RZ, UR5, PT, P0 ;  /* 0x00000005ff007c0c */ /* 0x000fe2000bf05300 */
[----:B0----5:R-:W-:Y:S01]  /*1610*/  IMAD.IADD R10, R26, 0x1, -R3 ;  /* 0x000000011a0a7824 */ /* 0x021fe200078e0a03 */
[----:B------:R-:W-:Y:S01]  /*1620*/  LEA R8, R233, 0x15f, 0x7 ;  /* 0x0000015fe9087811 */ /* 0x000fe200078e38ff */
[----:B------:R-:W-:-:S10]  /*1630*/  ULDC.64 UR4, c[0x0][0xa30] ;  /* 0x00028c0000047ab9 */ /* 0x000fd40000000a00 */
[----:B--2---:R-:W0:Y:S02]  /*1640*/  @P0 LDC.64 R4, c[0x0][0xa10] ;  /* 0x00028400ff040b82 */ /* 0x004e240000000a00 */
        /* <DEDUP_REMOVED lines=10> */
[----:B--2---:R-:W-:Y:S02]  /*16f0*/  @P0 IMAD.IADD R2, R9, 0x1, -R0 ;  /* 0x0000000109020824 */ /* 0x004fe400078e0a00 */
[----:B------:R-:W-:Y:S02]  /*1700*/  IMAD.MOV R0, RZ, RZ, -R10 ;  /* 0x000000ffff007224 */ /* 0x000fe400078e0a0a */
[----:B------:R-:W-:-:S03]  /*1710*/  IMAD.IADD R11, R10, 0x1, R2 ;  /* 0x000000010a0b7824 */ /* 0x000fc600078e0202 */
[----:B------:R-:W-:Y:S01]  /*1720*/  VIMNMX R0, RZ, R0, !PT ;  /* 0x00000000ff007248 */ /* 0x000fe20007fe0100 */
[C---:B------:R-:W-:Y:S01]  /*1730*/  VIADD R5, R11.reuse, 0xdf ;  /* 0x000000df0b057836 */ /* 0x040fe20000000000 */
[----:B------:R-:W-:Y:S01]  /*1740*/  IADD3 R9, R11, R8, -R12 ;  /* 0x000000080b097210 */ /* 0x000fe20007ffe80c */
[----:B------:R-:W-:Y:S01]  /*1750*/  IMAD.MOV.U32 R8, RZ, RZ, RZ ;  /* 0x000000ffff087224 */ /* 0x000fe200078e00ff */
[----:B------:R-:W-:Y:S01]  /*1760*/  SHF.R.U32.HI R24, RZ, 0x5, R0 ;  /* 0x00000005ff187819 */ /* 0x000fe20000011600 */
[----:B------:R-:W-:Y:S01]  /*1770*/  IMAD.HI R4, R5, -0x6db6db6d, R4 ;  /* 0x9249249305047827 */ /* 0x000fe200078e0204 */
[----:B------:R0:W-:Y:S03]  /*1780*/  STL [R1+0x60], R11 ;  /* 0x0000600b01007387 */ /* 0x0001e60000100800 */
[----:B------:R-:W-:Y:S01]  /*1790*/  IMAD.HI R8, R9, -0x6db6db6d, R8 ;  /* 0x9249249309087827 */ /* 0x000fe200078e0208 */
[----:B------:R-:W-:-:S03]  /*17a0*/  SHF.R.U32.HI R3, RZ, 0x1f, R4 ;  /* 0x0000001fff037819 */ /* 0x000fc60000011604 */
[----:B------:R-:W-:Y:S01]  /*17b0*/  IMAD.WIDE.U32 R24, R24, 0x24924925, RZ ;  /* 0x2492492518187825 */ /* 0x000fe200078e00ff */
[----:B------:R-:W-:Y:S02]  /*17c0*/  SHF.R.U32.HI R5, RZ, 0x1f, R8 ;  /* 0x0000001fff057819 */ /* 0x000fe40000011608 */
[----:B------:R-:W-:Y:S01]  /*17d0*/  LEA.HI.SX32 R138, R4, R3, 0x19 ;  /* 0x00000003048a7211 */ /* 0x000fe200078fcaff */
[----:B------:R-:W-:Y:S01]  /*17e0*/  IMAD.MOV.U32 R24, RZ, RZ, R25 ;  /* 0x000000ffff187224 */ /* 0x000fe200078e0019 */
[----:B------:R-:W-:-:S03]  /*17f0*/  LEA.HI.SX32 R5, R8, R5, 0x19 ;  /* 0x0000000508057211 */ /* 0x000fc600078fcaff */
[----:B------:R-:W-:Y:S01]  /*1800*/  IMAD.MOV.U32 R25, RZ, RZ, R24 ;  /* 0x000000ffff197224 */ /* 0x000fe200078e0018 */
[----:B------:R-:W-:-:S05]  /*1810*/  VIMNMX R5, R138, R5, PT ;  /* 0x000000058a057248 */ /* 0x000fca0003fe0100 */
        /* <DEDUP_REMOVED lines=27> */
[----:B-1----:R-:W-:Y:S02]  /*19d0*/  IMAD.MOV.U32 R12, RZ, RZ, 0x1 ;  /* 0x00000001ff0c7424 */ /* 0x002fe400078e00ff */
[----:B0-----:R-:W-:-:S07]  /*19e0*/  IMAD.MOV.U32 R13, RZ, RZ, RZ ;  /* 0x000000ffff0d7224 */ /* 0x001fce00078e00ff */
[----:B------:R-:W-:-:S07]  /*19f0*/  LEPC R20, `(.L_x_2045) ;  /* 0x000000001014794e */ /* 0x000fce0000000000 */
[----:B--2--5:R-:W-:Y:S05]  /*1a00*/  CALL.ABS.NOINC R14 ;  /* 0x000000000e007343 */ /* 0x024fea0003c00000 */
.L_x_2045:
[----:B------:R-:W-:Y:S05]  /*1a10*/  BSYNC B6 ;  /* 0x0000000000067941 */ /* 0x000fea0003800000 */
.L_x_2044:
        /* <DEDUP_REMOVED lines=20> */
.L_x_2047:
[----:B------:R-:W-:Y:S05]  /*1b60*/  BSYNC B6 ;  /* 0x0000000000067941 */ /* 0x000fea0003800000 */
.L_x_2046:
[----:B------:R-:W-:Y:S01]  /*1b70*/  ULDC.64 UR4, c[0x0][0x9f8] ;  /* 0x00027e0000047ab9 */ /* 0x000fe20000000a00 */
[----:B------:R-:W2:Y:S01]  /*1b80*/  LDL R52, [R1+0x68] ;  /* 0x0000680001347983 */ /* 0x000ea20000100800 */
[----:B------:R-:W-:Y:S01]  /*1b90*/  ISETP.NE.U32.AND P0, PT, RZ, UR4, PT ;  /* 0x00000004ff007c0c */ /* 0x000fe2000bf05070 */
[----:B------:R-:W0:Y:S08]  /*1ba0*/  LDC R0, c[0x0][0x428] ;  /* 0x00010a00ff007b82 */ /* 0x000e300000000800 */
[----:B------:R-:W3:Y:S01]  /*1bb0*/  LDC.64 R42, c[0x0][0x2f0] ;  /* 0x0000bc00ff2a7b82 */ /* 0x000ee20000000a00 */
[----:B------:R-:W-:Y:S01]  /*1bc0*/  ISETP.NE.AND.EX P0, PT, RZ, UR5, PT, P0 ;  /* 0x00000005ff007c0c */ /* 0x000fe2000bf05300 */
[----:B------:R-:W4:Y:S01]  /*1bd0*/  LDL R50, [R1+0x78] ;  /* 0x0000780001327983 */ /* 0x000f220000100800 */
[----:B------:R-:W-:Y:S01]  /*1be0*/  IMAD.IADD R101, R29, 0x1, R26 ;  /* 0x000000011d657824 */ /* 0x000fe200078e021a */
[----:B------:R-:W-:-:S02]  /*1bf0*/  ULDC.64 UR6, c[0x0][0xa08] ;  /* 0x0002820000067ab9 */ /* 0x000fc40000000a00 */
[----:B------:R-:W4:Y:S02]  /*1c00*/  LDL R48, [R1+0x74] ;  /* 0x0000740001307983 */ /* 0x000f240000100800 */
[----:B------:R-:W1:Y:S06]  /*1c10*/  LDC R21, c[0x0][0x3d4] ;  /* 0x0000f500ff157b82 */ /* 0x000e6c0000000800 */
[----:B------:R-:W-:Y:S01]  /*1c20*/  @P0 IADD3 R4, P1, R28, UR4, RZ ;  /* 0x000000041c040c10 */ /* 0x000fe2000ff3e0ff */
[----:B------:R-:W1:Y:S01]  /*1c30*/  S2R R20, SR_TID.X ;  /* 0x0000000000147919 */ /* 0x000e620000002100 */
[----:B------:R-:W-:Y:S01]  /*1c40*/  SHF.R.S32.HI R37, RZ, 0x1f, R101 ;  /* 0x0000001fff257819 */ /* 0x000fe20000011465 */
[----:B------:R-:W1:Y:S01]  /*1c50*/  LDC.64 R28, c[0x0][0x3d8] ;  /* 0x0000f600ff1c7b82 */ /* 0x000e620000000a00 */
[----:B------:R-:W-:Y:S01]  /*1c60*/  @P0 IADD3.X R5, R30, UR5, RZ, P1, !PT ;  /* 0x000000051e050c10 */ /* 0x000fe20008ffe4ff */
[----:B------:R-:W-:-:S04]  /*1c70*/  ULDC.64 UR4, c[0x0][0x2f8] ;  /* 0x0000be0000047ab9 */ /* 0x000fc80000000a00 */
[----:B------:R1:W2:Y:S01]  /*1c80*/  @P0 LDG.E R27, desc[UR60][R4.64] ;  /* 0x0000003c041b0981 */ /* 0x0002a2000c1e1900 */
[----:B0-----:R-:W-:Y:S01]  /*1c90*/  ISETP.NE.AND P0, PT, R0, 0x1, PT ;  /* 0x000000010000780c */ /* 0x001fe20003f05270 */
[-C--:B---3--:R-:W-:Y:S01]  /*1ca0*/  IMAD R6, R37, R42.reuse, RZ ;  /* 0x0000002a25067224 */ /* 0x088fe200078e02ff */
[----:B------:R-:W0:Y:S01]  /*1cb0*/  LDC.64 R98, c[0x0][0x3e8] ;  /* 0x0000fa00ff627b82 */ /* 0x000e220000000a00 */
[----:B------:R-:W3:Y:S01]  /*1cc0*/  S2R R32, SR_TID.X ;  /* 0x0000000000207919 */ /* 0x000ee20000002100 */
[----:B------:R-:W-:Y:S01]  /*1cd0*/  SHF.R.S32.HI R23, RZ, 0x1f, R22 ;  /* 0x0000001fff177819 */ /* 0x000fe20000011416 */
[----:B------:R-:W-:Y:S01]  /*1ce0*/  VIADD R13, R228, 0xc0 ;  /* 0x000000c0e40d7836 */ /* 0x000fe20000000000 */
[C---:B------:R-:W-:Y:S01]  /*1cf0*/  SHF.L.U64.HI R105, R42.reuse, 0x6, R43 ;  /* 0x000000062a697819 */ /* 0x040fe2000001022b */
[----:B------:R-:W-:Y:S01]  /*1d00*/  IMAD.SHL.U32 R104, R42, 0x40, RZ ;  /* 0x000000402a687824 */ /* 0x000fe200078e00ff */
[----:B-1----:R-:W-:Y:S01]  /*1d10*/  ISETP.GE.AND P2, PT, R18, R21, PT ;  /* 0x000000151200720c */ /* 0x002fe20003f46270 */
[----:B------:R-:W-:Y:S01]  /*1d20*/  IMAD.WIDE.U32 R4, R101, R42, RZ ;  /* 0x0000002a65047225 */ /* 0x000fe200078e00ff */
[----:B------:R-:W-:-:S03]  /*1d30*/  SHF.R.S32.HI R122, RZ, 0x1f, R13 ;  /* 0x0000001fff7a7819 */ /* 0x000fc6000001140d */
[----:B------:R-:W1:Y:S01]  /*1d40*/  @P0 LDC R3, c[0x0][0x42c] ;  /* 0x00010b00ff030b82 */ /* 0x000e620000000800 */
[----:B------:R-:W-:Y:S02]  /*1d50*/  VIADD R36, R228, 0x80 ;  /* 0x00000080e4247836 */ /* 0x000fe40000000000 */
[----:B------:R-:W-:Y:S01]  /*1d60*/  IMAD R15, R43, 0xe0, RZ ;  /* 0x000000e02b0f7824 */ /* 0x000fe200078e02ff */
[----:B------:R-:W-:Y:S01]  /*1d70*/  SHF.L.U64.HI R12, R28, 0x6, R29 ;  /* 0x000000061c0c7819 */ /* 0x000fe2000001021d */
[C---:B------:R-:W-:Y:S02]  /*1d80*/  VIADD R39, R228.reuse, 0x40 ;  /* 0x00000040e4277836 */ /* 0x040fe40000000000 */
[C---:B------:R-:W-:Y:S01]  /*1d90*/  VIADD R53, R228.reuse, 0xc0 ;  /* 0x000000c0e4357836 */ /* 0x040fe20000000000 */
[----:B------:R-:W1:Y:S01]  /*1da0*/  @P0 LDC R7, c[0x0][0x430] ;  /* 0x00010c00ff070b82 */ /* 0x000e620000000800 */
[----:B------:R-:W-:Y:S01]  /*1db0*/  IMAD.WIDE.U32 R132, R228, R42, R104 ;  /* 0x0000002ae4847225 */ /* 0x000fe200078e0068 */
[----:B------:R-:W-:-:S02]  /*1dc0*/  SHF.R.U32.HI R31, RZ, 0x7, R20 ;  /* 0x00000007ff1f7819 */ /* 0x000fc40000011614 */
[----:B------:R-:W-:Y:S01]  /*1dd0*/  SHF.R.S32.HI R20, RZ, 0x1f, R228 ;  /* 0x0000001fff147819 */ /* 0x000fe200000114e4 */
[----:B0-----:R-:W-:Y:S01]  /*1de0*/  IMAD.WIDE.U32 R10, R228, R98, R18 ;  /* 0x00000062e40a7225 */ /* 0x001fe200078e0012 */
[----:B------:R-:W-:-:S03]  /*1df0*/  ISETP.NE.AND P6, PT, R31, 0x1, PT ;  /* 0x000000011f00780c */ /* 0x000fc60003fc5270 */
[----:B------:R-:W-:Y:S02]  /*1e00*/  IMAD R13, R20, R42, RZ ;  /* 0x0000002a140d7224 */ /* 0x000fe400078e02ff */
[----:B------:R-:W-:Y:S02]  /*1e10*/  VIADD R137, R31, 0x8 ;  /* 0x000000081f897836 */ /* 0x000fe40000000000 */
[----:B------:R-:W-:Y:S02]  /*1e20*/  IMAD R31, R228, R43, R13 ;  /* 0x0000002be41f7224 */ /* 0x000fe400078e020d */
[----:B---3--:R-:W-:Y:S02]  /*1e30*/  VIADD R32, R32, 0xffffff80 ;  /* 0xffffff8020207836 */ /* 0x008fe40000000000 */
[----:B-1----:R-:W-:-:S04]  /*1e40*/  @P0 IMAD.HI.U32 R0, R234, R3, RZ ;  /* 0x00000003ea000227 */ /* 0x002fc800078e00ff */
[----:B------:R-:W-:Y:S02]  /*1e50*/  IMAD.MOV.U32 R3, RZ, RZ, R234 ;  /* 0x000000ffff037224 */ /* 0x000fe400078e00ea */
[----:B------:R-:W-:Y:S01]  /*1e60*/  IMAD.SHL.U32 R36, R36, 0x80, RZ ;  /* 0x0000008024247824 */ /* 0x000fe200078e00ff */
[----:B------:R-:W-:Y:S01]  /*1e70*/  @P0 SHF.R.U32.HI R3, RZ, R7, R0 ;  /* 0x00000007ff030219 */ /* 0x000fe20000011600 */
[----:B------:R-:W-:Y:S01]  /*1e80*/  IMAD R7, R101, R43, R6 ;  /* 0x0000002b65077224 */ /* 0x000fe200078e0206 */
[----:B------:R-:W-:Y:S01]  /*1e90*/  ISETP.NE.U32.AND P0, PT, RZ, UR6, PT ;  /* 0x00000006ff007c0c */ /* 0x000fe2000bf05070 */
[----:B------:R-:W-:Y:S01]  /*1ea0*/  IMAD.MOV.U32 R96, RZ, RZ, R10 ;  /* 0x000000ffff607224 */ /* 0x000fe200078e000a */
[----:B------:R-:W-:Y:S01]  /*1eb0*/  SHF.R.S32.HI R8, RZ, 0x1f, R3 ;  /* 0x0000001fff087819 */ /* 0x000fe20000011403 */
[----:B------:R-:W-:Y:S01]  /*1ec0*/  IMAD.IADD R5, R5, 0x1, R7 ;  /* 0x0000000105057824 */ /* 0x000fe200078e0207 */
[----:B------:R-:W-:Y:S01]  /*1ed0*/  ISETP.NE.AND.EX P0, PT, RZ, UR7, PT, P0 ;  /* 0x00000007ff007c0c */ /* 0x000fe2000bf05300 */
[----:B------:R-:W-:Y:S01]  /*1ee0*/  IMAD.SHL.U32 R39, R39, 0x80, RZ ;  /* 0x0000008027277824 */ /* 0x000fe200078e00ff */
[----:B------:R-:W-:Y:S01]  /*1ef0*/  SHF.R.S32.HI R40, RZ, 0x1f, R32 ;  /* 0x0000001fff287819 */ /* 0x000fe20000011420 */
[----:B------:R-:W-:Y:S01]  /*1f00*/  IMAD R6, R8, UR4, RZ ;  /* 0x0000000408067c24 */ /* 0x000fe2000f8e02ff */
[----:B------:R-:W-:Y:S01]  /*1f10*/  LOP3.LUT R36, R36, 0x380, RZ, 0xc0, !PT ;  /* 0x0000038024247812 */ /* 0x000fe200078ec0ff */
[----:B------:R-:W-:Y:S01]  /*1f20*/  IMAD.WIDE.U32 R4, R3, UR4, R4 ;  /* 0x0000000403047c25 */ /* 0x000fe2000f8e0004 */
[----:B------:R-:W-:-:S03]  /*1f30*/  LEA.HI R40, R40, R32, RZ, 0x5 ;  /* 0x0000002028287211 */ /* 0x000fc600078f28ff */
[----:B------:R-:W-:Y:S02]  /*1f40*/  IMAD.SHL.U32 R53, R53, 0x80, RZ ;  /* 0x0000008035357824 */ /* 0x000fe400078e00ff */
[----:B------:R-:W-:Y:S02]  /*1f50*/  VIADD R14, R228, 0x80 ;  /* 0x00000080e40e7836 */ /* 0x000fe40000000000 */
[----:B------:R-:W-:Y:S01]  /*1f60*/  IMAD.WIDE.U32 R92, R28, 0xe0, RZ ;  /* 0x000000e01c5c7825 */ /* 0x000fe200078e00ff */
[----:B------:R-:W-:Y:S02]  /*1f70*/  LOP3.LUT R39, R39, 0x380, RZ, 0xc0, !PT ;  /* 0x0000038027277812 */ /* 0x000fe400078ec0ff */
[----:B------:R-:W-:Y:S01]  /*1f80*/  LOP3.LUT R53, R53, 0x380, RZ, 0xc0, !PT ;  /* 0x0000038035357812 */ /* 0x000fe200078ec0ff */
[----:B------:R-:W-:Y:S01]  /*1f90*/  IMAD R7, R3, UR5, R6 ;  /* 0x0000000503077c24 */ /* 0x000fe2000f8e0206 */
[----:B------:R-:W-:Y:S01]  /*1fa0*/  ULDC.64 UR4, c[0x0][0x300] ;  /* 0x0000c00000047ab9 */ /* 0x000fe20000000a00 */
[----:B------:R-:W-:Y:S01]  /*1fb0*/  IMAD.WIDE.U32 R102, R228, R42, R18 ;  /* 0x0000002ae4667225 */ /* 0x000fe200078e0012 */
[----:B------:R-:W-:-:S02]  /*1fc0*/  SHF.R.S32.HI R123, RZ, 0x1f, R14 ;  /* 0x0000001fff7b7819 */ /* 0x000fc4000001140e */
[----:B------:R-:W-:Y:S01]  /*1fd0*/  SHF.R.U32.HI R140, RZ, 0x3, R36 ;  /* 0x00000003ff8c7819 */ /* 0x000fe20000011624 */
[----:B------:R-:W-:Y:S01]  /*1fe0*/  IMAD.IADD R5, R5, 0x1, R7 ;  /* 0x0000000105057824 */ /* 0x000fe200078e0207 */
[----:B------:R-:W-:Y:S01]  /*1ff0*/  SHF.R.U32.HI R139, RZ, 0x3, R53 ;  /* 0x00000003ff8b7819 */ /* 0x000fe20000011635 */
[----:B------:R-:W-:Y:S02]  /*2000*/  IMAD.SHL.U32 R120, R21, 0x2, RZ ;  /* 0x0000000215787824 */ /* 0x000fe400078e00ff */
[----:B------:R-:W-:Y:S02]  /*2010*/  IMAD.SHL.U32 R10, R28, 0x40, RZ ;  /* 0x000000401c0a7824 */ /* 0x000fe400078e00ff */
[----:B------:R-:W-:Y:S02]  /*2020*/  IMAD.SHL.U32 R40, R40, 0x20, RZ ;  /* 0x0000002028287824 */ /* 0x000fe400078e00ff */
[----:B------:R-:W-:Y:S02]  /*2030*/  IMAD R111, R99, 0xe0, RZ ;  /* 0x000000e0636f7824 */ /* 0x000fe400078e02ff */
[----:B------:R-:W-:Y:S01]  /*2040*/  IMAD.WIDE.U32 R124, R42, 0xe0, RZ ;  /* 0x000000e02a7c7825 */ /* 0x000fe200078e00ff */
[----:B------:R-:W-:-:S03]  /*2050*/  LOP3.LUT R40, R40, 0xfffffc00, RZ, 0xc0, !PT ;  /* 0xfffffc0028287812 */ /* 0x000fc600078ec0ff */
[----:B------:R-:W-:Y:S01]  /*2060*/  IMAD.IADD R15, R125, 0x1, R15 ;  /* 0x000000017d0f7824 */ /* 0x000fe200078e020f */
[----:B--2---:R-:W-:Y:S02]  /*2070*/  SHF.R.S32.HI R0, RZ, 0x1f, R27 ;  /* 0x0000001fff007819 */ /* 0x004fe4000001141b */
[----:B------:R-:W-:Y:S02]  /*2080*/  SEL R7, R27, RZ, !P0 ;  /* 0x000000ff1b077207 */ /* 0x000fe40004000000 */
[----:B------:R-:W-:Y:S02]  /*2090*/  SEL R6, R0, RZ, !P0 ;  /* 0x000000ff00067207 */ /* 0x000fe40004000000 */
[----:B------:R-:W-:Y:S01]  /*20a0*/  SHF.L.U64.HI R27, R42, 0x7, R43 ;  /* 0x000000072a1b7819 */ /* 0x000fe2000001022b */
[----:B------:R-:W-:Y:S01]  /*20b0*/  IMAD.WIDE.U32 R44, R7, UR4, R4 ;  /* 0x00000004072c7c25 */ /* 0x000fe2000f8e0004 */
[----:B------:R-:W-:-:S03]  /*20c0*/  IADD3 R100, P0, R228, R101, RZ ;  /* 0x00000065e4647210 */ /* 0x000fc60007f1e0ff */
[----:B------:R-:W-:Y:S02]  /*20d0*/  IMAD R0, R6, UR4, RZ ;  /* 0x0000000406007c24 */ /* 0x000fe4000f8e02ff */
[----:B------:R-:W-:Y:S02]  /*20e0*/  VIADD R43, R228, 0x40 ;  /* 0x00000040e42b7836 */ /* 0x000fe40000000000 */
[----:B------:R-:W-:Y:S01]  /*20f0*/  IMAD R49, R7, UR5, R0 ;  /* 0x0000000507317c24 */ /* 0x000fe2000f8e0200 */
[----:B------:R-:W-:Y:S05]  /*2100*/  @!P6 WARPSYNC.ALL ;  /* 0x000000000000e948 */ /* 0x000fea0003800000 */
[----:B------:R-:W-:Y:S01]  /*2110*/  ULDC.64 UR4, c[0x0][0x320] ;  /* 0x0000c80000047ab9 */ /* 0x000fe20000000a00 */
[----:B------:R-:W-:-:S02]  /*2120*/  IMAD.X R101, R20, 0x1, R37, P0 ;  /* 0x0000000114657824 */ /* 0x000fc400000e0625 */
[----:B------:R-:W-:Y:S02]  /*2130*/  IMAD R0, R8, UR4, RZ ;  /* 0x0000000408007c24 */ /* 0x000fe4000f8e02ff */
[----:B------:R-:W-:-:S04]  /*2140*/  IMAD.WIDE.U32 R4, R3, UR4, R18 ;  /* 0x0000000403047c25 */ /* 0x000fc8000f8e0012 */
[----:B------:R-:W-:Y:S01]  /*2150*/  IMAD R47, R3, UR5, R0 ;  /* 0x00000005032f7c24 */ /* 0x000fe2000f8e0200 */
[----:B------:R-:W-:Y:S01]  /*2160*/  ULDC.64 UR4, c[0x0][0x328] ;  /* 0x0000ca0000047ab9 */ /* 0x000fe20000000a00 */
[----:B------:R-:W-:Y:S02]  /*2170*/  IMAD R0, R20, R28, RZ ;  /* 0x0000001c14007224 */ /* 0x000fe400078e02ff */
[----:B------:R-:W-:Y:S02]  /*2180*/  IMAD R3, R6, UR4, RZ ;  /* 0x0000000406037c24 */ /* 0x000fe4000f8e02ff */
[----:B------:R-:W-:Y:S02]  /*2190*/  IMAD.IADD R47, R5, 0x1, R47 ;  /* 0x00000001052f7824 */ /* 0x000fe400078e022f */
[----:B------:R-:W-:Y:S01]  /*21a0*/  IMAD R51, R7, UR5, R3 ;  /* 0x0000000507337c24 */ /* 0x000fe2000f8e0203 */
[----:B------:R-:W-:Y:S01]  /*21b0*/  SEL R3, R21, RZ, P2 ;  /* 0x000000ff15037207 */ /* 0x000fe20001000000 */
[----:B------:R-:W-:-:S02]  /*21c0*/  IMAD.MOV.U32 R46, RZ, RZ, R4 ;  /* 0x000000ffff2e7224 */ /* 0x000fc400078e0004 */
[----:B------:R-:W-:Y:S02]  /*21d0*/  IMAD R91, R228, R29, R0 ;  /* 0x0000001de45b7224 */ /* 0x000fe400078e0200 */
[----:B------:R-:W-:Y:S02]  /*21e0*/  IMAD R0, R20, R98, RZ ;  /* 0x0000006214007224 */ /* 0x000fe400078e02ff */
[----:B------:R-:W-:-:S04]  /*21f0*/  IMAD.WIDE.U32 R46, R7, UR4, R46 ;  /* 0x00000004072e7c25 */ /* 0x000fc8000f8e002e */
[----:B------:R-:W-:-:S04]  /*2200*/  IMAD.WIDE.U32 R8, R228, R28, R18 ;  /* 0x0000001ce4087225 */ /* 0x000fc800078e0012 */
[----:B------:R-:W-:Y:S02]  /*2210*/  IMAD.IADD R3, R18, 0x1, R3 ;  /* 0x0000000112037824 */ /* 0x000fe400078e0203 */
[--C-:B------:R-:W-:Y:S01]  /*2220*/  IMAD.WIDE.U32 R4, R228, R28, R22.reuse ;  /* 0x0000001ce4047225 */ /* 0x100fe200078e0016 */
[----:B------:R-:W-:Y:S01]  /*2230*/  IADD3 R20, P0, R104, R132, RZ ;  /* 0x0000008468147210 */ /* 0x000fe20007f1e0ff */
[----:B------:R-:W-:Y:S02]  /*2240*/  ULDC UR4, c[0x0][0x2e4] ;  /* 0x0000b90000047ab9 */ /* 0x000fe40000000800 */
[----:B------:R-:W-:-:S04]  /*2250*/  IMAD.WIDE.U32 R6, R228, R98, R22 ;  /* 0x00000062e4067225 */ /* 0x000fc800078e0016 */
[----:B------:R-:W-:Y:S01]  /*2260*/  IMAD R97, R228, R99, R0 ;  /* 0x00000063e4617224 */ /* 0x000fe200078e0200 */
[----:B------:R-:W-:Y:S01]  /*2270*/  P2R R0, PR, RZ, 0x4 ;  /* 0x00000004ff007803 */ /* 0x000fe20000000000 */
[----:B------:R-:W-:Y:S01]  /*2280*/  IMAD.MOV.U32 R90, RZ, RZ, R8 ;  /* 0x000000ffff5a7224 */ /* 0x000fe200078e0008 */
[----:B------:R-:W-:Y:S01]  /*2290*/  SHF.R.S32.HI R8, RZ, 0x1f, R3 ;  /* 0x0000001fff087819 */ /* 0x000fe20000011403 */
[----:B------:R-:W-:Y:S01]  /*22a0*/  IMAD.IADD R95, R7, 0x1, R97 ;  /* 0x00000001075f7824 */ /* 0x000fe200078e0261 */
[----:B-----5:R-:W-:Y:S01]  /*22b0*/  SHF.R.S32.HI R7, RZ, 0x1f, R121 ;  /* 0x0000001fff077819 */ /* 0x020fe20000011479 */
[----:B------:R-:W-:Y:S01]  /*22c0*/  IMAD.MOV.U32 R94, RZ, RZ, R6 ;  /* 0x000000ffff5e7224 */ /* 0x000fe200078e0006 */
[----:B------:R-:W-:Y:S01]  /*22d0*/  LEA.HI R38, R8, R3, RZ, 0x4 ;  /* 0x0000000308267211 */ /* 0x000fe200078f20ff */
[----:B------:R-:W-:Y:S01]  /*22e0*/  IMAD.SHL.U32 R3, R229, 0x80, RZ ;  /* 0x00000080e5037824 */ /* 0x000fe200078e00ff */
[----:B------:R-:W-:Y:S01]  /*22f0*/  SHF.L.U64.HI R8, R98, 0x6, R99 ;  /* 0x0000000662087819 */ /* 0x000fe20000010263 */
[----:B------:R-:W-:-:S02]  /*2300*/  IMAD R6, R7, R28, RZ ;  /* 0x0000001c07067224 */ /* 0x000fc400078e02ff */
[----:B------:R-:W-:Y:S01]  /*2310*/  IMAD.IADD R5, R5, 0x1, R91 ;  /* 0x0000000105057824 */ /* 0x000fe200078e025b */
[----:B------:R-:W-:Y:S01]  /*2320*/  LOP3.LUT R3, R3, 0x380, RZ, 0xc0, !PT ;  /* 0x0000038003037812 */ /* 0x000fe200078ec0ff */
[----:B------:R-:W-:Y:S02]  /*2330*/  IMAD.IADD R91, R91, 0x1, R9 ;  /* 0x000000015b5b7824 */ /* 0x000fe400078e0209 */
[----:B------:R-:W-:Y:S02]  /*2340*/  IMAD R33, R121, R29, R6 ;  /* 0x0000001d79217224 */ /* 0x000fe400078e0206 */
[----:B------:R-:W-:Y:S01]  /*2350*/  IMAD.IADD R97, R97, 0x1, R11 ;  /* 0x0000000161617824 */ /* 0x000fe200078e020b */
[----:B------:R-:W-:Y:S01]  /*2360*/  SHF.L.U64.HI R11, R28, 0x7, R29 ;  /* 0x000000071c0b7819 */ /* 0x000fe2000001021d */
[----:B------:R-:W-:Y:S02]  /*2370*/  IMAD R6, R7, R98, RZ ;  /* 0x0000006207067224 */ /* 0x000fe400078e02ff */
[----:B------:R-:W-:Y:S01]  /*2380*/  IMAD.SHL.U32 R43, R43, 0x80, RZ ;  /* 0x000000802b2b7824 */ /* 0x000fe200078e00ff */
[----:B------:R-:W-:Y:S01]  /*2390*/  SHF.R.U32.HI R26, RZ, 0x3, R3 ;  /* 0x00000003ff1a7819 */ /* 0x000fe20000011603 */
[----:B------:R-:W-:Y:S01]  /*23a0*/  IMAD R29, R29, 0xe0, RZ ;  /* 0x000000e01d1d7824 */ /* 0x000fe200078e02ff */
[----:B------:R-:W-:Y:S01]  /*23b0*/  LOP3.LUT R13, R3, 0x30, R18, 0xf8, !PT ;  /* 0x00000030030d7812 */ /* 0x000fe200078ef812 */
[----:B------:R-:W-:Y:S01]  /*23c0*/  IMAD.WIDE.U32 R88, R121, R28, R4 ;  /* 0x0000001c79587225 */ /* 0x000fe200078e0004 */
[----:B------:R-:W-:-:S03]  /*23d0*/  LOP3.LUT R43, R43, 0x380, RZ, 0xc0, !PT ;  /* 0x000003802b2b7812 */ /* 0x000fc600078ec0ff */
[----:B------:R-:W-:Y:S02]  /*23e0*/  IMAD.IADD R21, R31, 0x1, R133 ;  /* 0x000000011f157824 */ /* 0x000fe400078e0285 */
[----:B------:R-:W-:Y:S01]  /*23f0*/  IMAD.WIDE.U32 R94, R121, R98, R94 ;  /* 0x00000062795e7225 */ /* 0x000fe200078e005e */
[--C-:B------:R-:W-:Y:S02]  /*2400*/  LOP3.LUT R37, R3, 0x70, R38.reuse, 0xf8, !PT ;  /* 0x0000007003257812 */ /* 0x100fe400078ef826 */
[----:B------:R-:W-:Y:S01]  /*2410*/  LOP3.LUT R41, R36, 0x70, R38, 0xf8, !PT ;  /* 0x0000007024297812 */ /* 0x000fe200078ef826 */
[----:B------:R-:W-:Y:S01]  /*2420*/  IMAD.WIDE.U32 R90, R121, R28, R90 ;  /* 0x0000001c795a7225 */ /* 0x000fe200078e005a */
[----:B------:R-:W-:Y:S02]  /*2430*/  LOP3.LUT R39, R39, 0x70, R38, 0xf8, !PT ;  /* 0x0000007027277812 */ /* 0x000fe400078ef826 */
[----:B------:R-:W-:Y:S01]  /*2440*/  SHF.L.U64.HI R7, R98, 0x7, R99 ;  /* 0x0000000762077819 */ /* 0x000fe20000010263 */
[----:B------:R-:W-:-:S02]  /*2450*/  IMAD R35, R121, R99, R6 ;  /* 0x0000006379237224 */ /* 0x000fc400078e0206 */
[----:B------:R-:W-:-:S04]  /*2460*/  IMAD.WIDE.U32 R96, R121, R98, R96 ;  /* 0x0000006279607225 */ /* 0x000fc800078e0060 */
[----:B------:R-:W-:Y:S02]  /*2470*/  IMAD.SHL.U32 R9, R28, 0x80, RZ ;  /* 0x000000801c097824 */ /* 0x000fe400078e00ff */
[----:B------:R-:W-:Y:S01]  /*2480*/  IMAD.IADD R112, R93, 0x1, R29 ;  /* 0x000000015d707824 */ /* 0x000fe200078e021d */
[----:B------:R-:W-:Y:S01]  /*2490*/  LOP3.LUT R29, R13, R26, RZ, 0x3c, !PT ;  /* 0x0000001a0d1d7212 */ /* 0x000fe200078e3cff */
[----:B------:R-:W-:Y:S02]  /*24a0*/  IMAD.IADD R28, R103, 0x1, R31 ;  /* 0x00000001671c7824 */ /* 0x000fe400078e021f */
[----:B------:R-:W-:Y:S01]  /*24b0*/  IMAD.X R14, R21, 0x1, R105, P0 ;  /* 0x00000001150e7824 */ /* 0x000fe200000e0669 */
[----:B------:R-:W-:Y:S01]  /*24c0*/  IADD3 R13, P0, R20, R104, RZ ;  /* 0x00000068140d7210 */ /* 0x000fe20007f1e0ff */
[----:B------:R-:W-:Y:S02]  /*24d0*/  IMAD.IADD R31, R89, 0x1, R33 ;  /* 0x00000001591f7824 */ /* 0x000fe400078e0221 */
[----:B------:R-:W-:Y:S01]  /*24e0*/  IMAD.IADD R32, R33, 0x1, R91 ;  /* 0x0000000121207824 */ /* 0x000fe200078e025b */
[----:B------:R-:W-:Y:S01]  /*24f0*/  SHF.R.U32.HI R43, RZ, 0x3, R43 ;  /* 0x00000003ff2b7819 */ /* 0x000fe2000001162b */
[----:B------:R-:W-:Y:S01]  /*2500*/  IMAD.IADD R33, R95, 0x1, R35 ;  /* 0x000000015f217824 */ /* 0x000fe200078e0223 */
[----:B------:R-:W-:Y:S01]  /*2510*/  LOP3.LUT R36, R38, 0xfffffff0, RZ, 0xc0, !PT ;  /* 0xfffffff026247812 */ /* 0x000fe200078ec0ff */
[----:B------:R-:W-:Y:S01]  /*2520*/  IMAD.IADD R34, R35, 0x1, R97 ;  /* 0x0000000123227824 */ /* 0x000fe200078e0261 */
[--C-:B------:R-:W-:Y:S01]  /*2530*/  SHF.R.S32.HI R35, RZ, 0x4, R38.reuse ;  /* 0x00000004ff237819 */ /* 0x100fe20000011426 */
[----:B------:R-:W-:Y:S01]  /*2540*/  IMAD.SHL.U32 R6, R98, 0x40, RZ ;  /* 0x0000004062067824 */ /* 0x000fe200078e00ff */
[----:B------:R-:W-:Y:S01]  /*2550*/  LOP3.LUT R38, R53, 0x70, R38, 0xf8, !PT ;  /* 0x0000007035267812 */ /* 0x000fe200078ef826 */
[----:B------:R-:W-:Y:S01]  /*2560*/  IMAD.X R30, R14, 0x1, R105, P0 ;  /* 0x000000010e1e7824 */ /* 0x000fe200000e0669 */
[----:B------:R-:W-:Y:S01]  /*2570*/  LOP3.LUT R119, R37, R26, RZ, 0x3c, !PT ;  /* 0x0000001a25777212 */ /* 0x000fe200078e3cff */
[----:B------:R-:W-:Y:S01]  /*2580*/  IMAD.SHL.U32 R5, R98, 0x80, RZ ;  /* 0x0000008062057824 */ /* 0x000fe200078e00ff */
[----:B------:R-:W-:Y:S01]  /*2590*/  LOP3.LUT R115, R39, R43, RZ, 0x3c, !PT ;  /* 0x0000002b27737212 */ /* 0x000fe200078e3cff */
[----:B------:R-:W-:Y:S01]  /*25a0*/  IMAD.IADD R29, R40, 0x1, R29 ;  /* 0x00000001281d7824 */ /* 0x000fe200078e021d */
[----:B------:R-:W-:Y:S01]  /*25b0*/  LOP3.LUT R113, R38, R139, RZ, 0x3c, !PT ;  /* 0x0000008b26717212 */ /* 0x000fe200078e3cff */
[----:B------:R-:W-:Y:S01]  /*25c0*/  IMAD.IADD R38, R45, 0x1, R49 ;  /* 0x000000012d267824 */ /* 0x000fe200078e0231 */
[----:B------:R-:W-:Y:S01]  /*25d0*/  IADD3 R39, P0, R44, R102, RZ ;  /* 0x000000662c277210 */ /* 0x000fe20007f1e0ff */
[----:B------:R-:W-:Y:S01]  /*25e0*/  IMAD.IADD R119, R40, 0x1, R119 ;  /* 0x0000000128777824 */ /* 0x000fe200078e0277 */
[----:B------:R-:W-:Y:S01]  /*25f0*/  LOP3.LUT R114, R41, R140, RZ, 0x3c, !PT ;  /* 0x0000008c29727212 */ /* 0x000fe200078e3cff */
[----:B------:R-:W-:Y:S01]  /*2600*/  IMAD.WIDE.U32 R98, R98, 0xe0, RZ ;  /* 0x000000e062627825 */ /* 0x000fe200078e00ff */
[----:B------:R-:W-:-:S02]  /*2610*/  IADD3 R40, P3, R44, 0x40, RZ ;  /* 0x000000402c287810 */ /* 0x000fc40007f7e0ff */
[----:B------:R-:W-:Y:S01]  /*2620*/  IADD3 R43, P2, R39, 0x40, RZ ;  /* 0x00000040272b7810 */ /* 0x000fe20007f5e0ff */
[----:B------:R-:W-:Y:S02]  /*2630*/  VIADD R4, R18, 0x40 ;  /* 0x0000004012047836 */ /* 0x000fe40000000000 */
[----:B------:R-:W-:Y:S01]  /*2640*/  IMAD.X R41, R28, 0x1, R38, P0 ;  /* 0x000000011c297824 */ /* 0x000fe200000e0626 */
[----:B------:R-:W-:Y:S01]  /*2650*/  IADD3 R111, R99, R111, RZ ;  /* 0x0000006f636f7210 */ /* 0x000fe20007ffe0ff */
[----:B------:R-:W-:Y:S01]  /*2660*/  IMAD.IADD R115, R52, 0x1, R115 ;  /* 0x0000000134737824 */ /* 0x000fe200078e0273 */
[----:B------:R-:W-:Y:S01]  /*2670*/  SHF.R.S32.HI R37, RZ, 0x1f, R36 ;  /* 0x0000001fff257819 */ /* 0x000fe20000011424 */
[----:B----4-:R-:W-:Y:S01]  /*2680*/  IMAD.IADD R114, R50, 0x1, R114 ;  /* 0x0000000132727824 */ /* 0x010fe200078e0272 */
[----:B------:R-:W-:Y:S01]  /*2690*/  @!P6 BAR.SYNC.DEFER_BLOCKING 0x9, 0x100 ;  /* 0x024400000000eb1d */ /* 0x000fe20000010000 */
[----:B------:R-:W-:Y:S01]  /*26a0*/  ISETP.GE.AND P0, PT, R18, UR4, PT ;  /* 0x0000000412007c0c */ /* 0x000fe2000bf06270 */
[----:B------:R-:W-:Y:S01]  /*26b0*/  IMAD.IADD R113, R48, 0x1, R113 ;  /* 0x0000000130717824 */ /* 0x000fe200078e0271 */
[----:B------:R-:W-:Y:S01]  /*26c0*/  ISETP.GE.AND P1, PT, R4, UR4, PT ;  /* 0x0000000404007c0c */ /* 0x000fe2000bf26270 */
[----:B------:R-:W-:-:S02]  /*26d0*/  IMAD.X R106, RZ, RZ, R38, P3 ;  /* 0x000000ffff6a7224 */ /* 0x000fc400018e0626 */
[----:B------:R-:W-:Y:S02]  /*26e0*/  IMAD.X R107, RZ, RZ, R41, P2 ;  /* 0x000000ffff6b7224 */ /* 0x000fe400010e0629 */
[----:B------:R-:W-:-:S08]  /*26f0*/  IMAD.IADD R108, R47, 0x1, R51 ;  /* 0x000000012f6c7824 */ /* 0x000fd000078e0233 */
.L_x_2131:
        /* <DEDUP_REMOVED lines=52> */
.L_x_2052:
[----:B------:R-:W-:Y:S05]  /*2a40*/  BSYNC B1 ;  /* 0x0000000000017941 */ /* 0x000fea0003800000 */
.L_x_2051:
        /* <DEDUP_REMOVED lines=37> */
.L_x_2054:
[----:B------:R-:W-:Y:S05]  /*2ca0*/  BSYNC B1 ;  /* 0x0000000000017941 */ /* 0x000fea0003800000 */
.L_x_2053:
        /* <DEDUP_REMOVED lines=25> */
.L_x_2056:
[----:B------:R-:W-:Y:S05]  /*2e40*/  BSYNC B1 ;  /* 0x0000000000017941 */ /* 0x000fea0003800000 */
.L_x_2055:
        /* <DEDUP_REMOVED lines=10> */
[----:B0-----:R-:W-:-:S04]  /*2ef0*/  IMAD.WIDE.U32 R48, R52, 0xc0, R48 ;  /* 0x000000c034307825 */ /* 0x001fc800078e0030 */
[----:B------:R-:W-:Y:S01]  /*2f00*/  IMAD R53, R53, 0xc0, RZ ;  /* 0x000000c035357824 */ /* 0x000fe200078e02ff */
[----:B------:R-:W-:-:S03]  /*2f10*/  IADD3 R48, P5, P6, R88, UR4, R48 ;  /* 0x0000000458307c10 */ /* 0x000fc6000febe030 */
[----:B------:R-:W-:-:S05]  /*2f20*/  IMAD.IADD R52, R49, 0x1, R53 ;  /* 0x0000000131347824 */ /* 0x000fca00078e0235 */
[----:B------:R-:W-:Y:S01]  /*2f30*/  IADD3.X R49, R31, UR5, R52, P5, P6 ;  /* 0x000000051f317c10 */ /* 0x000fe2000afec434 */
[----:B------:R-:W-:Y:S01]  /*2f40*/  ULDC.64 UR4, c[0x0][0x3e0] ;  /* 0x0000f80000047ab9 */ /* 0x000fe20000000a00 */
[----:B------:R-:W0:Y:S02]  /*2f50*/  LDC.64 R52, c[0x0][0x3e8] ;  /* 0x0000fa00ff347b82 */ /* 0x000e240000000a00 */
        /* <DEDUP_REMOVED lines=13> */
.L_x_2058:
[----:B------:R-:W-:Y:S05]  /*3030*/  BSYNC B1 ;  /* 0x0000000000017941 */ /* 0x000fea0003800000 */
.L_x_2057:
        /* <DEDUP_REMOVED lines=20> */
.L_x_2059:
[----:B------:R-:W2:Y:S01]  /*3180*/  LDL R48, [R1] ;  /* 0x0000000001307983 */ /* 0x000ea20000100800 */
[----:B------:R-:W-:Y:S01]  /*3190*/  IMAD R109, R17, 0x8, R16 ;  /* 0x00000008116d7824 */ /* 0x000fe200078e0210 */
[----:B------:R-:W-:Y:S01]  /*31a0*/  BSSY B1, `(.L_x_2060) ;  /* 0x0000004000017945 */ /* 0x000fe20003800000 */
[----:B--2---:R-:W-:-:S04]  /*31b0*/  SHF.L.U32 R130, R48, 0x1f, RZ ;  /* 0x0000001f30827819 */ /* 0x004fc800000006ff */
[----:B------:R-:W0:Y:S02]  /*31c0*/  SYNCS.PHASECHK.TRANS64.TRYWAIT P6, [R109+URZ+0x2e890], R130 ;  /* 0x02e890826d0075a7 */ /* 0x000e2400080c017f */
[----:B0-----:R-:W-:Y:S05]  /*31d0*/  @!P6 BRA `(.L_x_2061) ;  /* 0x0000025c007ce947 */ /* 0x001fea0003800000 */
.L_x_2354:
[----:B------:R-:W-:Y:S05]  /*31e0*/  BSYNC B1 ;  /* 0x0000000000017941 */ /* 0x000fea0003800000 */
.L_x_2060:
        /* <DEDUP_REMOVED lines=62> */
[----:B------:R-:W-:Y:S01]  /*35d0*/  F2FP.F16.E4M3.UNPACK_B R158, R80.H1 ;  /* 0x00000050ff9e723e */ /* 0x000fe200030006ff */
[-C--:B------:R-:W-:Y:S01]  /*35e0*/  FFMA.FTZ R159, R154, R82.reuse, -R159 ;  /* 0x000000529a9f7223 */ /* 0x080fe2000001089f */
[----:B------:R-:W-:Y:S01]  /*35f0*/  FFMA.FTZ R162, R155, R82, R162 ;  /* 0x000000529ba27223 */ /* 0x000fe200000100a2 */
[-C--:B------:R-:W-:Y:S01]  /*3600*/  FFMA.FTZ R82, R83, R156.reuse, -R160 ;  /* 0x0000009c53527223 */ /* 0x080fe200000108a0 */
[----:B------:R-:W-:Y:S01]  /*3610*/  FFMA.FTZ R83, R148, R156, R157 ;  /* 0x0000009c94537223 */ /* 0x000fe2000001009d */
[----:B------:R-:W-:Y:S02]  /*3620*/  F2FP.F16.E4M3.UNPACK_B R155, R51.H1 ;  /* 0x00000033ff9b723e */ /* 0x000fe400030006ff */
[----:B------:R-:W-:-:S02]  /*3630*/  F2FP.SATFINITE.E4M3.F32.PACK_AB_MERGE_C R148, R164, R161, RZ ;  /* 0x000000a1a494723e */ /* 0x000fc400048070ff */
[-C--:B------:R-:W-:Y:S01]  /*3640*/  F2FP.F16.E4M3.UNPACK_B R161, R81.reuse.H1 ;  /* 0x00000051ffa1723e */ /* 0x080fe200030006ff */
[--C-:B------:R-:W-:Y:S01]  /*3650*/  HADD2.F32 R156, -RZ, R155.reuse.H0_H0 ;  /* 0x2000009bff9c7230 */ /* 0x100fe20000004100 */
[----:B------:R-:W-:Y:S01]  /*3660*/  F2FP.F16.E4M3.UNPACK_B R154, R50.H1 ;  /* 0x00000032ff9a723e */ /* 0x000fe200030006ff */
[----:B------:R-:W-:Y:S01]  /*3670*/  HADD2.F32 R155, -RZ, R155.H1_H1 ;  /* 0x3000009bff9b7230 */ /* 0x000fe20000004100 */
[----:B------:R-:W-:Y:S01]  /*3680*/  F2FP.F16.E4M3.UNPACK_B R160, R81 ;  /* 0x00000051ffa0723e */ /* 0x000fe200020006ff */
[----:B------:R-:W-:Y:S01]  /*3690*/  HADD2.F32 R163, -RZ, R161.H1_H1 ;  /* 0x300000a1ffa37230 */ /* 0x000fe20000004100 */
[----:B------:R-:W-:Y:S01]  /*36a0*/  F2FP.SATFINITE.E4M3.F32.PACK_AB_MERGE_C R166, R162, R159, RZ ;  /* 0x0000009fa2a6723e */ /* 0x000fe200048070ff */
[----:B------:R-:W-:Y:S01]  /*36b0*/  HADD2.F32 R81, -RZ, R154.H1_H1 ;  /* 0x3000009aff517230 */ /* 0x000fe20000004100 */
[----:B------:R-:W-:Y:S01]  /*36c0*/  F2FP.F16.E4M3.UNPACK_B R157, R80 ;  /* 0x00000050ff9d723e */ /* 0x000fe200020006ff */
[----:B------:R-:W-:Y:S02]  /*36d0*/  HADD2.F32 R162, -RZ, R160.H1_H1 ;  /* 0x300000a0ffa27230 */ /* 0x000fe40000004100 */
[----:B------:R-:W-:Y:S01]  /*36e0*/  FMUL.FTZ R165, R155, R163 ;  /* 0x000000a39ba57220 */ /* 0x000fe20000410000 */
[----:B------:R-:W-:-:S02]  /*36f0*/  HADD2.F32 R154, -RZ, R154.H0_H0 ;  /* 0x2000009aff9a7230 */ /* 0x000fc40000004100 */
[----:B------:R-:W-:Y:S01]  /*3700*/  FMUL.FTZ R164, R156, R163 ;  /* 0x000000a39ca47220 */ /* 0x000fe20000410000 */
[----:B------:R-:W-:Y:S02]  /*3710*/  HADD2.F32 R80, -RZ, R157.H1_H1 ;  /* 0x3000009dff507230 */ /* 0x000fe40000004100 */
[CC--:B------:R-:W-:Y:S01]  /*3720*/  FMUL.FTZ R163, R81.reuse, R162.reuse ;  /* 0x000000a251a37220 */ /* 0x0c0fe20000410000 */
[----:B------:R-:W-:Y:S01]  /*3730*/  F2FP.F16.E4M3.UNPACK_B R51, R51 ;  /* 0x00000033ff33723e */ /* 0x000fe200020006ff */
[C---:B------:R-:W-:Y:S01]  /*3740*/  FMUL.FTZ R162, R154.reuse, R162 ;  /* 0x000000a29aa27220 */ /* 0x040fe20000410000 */
[----:B------:R-:W-:Y:S01]  /*3750*/  F2FP.F16.E4M3.UNPACK_B R50, R50 ;  /* 0x00000032ff32723e */ /* 0x000fe200020006ff */
[-C--:B------:R-:W-:Y:S01]  /*3760*/  FFMA.FTZ R163, R154, R80.reuse, -R163 ;  /* 0x000000509aa37223 */ /* 0x080fe200000108a3 */
[----:B------:R-:W-:Y:S02]  /*3770*/  HADD2.F32 R159, -RZ, R158.H1_H1 ;  /* 0x3000009eff9f7230 */ /* 0x000fe40000004100 */
[----:B------:R-:W-:Y:S01]  /*3780*/  FFMA.FTZ R162, R81, R80, R162 ;  /* 0x0000005051a27223 */ /* 0x000fe200000100a2 */
[--C-:B------:R-:W-:Y:S01]  /*3790*/  HADD2.F32 R80, -RZ, R51.reuse.H0_H0 ;  /* 0x20000033ff507230 */ /* 0x100fe20000004100 */
[----:B------:R-:W-:Y:S01]  /*37a0*/  F2FP.SATFINITE.E4M3.F32.PACK_AB_MERGE_C R49, R49, R48, R148 ;  /* 0x000000303131723e */ /* 0x000fe20004807094 */
[----:B------:R-:W-:-:S02]  /*37b0*/  HADD2.F32 R81, -RZ, R51.H1_H1 ;  /* 0x30000033ff517230 */ /* 0x000fc40000004100 */
[-C--:B------:R-:W-:Y:S01]  /*37c0*/  FFMA.FTZ R165, R156, R159.reuse, -R165 ;  /* 0x0000009f9ca57223 */ /* 0x080fe200000108a5 */
[--C-:B------:R-:W-:Y:S02]  /*37d0*/  HADD2.F32 R51, -RZ, R50.reuse.H0_H0 ;  /* 0x20000032ff337230 */ /* 0x100fe40000004100 */
[----:B------:R-:W-:Y:S01]  /*37e0*/  FFMA.FTZ R164, R155, R159, R164 ;  /* 0x0000009f9ba47223 */ /* 0x000fe200000100a4 */
[----:B------:R-:W-:Y:S01]  /*37f0*/  HADD2.F32 R161, -RZ, R161.H0_H0 ;  /* 0x200000a1ffa17230 */ /* 0x000fe20000004100 */
[----:B------:R-:W-:Y:S01]  /*3800*/  F2FP.SATFINITE.E4M3.F32.PACK_AB_MERGE_C R162, R162, R163, RZ ;  /* 0x000000a3a2a2723e */ /* 0x000fe200048070ff */
[----:B------:R-:W-:Y:S01]  /*3810*/  HADD2.F32 R50, -RZ, R50.H1_H1 ;  /* 0x30000032ff327230 */ /* 0x000fe20000004100 */
[----:B------:R-:W-:Y:S01]  /*3820*/  F2FP.SATFINITE.E4M3.F32.PACK_AB_MERGE_C R48, R83, R82, R166 ;  /* 0x000000525330723e */ /* 0x000fe200048070a6 */
[----:B------:R-:W-:Y:S02]  /*3830*/  HADD2.F32 R160, -RZ, R160.H0_H0 ;  /* 0x200000a0ffa07230 */ /* 0x000fe40000004100 */
        /* <DEDUP_REMOVED lines=13> */
.L_x_2067:
[----:B------:R-:W-:Y:S05]  /*3910*/  BSYNC B3 ;  /* 0x0000000000037941 */ /* 0x000fea0003800000 */
.L_x_2066:
[----:B------:R-:W-:Y:S02]  /*3920*/  ULDC.64 UR4, c[0x0][0x2d8] ;  /* 0x0000b60000047ab9 */ /* 0x000fe40000000a00 */
[----:B------:R-:W-:-:S04]  /*3930*/  IADD3 R80, P2, P6, R151, UR4, R44 ;  /* 0x0000000497507c10 */ /* 0x000fc8000fe5e02c */
[----:B------:R-:W-:-:S05]  /*3940*/  IADD3.X R81, R149, UR5, R38, P2, P6 ;  /* 0x0000000595517c10 */ /* 0x000fca00097ec426 */
[----:B--2---:R1:W-:Y:S04]  /*3950*/  STG.E.128 desc[UR60][R80.64], R48 ;  /* 0x0000003050007986 */ /* 0x0043e8000c101d3c */
.L_x_2065:
[----:B------:R-:W-:Y:S05]  /*3960*/  BSYNC B2 ;  /* 0x0000000000027941 */ /* 0x000fea0003800000 */
.L_x_2064:
        /* <DEDUP_REMOVED lines=11> */
[----:B------:R-:W-:Y:S01]  /*3a20*/  LOP3.LUT R78, R79, 0xff0000ff, RZ, 0xc0, !PT ;  /* 0xff0000ff4f4e7812 */ /* 0x000fe200078ec0ff */
[----:B------:R-:W-:Y:S01]  /*3a30*/  IMAD.SHL.U32 R81, R81, 0x100, RZ ;  /* 0x0000010051517824 */ /* 0x000fe200078e00ff */
[----:B------:R-:W-:Y:S01]  /*3a40*/  SHF.R.U32.HI R80, RZ, 0x10, R79 ;  /* 0x00000010ff507819 */ /* 0x000fe2000001164f */
[----:B------:R-:W-:Y:S01]  /*3a50*/  IMAD.SHL.U32 R79, R83, 0x100, RZ ;  /* 0x00000100534f7824 */ /* 0x000fe200078e00ff */
[----:B------:R-:W-:Y:S02]  /*3a60*/  LOP3.LUT R76, R77, 0xff0000ff, RZ, 0xc0, !PT ;  /* 0xff0000ff4d4c7812 */ /* 0x000fe400078ec0ff */
[----:B------:R-:W-:Y:S01]  /*3a70*/  SHF.R.U32.HI R82, RZ, 0x10, R77 ;  /* 0x00000010ff527819 */ /* 0x000fe2000001164d */
[----:B-1----:R-:W-:Y:S01]  /*3a80*/  IMAD.MOV.U32 R77, RZ, RZ, R48 ;  /* 0x000000ffff4d7224 */ /* 0x002fe200078e0030 */
        /* <DEDUP_REMOVED lines=15> */
[----:B------:R-:W-:Y:S01]  /*3b80*/  HADD2.F32 R83, -RZ, R81.H0_H0 ;  /* 0x20000051ff537230 */ /* 0x000fe20000004100 */
[----:B------:R-:W-:Y:S01]  /*3b90*/  F2FP.F16.E4M3.UNPACK_B R150, R150 ;  /* 0x00000096ff96723e */ /* 0x000fe200020006ff */
[--C-:B------:R-:W-:Y:S01]  /*3ba0*/  HADD2.F32 R80, -RZ, R49.reuse.H1_H1 ;  /* 0x30000031ff507230 */ /* 0x100fe20000004100 */
[----:B------:R-:W-:Y:S01]  /*3bb0*/  F2FP.F16.E4M3.UNPACK_B R134, R134 ;  /* 0x00000086ff86723e */ /* 0x000fe200020006ff */
[----:B------:R-:W-:Y:S02]  /*3bc0*/  HADD2.F32 R79, -RZ, R49.H0_H0 ;  /* 0x20000031ff4f7230 */ /* 0x000fe40000004100 */
[----:B------:R-:W-:Y:S01]  /*3bd0*/  FMUL.FTZ R49, R48, R155 ;  /* 0x0000009b30317220 */ /* 0x000fe20000410000 */
[----:B------:R-:W-:Y:S02]  /*3be0*/  HADD2.F32 R81, -RZ, R81.H1_H1 ;  /* 0x30000051ff517230 */ /* 0x000fe40000004100 */
[-C--:B------:R-:W-:Y:S01]  /*3bf0*/  FMUL.FTZ R154, R80, R82.reuse ;  /* 0x00000052509a7220 */ /* 0x080fe20000410000 */
[-C--:B------:R-:W-:Y:S01]  /*3c00*/  FFMA.FTZ R48, R48, R83.reuse, -R157 ;  /* 0x0000005330307223 */ /* 0x080fe2000001089d */
[----:B------:R-:W-:Y:S01]  /*3c10*/  FFMA.FTZ R49, R78, R83, R49 ;  /* 0x000000534e317223 */ /* 0x000fe20000010031 */
[-C--:B------:R-:W-:Y:S01]  /*3c20*/  F2FP.F16.E4M3.UNPACK_B R78, R77.reuse.H1 ;  /* 0x0000004dff4e723e */ /* 0x080fe200030006ff */
[C---:B------:R-:W-:Y:S01]  /*3c30*/  FMUL.FTZ R155, R79.reuse, R82 ;  /* 0x000000524f9b7220 */ /* 0x040fe20000410000 */
[----:B------:R-:W-:Y:S01]  /*3c40*/  F2FP.F16.E4M3.UNPACK_B R77, R77 ;  /* 0x0000004dff4d723e */ /* 0x000fe200020006ff */
[----:B------:R-:W-:Y:S01]  /*3c50*/  FFMA.FTZ R154, R79, R81, -R154 ;  /* 0x000000514f9a7223 */ /* 0x000fe2000001089a */
[----:B------:R-:W-:-:S02]  /*3c60*/  HADD2.F32 R82, -RZ, R150.H1_H1 ;  /* 0x30000096ff527230 */ /* 0x000fc40000004100 */
[----:B------:R-:W-:Y:S01]  /*3c70*/  FFMA.FTZ R157, R80, R81, R155 ;  /* 0x00000051509d7223 */ /* 0x000fe2000001009b */
[----:B------:R-:W-:Y:S02]  /*3c80*/  HADD2.F32 R150, -RZ, R150.H0_H0 ;  /* 0x20000096ff967230 */ /* 0x000fe40000004100 */
[--C-:B------:R-:W-:Y:S02]  /*3c90*/  HADD2.F32 R80, -RZ, R78.reuse.H0_H0 ;  /* 0x2000004eff507230 */ /* 0x100fe40000004100 */
[----:B------:R-:W-:Y:S01]  /*3ca0*/  HADD2.F32 R81, -RZ, R78.H1_H1 ;  /* 0x3000004eff517230 */ /* 0x000fe20000004100 */
[----:B------:R-:W-:Y:S01]  /*3cb0*/  F2FP.SATFINITE.E4M3.F32.PACK_AB_MERGE_C R162, R157, R154, RZ ;  /* 0x0000009a9da2723e */ /* 0x000fe200048070ff */
[--C-:B------:R-:W-:Y:S02]  /*3cc0*/  HADD2.F32 R79, -RZ, R77.reuse.H1_H1 ;  /* 0x3000004dff4f7230 */ /* 0x100fe40000004100 */
        /* <DEDUP_REMOVED lines=8> */
[----:B------:R-:W-:Y:S01]  /*3d50*/  F2FP.SATFINITE.E4M3.F32.PACK_AB_MERGE_C R49, R49, R48, R162 ;  /* 0x000000303131723e */ /* 0x000fe200048070a2 */
[----:B------:R-:W-:Y:S01]  /*3d60*/  FFMA.FTZ R82, R81, R77, R82 ;  /* 0x0000004d51527223 */ /* 0x000fe20000010052 */
[-C--:B------:R-:W-:Y:S01]  /*3d70*/  FFMA.FTZ R156, R79, R134.reuse, R150 ;  /* 0x000000864f9c7223 */ /* 0x080fe20000010096 */
[----:B------:R-:W-:Y:S01]  /*3d80*/  FFMA.FTZ R77, R78, R134, -R83 ;  /* 0x000000864e4d7223 */ /* 0x000fe20000010853 */
[----:B------:R-:W-:-:S02]  /*3d90*/  F2FP.F16.E4M3.UNPACK_B R79, R51.H1 ;  /* 0x00000033ff4f723e */ /* 0x000fc400030006ff */
[----:B------:R-:W-:Y:S02]  /*3da0*/  F2FP.F16.E4M3.UNPACK_B R150, R148.H1 ;  /* 0x00000094ff96723e */ /* 0x000fe400030006ff */
[----:B------:R-:W-:Y:S01]  /*3db0*/  F2FP.F16.E4M3.UNPACK_B R78, R50.H1 ;  /* 0x00000032ff4e723e */ /* 0x000fe200030006ff */
[--C-:B------:R-:W-:Y:S01]  /*3dc0*/  HADD2.F32 R80, -RZ, R79.reuse.H0_H0 ;  /* 0x2000004fff507230 */ /* 0x100fe20000004100 */
[----:B------:R-:W-:Y:S01]  /*3dd0*/  F2FP.F16.E4M3.UNPACK_B R148, R148 ;  /* 0x00000094ff94723e */ /* 0x000fe200020006ff */
[----:B------:R-:W-:Y:S01]  /*3de0*/  HADD2.F32 R81, -RZ, R79.H1_H1 ;  /* 0x3000004fff517230 */ /* 0x000fe20000004100 */
[----:B------:R-:W-:Y:S01]  /*3df0*/  F2FP.SATFINITE.E4M3.F32.PACK_AB_MERGE_C R161, R82, R155, RZ ;  /* 0x0000009b52a1723e */ /* 0x000fe200048070ff */
[----:B------:R-:W-:Y:S01]  /*3e00*/  HADD2.F32 R155, -RZ, R150.H1_H1 ;  /* 0x30000096ff9b7230 */ /* 0x000fe20000004100 */
[-C--:B------:R-:W-:Y:S01]  /*3e10*/  F2FP.F16.E4M3.UNPACK_B R82, R76.reuse ;  /* 0x0000004cff52723e */ /* 0x080fe200020006ff */
[----:B------:R-:W-:Y:S01]  /*3e20*/  HADD2.F32 R79, -RZ, R78.H1_H1 ;  /* 0x3000004eff4f7230 */ /* 0x000fe20000004100 */
[----:B------:R-:W-:Y:S01]  /*3e30*/  F2FP.F16.E4M3.UNPACK_B R83, R76.H1 ;  /* 0x0000004cff53723e */ /* 0x000fe200030006ff */
[----:B------:R-:W-:-:S02]  /*3e40*/  HADD2.F32 R154, -RZ, R148.H1_H1 ;  /* 0x30000094ff9a7230 */ /* 0x000fc40000004100 */
[-C--:B------:R-:W-:Y:S01]  /*3e50*/  FMUL.FTZ R157, R81, R155.reuse ;  /* 0x0000009b519d7220 */ /* 0x080fe20000410000 */
[----:B------:R-:W-:Y:S02]  /*3e60*/  HADD2.F32 R78, -RZ, R78.H0_H0 ;  /* 0x2000004eff4e7230 */ /* 0x000fe40000004100 */
[----:B------:R-:W-:Y:S01]  /*3e70*/  FMUL.FTZ R160, R80, R155 ;  /* 0x0000009b50a07220 */ /* 0x000fe20000410000 */
[----:B------:R-:W-:Y:S02]  /*3e80*/  HADD2.F32 R76, -RZ, R82.H1_H1 ;  /* 0x30000052ff4c7230 */ /* 0x000fe40000004100 */
[-C--:B------:R-:W-:Y:S01]  /*3e90*/  FMUL.FTZ R155, R79, R154.reuse ;  /* 0x0000009a4f9b7220 */ /* 0x080fe20000410000 */
[----:B------:R-:W-:Y:S01]  /*3ea0*/  F2FP.F16.E4M3.UNPACK_B R51, R51 ;  /* 0x00000033ff33723e */ /* 0x000fe200020006ff */
[C---:B------:R-:W-:Y:S01]  /*3eb0*/  FMUL.FTZ R154, R78.reuse, R154 ;  /* 0x0000009a4e9a7220 */ /* 0x040fe20000410000 */
[----:B------:R-:W-:Y:S01]  /*3ec0*/  F2FP.F16.E4M3.UNPACK_B R50, R50 ;  /* 0x00000032ff32723e */ /* 0x000fe200020006ff */
[----:B------:R-:W-:Y:S01]  /*3ed0*/  FFMA.FTZ R155, R78, R76, -R155 ;  /* 0x0000004c4e9b7223 */ /* 0x000fe2000001089b */
[----:B------:R-:W-:-:S02]  /*3ee0*/  HADD2.F32 R134, -RZ, R83.H1_H1 ;  /* 0x30000053ff867230 */ /* 0x000fc40000004100 */
[----:B------:R-:W-:Y:S01]  /*3ef0*/  FFMA.FTZ R154, R79, R76, R154 ;  /* 0x0000004c4f9a7223 */ /* 0x000fe2000001009a */
[--C-:B------:R-:W-:Y:S01]  /*3f00*/  HADD2.F32 R76, -RZ, R51.reuse.H0_H0 ;  /* 0x20000033ff4c7230 */ /* 0x100fe20000004100 */
[----:B------:R-:W-:Y:S01]  /*3f10*/  F2FP.SATFINITE.E4M3.F32.PACK_AB_MERGE_C R48, R156, R77, R161 ;  /* 0x0000004d9c30723e */ /* 0x000fe200048070a1 */
[----:B------:R-:W-:Y:S02]  /*3f20*/  HADD2.F32 R78, -RZ, R51.H1_H1 ;  /* 0x30000033ff4e7230 */ /* 0x000fe40000004100 */
[-C--:B------:R-:W-:Y:S01]  /*3f30*/  FFMA.FTZ R158, R80, R134.reuse, -R157 ;  /* 0x00000086509e7223 */ /* 0x080fe2000001089d */
[----:B------:R-:W-:Y:S02]  /*3f40*/  HADD2.F32 R79, -RZ, R150.H0_H0 ;  /* 0x20000096ff4f7230 */ /* 0x000fe40000004100 */
[----:B------:R-:W-:Y:S01]  /*3f50*/  FFMA.FTZ R159, R81, R134, R160 ;  /* 0x00000086519f7223 */ /* 0x000fe200000100a0 */
[--C-:B------:R-:W-:Y:S01]  /*3f60*/  HADD2.F32 R51, -RZ, R50.reuse.H0_H0 ;  /* 0x20000032ff337230 */ /* 0x100fe20000004100 */
[----:B------:R-:W-:Y:S01]  /*3f70*/  F2FP.SATFINITE.E4M3.F32.PACK_AB_MERGE_C R154, R154, R155, RZ ;  /* 0x0000009b9a9a723e */ /* 0x000fe200048070ff */
[----:B------:R-:W-:-:S02]  /*3f80*/  HADD2.F32 R50, -RZ, R50.H1_H1 ;  /* 0x30000032ff327230 */ /* 0x000fc40000004100 */
[-C--:B------:R-:W-:Y:S01]  /*3f90*/  FMUL.FTZ R81, R78, R79.reuse ;  /* 0x0000004f4e517220 */ /* 0x080fe20000410000 */
[----:B------:R-:W-:Y:S02]  /*3fa0*/  HADD2.F32 R148, -RZ, R148.H0_H0 ;  /* 0x20000094ff947230 */ /* 0x000fe40000004100 */
[----:B------:R-:W-:Y:S01]  /*3fb0*/  FMUL.FTZ R157, R76, R79 ;  /* 0x0000004f4c9d7220 */ /* 0x000fe20000410000 */
[----:B------:R-:W-:Y:S01]  /*3fc0*/  HADD2.F32 R83, -RZ, R83.H0_H0 ;  /* 0x20000053ff537230 */ /* 0x000fe20000004100 */
[----:B------:R-:W-:Y:S01]  /*3fd0*/  F2FP.SATFINITE.E4M3.F32.PACK_AB_MERGE_C R158, R159, R158, RZ ;  /* 0x0000009e9f9e723e */ /* 0x000fe200048070ff */
[----:B------:R-:W-:Y:S02]  /*3fe0*/  HADD2.F32 R82, -RZ, R82.H0_H0 ;  /* 0x20000052ff527230 */ /* 0x000fe40000004100 */
[-C--:B------:R-:W-:Y:S01]  /*3ff0*/  FMUL.FTZ R80, R50, R148.reuse ;  /* 0x0000009432507220 */ /* 0x080fe20000410000 */
[C---:B------:R-:W-:Y:S01]  /*4000*/  FMUL.FTZ R79, R51.reuse, R148 ;  /* 0x00000094334f7220 */ /* 0x040fe20000410000 */
[-C--:B------:R-:W-:Y:S01]  /*4010*/  FFMA.FTZ R81, R76, R83.reuse, -R81 ;  /* 0x000000534c517223 */ /* 0x080fe20000010851 */
[----:B------:R-:W-:Y:S01]  /*4020*/  FFMA.FTZ R78, R78, R83, R157 ;  /* 0x000000534e4e7223 */ /* 0x000fe2000001009d */
[-C--:B------:R-:W-:Y:S01]  /*4030*/  FFMA.FTZ R80, R51, R82.reuse, -R80 ;  /* 0x0000005233507223 */ /* 0x080fe20000010850 */
[----:B------:R-:W-:-:S03]  /*4040*/  FFMA.FTZ R79, R50, R82, R79 ;  /* 0x00000052324f7223 */ /* 0x000fc6000001004f */
[----:B------:R-:W-:Y:S02]  /*4050*/  F2FP.SATFINITE.E4M3.F32.PACK_AB_MERGE_C R51, R78, R81, R158 ;  /* 0x000000514e33723e */ /* 0x000fe4000480709e */
[----:B------:R-:W-:-:S07]  /*4060*/  F2FP.SATFINITE.E4M3.F32.PACK_AB_MERGE_C R50, R79, R80, R154 ;  /* 0x000000504f32723e */ /* 0x000fce000480709a */
.L_x_2069:
[----:B------:R-:W-:Y:S05]  /*4070*/  BSYNC B2 ;  /* 0x0000000000027941 */ /* 0x000fea0003800000 */
.L_x_2068:
[----:B------:R-:W-:Y:S02]  /*4080*/  ULDC.64 UR4, c[0x0][0x2d8] ;  /* 0x0000b60000047ab9 */ /* 0x000fe40000000a00 */
[----:B------:R-:W-:-:S04]  /*4090*/  IADD3 R76, P2, P6, R40, UR4, R151 ;  /* 0x00000004284c7c10 */ /* 0x000fc8000fe5e097 */
[----:B------:R-:W-:-:S05]  /*40a0*/  IADD3.X R77, R106, UR5, R149, P2, P6 ;  /* 0x000000056a4d7c10 */ /* 0x000fca00097ec495 */
[----:B-1----:R2:W-:Y:S04]  /*40b0*/  STG.E.128 desc[UR60][R76.64], R48 ;  /* 0x000000304c007986 */ /* 0x0025e8000c101d3c */
.L_x_2063:
[----:B------:R-:W-:Y:S05]  /*40c0*/  BSYNC B1 ;  /* 0x0000000000017941 */ /* 0x000fea0003800000 */
.L_x_2062:
[----:B------:R-:W-:Y:S04]  /*40d0*/  BSSY B1, `(.L_x_2070) ;  /* 0x00000ec000017945 */ /* 0x000fe80003800000 */
[----:B------:R-:W-:Y:S05]  /*40e0*/  @P3 BRA `(.L_x_2071) ;  /* 0x0000000c00a83947 */ /* 0x000fea0003800000 */
[----:B------:R-:W-:Y:S01]  /*40f0*/  IADD3 R79, P2, P3, R132, R126, R18 ;  /* 0x0000007e844f7210 */ /* 0x000fe20007b5e012 */
[----:B------:R-:W-:Y:S03]  /*4100*/  BSSY B2, `(.L_x_2072) ;  /* 0x0000073000027945 */ /* 0x000fe60003800000 */
[----:B--2---:R-:W-:Y:S01]  /*4110*/  IADD3.X R77, R21, R129, R19, P2, P3 ;  /* 0x00000081154d7210 */ /* 0x004fe200017e6413 */
        /* <DEDUP_REMOVED lines=36> */
[C---:B------:R-:W-:Y:S01]  /*4360*/  FMUL.FTZ R81, R75.reuse, R82 ;  /* 0x000000524b517220 */ /* 0x040fe20000410000 */
[----:B------:R-:W-:Y:S01]  /*4370*/  F2FP.F16.E4M3.UNPACK_B R73, R72.H1 ;  /* 0x00000048ff49723e */ /* 0x000fe200030006ff */
[C---:B------:R-:W-:Y:S01]  /*4380*/  FMUL.FTZ R82, R74.reuse, R82 ;  /* 0x000000524a527220 */ /* 0x040fe20000410000 */
[----:B------:R-:W-:Y:S01]  /*4390*/  F2FP.F16.E4M3.UNPACK_B R72, R72 ;  /* 0x00000048ff48723e */ /* 0x000fe200020006ff */
[----:B------:R-:W-:Y:S01]  /*43a0*/  FFMA.FTZ R134, R74, R76, -R81 ;  /* 0x0000004c4a867223 */ /* 0x000fe20000010851 */
[----:B------:R-:W-:Y:S01]  /*43b0*/  FFMA.FTZ R48, R48, R78, -R149 ;  /* 0x0000004e30307223 */ /* 0x000fe20000010895 */
[----:B------:R-:W-:Y:S01]  /*43c0*/  FFMA.FTZ R151, R75, R76, R82 ;  /* 0x0000004c4b977223 */ /* 0x000fe20000010052 */
[----:B------:R-:W-:Y:S01]  /*43d0*/  F2FP.F16.E4M3.UNPACK_B R146, R146 ;  /* 0x00000092ff92723e */ /* 0x000fe200020006ff */
[----:B------:R-:W-:-:S02]  /*43e0*/  HADD2.F32 R74, -RZ, R73.H0_H0 ;  /* 0x20000049ff4a7230 */ /* 0x000fc40000004100 */
[----:B------:R-:W-:Y:S01]  /*43f0*/  HADD2.F32 R75, -RZ, R73.H1_H1 ;  /* 0x30000049ff4b7230 */ /* 0x000fe20000004100 */
[----:B------:R-:W-:Y:S01]  /*4400*/  F2FP.SATFINITE.E4M3.F32.PACK_AB_MERGE_C R154, R151, R134, RZ ;  /* 0x00000086979a723e */ /* 0x000fe200048070ff */
[--C-:B------:R-:W-:Y:S02]  /*4410*/  HADD2.F32 R78, -RZ, R147.reuse.H1_H1 ;  /* 0x30000093ff4e7230 */ /* 0x100fe40000004100 */
[--C-:B------:R-:W-:Y:S01]  /*4420*/  HADD2.F32 R73, -RZ, R72.reuse.H0_H0 ;  /* 0x20000048ff497230 */ /* 0x100fe20000004100 */
[----:B------:R-:W-:Y:S01]  /*4430*/  F2FP.SATFINITE.E4M3.F32.PACK_AB_MERGE_C R49, R49, R48, R154 ;  /* 0x000000303131723e */ /* 0x000fe2000480709a */
[----:B------:R-:W-:Y:S02]  /*4440*/  HADD2.F32 R147, -RZ, R147.H0_H0 ;  /* 0x20000093ff937230 */ /* 0x000fe40000004100 */
[-C--:B------:R-:W-:Y:S01]  /*4450*/  FMUL.FTZ R149, R75, R78.reuse ;  /* 0x0000004e4b957220 */ /* 0x080fe20000410000 */
[----:B------:R-:W-:Y:S02]  /*4460*/  HADD2.F32 R72, -RZ, R72.H1_H1 ;  /* 0x30000048ff487230 */ /* 0x000fe40000004100 */
[----:B------:R-:W-:Y:S01]  /*4470*/  FMUL.FTZ R82, R74, R78 ;  /* 0x0000004e4a527220 */ /* 0x000fe20000410000 */
[----:B------:R-:W-:-:S02]  /*4480*/  HADD2.F32 R76, -RZ, R146.H1_H1 ;  /* 0x30000092ff4c7230 */ /* 0x000fc40000004100 */
[-C--:B------:R-:W-:Y:S01]  /*4490*/  FMUL.FTZ R81, R73, R147.reuse ;  /* 0x0000009349517220 */ /* 0x080fe20000410000 */
[----:B------:R-:W-:Y:S02]  /*44a0*/  HADD2.F32 R146, -RZ, R146.H0_H0 ;  /* 0x20000092ff927230 */ /* 0x000fe40000004100 */
[----:B------:R-:W-:Y:S01]  /*44b0*/  FMUL.FTZ R78, R72, R147 ;  /* 0x00000093484e7220 */ /* 0x000fe20000410000 */
[-C--:B------:R-:W-:Y:S01]  /*44c0*/  FFMA.FTZ R149, R74, R76.reuse, -R149 ;  /* 0x0000004c4a957223 */ /* 0x080fe20000010895 */
[----:B------:R-:W-:Y:S02]  /*44d0*/  FFMA.FTZ R82, R75, R76, R82 ;  /* 0x0000004c4b527223 */ /* 0x000fe40000010052 */
[-C--:B------:R-:W-:Y:S01]  /*44e0*/  FFMA.FTZ R147, R73, R146.reuse, -R78 ;  /* 0x0000009249937223 */ /* 0x080fe2000001084e */
[----:B------:R-:W-:Y:S01]  /*44f0*/  FFMA.FTZ R146, R72, R146, R81 ;  /* 0x0000009248927223 */ /* 0x000fe20000010051 */
[----:B------:R-:W-:Y:S02]  /*4500*/  F2FP.F16.E4M3.UNPACK_B R73, R51.H1 ;  /* 0x00000033ff49723e */ /* 0x000fe400030006ff */
[----:B------:R-:W-:-:S02]  /*4510*/  F2FP.F16.E4M3.UNPACK_B R81, R83.H1 ;  /* 0x00000053ff51723e */ /* 0x000fc400030006ff */
[----:B------:R-:W-:Y:S01]  /*4520*/  F2FP.F16.E4M3.UNPACK_B R76, R80.H1 ;  /* 0x00000050ff4c723e */ /* 0x000fe200030006ff */
[----:B------:R-:W-:Y:S01]  /*4530*/  HADD2.F32 R75, -RZ, R73.H1_H1 ;  /* 0x30000049ff4b7230 */ /* 0x000fe20000004100 */
[----:B------:R-:W-:Y:S01]  /*4540*/  F2FP.F16.E4M3.UNPACK_B R72, R50.H1 ;  /* 0x00000032ff48723e */ /* 0x000fe200030006ff */
[----:B------:R-:W-:Y:S01]  /*4550*/  HADD2.F32 R134, -RZ, R81.H1_H1 ;  /* 0x30000051ff867230 */ /* 0x000fe20000004100 */
[----:B------:R-:W-:Y:S01]  /*4560*/  F2FP.F16.E4M3.UNPACK_B R83, R83 ;  /* 0x00000053ff53723e */ /* 0x000fe200020006ff */
[----:B------:R-:W-:Y:S01]  /*4570*/  HADD2.F32 R74, -RZ, R73.H0_H0 ;  /* 0x20000049ff4a7230 */ /* 0x000fe20000004100 */
[----:B------:R-:W-:Y:S01]  /*4580*/  F2FP.SATFINITE.E4M3.F32.PACK_AB_MERGE_C R150, R82, R149, RZ ;  /* 0x000000955296723e */ /* 0x000fe200048070ff */
[----:B------:R-:W-:Y:S01]  /*4590*/  HADD2.F32 R78, -RZ, R76.H1_H1 ;  /* 0x3000004cff4e7230 */ /* 0x000fe20000004100 */
[----:B------:R-:W-:Y:S01]  /*45a0*/  F2FP.F16.E4M3.UNPACK_B R80, R80 ;  /* 0x00000050ff50723e */ /* 0x000fe200020006ff */
[----:B------:R-:W-:Y:S02]  /*45b0*/  HADD2.F32 R73, -RZ, R72.H1_H1 ;  /* 0x30000048ff497230 */ /* 0x000fe40000004100 */
[----:B------:R-:W-:Y:S01]  /*45c0*/  FMUL.FTZ R149, R75, R134 ;  /* 0x000000864b957220 */ /* 0x000fe20000410000 */
[----:B------:R-:W-:-:S02]  /*45d0*/  HADD2.F32 R82, -RZ, R83.H1_H1 ;  /* 0x30000053ff527230 */ /* 0x000fc40000004100 */
[C---:B------:R-:W-:Y:S01]  /*45e0*/  FMUL.FTZ R148, R74.reuse, R134 ;  /* 0x000000864a947220 */ /* 0x040fe20000410000 */
[----:B------:R-:W-:Y:S02]  /*45f0*/  HADD2.F32 R72, -RZ, R72.H0_H0 ;  /* 0x20000048ff487230 */ /* 0x000fe40000004100 */
[----:B------:R-:W-:Y:S01]  /*4600*/  FFMA.FTZ R134, R74, R78, -R149 ;  /* 0x0000004e4a867223 */ /* 0x000fe20000010895 */
[----:B------:R-:W-:Y:S02]  /*4610*/  HADD2.F32 R74, -RZ, R80.H1_H1 ;  /* 0x30000050ff4a7230 */ /* 0x000fe40000004100 */
[-C--:B------:R-:W-:Y:S01]  /*4620*/  FMUL.FTZ R149, R73, R82.reuse ;  /* 0x0000005249957220 */ /* 0x080fe20000410000 */
        /* <DEDUP_REMOVED lines=8> */
[----:B------:R-:W-:Y:S01]  /*46b0*/  HADD2.F32 R73, -RZ, R51.H1_H1 ;  /* 0x30000033ff497230 */ /* 0x000fe20000004100 */
[----:B------:R-:W-:Y:S01]  /*46c0*/  F2FP.SATFINITE.E4M3.F32.PACK_AB_MERGE_C R48, R146, R147, R150 ;  /* 0x000000939230723e */ /* 0x000fe20004807096 */
[--C-:B------:R-:W-:Y:S01]  /*46d0*/  HADD2.F32 R51, -RZ, R50.reuse.H0_H0 ;  /* 0x20000032ff337230 */ /* 0x100fe20000004100 */
[----:B------:R-:W-:Y:S01]  /*46e0*/  F2FP.SATFINITE.E4M3.F32.PACK_AB_MERGE_C R82, R82, R149, RZ ;  /* 0x000000955252723e */ /* 0x000fe200048070ff */
[----:B------:R-:W-:Y:S01]  /*46f0*/  HADD2.F32 R50, -RZ, R50.H1_H1 ;  /* 0x30000032ff327230 */ /* 0x000fe20000004100 */
[----:B------:R-:W-:Y:S01]  /*4700*/  F2FP.SATFINITE.E4M3.F32.PACK_AB_MERGE_C R134, R151, R134, RZ ;  /* 0x000000869786723e */ /* 0x000fe200048070ff */
[----:B------:R-:W-:-:S02]  /*4710*/  HADD2.F32 R81, -RZ, R81.H0_H0 ;  /* 0x20000051ff517230 */ /* 0x000fc40000004100 */
[----:B------:R-:W-:Y:S02]  /*4720*/  HADD2.F32 R76, -RZ, R76.H0_H0 ;  /* 0x2000004cff4c7230 */ /* 0x000fe40000004100 */
        /* <DEDUP_REMOVED lines=11> */
.L_x_2075:
[----:B------:R-:W-:Y:S05]  /*47e0*/  BSYNC B3 ;  /* 0x0000000000037941 */ /* 0x000fea0003800000 */
.L_x_2074:
[----:B------:R-:W-:Y:S02]  /*47f0*/  ULDC.64 UR4, c[0x0][0x2d8] ;  /* 0x0000b60000047ab9 */ /* 0x000fe40000000a00 */
[----:B------:R-:W-:-:S04]  /*4800*/  IADD3 R72, P2, P3, R79, UR4, R44 ;  /* 0x000000044f487c10 */ /* 0x000fc8000fb5e02c */
[----:B------:R-:W-:-:S05]  /*4810*/  IADD3.X R73, R77, UR5, R38, P2, P3 ;  /* 0x000000054d497c10 */ /* 0x000fca00097e6426 */
[----:B--2---:R2:W-:Y:S04]  /*4820*/  STG.E.128 desc[UR60][R72.64], R48 ;  /* 0x0000003048007986 */ /* 0x0045e8000c101d3c */
.L_x_2073:
[----:B------:R-:W-:Y:S05]  /*4830*/  BSYNC B2 ;  /* 0x0000000000027941 */ /* 0x000fea0003800000 */
.L_x_2072:
        /* <DEDUP_REMOVED lines=69> */
[-C--:B------:R-:W-:Y:S01]  /*4c90*/  F2FP.F16.E4M3.UNPACK_B R69, R51.reuse.H1 ;  /* 0x00000033ff45723e */ /* 0x080fe200030006ff */
[--C-:B------:R-:W-:Y:S01]  /*4ca0*/  HADD2.F32 R73, -RZ, R72.reuse.H1_H1 ;  /* 0x30000048ff497230 */ /* 0x100fe20000004100 */
[----:B------:R-:W-:Y:S01]  /*4cb0*/  F2FP.F16.E4M3.UNPACK_B R75, R78.H1 ;  /* 0x0000004eff4b723e */ /* 0x000fe200030006ff */
[----:B------:R-:W-:Y:S01]  /*4cc0*/  HADD2.F32 R72, -RZ, R72.H0_H0 ;  /* 0x20000048ff487230 */ /* 0x000fe20000004100 */
        /* <DEDUP_REMOVED lines=26> */
[----:B------:R-:W-:Y:S01]  /*4e70*/  FMUL.FTZ R73, R69, R75 ;  /* 0x0000004b45497220 */ /* 0x000fe20000410000 */
[----:B------:R-:W-:Y:S02]  /*4e80*/  HADD2.F32 R74, -RZ, R74.H0_H0 ;  /* 0x2000004aff4a7230 */ /* 0x000fe40000004100 */
[----:B------:R-:W-:Y:S01]  /*4e90*/  FMUL.FTZ R71, R51, R78 ;  /* 0x0000004e33477220 */ /* 0x000fe20000410000 */
[----:B------:R-:W-:Y:S01]  /*4ea0*/  FFMA.FTZ R80, R69, R72, R80 ;  /* 0x0000004845507223 */ /* 0x000fe20000010050 */
[----:B------:R-:W-:Y:S01]  /*4eb0*/  FMUL.FTZ R70, R50, R78 ;  /* 0x0000004e32467220 */ /* 0x000fe20000410000 */
[----:B------:R-:W-:Y:S01]  /*4ec0*/  FFMA.FTZ R73, R68, R72, -R73 ;  /* 0x0000004844497223 */ /* 0x000fe20000010849 */
[-C--:B------:R-:W-:Y:S01]  /*4ed0*/  FFMA.FTZ R71, R50, R74.reuse, R71 ;  /* 0x0000004a32477223 */ /* 0x080fe20000010047 */
[----:B------:R-:W-:Y:S01]  /*4ee0*/  F2FP.SATFINITE.E4M3.F32.PACK_AB_MERGE_C R76, R76, R83, RZ ;  /* 0x000000534c4c723e */ /* 0x000fe200048070ff */
[----:B------:R-:W-:Y:S01]  /*4ef0*/  FFMA.FTZ R70, R51, R74, -R70 ;  /* 0x0000004a33467223 */ /* 0x000fe20000010846 */
[----:B------:R-:W-:-:S02]  /*4f00*/  F2FP.SATFINITE.E4M3.F32.PACK_AB_MERGE_C R82, R145, R82, RZ ;  /* 0x000000529152723e */ /* 0x000fc400048070ff */
[----:B------:R-:W-:Y:S02]  /*4f10*/  F2FP.SATFINITE.E4M3.F32.PACK_AB_MERGE_C R48, R144, R81, R134 ;  /* 0x000000519030723e */ /* 0x000fe40004807086 */
[----:B------:R-:W-:Y:S02]  /*4f20*/  F2FP.SATFINITE.E4M3.F32.PACK_AB_MERGE_C R50, R71, R70, R76 ;  /* 0x000000464732723e */ /* 0x000fe4000480704c */
[----:B------:R-:W-:-:S07]  /*4f30*/  F2FP.SATFINITE.E4M3.F32.PACK_AB_MERGE_C R51, R80, R73, R82 ;  /* 0x000000495033723e */ /* 0x000fce0004807052 */
.L_x_2077:
[----:B------:R-:W-:Y:S05]  /*4f40*/  BSYNC B2 ;  /* 0x0000000000027941 */ /* 0x000fea0003800000 */
.L_x_2076:
[----:B------:R-:W-:Y:S02]  /*4f50*/  ULDC.64 UR4, c[0x0][0x2d8] ;  /* 0x0000b60000047ab9 */ /* 0x000fe40000000a00 */
[----:B------:R-:W-:-:S04]  /*4f60*/  IADD3 R68, P2, P3, R40, UR4, R79 ;  /* 0x0000000428447c10 */ /* 0x000fc8000fb5e04f */
[----:B------:R-:W-:-:S05]  /*4f70*/  IADD3.X R69, R106, UR5, R77, P2, P3 ;  /* 0x000000056a457c10 */ /* 0x000fca00097e644d */
[----:B-1----:R3:W-:Y:S04]  /*4f80*/  STG.E.128 desc[UR60][R68.64], R48 ;  /* 0x0000003044007986 */ /* 0x0027e8000c101d3c */
.L_x_2071:
[----:B------:R-:W-:Y:S05]  /*4f90*/  BSYNC B1 ;  /* 0x0000000000017941 */ /* 0x000fea0003800000 */
.L_x_2070:
[----:B------:R-:W-:Y:S01]  /*4fa0*/  ISETP.NE.AND P2, PT, R152, RZ, PT ;  /* 0x000000ff9800720c */ /* 0x000fe20003f45270 */
[----:B------:R-:W-:-:S12]  /*4fb0*/  BSSY B1, `(.L_x_2078) ;  /* 0x00000ed000017945 */ /* 0x000fd80003800000 */
[----:B------:R-:W-:Y:S05]  /*4fc0*/  @P2 BRA `(.L_x_2079) ;  /* 0x0000000c00ac2947 */ /* 0x000fea0003800000 */
[----:B------:R-:W-:Y:S01]  /*4fd0*/  IADD3 R71, P2, P3, R20, R126, R18 ;  /* 0x0000007e14477210 */ /* 0x000fe20007b5e012 */
[----:B------:R-:W-:Y:S03]  /*4fe0*/  BSSY B2, `(.L_x_2080) ;  /* 0x0000073000027945 */ /* 0x000fe60003800000 */
[----:B---3--:R-:W-:Y:S01]  /*4ff0*/  IADD3.X R69, R14, R129, R19, P2, P3 ;  /* 0x000000810e457210 */ /* 0x008fe200017e6413 */
        /* <DEDUP_REMOVED lines=108> */
.L_x_2083:
[----:B------:R-:W-:Y:S05]  /*56c0*/  BSYNC B3 ;  /* 0x0000000000037941 */ /* 0x000fea0003800000 */
.L_x_2082:
[----:B------:R-:W-:Y:S02]  /*56d0*/  ULDC.64 UR4, c[0x0][0x2d8] ;  /* 0x0000b60000047ab9 */ /* 0x000fe40000000a00 */
[----:B------:R-:W-:-:S04]  /*56e0*/  IADD3 R64, P2, P3, R71, UR4, R44 ;  /* 0x0000000447407c10 */ /* 0x000fc8000fb5e02c */
[----:B------:R-:W-:-:S05]  /*56f0*/  IADD3.X R65, R69, UR5, R38, P2, P3 ;  /* 0x0000000545417c10 */ /* 0x000fca00097e6426 */
[----:B--2---:R3:W-:Y:S04]  /*5700*/  STG.E.128 desc[UR60][R64.64], R48 ;  /* 0x0000003040007986 */ /* 0x0047e8000c101d3c */
.L_x_2081:
[----:B------:R-:W-:Y:S05]  /*5710*/  BSYNC B2 ;  /* 0x0000000000027941 */ /* 0x000fea0003800000 */
.L_x_2080:
        /* <DEDUP_REMOVED lines=11> */
[----:B------:R-:W-:Y:S01]  /*57d0*/  SHF.R.U32.HI R65, RZ, 0x8, R63 ;  /* 0x00000008ff417819 */ /* 0x000fe2000001163f */
[----:B------:R-:W-:Y:S01]  /*57e0*/  IMAD.MOV.U32 R51, RZ, RZ, R48 ;  /* 0x000000ffff337224 */ /* 0x000fe200078e0030 */
[----:B------:R-:W-:Y:S02]  /*57f0*/  LOP3.LUT R60, R61, 0xff0000ff, RZ, 0xc0, !PT ;  /* 0xff0000ff3d3c7812 */ /* 0x000fe400078ec0ff */
[----:B------:R-:W-:Y:S01]  /*5800*/  SHF.R.U32.HI R66, RZ, 0x10, R61 ;  /* 0x00000010ff427819 */ /* 0x000fe2000001163d */
[----:B------:R-:W-:Y:S01]  /*5810*/  IMAD.SHL.U32 R61, R67, 0x100, RZ ;  /* 0x00000100433d7824 */ /* 0x000fe200078e00ff */
[----:B------:R-:W-:Y:S02]  /*5820*/  LOP3.LUT R64, R63, 0xff0000ff, RZ, 0xc0, !PT ;  /* 0xff0000ff3f407812 */ /* 0x000fe400078ec0ff */
[----:B------:R-:W-:Y:S01]  /*5830*/  SHF.R.U32.HI R68, RZ, 0x10, R63 ;  /* 0x00000010ff447819 */ /* 0x000fe2000001163f */
[----:B------:R-:W-:Y:S01]  /*5840*/  IMAD.SHL.U32 R63, R65, 0x100, RZ ;  /* 0x00000100413f7824 */ /* 0x000fe200078e00ff */
[----:B------:R-:W-:Y:S01]  /*5850*/  LOP3.LUT R60, R60, 0xff00, R61, 0xf8, !PT ;  /* 0x0000ff003c3c7812 */ /* 0x000fe200078ef83d */
[----:B------:R-:W-:Y:S01]  /*5860*/  IMAD.U32 R61, R66, 0x10000, RZ ;  /* 0x00010000423d7824 */ /* 0x000fe200078e00ff */
[----:B------:R-:W-:Y:S01]  /*5870*/  F2FP.F16.E4M3.UNPACK_B R48, R49 ;  /* 0x00000031ff30723e */ /* 0x000fe200020006ff */
[----:B------:R-:W-:Y:S01]  /*5880*/  IMAD.U32 R68, R68, 0x10000, RZ ;  /* 0x0001000044447824 */ /* 0x000fe200078e00ff */
[----:B------:R-:W-:-:S02]  /*5890*/  LOP3.LUT R63, R64, 0xff00, R63, 0xf8, !PT ;  /* 0x0000ff00403f7812 */ /* 0x000fc400078ef83f */
[----:B------:R-:W-:Y:S02]  /*58a0*/  F2FP.F16.E4M3.UNPACK_B R64, R141.H1 ;  /* 0x0000008dff40723e */ /* 0x000fe400030006ff */
[----:B------:R-:W-:Y:S02]  /*58b0*/  F2FP.F16.E4M3.UNPACK_B R49, R49.H1 ;  /* 0x00000031ff31723e */ /* 0x000fe400030006ff */
[----:B------:R-:W-:Y:S01]  /*58c0*/  LOP3.LUT R70, R63, 0xff0000, R68, 0xf8, !PT ;  /* 0x00ff00003f467812 */ /* 0x000fe200078ef844 */
[--C-:B------:R-:W-:Y:S01]  /*58d0*/  HADD2.F32 R68, -RZ, R64.reuse.H1_H1 ;  /* 0x30000040ff447230 */ /* 0x100fe20000004100 */
[----:B------:R-:W-:Y:S01]  /*58e0*/  LOP3.LUT R66, R60, 0xff0000, R61, 0xf8, !PT ;  /* 0x00ff00003c427812 */ /* 0x000fe200078ef83d */
[----:B------:R-:W-:Y:S01]  /*58f0*/  HADD2.F32 R61, -RZ, R49.H1_H1 ;  /* 0x30000031ff3d7230 */ /* 0x000fe20000004100 */
[----:B------:R-:W-:Y:S01]  /*5900*/  F2FP.F16.E4M3.UNPACK_B R63, R135.H1 ;  /* 0x00000087ff3f723e */ /* 0x000fe200030006ff */
[----:B------:R-:W-:Y:S01]  /*5910*/  HADD2.F32 R67, -RZ, R64.H0_H0 ;  /* 0x20000040ff437230 */ /* 0x000fe20000004100 */
[----:B------:R-:W-:Y:S01]  /*5920*/  F2FP.F16.E4M3.UNPACK_B R141, R141 ;  /* 0x0000008dff8d723e */ /* 0x000fe200020006ff */
[----:B------:R-:W-:-:S02]  /*5930*/  HADD2.F32 R60, -RZ, R48.H1_H1 ;  /* 0x30000030ff3c7230 */ /* 0x000fc40000004100 */
[-C--:B------:R-:W-:Y:S01]  /*5940*/  FMUL.FTZ R72, R61, R68.reuse ;  /* 0x000000443d487220 */ /* 0x080fe20000410000 */
[----:B------:R-:W-:Y:S01]  /*5950*/  HADD2.F32 R49, -RZ, R49.H0_H0 ;  /* 0x20000031ff317230 */ /* 0x000fe20000004100 */
[----:B------:R-:W-:Y:S01]  /*5960*/  F2FP.F16.E4M3.UNPACK_B R135, R135 ;  /* 0x00000087ff87723e */ /* 0x000fe200020006ff */
[--C-:B------:R-:W-:Y:S02]  /*5970*/  HADD2.F32 R64, -RZ, R63.reuse.H1_H1 ;  /* 0x3000003fff407230 */ /* 0x100fe40000004100 */
[----:B------:R-:W-:Y:S01]  /*5980*/  FMUL.FTZ R73, R60, R67 ;  /* 0x000000433c497220 */ /* 0x000fe20000410000 */
[----:B------:R-:W-:Y:S02]  /*5990*/  HADD2.F32 R48, -RZ, R48.H0_H0 ;  /* 0x20000030ff307230 */ /* 0x000fe40000004100 */
[C---:B------:R-:W-:Y:S01]  /*59a0*/  FMUL.FTZ R68, R49.reuse, R68 ;  /* 0x0000004431447220 */ /* 0x040fe20000410000 */
[----:B------:R-:W-:Y:S02]  /*59b0*/  HADD2.F32 R65, -RZ, R63.H0_H0 ;  /* 0x2000003fff417230 */ /* 0x000fe40000004100 */
[-C--:B------:R-:W-:Y:S01]  /*59c0*/  FFMA.FTZ R76, R49, R64.reuse, -R72 ;  /* 0x00000040314c7223 */ /* 0x080fe20000010848 */
[----:B------:R-:W-:Y:S01]  /*59d0*/  F2FP.F16.E4M3.UNPACK_B R49, R51.H1 ;  /* 0x00000033ff31723e */ /* 0x000fe200030006ff */
[C---:B------:R-:W-:Y:S01]  /*59e0*/  FMUL.FTZ R67, R48.reuse, R67 ;  /* 0x0000004330437220 */ /* 0x040fe20000410000 */
[----:B------:R-:W-:Y:S01]  /*59f0*/  F2FP.F16.E4M3.UNPACK_B R51, R51 ;  /* 0x00000033ff33723e */ /* 0x000fe200020006ff */
[----:B------:R-:W-:Y:S01]  /*5a00*/  FFMA.FTZ R77, R61, R64, R68 ;  /* 0x000000403d4d7223 */ /* 0x000fe20000010044 */
[-C--:B------:R-:W-:Y:S01]  /*5a10*/  FFMA.FTZ R48, R48, R65.reuse, -R73 ;  /* 0x0000004130307223 */ /* 0x080fe20000010849 */
[----:B------:R-:W-:Y:S01]  /*5a20*/  FFMA.FTZ R75, R60, R65, R67 ;  /* 0x000000413c4b7223 */ /* 0x000fe20000010043 */
[----:B------:R-:W-:-:S02]  /*5a30*/  HADD2.F32 R60, -RZ, R49.H0_H0 ;  /* 0x20000031ff3c7230 */ /* 0x000fc40000004100 */
[----:B------:R-:W-:Y:S01]  /*5a40*/  HADD2.F32 R61, -RZ, R49.H1_H1 ;  /* 0x30000031ff3d7230 */ /* 0x000fe20000004100 */
[----:B------:R-:W-:Y:S01]  /*5a50*/  F2FP.SATFINITE.E4M3.F32.PACK_AB_MERGE_C R79, R77, R76, RZ ;  /* 0x0000004c4d4f723e */ /* 0x000fe200048070ff */
[----:B------:R-:W-:Y:S02]  /*5a60*/  HADD2.F32 R49, -RZ, R51.H0_H0 ;  /* 0x20000033ff317230 */ /* 0x000fe40000004100 */
[----:B------:R-:W-:Y:S02]  /*5a70*/  HADD2.F32 R68, -RZ, R141.H0_H0 ;  /* 0x2000008dff447230 */ /* 0x000fe40000004100 */
[----:B------:R-:W-:Y:S02]  /*5a80*/  HADD2.F32 R51, -RZ, R51.H1_H1 ;  /* 0x30000033ff337230 */ /* 0x000fe40000004100 */
[----:B------:R-:W-:Y:S02]  /*5a90*/  HADD2.F32 R65, -RZ, R141.H1_H1 ;  /* 0x3000008dff417230 */ /* 0x000fe40000004100 */
[----:B------:R-:W-:-:S02]  /*5aa0*/  HADD2.F32 R63, -RZ, R135.H1_H1 ;  /* 0x30000087ff3f7230 */ /* 0x000fc40000004100 */
[-C--:B------:R-:W-:Y:S01]  /*5ab0*/  FMUL.FTZ R72, R51, R68.reuse ;  /* 0x0000004433487220 */ /* 0x080fe20000410000 */
[----:B------:R-:W-:Y:S02]  /*5ac0*/  HADD2.F32 R64, -RZ, R135.H0_H0 ;  /* 0x20000087ff407230 */ /* 0x000fe40000004100 */
[-C--:B------:R-:W-:Y:S01]  /*5ad0*/  FMUL.FTZ R67, R61, R65.reuse ;  /* 0x000000413d437220 */ /* 0x080fe20000410000 */
[C---:B------:R-:W-:Y:S01]  /*5ae0*/  FMUL.FTZ R74, R60.reuse, R65 ;  /* 0x000000413c4a7220 */ /* 0x040fe20000410000 */
[----:B------:R-:W-:Y:S01]  /*5af0*/  FMUL.FTZ R68, R49, R68 ;  /* 0x0000004431447220 */ /* 0x000fe20000410000 */
[----:B------:R-:W-:Y:S01]  /*5b00*/  F2FP.F16.E4M3.UNPACK_B R65, R70.H1 ;  /* 0x00000046ff41723e */ /* 0x000fe200030006ff */
[-C--:B------:R-:W-:Y:S01]  /*5b10*/  FFMA.FTZ R67, R60, R63.reuse, -R67 ;  /* 0x0000003f3c437223 */ /* 0x080fe20000010843 */
[----:B------:R-:W-:Y:S01]  /*5b20*/  FFMA.FTZ R74, R61, R63, R74 ;  /* 0x0000003f3d4a7223 */ /* 0x000fe2000001004a */
[----:B------:R-:W-:Y:S01]  /*5b30*/  FFMA.FTZ R73, R51, R64, R68 ;  /* 0x0000004033497223 */ /* 0x000fe20000010044 */
[----:B------:R-:W-:Y:S01]  /*5b40*/  F2FP.F16.E4M3.UNPACK_B R51, R62.H1 ;  /* 0x0000003eff33723e */ /* 0x000fe200030006ff */
[----:B------:R-:W-:Y:S01]  /*5b50*/  FFMA.FTZ R72, R49, R64, -R72 ;  /* 0x0000004031487223 */ /* 0x000fe20000010848 */
[----:B------:R-:W-:-:S02]  /*5b60*/  F2FP.F16.E4M3.UNPACK_B R63, R66.H1 ;  /* 0x00000042ff3f723e */ /* 0x000fc400030006ff */
[----:B------:R-:W-:Y:S01]  /*5b70*/  F2FP.SATFINITE.E4M3.F32.PACK_AB_MERGE_C R78, R74, R67, RZ ;  /* 0x000000434a4e723e */ /* 0x000fe200048070ff */
[----:B------:R-:W-:Y:S01]  /*5b80*/  HADD2.F32 R61, -RZ, R51.H1_H1 ;  /* 0x30000033ff3d7230 */ /* 0x000fe20000004100 */
[----:B------:R-:W-:Y:S01]  /*5b90*/  F2FP.F16.E4M3.UNPACK_B R49, R50.H1 ;  /* 0x00000032ff31723e */ /* 0x000fe200030006ff */
[----:B------:R-:W-:Y:S01]  /*5ba0*/  HADD2.F32 R67, -RZ, R65.H1_H1 ;  /* 0x30000041ff437230 */ /* 0x000fe20000004100 */
[----:B------:R-:W-:Y:S01]  /*5bb0*/  F2FP.F16.E4M3.UNPACK_B R70, R70 ;  /* 0x00000046ff46723e */ /* 0x000fe200020006ff */
[----:B------:R-:W-:Y:S01]  /*5bc0*/  HADD2.F32 R60, -RZ, R51.H0_H0 ;  /* 0x20000033ff3c7230 */ /* 0x000fe20000004100 */
[----:B------:R-:W-:Y:S01]  /*5bd0*/  F2FP.F16.E4M3.UNPACK_B R66, R66 ;  /* 0x00000042ff42723e */ /* 0x000fe200020006ff */
[----:B------:R-:W-:Y:S02]  /*5be0*/  HADD2.F32 R64, -RZ, R63.H1_H1 ;  /* 0x3000003fff407230 */ /* 0x000fe40000004100 */
        /* <DEDUP_REMOVED lines=17> */
[----:B------:R-:W-:Y:S02]  /*5d00*/  HADD2.F32 R62, -RZ, R62.H1_H1 ;  /* 0x3000003eff3e7230 */ /* 0x000fe40000004100 */
        /* <DEDUP_REMOVED lines=16> */
[----:B------:R-:W-:Y:S02]  /*5e10*/  F2FP.SATFINITE.E4M3.F32.PACK_AB_MERGE_C R50, R61, R60, R67 ;  /* 0x0000003c3d32723e */ /* 0x000fe40004807043 */
[----:B------:R-:W-:-:S07]  /*5e20*/  F2FP.SATFINITE.E4M3.F32.PACK_AB_MERGE_C R51, R65, R64, R76 ;  /* 0x000000404133723e */ /* 0x000fce000480704c */
.L_x_2085:
[----:B------:R-:W-:Y:S05]  /*5e30*/  BSYNC B2 ;  /* 0x0000000000027941 */ /* 0x000fea0003800000 */
.L_x_2084:
[----:B------:R-:W-:Y:S02]  /*5e40*/  ULDC.64 UR4, c[0x0][0x2d8] ;  /* 0x0000b60000047ab9 */ /* 0x000fe40000000a00 */
[----:B------:R-:W-:-:S04]  /*5e50*/  IADD3 R60, P2, P3, R40, UR4, R71 ;  /* 0x00000004283c7c10 */ /* 0x000fc8000fb5e047 */
[----:B------:R-:W-:-:S05]  /*5e60*/  IADD3.X R61, R106, UR5, R69, P2, P3 ;  /* 0x000000056a3d7c10 */ /* 0x000fca00097e6445 */
[----:B-1----:R4:W-:Y:S04]  /*5e70*/  STG.E.128 desc[UR60][R60.64], R48 ;  /* 0x000000303c007986 */ /* 0x0029e8000c101d3c */
.L_x_2079:
[----:B------:R-:W-:Y:S05]  /*5e80*/  BSYNC B1 ;  /* 0x0000000000017941 */ /* 0x000fea0003800000 */
.L_x_2078:
        /* <DEDUP_REMOVED lines=114> */
.L_x_2090:
[----:B------:R-:W-:Y:S05]  /*65b0*/  BSYNC B2 ;  /* 0x0000000000027941 */ /* 0x000fea0003800000 */
.L_x_2089:
[----:B------:R-:W-:Y:S02]  /*65c0*/  ULDC.64 UR4, c[0x0][0x2d8] ;  /* 0x0000b60000047ab9 */ /* 0x000fe40000000a00 */
[----:B------:R-:W-:-:S04]  /*65d0*/  IADD3 R56, P2, P3, R127, UR4, R44 ;  /* 0x000000047f387c10 */ /* 0x000fc8000fb5e02c */
[----:B------:R-:W-:-:S05]  /*65e0*/  IADD3.X R57, R129, UR5, R38, P2, P3 ;  /* 0x0000000581397c10 */ /* 0x000fca00097e6426 */
[----:B--2---:R1:W-:Y:S04]  /*65f0*/  STG.E.128 desc[UR60][R56.64], R48 ;  /* 0x0000003038007986 */ /* 0x0043e8000c101d3c */
.L_x_2088:
[----:B------:R-:W-:Y:S05]  /*6600*/  BSYNC B1 ;  /* 0x0000000000017941 */ /* 0x000fea0003800000 */
.L_x_2087:
        /* <DEDUP_REMOVED lines=112> */
[----:B------:R-:W-:Y:S02]  /*6d10*/  F2FP.SATFINITE.E4M3.F32.PACK_AB_MERGE_C R48, R84, R61, R66 ;  /* 0x0000003d5430723e */ /* 0x000fe40004807042 */
[----:B------:R-:W-:-:S07]  /*6d20*/  MOV R50, R58 ;  /* 0x0000003a00327202 */ /* 0x000fce0000000f00 */
.L_x_2092:
[----:B------:R-:W-:Y:S05]  /*6d30*/  BSYNC B1 ;  /* 0x0000000000017941 */ /* 0x000fea0003800000 */
.L_x_2091:
[----:B------:R-:W-:Y:S02]  /*6d40*/  ULDC.64 UR4, c[0x0][0x2d8] ;  /* 0x0000b60000047ab9 */ /* 0x000fe40000000a00 */
[----:B------:R-:W-:-:S04]  /*6d50*/  IADD3 R52, P2, P3, R40, UR4, R127 ;  /* 0x0000000428347c10 */ /* 0x000fc8000fb5e07f */
[----:B------:R-:W-:-:S05]  /*6d60*/  IADD3.X R53, R106, UR5, R129, P2, P3 ;  /* 0x000000056a357c10 */ /* 0x000fca00097e6481 */
[----:B-1----:R1:W-:Y:S01]  /*6d70*/  STG.E.128 desc[UR60][R52.64], R48 ;  /* 0x0000003034007986 */ /* 0x0023e2000c101d3c */
[----:B------:R-:W-:Y:S05]  /*6d80*/  BRA `(.L_x_2086) ;  /* 0x0000004c00787947 */ /* 0x000fea0003800000 */
.L_x_2050:
[----:B------:R-:W2:Y:S01]  /*6d90*/  LDL R52, [R1+0x50] ;  /* 0x0000500001347983 */ /* 0x000ea20000100800 */
[C---:B------:R-:W-:Y:S01]  /*6da0*/  ISETP.GE.AND P5, PT, R228.reuse, R118, PT ;  /* 0x00000076e400720c */ /* 0x040fe20003fa6270 */
[C---:B------:R-:W-:Y:S01]  /*6db0*/  VIADD R60, R228.reuse, 0x40 ;  /* 0x00000040e43c7836 */ /* 0x040fe20000000000 */
[----:B------:R-:W-:Y:S01]  /*6dc0*/  P2R R61, PR, RZ, 0x1 ;  /* 0x00000001ff3d7803 */ /* 0x000fe20000000000 */
[----:B------:R-:W-:Y:S01]  /*6dd0*/  VIADD R62, R228, 0x80 ;  /* 0x00000080e43e7836 */ /* 0x000fe20000000000 */
[----:B------:R-:W-:-:S13]  /*6de0*/  ISETP.GE.OR P5, PT, R18, R128, P5 ;  /* 0x000000801200720c */ /* 0x000fda0002fa6670 */
        /* <DEDUP_REMOVED lines=96> */
.L_x_2093:
[----:B------:R-:W2:Y:S01]  /*73f0*/  LDL R80, [R1] ;  /* 0x0000000001507983 */ /* 0x000ea20000100800 */
        /* <DEDUP_REMOVED lines=9> */
.L_x_2355:
[----:B------:R-:W-:Y:S05]  /*7490*/  BSYNC B1 ;  /* 0x0000000000017941 */ /* 0x000fea0003800000 */
.L_x_2094:
[----:B------:R-:W-:Y:S01]  /*74a0*/  ISETP.GE.OR P3, PT, R228, R118, P0 ;  /* 0x00000076e400720c */ /* 0x000fe20000766670 */
[----:B------:R-:W-:-:S12]  /*74b0*/  BSSY B1, `(.L_x_2096) ;  /* 0x00000f8000017945 */ /* 0x000fd80003800000 */
[----:B------:R-:W-:Y:S05]  /*74c0*/  @P3 BRA `(.L_x_2097) ;  /* 0x0000000c00d83947 */ /* 0x000fea0003800000 */
[----:B------:R-:W1:Y:S01]  /*74d0*/  S2R R81, SR_TID.X ;  /* 0x0000000000517919 */ /* 0x000e620000002100 */
        /* <DEDUP_REMOVED lines=8> */
[----:B------:R-:W-:-:S05]  /*7560*/  IMAD.IADD R155, R155, 0x1, R135 ;  /* 0x000000019b9b7824 */ /* 0x000fca00078e0287 */
[----:B------:R-:W-:Y:S01]  /*7570*/  IADD3.X R162, R38, R155, R37, P3, P4 ;  /* 0x0000009b26a27210 */ /* 0x000fe20001fe8425 */
[----:B-1----:R-:W-:Y:S01]  /*7580*/  VIADD R83, R81, 0xffffff80 ;  /* 0xffffff8051537836 */ /* 0x002fe20000000000 */
[----:B------:R-:W-:-:S04]  /*7590*/  SHF.R.S32.HI R81, RZ, 0x1f, R80 ;  /* 0x0000001fff517819 */ /* 0x000fc80000011450 */
[----:B------:R-:W-:Y:S02]  /*75a0*/  LEA.HI R80, R81, R80, RZ, 0x5 ;  /* 0x0000005051507211 */ /* 0x000fe400078f28ff */
[----:B------:R-:W-:Y:S02]  /*75b0*/  SHF.R.S32.HI R82, RZ, 0x1f, R83 ;  /* 0x0000001fff527819 */ /* 0x000fe40000011453 */
[----:B------:R-:W-:Y:S02]  /*75c0*/  LEA.HI.SX32 R80, R80, R35, 0x1b ;  /* 0x0000002350507211 */ /* 0x000fe400078fdaff */
[----:B------:R-:W-:-:S03]  /*75d0*/  LEA.HI R82, R82, R83, RZ, 0x5 ;  /* 0x0000005352527211 */ /* 0x000fc600078f28ff */
[----:B------:R-:W-:Y:S02]  /*75e0*/  IMAD.SHL.U32 R157, R80, 0x10, RZ ;  /* 0x00000010509d7824 */ /* 0x000fe400078e00ff */
[----:B------:R-:W-:-:S03]  /*75f0*/  IMAD.SHL.U32 R82, R82, 0x20, RZ ;  /* 0x0000002052527824 */ /* 0x000fc600078e00ff */
[----:B------:R-:W-:Y:S02]  /*7600*/  LOP3.LUT R81, R3, 0x70, R157, 0xf8, !PT ;  /* 0x0000007003517812 */ /* 0x000fe400078ef89d */
[----:B------:R-:W-:Y:S02]  /*7610*/  LOP3.LUT R82, R82, 0xfffffc00, RZ, 0xc0, !PT ;  /* 0xfffffc0052527812 */ /* 0x000fe400078ec0ff */
[----:B------:R-:W-:-:S05]  /*7620*/  LOP3.LUT R81, R81, R26, RZ, 0x3c, !PT ;  /* 0x0000001a51517212 */ /* 0x000fca00078e3cff */
[----:B------:R-:W-:Y:S02]  /*7630*/  IMAD.IADD R80, R82, 0x1, R81 ;  /* 0x0000000152507824 */ /* 0x000fe400078e0251 */
[C---:B------:R-:W-:Y:S02]  /*7640*/  IMAD R81, R17.reuse, 0x7000, R119 ;  /* 0x0000700011517824 */ /* 0x040fe400078e0277 */
[----:B------:R-:W-:Y:S02]  /*7650*/  IMAD R83, R17, 0x7000, R80 ;  /* 0x0000700011537824 */ /* 0x000fe400078e0250 */
[C---:B------:R-:W-:Y:S02]  /*7660*/  IMAD.IADD R81, R16.reuse, 0x1, R81 ;  /* 0x0000000110517824 */ /* 0x040fe400078e0251 */
[----:B------:R-:W-:-:S04]  /*7670*/  IMAD.IADD R84, R16, 0x1, R83 ;  /* 0x0000000110547824 */ /* 0x000fc800078e0253 */
        /* <DEDUP_REMOVED lines=29> */
[----:B-1----:R-:W-:Y:S01]  /*7850*/  F2FP.F16.E4M3.UNPACK_B R54, R80.H1 ;  /* 0x00000050ff36723e */ /* 0x002fe200030006ff */
        /* <DEDUP_REMOVED lines=18> */
[----:B------:R-:W-:Y:S01]  /*7980*/  F2FP.F16.E4M3.UNPACK_B R166, R161 ;  /* 0x000000a1ffa6723e */ /* 0x000fe200020006ff */
[----:B------:R-:W-:Y:S01]  /*7990*/  HADD2.F32 R161, -RZ, R84.H0_H0 ;  /* 0x20000054ffa17230 */ /* 0x000fe20000004100 */
[----:B------:R-:W-:-:S02]  /*79a0*/  F2FP.F16.E4M3.UNPACK_B R160, R80 ;  /* 0x00000050ffa0723e */ /* 0x000fc400020006ff */
[-C--:B------:R-:W-:Y:S01]  /*79b0*/  FMUL.FTZ R55, R163, R168.reuse ;  /* 0x000000a8a3377220 */ /* 0x080fe20000410000 */
[----:B------:R-:W-:Y:S01]  /*79c0*/  LOP3.LUT R49, R167, 0xff0000, R170, 0xf8, !PT ;  /* 0x00ff0000a7317812 */ /* 0x000fe200078ef8aa */
[C---:B------:R-:W-:Y:S01]  /*79d0*/  FMUL.FTZ R168, R54.reuse, R168 ;  /* 0x000000a836a87220 */ /* 0x040fe20000410000 */
[----:B------:R-:W-:Y:S02]  /*79e0*/  HADD2.F32 R167, -RZ, R166.H0_H0 ;  /* 0x200000a6ffa77230 */ /* 0x000fe40000004100 */
[-C--:B------:R-:W-:Y:S01]  /*79f0*/  FFMA.FTZ R55, R54, R165.reuse, -R55 ;  /* 0x000000a536377223 */ /* 0x080fe20000010837 */
[----:B------:R-:W-:Y:S02]  /*7a00*/  HADD2.F32 R80, -RZ, R160.H0_H0 ;  /* 0x200000a0ff507230 */ /* 0x000fe40000004100 */
[----:B------:R-:W-:Y:S01]  /*7a10*/  FFMA.FTZ R54, R163, R165, R168 ;  /* 0x000000a5a3367223 */ /* 0x000fe200000100a8 */
[----:B------:R-:W-:Y:S02]  /*7a20*/  HADD2.F32 R165, -RZ, R164.H0_H0 ;  /* 0x200000a4ffa57230 */ /* 0x000fe40000004100 */
[----:B------:R-:W-:Y:S01]  /*7a30*/  FMUL.FTZ R169, R161, R167 ;  /* 0x000000a7a1a97220 */ /* 0x000fe20000410000 */
        /* <DEDUP_REMOVED lines=17> */
[----:B------:R-:W-:Y:S01]  /*7b50*/  HADD2.F32 R169, -RZ, R168.H0_H0 ;  /* 0x200000a8ffa97230 */ /* 0x000fe20000004100 */
[----:B------:R-:W-:Y:S01]  /*7b60*/  F2FP.F16.E4M3.UNPACK_B R82, R82 ;  /* 0x00000052ff52723e */ /* 0x000fe200020006ff */
[--C-:B------:R-:W-:Y:S02]  /*7b70*/  HADD2.F32 R164, -RZ, R160.reuse.H0_H0 ;  /* 0x200000a0ffa47230 */ /* 0x100fe40000004100 */
[----:B------:R-:W-:Y:S01]  /*7b80*/  FMUL.FTZ R173, R166, R171 ;  /* 0x000000aba6ad7220 */ /* 0x000fe20000410000 */
[----:B------:R-:W-:Y:S01]  /*7b90*/  HADD2.F32 R170, -RZ, R167.H1_H1 ;  /* 0x300000a7ffaa7230 */ /* 0x000fe20000004100 */
[----:B------:R-:W-:Y:S01]  /*7ba0*/  F2FP.SATFINITE.E4M3.F32.PACK_AB_MERGE_C R53, R54, R53, RZ ;  /* 0x000000353635723e */ /* 0x000fe200048070ff */
[----:B------:R-:W-:Y:S02]  /*7bb0*/  HADD2.F32 R167, -RZ, R165.H1_H1 ;  /* 0x300000a5ffa77230 */ /* 0x000fe40000004100 */
[----:B------:R-:W-:Y:S01]  /*7bc0*/  FMUL.FTZ R171, R164, R171 ;  /* 0x000000aba4ab7220 */ /* 0x000fe20000410000 */
[----:B------:R-:W-:-:S02]  /*7bd0*/  HADD2.F32 R165, -RZ, R160.H1_H1 ;  /* 0x300000a0ffa57230 */ /* 0x000fc40000004100 */
[-C--:B------:R-:W-:Y:S01]  /*7be0*/  FFMA.FTZ R160, R164, R169.reuse, -R173 ;  /* 0x000000a9a4a07223 */ /* 0x080fe200000108ad */
[----:B------:R-:W-:Y:S01]  /*7bf0*/  F2FP.F16.E4M3.UNPACK_B R164, R158 ;  /* 0x0000009effa4723e */ /* 0x000fe200020006ff */
[----:B------:R-:W-:Y:S01]  /*7c00*/  FMUL.FTZ R172, R167, R170 ;  /* 0x000000aaa7ac7220 */ /* 0x000fe20000410000 */
[----:B------:R-:W-:Y:S01]  /*7c10*/  F2FP.F16.E4M3.UNPACK_B R158, R86 ;  /* 0x00000056ff9e723e */ /* 0x000fe200020006ff */
[----:B------:R-:W-:Y:S01]  /*7c20*/  FMUL.FTZ R174, R165, R170 ;  /* 0x000000aaa5ae7220 */ /* 0x000fe20000410000 */
[----:B------:R-:W-:Y:S01]  /*7c30*/  FFMA.FTZ R170, R166, R169, R171 ;  /* 0x000000a9a6aa7223 */ /* 0x000fe200000100ab */
[--C-:B------:R-:W-:Y:S01]  /*7c40*/  HADD2.F32 R166, -RZ, R164.reuse.H0_H0 ;  /* 0x200000a4ffa67230 */ /* 0x100fe20000004100 */
[----:B------:R-:W-:Y:S01]  /*7c50*/  F2FP.SATFINITE.E4M3.F32.PACK_AB_MERGE_C R52, R55, R52, RZ ;  /* 0x000000343734723e */ /* 0x000fe200048070ff */
[----:B------:R-:W-:Y:S01]  /*7c60*/  HADD2.F32 R169, -RZ, R164.H1_H1 ;  /* 0x300000a4ffa97230 */ /* 0x000fe20000004100 */
[----:B------:R-:W-:Y:S01]  /*7c70*/  F2FP.F16.E4M3.UNPACK_B R164, R159 ;  /* 0x0000009fffa4723e */ /* 0x000fe200020006ff */
[----:B------:R-:W-:Y:S01]  /*7c80*/  HADD2.F32 R168, -RZ, R168.H1_H1 ;  /* 0x300000a8ffa87230 */ /* 0x000fe20000004100 */
[----:B------:R-:W-:Y:S01]  /*7c90*/  F2FP.F16.E4M3.UNPACK_B R54, R85 ;  /* 0x00000055ff36723e */ /* 0x000fe200020006ff */
[----:B------:R-:W-:Y:S01]  /*7ca0*/  HADD2.F32 R159, -RZ, R158.H0_H0 ;  /* 0x2000009eff9f7230 */ /* 0x000fe20000004100 */
[----:B------:R-:W-:Y:S01]  /*7cb0*/  F2FP.F16.E4M3.UNPACK_B R55, R51 ;  /* 0x00000033ff37723e */ /* 0x000fe200020006ff */
[----:B------:R-:W-:-:S02]  /*7cc0*/  HADD2.F32 R86, -RZ, R82.H0_H0 ;  /* 0x20000052ff567230 */ /* 0x000fc40000004100 */
[-C--:B------:R-:W-:Y:S01]  /*7cd0*/  FFMA.FTZ R175, R165, R168.reuse, -R172 ;  /* 0x000000a8a5af7223 */ /* 0x080fe200000108ac */
[----:B------:R-:W-:Y:S02]  /*7ce0*/  HADD2.F32 R158, -RZ, R158.H1_H1 ;  /* 0x3000009eff9e7230 */ /* 0x000fe40000004100 */
[----:B------:R-:W-:Y:S01]  /*7cf0*/  FFMA.FTZ R177, R167, R168, R174 ;  /* 0x000000a8a7b17223 */ /* 0x000fe200000100ae */
[----:B------:R-:W-:Y:S02]  /*7d00*/  HADD2.F32 R82, -RZ, R82.H1_H1 ;  /* 0x30000052ff527230 */ /* 0x000fe40000004100 */
[----:B------:R-:W-:Y:S01]  /*7d10*/  FMUL.FTZ R171, R159, R166 ;  /* 0x000000a69fab7220 */ /* 0x000fe20000410000 */
[--C-:B------:R-:W-:Y:S02]  /*7d20*/  HADD2.F32 R165, -RZ, R164.reuse.H0_H0 ;  /* 0x200000a4ffa57230 */ /* 0x100fe40000004100 */
[----:B------:R-:W-:Y:S01]  /*7d30*/  FMUL.FTZ R173, R158, R169 ;  /* 0x000000a99ead7220 */ /* 0x000fe20000410000 */
[----:B------:R-:W-:-:S02]  /*7d40*/  HADD2.F32 R167, -RZ, R164.H1_H1 ;  /* 0x300000a4ffa77230 */ /* 0x000fc40000004100 */
[----:B------:R-:W-:Y:S01]  /*7d50*/  FMUL.FTZ R166, R86, R166 ;  /* 0x000000a656a67220 */ /* 0x000fe20000410000 */
[----:B------:R-:W-:Y:S01]  /*7d60*/  FMUL.FTZ R169, R82, R169 ;  /* 0x000000a952a97220 */ /* 0x000fe20000410000 */
[----:B------:R-:W-:Y:S01]  /*7d70*/  F2FP.SATFINITE.E4M3.F32.PACK_AB_MERGE_C R84, R163, R84, R53 ;  /* 0x00000054a354723e */ /* 0x000fe20004807035 */
[----:B------:R-:W-:Y:S01]  /*7d80*/  FFMA.FTZ R171, R86, R165, -R171 ;  /* 0x000000a556ab7223 */ /* 0x000fe200000108ab */
[----:B------:R-:W-:Y:S01]  /*7d90*/  F2FP.F16.E4M3.UNPACK_B R53, R81 ;  /* 0x00000051ff35723e */ /* 0x000fe200020006ff */
[----:B------:R-:W-:Y:S01]  /*7da0*/  FFMA.FTZ R86, R159, R165, R166 ;  /* 0x000000a59f567223 */ /* 0x000fe200000100a6 */
[-C--:B------:R-:W-:Y:S01]  /*7db0*/  FFMA.FTZ R82, R82, R167.reuse, -R173 ;  /* 0x000000a752527223 */ /* 0x080fe200000108ad */
[----:B------:R-:W-:Y:S01]  /*7dc0*/  FFMA.FTZ R169, R158, R167, R169 ;  /* 0x000000a79ea97223 */ /* 0x000fe200000100a9 */
[----:B------:R-:W-:Y:S01]  /*7dd0*/  F2FP.SATFINITE.E4M3.F32.PACK_AB_MERGE_C R160, R175, R160, RZ ;  /* 0x000000a0afa0723e */ /* 0x000fe200048070ff */
[----:B------:R-:W-:Y:S01]  /*7de0*/  HADD2.F32 R158, -RZ, R54.H0_H0 ;  /* 0x20000036ff9e7230 */ /* 0x000fe20000004100 */
[----:B------:R-:W-:Y:S01]  /*7df0*/  F2FP.SATFINITE.E4M3.F32.PACK_AB_MERGE_C R80, R161, R80, R52 ;  /* 0x00000050a150723e */ /* 0x000fe20004807034 */
[----:B------:R-:W-:Y:S01]  /*7e00*/  HADD2.F32 R163, -RZ, R55.H0_H0 ;  /* 0x20000037ffa37230 */ /* 0x000fe20000004100 */
[----:B------:R-:W-:Y:S01]  /*7e10*/  F2FP.F16.E4M3.UNPACK_B R159, R50 ;  /* 0x00000032ff9f723e */ /* 0x000fe200020006ff */
[----:B------:R-:W-:Y:S01]  /*7e20*/  HADD2.F32 R52, -RZ, R53.H0_H0 ;  /* 0x20000035ff347230 */ /* 0x000fe20000004100 */
[----:B------:R-:W-:Y:S01]  /*7e30*/  F2FP.SATFINITE.E4M3.F32.PACK_AB_MERGE_C R82, R82, R171, R160 ;  /* 0x000000ab5252723e */ /* 0x000fe200048070a0 */
[----:B------:R-:W-:-:S02]  /*7e40*/  HADD2.F32 R160, -RZ, R55.H1_H1 ;  /* 0x30000037ffa07230 */ /* 0x000fc40000004100 */
[-C--:B------:R-:W-:Y:S01]  /*7e50*/  FMUL.FTZ R165, R158, R163.reuse ;  /* 0x000000a39ea57220 */ /* 0x080fe20000410000 */
[----:B------:R-:W-:Y:S02]  /*7e60*/  HADD2.F32 R161, -RZ, R159.H0_H0 ;  /* 0x2000009fffa17230 */ /* 0x000fe40000004100 */
[C---:B------:R-:W-:Y:S01]  /*7e70*/  FMUL.FTZ R163, R52.reuse, R163 ;  /* 0x000000a334a37220 */ /* 0x040fe20000410000 */
[----:B------:R-:W-:Y:S01]  /*7e80*/  HADD2.F32 R54, -RZ, R54.H1_H1 ;  /* 0x30000036ff367230 */ /* 0x000fe20000004100 */
[----:B------:R-:W-:Y:S01]  /*7e90*/  F2FP.F16.E4M3.UNPACK_B R85, R85.H1 ;  /* 0x00000055ff55723e */ /* 0x000fe200030006ff */
[----:B------:R-:W-:Y:S02]  /*7ea0*/  HADD2.F32 R55, -RZ, R53.H1_H1 ;  /* 0x30000035ff377230 */ /* 0x000fe40000004100 */
[-C--:B------:R-:W-:Y:S01]  /*7eb0*/  FFMA.FTZ R52, R52, R161.reuse, -R165 ;  /* 0x000000a134347223 */ /* 0x080fe200000108a5 */
[----:B------:R-:W-:Y:S01]  /*7ec0*/  FFMA.FTZ R53, R158, R161, R163 ;  /* 0x000000a19e357223 */ /* 0x000fe200000100a3 */
[----:B------:R-:W-:-:S02]  /*7ed0*/  HADD2.F32 R159, -RZ, R159.H1_H1 ;  /* 0x3000009fff9f7230 */ /* 0x000fc40000004100 */
[CC--:B------:R-:W-:Y:S01]  /*7ee0*/  FMUL.FTZ R158, R54.reuse, R160.reuse ;  /* 0x000000a0369e7220 */ /* 0x0c0fe20000410000 */
[C---:B------:R-:W-:Y:S01]  /*7ef0*/  FMUL.FTZ R161, R55.reuse, R160 ;  /* 0x000000a037a17220 */ /* 0x040fe20000410000 */
[----:B------:R-:W-:Y:S02]  /*7f00*/  F2FP.F16.E4M3.UNPACK_B R160, R51.H1 ;  /* 0x00000033ffa0723e */ /* 0x000fe400030006ff */
[----:B------:R-:W-:Y:S01]  /*7f10*/  F2FP.F16.E4M3.UNPACK_B R81, R81.H1 ;  /* 0x00000051ff51723e */ /* 0x000fe200030006ff */
[-C--:B------:R-:W-:Y:S01]  /*7f20*/  FFMA.FTZ R55, R55, R159.reuse, -R158 ;  /* 0x0000009f37377223 */ /* 0x080fe2000001089e */
[----:B------:R-:W-:Y:S01]  /*7f30*/  FFMA.FTZ R54, R54, R159, R161 ;  /* 0x0000009f36367223 */ /* 0x000fe200000100a1 */
[----:B------:R-:W-:Y:S01]  /*7f40*/  F2FP.F16.E4M3.UNPACK_B R50, R50.H1 ;  /* 0x00000032ff32723e */ /* 0x000fe200030006ff */
[----:B------:R-:W-:Y:S01]  /*7f50*/  HADD2.F32 R158, -RZ, R85.H0_H0 ;  /* 0x20000055ff9e7230 */ /* 0x000fe20000004100 */
[----:B------:R-:W-:Y:S01]  /*7f60*/  F2FP.SATFINITE.E4M3.F32.PACK_AB_MERGE_C R170, R177, R170, RZ ;  /* 0x000000aab1aa723e */ /* 0x000fe200048070ff */
[----:B------:R-:W-:Y:S01]  /*7f70*/  HADD2.F32 R161, -RZ, R160.H0_H0 ;  /* 0x200000a0ffa17230 */ /* 0x000fe20000004100 */
[----:B------:R-:W-:Y:S01]  /*7f80*/  F2FP.F16.E4M3.UNPACK_B R167, R49 ;  /* 0x00000031ffa7723e */ /* 0x000fe200020006ff */
[----:B------:R-:W-:Y:S01]  /*7f90*/  HADD2.F32 R51, -RZ, R81.H0_H0 ;  /* 0x20000051ff337230 */ /* 0x000fe20000004100 */
[----:B------:R-:W-:Y:S01]  /*7fa0*/  F2FP.SATFINITE.E4M3.F32.PACK_AB_MERGE_C R86, R169, R86, R170 ;  /* 0x00000056a956723e */ /* 0x000fe200048070aa */
        /* <DEDUP_REMOVED lines=16> */
[----:B------:R-:W-:Y:S01]  /*80b0*/  HADD2.F32 R163, -RZ, R160.H0_H0 ;  /* 0x200000a0ffa37230 */ /* 0x000fe20000004100 */
[----:B------:R-:W-:Y:S01]  /*80c0*/  F2FP.F16.E4M3.UNPACK_B R168, R49.H1 ;  /* 0x00000031ffa8723e */ /* 0x000fe200030006ff */
[----:B------:R-:W-:Y:S01]  /*80d0*/  HADD2.F32 R87, -RZ, R85.H0_H0 ;  /* 0x20000055ff577230 */ /* 0x000fe20000004100 */
[----:B------:R-:W-:Y:S01]  /*80e0*/  F2FP.F16.E4M3.UNPACK_B R83, R83.H1 ;  /* 0x00000053ff53723e */ /* 0x000fe200030006ff */
[----:B------:R-:W-:Y:S01]  /*80f0*/  FFMA.FTZ R158, R159, R164, R158 ;  /* 0x000000a49f9e7223 */ /* 0x000fe2000001009e */
[-C--:B------:R-:W-:Y:S01]  /*8100*/  F2FP.F16.E4M3.UNPACK_B R49, R48.reuse ;  /* 0x00000030ff31723e */ /* 0x080fe200020006ff */
[----:B------:R-:W-:Y:S01]  /*8110*/  HADD2.F32 R169, -RZ, R168.H0_H0 ;  /* 0x200000a8ffa97230 */ /* 0x000fe20000004100 */
[----:B------:R-:W-:Y:S01]  /*8120*/  F2FP.F16.E4M3.UNPACK_B R164, R48.H1 ;  /* 0x00000030ffa4723e */ /* 0x000fe200030006ff */
[----:B------:R-:W-:-:S02]  /*8130*/  HADD2.F32 R48, -RZ, R161.H0_H0 ;  /* 0x200000a1ff307230 */ /* 0x000fc40000004100 */
[-C--:B------:R-:W-:Y:S01]  /*8140*/  FMUL.FTZ R172, R163, R170.reuse ;  /* 0x000000aaa3ac7220 */ /* 0x080fe20000410000 */
[----:B------:R-:W-:Y:S02]  /*8150*/  HADD2.F32 R159, -RZ, R83.H0_H0 ;  /* 0x20000053ff9f7230 */ /* 0x000fe40000004100 */
[----:B------:R-:W-:Y:S01]  /*8160*/  FMUL.FTZ R170, R87, R170 ;  /* 0x000000aa57aa7220 */ /* 0x000fe20000410000 */
        /* <DEDUP_REMOVED lines=8> */
[----:B------:R-:W-:Y:S02]  /*81f0*/  HADD2.F32 R165, -RZ, R164.H0_H0 ;  /* 0x200000a4ffa57230 */ /* 0x000fe40000004100 */
        /* <DEDUP_REMOVED lines=8> */
[CC--:B------:R-:W-:Y:S01]  /*8280*/  FMUL.FTZ R48, R160.reuse, R167.reuse ;  /* 0x000000a7a0307220 */ /* 0x0c0fe20000410000 */
[----:B------:R-:W-:Y:S02]  /*8290*/  HADD2.F32 R49, -RZ, R49.H1_H1 ;  /* 0x30000031ff317230 */ /* 0x000fe40000004100 */
[-C--:B------:R-:W-:Y:S01]  /*82a0*/  FFMA.FTZ R83, R83, R164.reuse, -R166 ;  /* 0x000000a453537223 */ /* 0x080fe200000108a6 */
[----:B------:R-:W-:Y:S01]  /*82b0*/  FFMA.FTZ R168, R161, R164, R168 ;  /* 0x000000a4a1a87223 */ /* 0x000fe200000100a8 */
[----:B------:R-:W-:Y:S01]  /*82c0*/  FMUL.FTZ R167, R85, R167 ;  /* 0x000000a755a77220 */ /* 0x000fe20000410000 */
[----:B------:R-:W-:Y:S01]  /*82d0*/  F2FP.SATFINITE.E4M3.F32.PACK_AB_MERGE_C R50, R81, R50, RZ ;  /* 0x000000325132723e */ /* 0x000fe200048070ff */
[-C--:B------:R-:W-:Y:S01]  /*82e0*/  FFMA.FTZ R85, R85, R49.reuse, -R48 ;  /* 0x0000003155557223 */ /* 0x080fe20000010830 */
[----:B------:R-:W-:Y:S01]  /*82f0*/  F2FP.SATFINITE.E4M3.F32.PACK_AB_MERGE_C R83, R83, R174, RZ ;  /* 0x000000ae5353723e */ /* 0x000fe200048070ff */
[----:B------:R-:W-:Y:S01]  /*8300*/  FFMA.FTZ R167, R160, R49, R167 ;  /* 0x00000031a0a77223 */ /* 0x000fe200000100a7 */
[----:B------:R-:W-:-:S02]  /*8310*/  F2FP.SATFINITE.E4M3.F32.PACK_AB_MERGE_C R51, R158, R51, RZ ;  /* 0x000000339e33723e */ /* 0x000fc400048070ff */
[----:B------:R-:W-:Y:S02]  /*8320*/  F2FP.SATFINITE.E4M3.F32.PACK_AB_MERGE_C R168, R168, R169, RZ ;  /* 0x000000a9a8a8723e */ /* 0x000fe400048070ff */
[----:B------:R-:W-:Y:S02]  /*8330*/  F2FP.SATFINITE.E4M3.F32.PACK_AB_MERGE_C R83, R85, R172, R83 ;  /* 0x000000ac5553723e */ /* 0x000fe40004807053 */
[----:B------:R-:W-:Y:S02]  /*8340*/  F2FP.SATFINITE.E4M3.F32.PACK_AB_MERGE_C R81, R55, R52, R50 ;  /* 0x000000343751723e */ /* 0x000fe40004807032 */
[----:B------:R-:W-:Y:S02]  /*8350*/  F2FP.SATFINITE.E4M3.F32.PACK_AB_MERGE_C R85, R54, R53, R51 ;  /* 0x000000353655723e */ /* 0x000fe40004807033 */
[----:B------:R-:W-:-:S07]  /*8360*/  F2FP.SATFINITE.E4M3.F32.PACK_AB_MERGE_C R87, R167, R170, R168 ;  /* 0x000000aaa757723e */ /* 0x000fce00048070a8 */
.L_x_2099:
[----:B------:R-:W-:Y:S05]  /*8370*/  BSYNC B2 ;  /* 0x0000000000027941 */ /* 0x000fea0003800000 */
.L_x_2098:
        /* <DEDUP_REMOVED lines=11> */
.L_x_2097:
[----:B------:R-:W-:Y:S05]  /*8430*/  BSYNC B1 ;  /* 0x0000000000017941 */ /* 0x000fea0003800000 */
.L_x_2096:
[----:B-1----:R-:W-:Y:S01]  /*8440*/  VIADD R49, R228, 0x40 ;  /* 0x00000040e4317836 */ /* 0x002fe20000000000 */
[----:B------:R-:W-:Y:S04]  /*8450*/  BSSY B1, `(.L_x_2100) ;  /* 0x0000103000017945 */ /* 0x000fe80003800000 */
[----:B------:R-:W-:-:S13]  /*8460*/  ISETP.GE.OR P3, PT, R49, R118, P0 ;  /* 0x000000763100720c */ /* 0x000fda0000766670 */
[----:B------:R-:W-:Y:S05]  /*8470*/  @P3 BRA `(.L_x_2101) ;  /* 0x0000001000003947 */ /* 0x000fea0003800000 */
[----:B------:R-:W2:Y:S01]  /*8480*/  LDL R50, [R1+0x68] ;  /* 0x0000680001327983 */ /* 0x000ea20000100800 */
[----:B------:R-:W-:-:S05]  /*8490*/  VIADD R48, R228, 0x40 ;  /* 0x00000040e4307836 */ /* 0x000fca0000000000 */
[----:B------:R-:W-:Y:S02]  /*84a0*/  SHF.R.S32.HI R48, RZ, 0x1f, R48 ;  /* 0x0000001fff307819 */ /* 0x000fe40000011430 */
[----:B------:R-:W-:-:S03]  /*84b0*/  ISETP.NE.AND P6, PT, R0, RZ, PT ;  /* 0x000000ff0000720c */ /* 0x000fc60003fc5270 */
[----:B------:R-:W-:-:S04]  /*84c0*/  IMAD R48, R48, R128, RZ ;  /* 0x0000008030307224 */ /* 0x000fc800078e02ff */
[C---:B------:R-:W-:Y:S01]  /*84d0*/  IMAD R83, R49.reuse, R129, R48 ;  /* 0x0000008131537224 */ /* 0x040fe200078e0230 */
[----:B------:R-:W-:Y:S01]  /*84e0*/  SEL R48, R120, R147, !P6 ;  /* 0x0000009378307207 */ /* 0x000fe20007000000 */
[----:B------:R-:W-:-:S03]  /*84f0*/  IMAD.WIDE.U32 R80, R49, R128, R126 ;  /* 0x0000008031507225 */ /* 0x000fc600078e007e */
[----:B------:R-:W-:Y:S01]  /*8500*/  SHF.R.S32.HI R49, RZ, 0x1f, R48 ;  /* 0x0000001fff317819 */ /* 0x000fe20000011430 */
[C---:B------:R-:W-:Y:S02]  /*8510*/  VIADD R51, R228.reuse, 0x40 ;  /* 0x00000040e4337836 */ /* 0x040fe40000000000 */
[----:B------:R-:W-:Y:S01]  /*8520*/  VIADD R52, R228, 0x40 ;  /* 0x00000040e4347836 */ /* 0x000fe20000000000 */
[----:B------:R-:W-:Y:S01]  /*8530*/  LEA.HI R48, R49, R48, RZ, 0x5 ;  /* 0x0000003031307211 */ /* 0x000fe200078f28ff */
[----:B------:R-:W-:Y:S02]  /*8540*/  IMAD.SHL.U32 R51, R51, 0x80, RZ ;  /* 0x0000008033337824 */ /* 0x000fe400078e00ff */
[----:B------:R-:W-:Y:S01]  /*8550*/  IMAD.SHL.U32 R52, R52, 0x80, RZ ;  /* 0x0000008034347824 */ /* 0x000fe200078e00ff */
[----:B------:R-:W-:Y:S02]  /*8560*/  LEA.HI.SX32 R48, R48, R35, 0x1b ;  /* 0x0000002330307211 */ /* 0x000fe400078fdaff */
[----:B------:R-:W-:-:S02]  /*8570*/  LOP3.LUT R51, R51, 0x380, RZ, 0xc0, !PT ;  /* 0x0000038033337812 */ /* 0x000fc400078ec0ff */
[----:B------:R-:W-:Y:S01]  /*8580*/  LOP3.LUT R52, R52, 0x380, RZ, 0xc0, !PT ;  /* 0x0000038034347812 */ /* 0x000fe200078ec0ff */
[----:B------:R-:W-:Y:S01]  /*8590*/  IMAD.SHL.U32 R85, R48, 0x10, RZ ;  /* 0x0000001030557824 */ /* 0x000fe200078e00ff */
[----:B------:R-:W-:-:S04]  /*85a0*/  SHF.R.U32.HI R51, RZ, 0x3, R51 ;  /* 0x00000003ff337819 */ /* 0x000fc80000011633 */
[----:B------:R-:W-:-:S04]  /*85b0*/  LOP3.LUT R48, R52, 0x70, R85, 0xf8, !PT ;  /* 0x0000007034307812 */ /* 0x000fc800078ef855 */
[----:B------:R-:W-:Y:S01]  /*85c0*/  LOP3.LUT R48, R48, R51, RZ, 0x3c, !PT ;  /* 0x0000003330307212 */ /* 0x000fe200078e3cff */
[----:B------:R-:W-:-:S04]  /*85d0*/  IMAD R49, R17, 0x7000, R115 ;  /* 0x0000700011317824 */ /* 0x000fc800078e0273 */
[----:B------:R-:W-:Y:S01]  /*85e0*/  IMAD.IADD R49, R16, 0x1, R49 ;  /* 0x0000000110317824 */ /* 0x000fe200078e0231 */
[----:B------:R-:W-:Y:S01]  /*85f0*/  IADD3 R82, P3, P4, R44, R80, R36 ;  /* 0x000000502c527210 */ /* 0x000fe20007c7e024 */
[----:B------:R-:W-:Y:S01]  /*8600*/  IMAD.IADD R83, R81, 0x1, R83 ;  /* 0x0000000151537824 */ /* 0x000fe200078e0253 */
[----:B------:R-:W-:Y:S04]  /*8610*/  BSSY B2, `(.L_x_2102) ;  /* 0x00000db000027945 */ /* 0x000fe80003800000 */
[----:B------:R-:W-:Y:S01]  /*8620*/  IADD3.X R86, R38, R83, R37, P3, P4 ;  /* 0x0000005326567210 */ /* 0x000fe20001fe8425 */
        /* <DEDUP_REMOVED lines=32> */
[----:B------:R-:W-:Y:S01]  /*8830*/  F2FP.F16.E4M3.UNPACK_B R134, R153.H1 ;  /* 0x00000099ff86723e */ /* 0x000fe200030006ff */
[----:B------:R-:W-:Y:S01]  /*8840*/  IMAD.U32 R155, R155, 0x10000, RZ ;  /* 0x000100009b9b7824 */ /* 0x000fe200078e00ff */
[----:B------:R-:W-:-:S02]  /*8850*/  F2FP.F16.E4M3.UNPACK_B R63, R62.H1 ;  /* 0x0000003eff3f723e */ /* 0x000fc400030006ff */
        /* <DEDUP_REMOVED lines=20> */
[----:B------:R-:W-:Y:S02]  /*89a0*/  F2FP.F16.E4M3.UNPACK_B R63, R62 ;  /* 0x0000003eff3f723e */ /* 0x000fe400020006ff */
[----:B------:R-:W-:Y:S01]  /*89b0*/  LOP3.LUT R49, R156, 0xff0000, R155, 0xf8, !PT ;  /* 0x00ff00009c317812 */ /* 0x000fe200078ef89b */
[-C--:B------:R-:W-:Y:S01]  /*89c0*/  FMUL.FTZ R157, R61, R87.reuse ;  /* 0x000000573d9d7220 */ /* 0x080fe20000410000 */
[----:B------:R-:W-:Y:S01]  /*89d0*/  FMUL.FTZ R60, R134, R87 ;  /* 0x00000057863c7220 */ /* 0x000fe20000410000 */
[----:B------:R-:W-:Y:S01]  /*89e0*/  F2FP.F16.E4M3.UNPACK_B R151, R151 ;  /* 0x00000097ff97723e */ /* 0x000fe200020006ff */
[----:B------:R-:W-:-:S02]  /*89f0*/  HADD2.F32 R155, -RZ, R153.H0_H0 ;  /* 0x20000099ff9b7230 */ /* 0x000fc40000004100 */
[----:B------:R-:W-:Y:S02]  /*8a00*/  HADD2.F32 R87, -RZ, R63.H0_H0 ;  /* 0x2000003fff577230 */ /* 0x000fe40000004100 */
        /* <DEDUP_REMOVED lines=18> */
[----:B------:R-:W-:Y:S01]  /*8b30*/  FFMA.FTZ R158, R134, R153, R159 ;  /* 0x00000099869e7223 */ /* 0x000fe2000001009f */
[----:B------:R-:W-:Y:S01]  /*8b40*/  F2FP.F16.E4M3.UNPACK_B R155, R152.H1 ;  /* 0x00000098ff9b723e */ /* 0x000fe200030006ff */
[----:B------:R-:W-:Y:S01]  /*8b50*/  HADD2.F32 R157, -RZ, R156.H0_H0 ;  /* 0x2000009cff9d7230 */ /* 0x000fe20000004100 */
[----:B------:R-:W-:Y:S01]  /*8b60*/  F2FP.F16.E4M3.UNPACK_B R154, R154 ;  /* 0x0000009aff9a723e */ /* 0x000fe200020006ff */
[----:B------:R-:W-:Y:S01]  /*8b70*/  HADD2.F32 R151, -RZ, R135.H0_H0 ;  /* 0x20000087ff977230 */ /* 0x000fe20000004100 */
[----:B------:R-:W-:Y:S01]  /*8b80*/  F2FP.F16.E4M3.UNPACK_B R57, R57 ;  /* 0x00000039ff39723e */ /* 0x000fe200020006ff */
[----:B------:R-:W-:Y:S01]  /*8b90*/  HADD2.F32 R134, -RZ, R84.H0_H0 ;  /* 0x20000054ff867230 */ /* 0x000fe20000004100 */
[----:B------:R-:W-:Y:S01]  /*8ba0*/  F2FP.F16.E4M3.UNPACK_B R152, R152 ;  /* 0x00000098ff98723e */ /* 0x000fe200020006ff */
[----:B------:R-:W-:-:S02]  /*8bb0*/  HADD2.F32 R156, -RZ, R156.H1_H1 ;  /* 0x3000009cff9c7230 */ /* 0x000fc40000004100 */
[-C--:B------:R-:W-:Y:S01]  /*8bc0*/  FMUL.FTZ R159, R151, R157.reuse ;  /* 0x0000009d979f7220 */ /* 0x080fe20000410000 */
[----:B------:R-:W-:Y:S02]  /*8bd0*/  HADD2.F32 R135, -RZ, R135.H1_H1 ;  /* 0x30000087ff877230 */ /* 0x000fe40000004100 */
[----:B------:R-:W-:Y:S01]  /*8be0*/  FMUL.FTZ R160, R134, R157 ;  /* 0x0000009d86a07220 */ /* 0x000fe20000410000 */
[--C-:B------:R-:W-:Y:S01]  /*8bf0*/  HADD2.F32 R153, -RZ, R155.reuse.H0_H0 ;  /* 0x2000009bff997230 */ /* 0x100fe20000004100 */
[----:B------:R-:W-:Y:S01]  /*8c00*/  F2FP.SATFINITE.E4M3.F32.PACK_AB_MERGE_C R58, R61, R58, RZ ;  /* 0x0000003a3d3a723e */ /* 0x000fe200048070ff */
[----:B------:R-:W-:Y:S02]  /*8c10*/  HADD2.F32 R84, -RZ, R84.H1_H1 ;  /* 0x30000054ff547230 */ /* 0x000fe40000004100 */
[----:B------:R-:W-:Y:S01]  /*8c20*/  FMUL.FTZ R157, R135, R156 ;  /* 0x0000009c879d7220 */ /* 0x000fe20000410000 */
[----:B------:R-:W-:Y:S02]  /*8c30*/  HADD2.F32 R155, -RZ, R155.H1_H1 ;  /* 0x3000009bff9b7230 */ /* 0x000fe40000004100 */
[----:B------:R-:W-:Y:S01]  /*8c40*/  FFMA.FTZ R160, R151, R153, R160 ;  /* 0x0000009997a07223 */ /* 0x000fe200000100a0 */
[----:B------:R-:W-:-:S02]  /*8c50*/  HADD2.F32 R151, -RZ, R154.H0_H0 ;  /* 0x2000009aff977230 */ /* 0x000fc40000004100 */
[C---:B------:R-:W-:Y:S01]  /*8c60*/  FMUL.FTZ R156, R84.reuse, R156 ;  /* 0x0000009c549c7220 */ /* 0x040fe20000410000 */
[----:B------:R-:W-:Y:S02]  /*8c70*/  HADD2.F32 R154, -RZ, R154.H1_H1 ;  /* 0x3000009aff9a7230 */ /* 0x000fe40000004100 */
[----:B------:R-:W-:Y:S01]  /*8c80*/  FFMA.FTZ R162, R84, R155, -R157 ;  /* 0x0000009b54a27223 */ /* 0x000fe2000001089d */
[----:B------:R-:W-:Y:S01]  /*8c90*/  F2FP.F16.E4M3.UNPACK_B R84, R54 ;  /* 0x00000036ff54723e */ /* 0x000fe200020006ff */
[--C-:B------:R-:W-:Y:S02]  /*8ca0*/  HADD2.F32 R54, -RZ, R57.reuse.H0_H0 ;  /* 0x20000039ff367230 */ /* 0x100fe40000004100 */
[----:B------:R-:W-:Y:S01]  /*8cb0*/  FFMA.FTZ R159, R134, R153, -R159 ;  /* 0x00000099869f7223 */ /* 0x000fe2000001089f */
[----:B------:R-:W-:Y:S02]  /*8cc0*/  HADD2.F32 R57, -RZ, R57.H1_H1 ;  /* 0x30000039ff397230 */ /* 0x000fe40000004100 */
[----:B------:R-:W-:Y:S01]  /*8cd0*/  FFMA.FTZ R157, R135, R155, R156 ;  /* 0x0000009b879d7223 */ /* 0x000fe2000001009c */
[----:B------:R-:W-:Y:S01]  /*8ce0*/  HADD2.F32 R134, -RZ, R84.H0_H0 ;  /* 0x20000054ff867230 */ /* 0x000fe20000004100 */
[----:B------:R-:W-:Y:S01]  /*8cf0*/  F2FP.SATFINITE.E4M3.F32.PACK_AB_MERGE_C R60, R60, R59, RZ ;  /* 0x0000003b3c3c723e */ /* 0x000fe200048070ff */
[----:B------:R-:W-:-:S02]  /*8d00*/  HADD2.F32 R135, -RZ, R152.H0_H0 ;  /* 0x20000098ff877230 */ /* 0x000fc40000004100 */
[----:B------:R-:W-:Y:S01]  /*8d10*/  FMUL.FTZ R155, R57, R154 ;  /* 0x0000009a399b7220 */ /* 0x000fe20000410000 */
[----:B------:R-:W-:Y:S02]  /*8d20*/  HADD2.F32 R84, -RZ, R84.H1_H1 ;  /* 0x30000054ff547230 */ /* 0x000fe40000004100 */
[-C--:B------:R-:W-:Y:S01]  /*8d30*/  FMUL.FTZ R153, R134, R151.reuse ;  /* 0x0000009786997220 */ /* 0x080fe20000410000 */
[----:B------:R-:W-:Y:S01]  /*8d40*/  HADD2.F32 R152, -RZ, R152.H1_H1 ;  /* 0x30000098ff987230 */ /* 0x000fe20000004100 */
[----:B------:R-:W-:Y:S01]  /*8d50*/  F2FP.SATFINITE.E4M3.F32.PACK_AB_MERGE_C R59, R87, R62, R58 ;  /* 0x0000003e573b723e */ /* 0x000fe2000480703a */
[----:B------:R-:W-:Y:S01]  /*8d60*/  FMUL.FTZ R151, R54, R151 ;  /* 0x0000009736977220 */ /* 0x000fe20000410000 */
[C---:B------:R-:W-:Y:S01]  /*8d70*/  FMUL.FTZ R156, R84.reuse, R154 ;  /* 0x0000009a549c7220 */ /* 0x040fe20000410000 */
[----:B------:R-:W-:Y:S01]  /*8d80*/  F2FP.F16.E4M3.UNPACK_B R62, R52 ;  /* 0x00000034ff3e723e */ /* 0x000fe200020006ff */
[----:B------:R-:W-:Y:S01]  /*8d90*/  FFMA.FTZ R155, R84, R152, R155 ;  /* 0x00000098549b7223 */ /* 0x000fe2000001009b */
[----:B------:R-:W-:Y:S01]  /*8da0*/  F2FP.F16.E4M3.UNPACK_B R84, R53 ;  /* 0x00000035ff54723e */ /* 0x000fe200020006ff */
[-C--:B------:R-:W-:Y:S01]  /*8db0*/  FFMA.FTZ R153, R54, R135.reuse, -R153 ;  /* 0x0000008736997223 */ /* 0x080fe20000010899 */
[----:B------:R-:W-:Y:S01]  /*8dc0*/  F2FP.F16.E4M3.UNPACK_B R61, R56 ;  /* 0x00000038ff3d723e */ /* 0x000fe200020006ff */
[----:B------:R-:W-:Y:S01]  /*8dd0*/  FFMA.FTZ R54, R134, R135, R151 ;  /* 0x0000008786367223 */ /* 0x000fe20000010097 */
[----:B------:R-:W-:Y:S01]  /*8de0*/  F2FP.SATFINITE.E4M3.F32.PACK_AB_MERGE_C R58, R158, R63, R60 ;  /* 0x0000003f9e3a723e */ /* 0x000fe2000480703c */
[----:B------:R-:W-:Y:S01]  /*8df0*/  HADD2.F32 R63, -RZ, R84.H0_H0 ;  /* 0x20000054ff3f7230 */ /* 0x000fe20000004100 */
[----:B------:R-:W-:Y:S01]  /*8e00*/  F2FP.F16.E4M3.UNPACK_B R87, R50 ;  /* 0x00000032ff57723e */ /* 0x000fe200020006ff */
[----:B------:R-:W-:-:S02]  /*8e10*/  HADD2.F32 R135, -RZ, R62.H0_H0 ;  /* 0x2000003eff877230 */ /* 0x000fc40000004100 */
[----:B------:R-:W-:Y:S01]  /*8e20*/  FFMA.FTZ R156, R57, R152, -R156 ;  /* 0x00000098399c7223 */ /* 0x000fe2000001089c */
[----:B------:R-:W-:Y:S01]  /*8e30*/  HADD2.F32 R60, -RZ, R61.H0_H0 ;  /* 0x2000003dff3c7230 */ /* 0x000fe20000004100 */
        /* <DEDUP_REMOVED lines=14> */
[----:B------:R-:W-:Y:S01]  /*8f20*/  FFMA.FTZ R53, R62, R87, -R151 ;  /* 0x000000573e357223 */ /* 0x000fe20000010897 */
[----:B------:R-:W-:Y:S01]  /*8f30*/  F2FP.SATFINITE.E4M3.F32.PACK_AB_MERGE_C R57, R162, R159, RZ ;  /* 0x0000009fa239723e */ /* 0x000fe200048070ff */
[----:B------:R-:W-:Y:S01]  /*8f40*/  FFMA.FTZ R52, R84, R87, R135 ;  /* 0x0000005754347223 */ /* 0x000fe20000010087 */
[----:B------:R-:W-:Y:S01]  /*8f50*/  HADD2.F32 R84, -RZ, R63.H0_H0 ;  /* 0x2000003fff547230 */ /* 0x000fe20000004100 */
[----:B------:R-:W-:Y:S01]  /*8f60*/  F2FP.F16.E4M3.UNPACK_B R50, R50.H1 ;  /* 0x00000032ff32723e */ /* 0x000fe200030006ff */
[----:B------:R-:W-:Y:S01]  /*8f70*/  HADD2.F32 R135, -RZ, R134.H0_H0 ;  /* 0x20000086ff877230 */ /* 0x000fe20000004100 */
[----:B------:R-:W-:Y:S01]  /*8f80*/  F2FP.SATFINITE.E4M3.F32.PACK_AB_MERGE_C R57, R156, R153, R57 ;  /* 0x000000999c39723e */ /* 0x000fe20004807039 */
[----:B------:R-:W-:Y:S01]  /*8f90*/  HADD2.F32 R62, -RZ, R56.H0_H0 ;  /* 0x20000038ff3e7230 */ /* 0x000fe20000004100 */
[----:B------:R-:W-:Y:S01]  /*8fa0*/  F2FP.SATFINITE.E4M3.F32.PACK_AB_MERGE_C R157, R157, R160, RZ ;  /* 0x000000a09d9d723e */ /* 0x000fe200048070ff */
[----:B------:R-:W-:-:S02]  /*8fb0*/  HADD2.F32 R87, -RZ, R50.H0_H0 ;  /* 0x20000032ff577230 */ /* 0x000fc40000004100 */
[-C--:B------:R-:W-:Y:S01]  /*8fc0*/  FMUL.FTZ R153, R84, R135.reuse ;  /* 0x0000008754997220 */ /* 0x080fe20000410000 */
[----:B------:R-:W-:Y:S02]  /*8fd0*/  HADD2.F32 R56, -RZ, R56.H1_H1 ;  /* 0x30000038ff387230 */ /* 0x000fe40000004100 */
[----:B------:R-:W-:Y:S01]  /*8fe0*/  FMUL.FTZ R135, R62, R135 ;  /* 0x000000873e877220 */ /* 0x000fe20000410000 */
[----:B------:R-:W-:Y:S01]  /*8ff0*/  HADD2.F32 R151, -RZ, R134.H1_H1 ;  /* 0x30000086ff977230 */ /* 0x000fe20000004100 */
[----:B------:R-:W-:Y:S01]  /*9000*/  F2FP.SATFINITE.E4M3.F32.PACK_AB_MERGE_C R54, R155, R54, R157 ;  /* 0x000000369b36723e */ /* 0x000fe2000480709d */
[----:B------:R-:W-:Y:S02]  /*9010*/  HADD2.F32 R63, -RZ, R63.H1_H1 ;  /* 0x3000003fff3f7230 */ /* 0x000fe40000004100 */
[----:B------:R-:W-:Y:S01]  /*9020*/  FFMA.FTZ R156, R84, R87, R135 ;  /* 0x00000057549c7223 */ /* 0x000fe20000010087 */
[----:B------:R-:W-:Y:S02]  /*9030*/  HADD2.F32 R134, -RZ, R50.H1_H1 ;  /* 0x30000032ff867230 */ /* 0x000fe40000004100 */
[----:B------:R-:W-:Y:S01]  /*9040*/  FMUL.FTZ R84, R56, R151 ;  /* 0x0000009738547220 */ /* 0x000fe20000410000 */
[----:B------:R-:W-:Y:S01]  /*9050*/  F2FP.F16.E4M3.UNPACK_B R50, R51 ;  /* 0x00000033ff32723e */ /* 0x000fe200020006ff */
[C---:B------:R-:W-:Y:S01]  /*9060*/  FMUL.FTZ R155, R63.reuse, R151 ;  /* 0x000000973f9b7220 */ /* 0x040fe20000410000 */
[----:B------:R-:W-:Y:S01]  /*9070*/  F2FP.F16.E4M3.UNPACK_B R152, R49.H1 ;  /* 0x00000031ff98723e */ /* 0x000fe200030006ff */
[-C--:B------:R-:W-:Y:S01]  /*9080*/  FFMA.FTZ R159, R63, R134.reuse, R84 ;  /* 0x000000863f9f7223 */ /* 0x080fe20000010054 */
[----:B------:R-:W-:Y:S01]  /*9090*/  F2FP.F16.E4M3.UNPACK_B R63, R55.H1 ;  /* 0x00000037ff3f723e */ /* 0x000fe200030006ff */
[----:B------:R-:W-:Y:S01]  /*90a0*/  FFMA.FTZ R154, R62, R87, -R153 ;  /* 0x000000573e9a7223 */ /* 0x000fe20000010899 */
        /* <DEDUP_REMOVED lines=16> */
[-C--:B------:R-:W-:Y:S01]  /*91b0*/  FFMA.FTZ R161, R56, R135.reuse, -R161 ;  /* 0x0000008738a17223 */ /* 0x080fe200000108a1 */
[----:B------:R-:W-:Y:S02]  /*91c0*/  HADD2.F32 R152, -RZ, R152.H1_H1 ;  /* 0x30000098ff987230 */ /* 0x000fe40000004100 */
[----:B------:R-:W-:Y:S01]  /*91d0*/  FFMA.FTZ R155, R48, R135, R155 ;  /* 0x00000087309b7223 */ /* 0x000fe2000001009b */
[----:B------:R-:W-:-:S02]  /*91e0*/  HADD2.F32 R51, -RZ, R51.H1_H1 ;  /* 0x30000033ff337230 */ /* 0x000fc40000004100 */
[-C--:B------:R-:W-:Y:S01]  /*91f0*/  FMUL.FTZ R158, R84, R153.reuse ;  /* 0x00000099549e7220 */ /* 0x080fe20000410000 */
        /* <DEDUP_REMOVED lines=22> */
[----:B------:R-:W-:Y:S01]  /*9360*/  F2FP.SATFINITE.E4M3.F32.PACK_AB_MERGE_C R49, R53, R60, R154 ;  /* 0x0000003c3531723e */ /* 0x000fe2000480709a */
[----:B------:R-:W-:Y:S01]  /*9370*/  IMAD.MOV.U32 R50, RZ, RZ, R57 ;  /* 0x000000ffff327224 */ /* 0x000fe200078e0039 */
[----:B------:R-:W-:-:S02]  /*9380*/  F2FP.SATFINITE.E4M3.F32.PACK_AB_MERGE_C R51, R55, R158, R56 ;  /* 0x0000009e3733723e */ /* 0x000fc40004807038 */
[----:B------:R-:W-:Y:S01]  /*9390*/  F2FP.SATFINITE.E4M3.F32.PACK_AB_MERGE_C R53, R52, R61, R156 ;  /* 0x0000003d3435723e */ /* 0x000fe2000480709c */
[----:B------:R-:W-:Y:S01]  /*93a0*/  IMAD.MOV.U32 R52, RZ, RZ, R58 ;  /* 0x000000ffff347224 */ /* 0x000fe200078e003a */
[----:B------:R-:W-:-:S07]  /*93b0*/  F2FP.SATFINITE.E4M3.F32.PACK_AB_MERGE_C R55, R62, R153, R152 ;  /* 0x000000993e37723e */ /* 0x000fce0004807098 */
.L_x_2103:
[----:B------:R-:W-:Y:S05]  /*93c0*/  BSYNC B2 ;  /* 0x0000000000027941 */ /* 0x000fea0003800000 */
.L_x_2102:
        /* <DEDUP_REMOVED lines=11> */
.L_x_2101:
[----:B------:R-:W-:Y:S05]  /*9480*/  BSYNC B1 ;  /* 0x0000000000017941 */ /* 0x000fea0003800000 */
.L_x_2100:
        /* <DEDUP_REMOVED lines=82> */
[C---:B------:R-:W-:Y:S01]  /*99b0*/  FMUL.FTZ R84, R70.reuse, R82 ;  /* 0x0000005246547220 */ /* 0x040fe20000410000 */
        /* <DEDUP_REMOVED lines=43> */
[----:B------:R-:W-:Y:S01]  /*9c70*/  HADD2.F32 R54, -RZ, R62.H0_H0 ;  /* 0x2000003eff367230 */ /* 0x000fe20000004100 */
[----:B------:R-:W-:Y:S01]  /*9c80*/  F2FP.F16.E4M3.UNPACK_B R148, R148 ;  /* 0x00000094ff94723e */ /* 0x000fe200020006ff */
[----:B------:R-:W-:Y:S01]  /*9c90*/  FFMA.FTZ R151, R67, R70, R82 ;  /* 0x0000004643977223 */ /* 0x000fe20000010052 */
[----:B------:R-:W-:Y:S01]  /*9ca0*/  HADD2.F32 R150, -RZ, R150.H1_H1 ;  /* 0x30000096ff967230 */ /* 0x000fe20000004100 */
[----:B------:R-:W-:Y:S01]  /*9cb0*/  F2FP.SATFINITE.E4M3.F32.PACK_AB_MERGE_C R63, R86, R63, RZ ;  /* 0x0000003f563f723e */ /* 0x000fe200048070ff */
[--C-:B------:R-:W-:Y:S01]  /*9cc0*/  HADD2.F32 R66, -RZ, R65.reuse.H0_H0 ;  /* 0x20000041ff427230 */ /* 0x100fe20000004100 */
[----:B------:R-:W-:Y:S01]  /*9cd0*/  F2FP.F16.E4M3.UNPACK_B R68, R52 ;  /* 0x00000034ff44723e */ /* 0x000fe200020006ff */
[----:B------:R-:W-:Y:S01]  /*9ce0*/  HADD2.F32 R67, -RZ, R148.H0_H0 ;  /* 0x20000094ff437230 */ /* 0x000fe20000004100 */
[----:B------:R-:W-:Y:S01]  /*9cf0*/  F2FP.SATFINITE.E4M3.F32.PACK_AB_MERGE_C R63, R84, R81, R63 ;  /* 0x00000051543f723e */ /* 0x000fe2000480703f */
[----:B------:R-:W-:-:S02]  /*9d00*/  HADD2.F32 R65, -RZ, R65.H1_H1 ;  /* 0x30000041ff417230 */ /* 0x000fc40000004100 */
[-C--:B------:R-:W-:Y:S01]  /*9d10*/  FMUL.FTZ R71, R66, R69.reuse ;  /* 0x0000004542477220 */ /* 0x080fe20000410000 */
[C---:B------:R-:W-:Y:S01]  /*9d20*/  FMUL.FTZ R69, R54.reuse, R69 ;  /* 0x0000004536457220 */ /* 0x040fe20000410000 */
[----:B------:R-:W-:Y:S01]  /*9d30*/  HADD2.F32 R62, -RZ, R62.H1_H1 ;  /* 0x3000003eff3e7230 */ /* 0x000fe20000004100 */
[----:B------:R-:W-:Y:S01]  /*9d40*/  F2FP.SATFINITE.E4M3.F32.PACK_AB_MERGE_C R151, R151, R152, RZ ;  /* 0x000000989797723e */ /* 0x000fe200048070ff */
[----:B------:R-:W-:Y:S02]  /*9d50*/  HADD2.F32 R148, -RZ, R148.H1_H1 ;  /* 0x30000094ff947230 */ /* 0x000fe40000004100 */
[-C--:B------:R-:W-:Y:S01]  /*9d60*/  FFMA.FTZ R54, R54, R67.reuse, -R71 ;  /* 0x0000004336367223 */ /* 0x080fe20000010847 */
[----:B------:R-:W-:Y:S01]  /*9d70*/  FFMA.FTZ R70, R66, R67, R69 ;  /* 0x0000004342467223 */ /* 0x000fe20000010045 */
[-C--:B------:R-:W-:Y:S01]  /*9d80*/  FMUL.FTZ R87, R65, R150.reuse ;  /* 0x0000009641577220 */ /* 0x080fe20000410000 */
[----:B------:R-:W-:Y:S01]  /*9d90*/  F2FP.F16.E4M3.UNPACK_B R67, R53 ;  /* 0x00000035ff43723e */ /* 0x000fe200020006ff */
[C---:B------:R-:W-:Y:S01]  /*9da0*/  FMUL.FTZ R150, R62.reuse, R150 ;  /* 0x000000963e967220 */ /* 0x040fe20000410000 */
[----:B------:R-:W-:Y:S01]  /*9db0*/  F2FP.F16.E4M3.UNPACK_B R66, R60 ;  /* 0x0000003cff42723e */ /* 0x000fe200020006ff */
[----:B------:R-:W-:Y:S01]  /*9dc0*/  FFMA.FTZ R87, R62, R148, -R87 ;  /* 0x000000943e577223 */ /* 0x000fe20000010857 */
[----:B------:R-:W-:Y:S01]  /*9dd0*/  F2FP.SATFINITE.E4M3.F32.PACK_AB_MERGE_C R62, R149, R134, RZ ;  /* 0x00000086953e723e */ /* 0x000fe200048070ff */
[----:B------:R-:W-:Y:S01]  /*9de0*/  FFMA.FTZ R135, R65, R148, R150 ;  /* 0x0000009441877223 */ /* 0x000fe20000010096 */
[----:B------:R-:W-:Y:S01]  /*9df0*/  HADD2.F32 R69, -RZ, R67.H0_H0 ;  /* 0x20000043ff457230 */ /* 0x000fe20000004100 */
[----:B------:R-:W-:Y:S01]  /*9e00*/  F2FP.F16.E4M3.UNPACK_B R71, R50 ;  /* 0x00000032ff47723e */ /* 0x000fe200020006ff */
[----:B------:R-:W-:Y:S01]  /*9e10*/  HADD2.F32 R84, -RZ, R68.H0_H0 ;  /* 0x20000044ff547230 */ /* 0x000fe20000004100 */
[----:B------:R-:W-:Y:S01]  /*9e20*/  F2FP.SATFINITE.E4M3.F32.PACK_AB_MERGE_C R62, R87, R54, R62 ;  /* 0x00000036573e723e */ /* 0x000fe2000480703e */
[----:B------:R-:W-:Y:S01]  /*9e30*/  HADD2.F32 R65, -RZ, R66.H0_H0 ;  /* 0x20000042ff417230 */ /* 0x000fe20000004100 */
[----:B------:R-:W-:Y:S01]  /*9e40*/  F2FP.SATFINITE.E4M3.F32.PACK_AB_MERGE_C R54, R135, R70, R151 ;  /* 0x000000468736723e */ /* 0x000fe20004807097 */
[----:B------:R-:W-:-:S02]  /*9e50*/  HADD2.F32 R82, -RZ, R71.H0_H0 ;  /* 0x20000047ff527230 */ /* 0x000fc40000004100 */
[-C--:B------:R-:W-:Y:S01]  /*9e60*/  FMUL.FTZ R86, R69, R84.reuse ;  /* 0x0000005445567220 */ /* 0x080fe20000410000 */
[----:B------:R-:W-:Y:S02]  /*9e70*/  HADD2.F32 R70, -RZ, R67.H1_H1 ;  /* 0x30000043ff467230 */ /* 0x000fe40000004100 */
[----:B------:R-:W-:Y:S01]  /*9e80*/  FMUL.FTZ R84, R65, R84 ;  /* 0x0000005441547220 */ /* 0x000fe20000410000 */
[----:B------:R-:W-:Y:S01]  /*9e90*/  HADD2.F32 R81, -RZ, R68.H1_H1 ;  /* 0x30000044ff517230 */ /* 0x000fe20000004100 */
[----:B------:R-:W-:Y:S01]  /*9ea0*/  F2FP.F16.E4M3.UNPACK_B R67, R60.H1 ;  /* 0x0000003cff43723e */ /* 0x000fe200030006ff */
[----:B------:R-:W-:Y:S02]  /*9eb0*/  HADD2.F32 R68, -RZ, R66.H1_H1 ;  /* 0x30000042ff447230 */ /* 0x000fe40000004100 */
[----:B------:R-:W-:Y:S01]  /*9ec0*/  FFMA.FTZ R66, R69, R82, R84 ;  /* 0x0000005245427223 */ /* 0x000fe20000010054 */
[----:B------:R-:W-:Y:S02]  /*9ed0*/  HADD2.F32 R71, -RZ, R71.H1_H1 ;  /* 0x30000047ff477230 */ /* 0x000fe40000004100 */
[----:B------:R-:W-:Y:S01]  /*9ee0*/  FMUL.FTZ R69, R70, R81 ;  /* 0x0000005146457220 */ /* 0x000fe20000410000 */
[----:B------:R-:W-:Y:S01]  /*9ef0*/  F2FP.F16.E4M3.UNPACK_B R53, R53.H1 ;  /* 0x00000035ff35723e */ /* 0x000fe200030006ff */
[C---:B------:R-:W-:Y:S01]  /*9f00*/  FMUL.FTZ R81, R68.reuse, R81 ;  /* 0x0000005144517220 */ /* 0x040fe20000410000 */
[----:B------:R-:W-:Y:S01]  /*9f10*/  F2FP.SATFINITE.E4M3.F32.PACK_AB_MERGE_C R64, R85, R64, RZ ;  /* 0x000000405540723e */ /* 0x000fe200048070ff */
[-C--:B------:R-:W-:Y:S01]  /*9f20*/  FFMA.FTZ R60, R68, R71.reuse, -R69 ;  /* 0x00000047443c7223 */ /* 0x080fe20000010845 */
[----:B------:R-:W-:Y:S01]  /*9f30*/  F2FP.F16.E4M3.UNPACK_B R69, R52.H1 ;  /* 0x00000034ff45723e */ /* 0x000fe200030006ff */
[----:B------:R-:W-:Y:S01]  /*9f40*/  FFMA.FTZ R65, R65, R82, -R86 ;  /* 0x0000005241417223 */ /* 0x000fe20000010856 */
[----:B------:R-:W-:Y:S01]  /*9f50*/  FFMA.FTZ R85, R70, R71, R81 ;  /* 0x0000004746557223 */ /* 0x000fe20000010051 */
[----:B------:R-:W-:Y:S01]  /*9f60*/  HADD2.F32 R68, -RZ, R53.H0_H0 ;  /* 0x20000035ff447230 */ /* 0x000fe20000004100 */
[----:B------:R-:W-:Y:S01]  /*9f70*/  F2FP.F16.E4M3.UNPACK_B R50, R50.H1 ;  /* 0x00000032ff32723e */ /* 0x000fe200030006ff */
[----:B------:R-:W-:Y:S01]  /*9f80*/  HADD2.F32 R52, -RZ, R67.H0_H0 ;  /* 0x20000043ff347230 */ /* 0x000fe20000004100 */
[----:B------:R-:W-:Y:S01]  /*9f90*/  F2FP.SATFINITE.E4M3.F32.PACK_AB_MERGE_C R64, R146, R83, R64 ;  /* 0x000000539240723e */ /* 0x000fe20004807040 */
[----:B------:R-:W-:-:S02]  /*9fa0*/  HADD2.F32 R71, -RZ, R69.H0_H0 ;  /* 0x20000045ff477230 */ /* 0x000fc40000004100 */
[----:B------:R-:W-:Y:S02]  /*9fb0*/  HADD2.F32 R53, -RZ, R53.H1_H1 ;  /* 0x30000035ff357230 */ /* 0x000fe40000004100 */
[----:B------:R-:W-:Y:S02]  /*9fc0*/  HADD2.F32 R82, -RZ, R69.H1_H1 ;  /* 0x30000045ff527230 */ /* 0x000fe40000004100 */
[-C--:B------:R-:W-:Y:S01]  /*9fd0*/  FMUL.FTZ R81, R68, R71.reuse ;  /* 0x0000004744517220 */ /* 0x080fe20000410000 */
[----:B------:R-:W-:Y:S02]  /*9fe0*/  HADD2.F32 R67, -RZ, R67.H1_H1 ;  /* 0x30000043ff437230 */ /* 0x000fe40000004100 */
[----:B------:R-:W-:Y:S01]  /*9ff0*/  FMUL.FTZ R71, R52, R71 ;  /* 0x0000004734477220 */ /* 0x000fe20000410000 */
[--C-:B------:R-:W-:Y:S02]  /*a000*/  HADD2.F32 R69, -RZ, R50.reuse.H0_H0 ;  /* 0x20000032ff457230 */ /* 0x100fe40000004100 */
[----:B------:R-:W-:-:S02]  /*a010*/  HADD2.F32 R70, -RZ, R50.H1_H1 ;  /* 0x30000032ff467230 */ /* 0x000fc40000004100 */
[-C--:B------:R-:W-:Y:S01]  /*a020*/  FMUL.FTZ R50, R53, R82.reuse ;  /* 0x0000005235327220 */ /* 0x080fe20000410000 */
[C---:B------:R-:W-:Y:S01]  /*a030*/  FMUL.FTZ R82, R67.reuse, R82 ;  /* 0x0000005243527220 */ /* 0x040fe20000410000 */
[----:B------:R-:W-:Y:S01]  /*a040*/  FFMA.FTZ R86, R52, R69, -R81 ;  /* 0x0000004534567223 */ /* 0x000fe20000010851 */
[----:B------:R-:W-:Y:S01]  /*a050*/  F2FP.F16.E4M3.UNPACK_B R81, R49 ;  /* 0x00000031ff51723e */ /* 0x000fe200020006ff */
[-C--:B------:R-:W-:Y:S01]  /*a060*/  FFMA.FTZ R135, R67, R70.reuse, -R50 ;  /* 0x0000004643877223 */ /* 0x080fe20000010832 */
[----:B------:R-:W-:Y:S01]  /*a070*/  F2FP.F16.E4M3.UNPACK_B R50, R51 ;  /* 0x00000033ff32723e */ /* 0x000fe200020006ff */
[----:B------:R-:W-:Y:S01]  /*a080*/  FFMA.FTZ R134, R53, R70, R82 ;  /* 0x0000004635867223 */ /* 0x000fe20000010052 */
[----:B------:R-:W-:Y:S01]  /*a090*/  F2FP.F16.E4M3.UNPACK_B R67, R55 ;  /* 0x00000037ff43723e */ /* 0x000fe200020006ff */
[----:B------:R-:W-:Y:S01]  /*a0a0*/  FFMA.FTZ R87, R68, R69, R71 ;  /* 0x0000004544577223 */ /* 0x000fe20000010047 */
[----:B------:R-:W-:Y:S01]  /*a0b0*/  F2FP.F16.E4M3.UNPACK_B R51, R51.H1 ;  /* 0x00000033ff33723e */ /* 0x000fe200030006ff */
[----:B------:R-:W-:Y:S01]  /*a0c0*/  HADD2.F32 R83, -RZ, R81.H0_H0 ;  /* 0x20000051ff537230 */ /* 0x000fe20000004100 */
[----:B------:R-:W-:Y:S01]  /*a0d0*/  F2FP.F16.E4M3.UNPACK_B R82, R49.H1 ;  /* 0x00000031ff52723e */ /* 0x000fe200030006ff */
[----:B------:R-:W-:Y:S01]  /*a0e0*/  HADD2.F32 R68, -RZ, R67.H0_H0 ;  /* 0x20000043ff447230 */ /* 0x000fe20000004100 */
        /* <DEDUP_REMOVED lines=11> */
[----:B------:R-:W-:Y:S02]  /*a1a0*/  HADD2.F32 R70, -RZ, R69.H0_H0 ;  /* 0x20000045ff467230 */ /* 0x000fe40000004100 */
[----:B------:R-:W-:Y:S01]  /*a1b0*/  FMUL.FTZ R146, R48, R84 ;  /* 0x0000005430927220 */ /* 0x000fe20000410000 */
[----:B------:R-:W-:-:S02]  /*a1c0*/  HADD2.F32 R55, -RZ, R55.H1_H1 ;  /* 0x30000037ff377230 */ /* 0x000fc40000004100 */
[-C--:B------:R-:W-:Y:S01]  /*a1d0*/  FFMA.FTZ R83, R68, R71.reuse, R83 ;  /* 0x0000004744537223 */ /* 0x080fe20000010053 */
[----:B------:R-:W-:Y:S02]  /*a1e0*/  HADD2.F32 R82, -RZ, R82.H1_H1 ;  /* 0x30000052ff527230 */ /* 0x000fe40000004100 */
[----:B------:R-:W-:Y:S01]  /*a1f0*/  FFMA.FTZ R151, R48, R70, R151 ;  /* 0x0000004630977223 */ /* 0x000fe20000010097 */
[----:B------:R-:W-:Y:S02]  /*a200*/  HADD2.F32 R51, -RZ, R51.H1_H1 ;  /* 0x30000033ff337230 */ /* 0x000fe40000004100 */
[----:B------:R-:W-:Y:S01]  /*a210*/  FFMA.FTZ R149, R52, R71, -R149 ;  /* 0x0000004734957223 */ /* 0x000fe20000010895 */
[----:B------:R-:W-:Y:S02]  /*a220*/  HADD2.F32 R50, -RZ, R50.H1_H1 ;  /* 0x30000032ff327230 */ /* 0x000fe40000004100 */
[----:B------:R-:W-:Y:S01]  /*a230*/  FMUL.FTZ R68, R55, R82 ;  /* 0x0000005237447220 */ /* 0x000fe20000410000 */
[----:B------:R-:W-:-:S02]  /*a240*/  HADD2.F32 R67, -RZ, R67.H1_H1 ;  /* 0x30000043ff437230 */ /* 0x000fc40000004100 */
[----:B------:R-:W-:Y:S01]  /*a250*/  FMUL.FTZ R82, R51, R82 ;  /* 0x0000005233527220 */ /* 0x000fe20000410000 */
[----:B------:R-:W-:Y:S02]  /*a260*/  HADD2.F32 R81, -RZ, R81.H1_H1 ;  /* 0x30000051ff517230 */ /* 0x000fe40000004100 */
[----:B------:R-:W-:Y:S01]  /*a270*/  FFMA.FTZ R146, R53, R70, -R146 ;  /* 0x0000004635927223 */ /* 0x000fe20000010892 */
[----:B------:R-:W-:Y:S01]  /*a280*/  HADD2.F32 R48, -RZ, R69.H1_H1 ;  /* 0x30000045ff307230 */ /* 0x000fe20000004100 */
[----:B------:R-:W-:Y:S01]  /*a290*/  F2FP.SATFINITE.E4M3.F32.PACK_AB_MERGE_C R86, R135, R86, RZ ;  /* 0x000000568756723e */ /* 0x000fe200048070ff */
[----:B------:R-:W-:Y:S02]  /*a2a0*/  HADD2.F32 R49, -RZ, R49.H1_H1 ;  /* 0x30000031ff317230 */ /* 0x000fe40000004100 */
[-C--:B------:R-:W-:Y:S01]  /*a2b0*/  FMUL.FTZ R53, R67, R81.reuse ;  /* 0x0000005143357220 */ /* 0x080fe20000410000 */
[C---:B------:R-:W-:Y:S01]  /*a2c0*/  FMUL.FTZ R52, R50.reuse, R81 ;  /* 0x0000005132347220 */ /* 0x040fe20000410000 */
[-C--:B------:R-:W-:Y:S01]  /*a2d0*/  FFMA.FTZ R51, R51, R48.reuse, -R68 ;  /* 0x0000003033337223 */ /* 0x080fe20000010844 */
[----:B------:R-:W-:Y:S01]  /*a2e0*/  FFMA.FTZ R82, R55, R48, R82 ;  /* 0x0000003037527223 */ /* 0x000fe20000010052 */
[-C--:B------:R-:W-:Y:S01]  /*a2f0*/  FFMA.FTZ R50, R50, R49.reuse, -R53 ;  /* 0x0000003132327223 */ /* 0x080fe20000010835 */
[----:B------:R-:W-:Y:S01]  /*a300*/  FFMA.FTZ R52, R67, R49, R52 ;  /* 0x0000003143347223 */ /* 0x000fe20000010034 */
[----:B------:R-:W-:Y:S01]  /*a310*/  F2FP.SATFINITE.E4M3.F32.PACK_AB_MERGE_C R87, R134, R87, RZ ;  /* 0x000000578657723e */ /* 0x000fe200048070ff */
[----:B------:R-:W-:Y:S01]  /*a320*/  IMAD.MOV.U32 R48, RZ, RZ, R63 ;  /* 0x000000ffff307224 */ /* 0x000fe200078e003f */
[----:B------:R-:W-:-:S02]  /*a330*/  F2FP.SATFINITE.E4M3.F32.PACK_AB_MERGE_C R51, R51, R146, RZ ;  /* 0x000000923333723e */ /* 0x000fc400048070ff */
[----:B------:R-:W-:Y:S02]  /*a340*/  F2FP.SATFINITE.E4M3.F32.PACK_AB_MERGE_C R82, R82, R151, RZ ;  /* 0x000000975252723e */ /* 0x000fe400048070ff */
[----:B------:R-:W-:Y:S01]  /*a350*/  F2FP.SATFINITE.E4M3.F32.PACK_AB_MERGE_C R51, R50, R149, R51 ;  /* 0x000000953233723e */ /* 0x000fe20004807033 */
[----:B------:R-:W-:Y:S01]  /*a360*/  IMAD.MOV.U32 R50, RZ, RZ, R62 ;  /* 0x000000ffff327224 */ /* 0x000fe200078e003e */
[----:B------:R-:W-:Y:S01]  /*a370*/  F2FP.SATFINITE.E4M3.F32.PACK_AB_MERGE_C R55, R52, R83, R82 ;  /* 0x000000533437723e */ /* 0x000fe20004807052 */
[----:B------:R-:W-:Y:S01]  /*a380*/  IMAD.MOV.U32 R52, RZ, RZ, R64 ;  /* 0x000000ffff347224 */ /* 0x000fe200078e0040 */
[----:B------:R-:W-:Y:S02]  /*a390*/  F2FP.SATFINITE.E4M3.F32.PACK_AB_MERGE_C R49, R60, R65, R86 ;  /* 0x000000413c31723e */ /* 0x000fe40004807056 */
[----:B------:R-:W-:-:S07]  /*a3a0*/  F2FP.SATFINITE.E4M3.F32.PACK_AB_MERGE_C R53, R85, R66, R87 ;  /* 0x000000425535723e */ /* 0x000fce0004807057 */
.L_x_2107:
[----:B------:R-:W-:Y:S05]  /*a3b0*/  BSYNC B2 ;  /* 0x0000000000027941 */ /* 0x000fea0003800000 */
.L_x_2106:
        /* <DEDUP_REMOVED lines=11> */
.L_x_2105:
[----:B------:R-:W-:Y:S05]  /*a470*/  BSYNC B1 ;  /* 0x0000000000017941 */ /* 0x000fea0003800000 */
.L_x_2104:
        /* <DEDUP_REMOVED lines=8> */
[----:B------:R-:W-:Y:S01]  /*a500*/  IMAD.IADD R61, R127, 0x1, R61 ;  /* 0x000000017f3d7824 */ /* 0x000fe200078e023d */
[----:B------:R-:W-:Y:S01]  /*a510*/  IADD3 R59, P3, P4, R44, R126, R36 ;  /* 0x0000007e2c3b7210 */ /* 0x000fe20007c7e024 */
[----:B------:R-:W-:Y:S01]  /*a520*/  VIADD R50, R228, 0xc0 ;  /* 0x000000c0e4327836 */ /* 0x000fe20000000000 */
[----:B------:R-:W-:Y:S01]  /*a530*/  ISETP.NE.AND P6, PT, R0, RZ, PT ;  /* 0x000000ff0000720c */ /* 0x000fe20003fc5270 */
[----:B------:R-:W-:Y:S01]  /*a540*/  BSSY B1, `(.L_x_2108) ;  /* 0x00000e9000017945 */ /* 0x000fe20003800000 */
[----:B------:R-:W-:Y:S01]  /*a550*/  IADD3.X R48, R38, R61, R37, P3, P4 ;  /* 0x0000003d26307210 */ /* 0x000fe20001fe8425 */
[----:B------:R-:W-:Y:S01]  /*a560*/  IMAD.SHL.U32 R50, R50, 0x80, RZ ;  /* 0x0000008032327824 */ /* 0x000fe200078e00ff */
[----:B------:R-:W-:-:S04]  /*a570*/  SEL R147, R120, R147, !P6 ;  /* 0x0000009378937207 */ /* 0x000fc80007000000 */
[----:B------:R-:W-:Y:S02]  /*a580*/  LOP3.LUT R50, R50, 0x380, RZ, 0xc0, !PT ;  /* 0x0000038032327812 */ /* 0x000fe400078ec0ff */
[----:B-1----:R-:W-:-:S05]  /*a590*/  IADD3 R58, P3, R59, R56, RZ ;  /* 0x000000383b3a7210 */ /* 0x002fca0007f7e0ff */
[----:B------:R-:W-:Y:S01]  /*a5a0*/  IMAD.X R59, R48, 0x1, R57, P3 ;  /* 0x00000001303b7824 */ /* 0x000fe200018e0639 */
[----:B------:R-:W-:-:S04]  /*a5b0*/  SHF.R.S32.HI R48, RZ, 0x1f, R147 ;  /* 0x0000001fff307819 */ /* 0x000fc80000011493 */
[----:B------:R-:W-:-:S04]  /*a5c0*/  LEA.HI R48, R48, R147, RZ, 0x5 ;  /* 0x0000009330307211 */ /* 0x000fc800078f28ff */
        /* <DEDUP_REMOVED lines=24> */
[----:B------:R-:W-:Y:S01]  /*a750*/  IMAD.U32 R52, R78, 0x10000, RZ ;  /* 0x000100004e347824 */ /* 0x000fe200078e00ff */
[----:B------:R-:W-:-:S02]  /*a760*/  SHF.R.U32.HI R68, RZ, 0x8, R77 ;  /* 0x00000008ff447819 */ /* 0x000fc4000001164d */
[----:B------:R-:W-:Y:S02]  /*a770*/  SHF.R.U32.HI R66, RZ, 0x8, R79 ;  /* 0x00000008ff427819 */ /* 0x000fe4000001164f */
[----:B------:R-:W-:Y:S01]  /*a780*/  MOV R60, R50 ;  /* 0x00000032003c7202 */ /* 0x000fe20000000f00 */
[----:B------:R-:W-:Y:S01]  /*a790*/  IMAD.SHL.U32 R50, R68, 0x100, RZ ;  /* 0x0000010044327824 */ /* 0x000fe200078e00ff */
[----:B------:R-:W-:Y:S01]  /*a7a0*/  LOP3.LUT R69, R69, 0xff00, R48, 0xf8, !PT ;  /* 0x0000ff0045457812 */ /* 0x000fe200078ef830 */
[----:B------:R-:W-:Y:S01]  /*a7b0*/  IMAD.U32 R48, R72, 0x10000, RZ ;  /* 0x0001000048307824 */ /* 0x000fe200078e00ff */
[----:B------:R-:W-:Y:S01]  /*a7c0*/  LOP3.LUT R52, R65, 0xff0000, R52, 0xf8, !PT ;  /* 0x00ff000041347812 */ /* 0x000fe200078ef834 */
[----:B------:R-:W-:Y:S01]  /*a7d0*/  IMAD.SHL.U32 R54, R66, 0x100, RZ ;  /* 0x0000010042367824 */ /* 0x000fe200078e00ff */
[----:B------:R-:W-:Y:S02]  /*a7e0*/  LOP3.LUT R71, R77, 0xff0000ff, RZ, 0xc0, !PT ;  /* 0xff0000ff4d477812 */ /* 0x000fe400078ec0ff */
[----:B------:R-:W-:-:S02]  /*a7f0*/  F2FP.F16.E4M3.UNPACK_B R72, R143.H1 ;  /* 0x0000008fff48723e */ /* 0x000fc400030006ff */
[----:B------:R-:W-:Y:S02]  /*a800*/  F2FP.F16.E4M3.UNPACK_B R65, R64.H1 ;  /* 0x00000040ff41723e */ /* 0x000fe400030006ff */
        /* <DEDUP_REMOVED lines=33> */
[----:B------:R-:W-:Y:S02]  /*aa20*/  HADD2.F32 R143, -RZ, R143.H1_H1 ;  /* 0x3000008fff8f7230 */ /* 0x000fe40000004100 */
[----:B------:R-:W-:Y:S01]  /*aa30*/  FMUL.FTZ R70, R68, R71 ;  /* 0x0000004744467220 */ /* 0x000fe20000410000 */
[----:B------:R-:W-:-:S02]  /*aa40*/  HADD2.F32 R67, -RZ, R67.H1_H1 ;  /* 0x30000043ff437230 */ /* 0x000fc40000004100 */
[----:B------:R-:W-:Y:S01]  /*aa50*/  FMUL.FTZ R71, R65, R71 ;  /* 0x0000004741477220 */ /* 0x000fe20000410000 */
[--C-:B------:R-:W-:Y:S02]  /*aa60*/  HADD2.F32 R66, -RZ, R141.reuse.H0_H0 ;  /* 0x2000008dff427230 */ /* 0x100fe40000004100 */
[----:B------:R-:W-:Y:S02]  /*aa70*/  IMAD.U32 R74, R74, 0x10000, RZ ;  /* 0x000100004a4a7824 */ /* 0x000fe400078e00ff */
[----:B------:R-:W-:Y:S01]  /*aa80*/  FMUL.FTZ R69, R67, R143 ;  /* 0x0000008f43457220 */ /* 0x000fe20000410000 */
[----:B------:R-:W-:Y:S02]  /*aa90*/  HADD2.F32 R64, -RZ, R64.H1_H1 ;  /* 0x30000040ff407230 */ /* 0x000fe40000004100 */
[-C--:B------:R-:W-:Y:S01]  /*aaa0*/  FFMA.FTZ R72, R65, R66.reuse, -R70 ;  /* 0x0000004241487223 */ /* 0x080fe20000010846 */
[----:B------:R-:W-:Y:S02]  /*aab0*/  HADD2.F32 R141, -RZ, R141.H1_H1 ;  /* 0x3000008dff8d7230 */ /* 0x000fe40000004100 */
[----:B------:R-:W-:Y:S01]  /*aac0*/  FFMA.FTZ R73, R68, R66, R71 ;  /* 0x0000004244497223 */ /* 0x000fe20000010047 */
        /* <DEDUP_REMOVED lines=25> */
[-C--:B------:R-:W-:Y:S01]  /*ac60*/  FFMA.FTZ R85, R64, R69.reuse, -R65 ;  /* 0x0000004540557223 */ /* 0x080fe20000010841 */
[----:B------:R-:W-:Y:S01]  /*ac70*/  F2FP.F16.E4M3.UNPACK_B R64, R62 ;  /* 0x0000003eff40723e */ /* 0x000fe200020006ff */
[----:B------:R-:W-:Y:S01]  /*ac80*/  FFMA.FTZ R87, R66, R69, R71 ;  /* 0x0000004542577223 */ /* 0x000fe20000010047 */
[----:B------:R-:W-:Y:S01]  /*ac90*/  HADD2.F32 R69, -RZ, R144.H1_H1 ;  /* 0x30000090ff457230 */ /* 0x000fe20000004100 */
[----:B------:R-:W-:Y:S01]  /*aca0*/  F2FP.F16.E4M3.UNPACK_B R142, R142 ;  /* 0x0000008eff8e723e */ /* 0x000fe200020006ff */
[----:B------:R-:W-:Y:S01]  /*acb0*/  HADD2.F32 R62, -RZ, R60.H0_H0 ;  /* 0x2000003cff3e7230 */ /* 0x000fe20000004100 */
[----:B------:R-:W-:Y:S01]  /*acc0*/  F2FP.SATFINITE.E4M3.F32.PACK_AB_MERGE_C R85, R85, R70, RZ ;  /* 0x000000465555723e */ /* 0x000fe200048070ff */
[--C-:B------:R-:W-:Y:S01]  /*acd0*/  HADD2.F32 R65, -RZ, R64.reuse.H0_H0 ;  /* 0x20000040ff417230 */ /* 0x100fe20000004100 */
[-C--:B------:R-:W-:Y:S01]  /*ace0*/  F2FP.F16.E4M3.UNPACK_B R70, R52.reuse ;  /* 0x00000034ff46723e */ /* 0x080fe200020006ff */
[----:B------:R-:W-:Y:S01]  /*acf0*/  HADD2.F32 R64, -RZ, R64.H1_H1 ;  /* 0x30000040ff407230 */ /* 0x000fe20000004100 */
[----:B------:R-:W-:Y:S01]  /*ad00*/  F2FP.F16.E4M3.UNPACK_B R52, R52.H1 ;  /* 0x00000034ff34723e */ /* 0x000fe200030006ff */
[----:B------:R-:W-:-:S02]  /*ad10*/  HADD2.F32 R60, -RZ, R60.H1_H1 ;  /* 0x3000003cff3c7230 */ /* 0x000fc40000004100 */
[CC--:B------:R-:W-:Y:S01]  /*ad20*/  FMUL.FTZ R71, R65.reuse, R68.reuse ;  /* 0x0000004441477220 */ /* 0x0c0fe20000410000 */
[--C-:B------:R-:W-:Y:S02]  /*ad30*/  HADD2.F32 R66, -RZ, R142.reuse.H0_H0 ;  /* 0x2000008eff427230 */ /* 0x100fe40000004100 */
[-C--:B------:R-:W-:Y:S01]  /*ad40*/  FMUL.FTZ R81, R64, R69.reuse ;  /* 0x0000004540517220 */ /* 0x080fe20000410000 */
[----:B------:R-:W-:Y:S02]  /*ad50*/  HADD2.F32 R67, -RZ, R142.H1_H1 ;  /* 0x3000008eff437230 */ /* 0x000fe40000004100 */
[----:B------:R-:W-:Y:S01]  /*ad60*/  FMUL.FTZ R68, R62, R68 ;  /* 0x000000443e447220 */ /* 0x000fe20000410000 */
[----:B------:R-:W-:Y:S01]  /*ad70*/  FMUL.FTZ R69, R60, R69 ;  /* 0x000000453c457220 */ /* 0x000fe20000410000 */
[----:B------:R-:W-:Y:S01]  /*ad80*/  FFMA.FTZ R62, R62, R66, -R71 ;  /* 0x000000423e3e7223 */ /* 0x000fe20000010847 */
[----:B------:R-:W-:Y:S01]  /*ad90*/  F2FP.F16.E4M3.UNPACK_B R71, R54 ;  /* 0x00000036ff47723e */ /* 0x000fe200020006ff */
[----:B------:R-:W-:Y:S01]  /*ada0*/  FFMA.FTZ R80, R65, R66, R68 ;  /* 0x0000004241507223 */ /* 0x000fe20000010044 */
[-C--:B------:R-:W-:Y:S01]  /*adb0*/  FFMA.FTZ R83, R64, R67.reuse, R69 ;  /* 0x0000004340537223 */ /* 0x080fe20000010045 */
[----:B------:R-:W-:Y:S01]  /*adc0*/  F2FP.SATFINITE.E4M3.F32.PACK_AB_MERGE_C R64, R79, R76, RZ ;  /* 0x0000004c4f40723e */ /* 0x000fe200048070ff */
[----:B------:R-:W-:Y:S01]  /*add0*/  FFMA.FTZ R81, R60, R67, -R81 ;  /* 0x000000433c517223 */ /* 0x000fe20000010851 */
[----:B------:R-:W-:-:S02]  /*ade0*/  F2FP.F16.E4M3.UNPACK_B R68, R53 ;  /* 0x00000035ff44723e */ /* 0x000fc400020006ff */
[----:B------:R-:W-:Y:S02]  /*adf0*/  F2FP.F16.E4M3.UNPACK_B R66, R49 ;  /* 0x00000031ff42723e */ /* 0x000fe400020006ff */
[----:B------:R-:W-:Y:S01]  /*ae00*/  F2FP.SATFINITE.E4M3.F32.PACK_AB_MERGE_C R64, R74, R73, R64 ;  /* 0x000000494a40723e */ /* 0x000fe20004807040 */
[----:B------:R-:W-:Y:S01]  /*ae10*/  HADD2.F32 R69, -RZ, R68.H0_H0 ;  /* 0x20000044ff457230 */ /* 0x000fe20000004100 */
[----:B------:R-:W-:Y:S01]  /*ae20*/  F2FP.SATFINITE.E4M3.F32.PACK_AB_MERGE_C R65, R78, R77, RZ ;  /* 0x0000004d4e41723e */ /* 0x000fe200048070ff */
[----:B------:R-:W-:Y:S01]  /*ae30*/  HADD2.F32 R74, -RZ, R71.H0_H0 ;  /* 0x20000047ff4a7230 */ /* 0x000fe20000004100 */
[----:B------:R-:W-:Y:S01]  /*ae40*/  F2FP.F16.E4M3.UNPACK_B R49, R49.H1 ;  /* 0x00000031ff31723e */ /* 0x000fe200030006ff */
[----:B------:R-:W-:Y:S01]  /*ae50*/  HADD2.F32 R67, -RZ, R66.H0_H0 ;  /* 0x20000042ff437230 */ /* 0x000fe20000004100 */
[----:B------:R-:W-:Y:S01]  /*ae60*/  F2FP.SATFINITE.E4M3.F32.PACK_AB_MERGE_C R65, R75, R72, R65 ;  /* 0x000000484b41723e */ /* 0x000fe20004807041 */
        /* <DEDUP_REMOVED lines=11> */
[----:B------:R-:W-:Y:S01]  /*af20*/  FMUL.FTZ R71, R66, R71 ;  /* 0x0000004742477220 */ /* 0x000fe20000410000 */
[----:B------:R-:W-:-:S02]  /*af30*/  HADD2.F32 R53, -RZ, R49.H0_H0 ;  /* 0x20000031ff357230 */ /* 0x000fc40000004100 */
[-C--:B------:R-:W-:Y:S01]  /*af40*/  FFMA.FTZ R75, R66, R69.reuse, -R73 ;  /* 0x00000045424b7223 */ /* 0x080fe20000010849 */
[----:B------:R-:W-:Y:S01]  /*af50*/  F2FP.F16.E4M3.UNPACK_B R66, R54.H1 ;  /* 0x00000036ff42723e */ /* 0x000fe200030006ff */
[----:B------:R-:W-:Y:S01]  /*af60*/  FFMA.FTZ R77, R68, R69, R71 ;  /* 0x00000045444d7223 */ /* 0x000fe20000010047 */
[--C-:B------:R-:W-:Y:S01]  /*af70*/  HADD2.F32 R54, -RZ, R67.reuse.H0_H0 ;  /* 0x20000043ff367230 */ /* 0x100fe20000004100 */
[----:B------:R-:W-:Y:S01]  /*af80*/  F2FP.SATFINITE.E4M3.F32.PACK_AB_MERGE_C R60, R87, R82, RZ ;  /* 0x00000052573c723e */ /* 0x000fe200048070ff */
[----:B------:R-:W-:Y:S01]  /*af90*/  HADD2.F32 R67, -RZ, R67.H1_H1 ;  /* 0x30000043ff437230 */ /* 0x000fe20000004100 */
[----:B------:R-:W-:Y:S01]  /*afa0*/  F2FP.SATFINITE.E4M3.F32.PACK_AB_MERGE_C R62, R81, R62, R85 ;  /* 0x0000003e513e723e */ /* 0x000fe20004807055 */
[--C-:B------:R-:W-:Y:S01]  /*afb0*/  HADD2.F32 R68, -RZ, R66.reuse.H0_H0 ;  /* 0x20000042ff447230 */ /* 0x100fe20000004100 */
[----:B------:R-:W-:Y:S01]  /*afc0*/  F2FP.SATFINITE.E4M3.F32.PACK_AB_MERGE_C R60, R83, R80, R60 ;  /* 0x00000050533c723e */ /* 0x000fe2000480703c */
[----:B------:R-:W-:Y:S01]  /*afd0*/  HADD2.F32 R70, -RZ, R66.H1_H1 ;  /* 0x30000042ff467230 */ /* 0x000fe20000004100 */
[----:B------:R-:W-:Y:S01]  /*afe0*/  F2FP.F16.E4M3.UNPACK_B R71, R50.H1 ;  /* 0x00000032ff47723e */ /* 0x000fe200030006ff */
[----:B------:R-:W-:-:S02]  /*aff0*/  HADD2.F32 R49, -RZ, R49.H1_H1 ;  /* 0x30000031ff317230 */ /* 0x000fc40000004100 */
[CC--:B------:R-:W-:Y:S01]  /*b000*/  FMUL.FTZ R72, R54.reuse, R68.reuse ;  /* 0x0000004436487220 */ /* 0x0c0fe20000410000 */
[--C-:B------:R-:W-:Y:S02]  /*b010*/  HADD2.F32 R66, -RZ, R52.reuse.H0_H0 ;  /* 0x20000034ff427230 */ /* 0x100fe40000004100 */
[----:B------:R-:W-:Y:S01]  /*b020*/  FMUL.FTZ R69, R53, R68 ;  /* 0x0000004435457220 */ /* 0x000fe20000410000 */
[----:B------:R-:W-:Y:S02]  /*b030*/  HADD2.F32 R52, -RZ, R52.H1_H1 ;  /* 0x30000034ff347230 */ /* 0x000fe40000004100 */
[-C--:B------:R-:W-:Y:S01]  /*b040*/  FMUL.FTZ R68, R67, R70.reuse ;  /* 0x0000004643447220 */ /* 0x080fe20000410000 */
[C---:B------:R-:W-:Y:S01]  /*b050*/  FMUL.FTZ R70, R49.reuse, R70 ;  /* 0x0000004631467220 */ /* 0x040fe20000410000 */
[----:B------:R-:W-:Y:S01]  /*b060*/  FFMA.FTZ R79, R54, R66, R69 ;  /* 0x00000042364f7223 */ /* 0x000fe20000010045 */
[----:B------:R-:W-:Y:S01]  /*b070*/  F2FP.F16.E4M3.UNPACK_B R54, R55 ;  /* 0x00000037ff36723e */ /* 0x000fe200020006ff */
[-C--:B------:R-:W-:Y:S01]  /*b080*/  FFMA.FTZ R81, R49, R52.reuse, -R68 ;  /* 0x0000003431517223 */ /* 0x080fe20000010844 */
[----:B------:R-:W-:Y:S01]  /*b090*/  FFMA.FTZ R80, R67, R52, R70 ;  /* 0x0000003443507223 */ /* 0x000fe20000010046 */
[----:B------:R-:W-:Y:S01]  /*b0a0*/  F2FP.F16.E4M3.UNPACK_B R70, R50 ;  /* 0x00000032ff46723e */ /* 0x000fe200020006ff */
[----:B------:R-:W-:Y:S01]  /*b0b0*/  FFMA.FTZ R78, R53, R66, -R72 ;  /* 0x00000042354e7223 */ /* 0x000fe20000010848 */
[-C--:B------:R-:W-:Y:S01]  /*b0c0*/  F2FP.F16.E4M3.UNPACK_B R49, R51.reuse ;  /* 0x00000033ff31723e */ /* 0x080fe200020006ff */
        /* <DEDUP_REMOVED lines=29> */
[CC--:B------:R-:W-:Y:S01]  /*b2a0*/  FMUL.FTZ R52, R54.reuse, R70.reuse ;  /* 0x0000004636347220 */ /* 0x0c0fe20000410000 */
[----:B------:R-:W-:Y:S02]  /*b2b0*/  HADD2.F32 R50, -RZ, R50.H1_H1 ;  /* 0x30000032ff327230 */ /* 0x000fe40000004100 */
[----:B------:R-:W-:Y:S01]  /*b2c0*/  FMUL.FTZ R53, R49, R70 ;  /* 0x0000004631357220 */ /* 0x000fe20000410000 */
[----:B------:R-:W-:Y:S01]  /*b2d0*/  F2FP.SATFINITE.E4M3.F32.PACK_AB_MERGE_C R78, R81, R78, RZ ;  /* 0x0000004e514e723e */ /* 0x000fe200048070ff */
        /* <DEDUP_REMOVED lines=13> */
[----:B------:R-:W-:Y:S02]  /*b3b0*/  F2FP.SATFINITE.E4M3.F32.PACK_AB_MERGE_C R49, R75, R76, R78 ;  /* 0x0000004c4b31723e */ /* 0x000fe4000480704e */
[----:B------:R-:W-:-:S07]  /*b3c0*/  F2FP.SATFINITE.E4M3.F32.PACK_AB_MERGE_C R53, R77, R74, R79 ;  /* 0x0000004a4d35723e */ /* 0x000fce000480704f */
.L_x_2109:
[----:B------:R-:W-:Y:S05]  /*b3d0*/  BSYNC B1 ;  /* 0x0000000000017941 */ /* 0x000fea0003800000 */
.L_x_2108:
        /* <DEDUP_REMOVED lines=10> */
.L_x_2049:
[----:B------:R-:W2:Y:S02]  /*b480*/  LDL R48, [R1+0x50] ;  /* 0x0000500001307983 */ /* 0x000ea40000100800 */
[----:B--2---:R-:W-:-:S13]  /*b490*/  R2UR UR4, R48 ;  /* 0x00000000300472ca */ /* 0x004fda00000e0000 */
[----:B------:R-:W-:-:S06]  /*b4a0*/  UISETP.NE.AND UP0, UPT, UR4, 0x3, UPT ;  /* 0x000000030400788c */ /* 0x000fcc000bf05270 */
[----:B------:R-:W-:-:S13]  /*b4b0*/  PLOP3.LUT P5, PT, PT, PT, UP0, 0x80, 0x0 ;  /* 0x000000000000781c */ /* 0x000fda0003faf008 */
[----:B------:R-:W-:Y:S05]  /*b4c0*/  @!P5 BRA `(.L_x_2110) ;  /* 0x000000000004d947 */ /* 0x000fea0003800000 */
[----:B------:R-:W-:Y:S01]  /*b4d0*/  BPT.TRAP 0x1 ;  /* 0x000000040000795c */ /* 0x000fe20000300000 */
.L_x_2110:
[----:B------:R-:W2:Y:S01]  /*b4e0*/  LDL R48, [R1] ;  /* 0x0000000001307983 */ /* 0x000ea20000100800 */
        /* <DEDUP_REMOVED lines=9> */
.L_x_2356:
[----:B------:R-:W-:Y:S05]  /*b580*/  BSYNC B1 ;  /* 0x0000000000017941 */ /* 0x000fea0003800000 */
.L_x_2111:
        /* <DEDUP_REMOVED lines=22> */
.L_x_2114:
[----:B------:R-:W-:Y:S05]  /*b6f0*/  BSYNC B1 ;  /* 0x0000000000017941 */ /* 0x000fea0003800000 */
.L_x_2113:
        /* <DEDUP_REMOVED lines=22> */
.L_x_2116:
[----:B------:R-:W-:Y:S05]  /*b860*/  BSYNC B1 ;  /* 0x0000000000017941 */ /* 0x000fea0003800000 */
.L_x_2115:
[----:B-12---:R-:W-:Y:S01]  /*b870*/  VIADD R48, R228, 0x80 ;  /* 0x00000080e4307836 */ /* 0x006fe20000000000 */
[----:B------:R-:W-:Y:S04]  /*b880*/  BSSY B1, `(.L_x_2117) ;  /* 0x0000015000017945 */ /* 0x000fe80003800000 */
[----:B------:R-:W-:-:S13]  /*b890*/  ISETP.GE.AND P2, PT, R48, R118, PT ;  /* 0x000000763000720c */ /* 0x000fda0003f46270 */
[----:B------:R-:W-:Y:S05]  /*b8a0*/  @P2 BRA `(.L_x_2118) ;  /* 0x0000000000482947 */ /* 0x000fea0003800000 */
[----:B------:R-:W1:Y:S01]  /*b8b0*/  @!P0 LDS.128 R48, [R117+0x24400] ;  /* 0x0244000075308984 */ /* 0x000e620000000c00 */
[----:B------:R-:W2:Y:S01]  /*b8c0*/  @!P0 LDC.64 R54, c[0x0][0x2d8] ;  /* 0x0000b600ff368b82 */ /* 0x000ea20000000a00 */
[----:B------:R-:W-:-:S05]  /*b8d0*/  LEA R58, P2, R42, R52, 0x7 ;  /* 0x000000342a3a7211 */ /* 0x000fca00078438ff */
        /* <DEDUP_REMOVED lines=15> */
.L_x_2118:
[----:B------:R-:W-:Y:S05]  /*b9d0*/  BSYNC B1 ;  /* 0x0000000000017941 */ /* 0x000fea0003800000 */
.L_x_2117:
        /* <DEDUP_REMOVED lines=25> */
.L_x_2086:
[----:B------:R-:W-:Y:S05]  /*bb70*/  BSYNC B0 ;  /* 0x0000000000007941 */ /* 0x000fea0003800000 */
.L_x_2048:
        /* <DEDUP_REMOVED lines=17> */
.L_x_2120:
[----:B------:R-:W-:Y:S05]  /*bc90*/  BSYNC B0 ;  /* 0x0000000000007941 */ /* 0x000fea0003800000 */
.L_x_2119:
[----:B------:R-:W2:Y:S01]  /*bca0*/  SYNCS.PHASECHK.TRANS64.TRYWAIT P3, [R109+URZ+0x2e8b0], R130 ;  /* 0x02e8b0826d0075a7 */ /* 0x000ea2000806017f */
[----:B------:R-:W-:Y:S01]  /*bcb0*/  ULDC.64 UR38, c[0x0][0x318] ;  /* 0x0000c60000267ab9 */ /* 0x000fe20000000a00 */
[----:B------:R-:W-:Y:S01]  /*bcc0*/  ULDC.64 UR36, c[0x0][0x308] ;  /* 0x0000c20000247ab9 */ /* 0x000fe20000000a00 */
[----:B------:R-:W-:Y:S04]  /*bcd0*/  BSSY B0, `(.L_x_2121) ;  /* 0x0000002000007945 */ /* 0x000fe80003800000 */
[----:B--2---:R-:W-:Y:S05]  /*bce0*/  @!P3 BRA `(.L_x_2122) ;  /* 0x000001d000f4b947 */ /* 0x004fea0003800000 */
.L_x_2357:
[----:B------:R-:W-:Y:S05]  /*bcf0*/  BSYNC B0 ;  /* 0x0000000000007941 */ /* 0x000fea0003800000 */
.L_x_2121:
        /* <DEDUP_REMOVED lines=12> */
[----:B------:R-:W-:Y:S01]  /*bdc0*/  @!P3 LOP3.LUT P5, RZ, R229, 0x4, RZ, 0xc0, !PT ;  /* 0x00000004e5ffb812 */ /* 0x000fe200078ac0ff */
[----:B------:R-:W-:-:S03]  /*bdd0*/  @!P3 VIADD R56, R116, 0x40 ;  /* 0x000000407438b836 */ /* 0x000fc60000000000 */
        /* <DEDUP_REMOVED lines=10> */
.L_x_2124:
[----:B------:R-:W-:Y:S05]  /*be80*/  BSYNC B0 ;  /* 0x0000000000007941 */ /* 0x000fea0003800000 */
.L_x_2123:
[----:B-1-3--:R-:W-:Y:S01]  /*be90*/  VIADD R48, R228, 0x40 ;  /* 0x00000040e4307836 */ /* 0x00afe20000000000 */
[----:B------:R-:W-:Y:S04]  /*bea0*/  BSSY B0, `(.L_x_2125) ;  /* 0x0000019000007945 */ /* 0x000fe80003800000 */
[----:B------:R-:W-:-:S13]  /*beb0*/  ISETP.GE.AND P3, PT, R48, R118, PT ;  /* 0x000000763000720c */ /* 0x000fda0003f66270 */
[----:B------:R-:W-:Y:S05]  /*bec0*/  @P3 BRA `(.L_x_2126) ;  /* 0x0000000000583947 */ /* 0x000fea0003800000 */
[----:B------:R-:W-:Y:S01]  /*bed0*/  ULDC UR4, c[0x0][0x2e4] ;  /* 0x0000b90000047ab9 */ /* 0x000fe20000000800 */
[----:B------:R-:W-:Y:S01]  /*bee0*/  PLOP3.LUT P4, PT, PT, PT, PT, 0x8, 0x0 ;  /* 0x000000000000781c */ /* 0x000fe20003f8e170 */
[----:B------:R-:W-:Y:S01]  /*bef0*/  IMAD.MOV.U32 R48, RZ, RZ, R46 ;  /* 0x000000ffff307224 */ /* 0x000fe200078e002e */
[----:B------:R-:W-:Y:S01]  /*bf00*/  ISETP.GE.AND P3, PT, R4, UR4, PT ;  /* 0x0000000404007c0c */ /* 0x000fe2000bf66270 */
[----:B------:R-:W-:-:S12]  /*bf10*/  IMAD.MOV.U32 R49, RZ, RZ, R108 ;  /* 0x000000ffff317224 */ /* 0x000fd800078e006c */
        /* <DEDUP_REMOVED lines=17> */
.L_x_2126:
[----:B------:R-:W-:Y:S05]  /*c030*/  BSYNC B0 ;  /* 0x0000000000007941 */ /* 0x000fea0003800000 */
.L_x_2125:
[----:B-1----:R-:W-:Y:S01]  /*c040*/  VIADD R48, R228, 0x80 ;  /* 0x00000080e4307836 */ /* 0x002fe20000000000 */
        /* <DEDUP_REMOVED lines=25> */
.L_x_2128:
[----:B------:R-:W-:Y:S05]  /*c1e0*/  BSYNC B0 ;  /* 0x0000000000007941 */ /* 0x000fea0003800000 */
.L_x_2127:
        /* <DEDUP_REMOVED lines=26> */
.L_x_2130:
[----:B------:R-:W-:Y:S05]  /*c390*/  BSYNC B0 ;  /* 0x0000000000007941 */ /* 0x000fea0003800000 */
.L_x_2129:
[----:B-1----:R-:W3:Y:S01]  /*c3a0*/  LDL.LU R49, [R1] ;  /* 0x0000000001317983 */ /* 0x002ee20000300800 */
[----:B0-2---:R-:W-:Y:S01]  /*c3b0*/  @!P2 VIADD R109, R109, 0x2e8c0 ;  /* 0x0002e8c06d6da836 */ /* 0x005fe20000000000 */
        /* <DEDUP_REMOVED lines=14> */
[----:B---3--:R-:W-:-:S05]  /*c4a0*/  LOP3.LUT R49, R49, R48, RZ, 0x3c, !PT ;  /* 0x0000003031317212 */ /* 0x008fca00078e3cff */
[----:B------:R0:W-:Y:S01]  /*c4b0*/  STL [R1], R49 ;  /* 0x0000003101007387 */ /* 0x0001e20000100800 */
[----:B------:R-:W-:Y:S05]  /*c4c0*/  @P3 BRA `(.L_x_2131) ;  /* 0xffffff60008c3947 */ /* 0x000fea000383ffff */
[----:B0-----:R-:W0:Y:S01]  /*c4d0*/  S2R R49, SR_TID.X ;  /* 0x0000000000317919 */ /* 0x001e220000002100 */
[----:B------:R-:W-:Y:S02]  /*c4e0*/  PLOP3.LUT P0, PT, PT, PT, PT, 0x8, 0x0 ;  /* 0x000000000000781c */ /* 0x000fe40003f0e170 */
[----:B0-----:R-:W-:-:S04]  /*c4f0*/  SHF.R.U32.HI R49, RZ, 0x7, R49 ;  /* 0x00000007ff317819 */ /* 0x001fc80000011631 */
[----:B------:R-:W-:-:S13]  /*c500*/  ISETP.NE.AND P3, PT, R49, 0x1, PT ;  /* 0x000000013100780c */ /* 0x000fda0003f65270 */
[----:B------:R-:W-:Y:S06]  /*c510*/  @!P3 BAR.ARV 0x9, 0x100 ;  /* 0x024400000000bb1d */ /* 0x000fec0000002000 */
.L_x_2043:
[----:B------:R-:W0:Y:S01]  /*c520*/  LDC R0, c[0x0][0x428] ;  /* 0x00010a00ff007b82 */ /* 0x000e220000000800 */
[----:B------:R-:W-:Y:S05]  /*c530*/  @P0 BRA `(.L_x_2132) ;  /* 0x00000000000c0947 */ /* 0x000fea0003800000 */
[----:B------:R-:W2:Y:S01]  /*c540*/  FENCE.VIEW.ASYNC.G ;  /* 0x00000000000073c6 */ /* 0x000ea20000000100 */
[----:B------:R-:W-:Y:S05]  /*c550*/  WARPSYNC.ALL ;  /* 0x0000000000007948 */ /* 0x000fea0003800000 */
[----:B--2---:R-:W-:Y:S06]  /*c560*/  BAR.ARV 0xc, 0x180 ;  /* 0x0306000000007b1d */ /* 0x004fec0000002000 */
.L_x_2132:
[----:B------:R-:W2:Y:S01]  /*c570*/  LDL R5, [R1+0x64] ;  /* 0x0000640001057983 */ /* 0x000ea20000100800 */
[----:B------:R-:W-:Y:S01]  /*c580*/  ULDC.64 UR4, c[0x0][0x990] ;  /* 0x0002640000047ab9 */ /* 0x000fe20000000a00 */
[----:B0-----:R-:W-:Y:S01]  /*c590*/  ISETP.NE.AND P2, PT, R0, 0x1, PT ;  /* 0x000000010000780c */ /* 0x001fe20003f45270 */
[----:B------:R-:W-:Y:S01]  /*c5a0*/  ULDC.64 UR6, c[0x0][0x998] ;  /* 0x0002660000067ab9 */ /* 0x000fe20000000a00 */
[----:B------:R-:W-:Y:S01]  /*c5b0*/  ISETP.NE.U32.AND P0, PT, RZ, UR4, PT ;  /* 0x00000004ff007c0c */ /* 0x000fe2000bf05070 */
[----:B------:R-:W3:Y:S01]  /*c5c0*/  LDL R25, [R1+0x54] ;  /* 0x0000540001197983 */ /* 0x000ee20000100800 */
[----:B------:R-:W-:Y:S02]  /*c5d0*/  ISETP.NE.U32.AND P1, PT, RZ, UR6, PT ;  /* 0x00000006ff007c0c */ /* 0x000fe4000bf25070 */
[----:B------:R-:W-:Y:S01]  /*c5e0*/  ISETP.NE.AND.EX P0, PT, RZ, UR5, PT, P0 ;  /* 0x00000005ff007c0c */ /* 0x000fe2000bf05300 */
[----:B------:R-:W3:Y:S01]  /*c5f0*/  LDL R24, [R1+0x60] ;  /* 0x0000600001187983 */ /* 0x000ee20000100800 */
[----:B------:R-:W-:Y:S01]  /*c600*/  ISETP.NE.AND.EX P1, PT, RZ, UR7, PT, P1 ;  /* 0x00000007ff007c0c */ /* 0x000fe2000bf25310 */
[----:B------:R-:W-:-:S04]  /*c610*/  IMAD.MOV.U32 R7, RZ, RZ, R234 ;  /* 0x000000ffff077224 */ /* 0x000fc800078e00ea */
[----:B------:R-:W0:Y:S08]  /*c620*/  @P2 LDC R3, c[0x0][0x42c] ;  /* 0x00010b00ff032b82 */ /* 0x000e300000000800 */
[----:B------:R-:W4:Y:S08]  /*c630*/  @P0 LDC.64 R10, c[0x0][0x9a8] ;  /* 0x00026a00ff0a0b82 */ /* 0x000f300000000a00 */
[----:B------:R-:W4:Y:S08]  /*c640*/  @P2 LDC R2, c[0x0][0x430] ;  /* 0x00010c00ff022b82 */ /* 0x000f300000000800 */
[----:B-1----:R-:W1:Y:S01]  /*c650*/  @P1 LDC.64 R12, c[0x0][0x9b8] ;  /* 0x00026e00ff0c1b82 */ /* 0x002e620000000a00 */
[----:B0-----:R-:W-:-:S07]  /*c660*/  @P2 IMAD.HI.U32 R3, R234, R3, RZ ;  /* 0x00000003ea032227 */ /* 0x001fce00078e00ff */
[----:B------:R-:W0:Y:S01]  /*c670*/  @P0 LDC.64 R14, c[0x0][0x9b0] ;  /* 0x00026c00ff0e0b82 */ /* 0x000e220000000a00 */
[----:B----4-:R-:W-:-:S07]  /*c680*/  @P0 IMAD R0, R131, R10, RZ ;  /* 0x0000000a83000224 */ /* 0x010fce00078e02ff */
[----:B------:R-:W4:Y:S01]  /*c690*/  @P1 LDC.64 R20, c[0x0][0x9c0] ;  /* 0x00027000ff141b82 */ /* 0x000f220000000a00 */
[----:B------:R-:W-:-:S04]  /*c6a0*/  @P2 SHF.R.U32.HI R7, RZ, R2, R3 ;  /* 0x00000002ff072219 */ /* 0x000fc80000011603 */
[----:B------:R-:W-:Y:S01]  /*c6b0*/  @P0 SHF.R.S32.HI R9, RZ, 0x1f, R7 ;  /* 0x0000001fff090819 */ /* 0x000fe20000011407 */
[----:B-1----:R-:W-:Y:S02]  /*c6c0*/  @P1 IMAD R4, R131, R12, RZ ;  /* 0x0000000c83041224 */ /* 0x002fe400078e02ff */
[C---:B--2---:R-:W-:Y:S02]  /*c6d0*/  @P0 IMAD R11, R5.reuse, R11, R0 ;  /* 0x0000000b050b0224 */ /* 0x044fe400078e0200 */
[----:B------:R-:W-:-:S04]  /*c6e0*/  @P0 IMAD.WIDE.U32 R2, R5, R10, RZ ;  /* 0x0000000a05020225 */ /* 0x000fc800078e00ff */
[----:B------:R-:W-:Y:S01]  /*c6f0*/  @P0 IMAD.IADD R3, R3, 0x1, R11 ;  /* 0x0000000103030824 */ /* 0x000fe200078e020b */
[----:B------:R-:W-:Y:S01]  /*c700*/  @P1 SHF.R.S32.HI R11, RZ, 0x1f, R7 ;  /* 0x0000001fff0b1819 */ /* 0x000fe20000011407 */
[C---:B------:R-:W-:Y:S02]  /*c710*/  @P1 IMAD R13, R5.reuse, R13, R4 ;  /* 0x0000000d050d1224 */ /* 0x040fe400078e0204 */
[----:B------:R-:W-:-:S04]  /*c720*/  @P1 IMAD.WIDE.U32 R4, R5, R12, RZ ;  /* 0x0000000c05041225 */ /* 0x000fc800078e00ff */
[----:B0-----:R-:W-:Y:S02]  /*c730*/  @P0 IMAD R0, R9, R14, RZ ;  /* 0x0000000e09000224 */ /* 0x001fe400078e02ff */
[----:B----4-:R-:W-:Y:S02]  /*c740*/  @P1 IMAD R6, R11, R20, RZ ;  /* 0x000000140b061224 */ /* 0x010fe400078e02ff */
        /* <DEDUP_REMOVED lines=12> */
[----:B------:R-:W-:Y:S01]  /*c810*/  IMAD.MOV.U32 R0, RZ, RZ, 0x3f800000 ;  /* 0x3f800000ff007424 */ /* 0x000fe200078e00ff */
[----:B------:R-:W-:Y:S01]  /*c820*/  @P1 LEA.HI.X R9, R6, UR7, R3, 0x2, P4 ;  /* 0x0000000706091c11 */ /* 0x000fe2000a0f1403 */
[----:B------:R-:W0:Y:S02]  /*c830*/  @P2 LDC R11, c[0x0][0x42c] ;  /* 0x00010b00ff0b2b82 */ /* 0x000e240000000800 */
[----:B------:R-:W2:Y:S04]  /*c840*/  @P0 LDG.E R7, desc[UR60][R4.64] ;  /* 0x0000003c04070981 */ /* 0x000ea8000c1e1900 */
[----:B------:R1:W2:Y:S01]  /*c850*/  @P1 LDG.E R0, desc[UR60][R8.64] ;  /* 0x0000003c08001981 */ /* 0x0002a2000c1e1900 */
[----:B---3--:R-:W-:Y:S01]  /*c860*/  IADD3 R2, R24, 0x15f, -R25 ;  /* 0x0000015f18027810 */ /* 0x008fe20007ffe819 */
[----:B------:R-:W3:Y:S01]  /*c870*/  @P2 LDC R6, c[0x0][0x430] ;  /* 0x00010c00ff062b82 */ /* 0x000ee20000000800 */
[----:B------:R-:W-:-:S02]  /*c880*/  PLOP3.LUT P0, PT, PT, PT, PT, 0x80, 0x0 ;  /* 0x000000000000781c */ /* 0x000fc40003f0f070 */
[----:B------:R-:W-:Y:S01]  /*c890*/  CS2R R88, SRZ ;  /* 0x0000000000587805 */ /* 0x000fe2000001ff00 */
[----:B------:R-:W-:Y:S01]  /*c8a0*/  IMAD.MOV.U32 R87, RZ, RZ, RZ ;  /* 0x000000ffff577224 */ /* 0x000fe200078e00ff */
[----:B------:R-:W-:Y:S01]  /*c8b0*/  CS2R R12, SRZ ;  /* 0x00000000000c7805 */ /* 0x000fe2000001ff00 */
[----:B------:R-:W-:Y:S01]  /*c8c0*/  IMAD R3, R233, 0x80, R2 ;  /* 0x00000080e9037824 */ /* 0x000fe200078e0202 */
[----:B------:R-:W-:Y:S01]  /*c8d0*/  CS2R R14, SRZ ;  /* 0x00000000000e7805 */ /* 0x000fe2000001ff00 */
[----:B------:R-:W-:Y:S01]  /*c8e0*/  IMAD.MOV.U32 R2, RZ, RZ, RZ ;  /* 0x000000ffff027224 */ /* 0x000fe200078e00ff */
[----:B-1----:R-:W-:Y:S01]  /*c8f0*/  CS2R R8, SRZ ;  /* 0x0000000000087805 */ /* 0x002fe2000001ff00 */
[----:B------:R-:W-:Y:S01]  /*c900*/  IMAD.MOV.U32 R4, RZ, RZ, R234 ;  /* 0x000000ffff047224 */ /* 0x000fe200078e00ea */
[----:B------:R-:W-:Y:S01]  /*c910*/  CS2R R20, SRZ ;  /* 0x0000000000147805 */ /* 0x000fe2000001ff00 */
[----:B------:R-:W-:Y:S01]  /*c920*/  IMAD.HI R2, R3, -0x6db6db6d, R2 ;  /* 0x9249249303027827 */ /* 0x000fe200078e0202 */
[----:B------:R-:W-:-:S02]  /*c930*/  CS2R R24, SRZ ;  /* 0x0000000000187805 */ /* 0x000fc4000001ff00 */
[----:B------:R-:W-:Y:S02]  /*c940*/  CS2R R26, SRZ ;  /* 0x00000000001a7805 */ /* 0x000fe4000001ff00 */
[----:B------:R-:W-:Y:S02]  /*c950*/  CS2R R28, SRZ ;  /* 0x00000000001c7805 */ /* 0x000fe4000001ff00 */
[----:B------:R-:W-:Y:S02]  /*c960*/  CS2R R30, SRZ ;  /* 0x00000000001e7805 */ /* 0x000fe4000001ff00 */
[----:B------:R-:W-:Y:S01]  /*c970*/  SHF.R.U32.HI R3, RZ, 0x1f, R2 ;  /* 0x0000001fff037819 */ /* 0x000fe20000011602 */
[----:B0-----:R-:W-:Y:S01]  /*c980*/  @P2 IMAD.HI.U32 R11, R234, R11, RZ ;  /* 0x0000000bea0b2227 */ /* 0x001fe200078e00ff */
[----:B------:R-:W-:Y:S02]  /*c990*/  CS2R R32, SRZ ;  /* 0x0000000000207805 */ /* 0x000fe4000001ff00 */
[----:B------:R-:W-:-:S02]  /*c9a0*/  CS2R R34, SRZ ;  /* 0x0000000000227805 */ /* 0x000fc4000001ff00 */
[----:B------:R-:W-:Y:S02]  /*c9b0*/  LEA.HI.SX32 R3, R2, R3, 0x19 ;  /* 0x0000000302037211 */ /* 0x000fe400078fcaff */
[----:B------:R-:W-:Y:S02]  /*c9c0*/  CS2R R36, SRZ ;  /* 0x0000000000247805 */ /* 0x000fe4000001ff00 */
[----:B------:R-:W-:Y:S02]  /*c9d0*/  CS2R R38, SRZ ;  /* 0x0000000000267805 */ /* 0x000fe4000001ff00 */
[----:B------:R-:W-:Y:S02]  /*c9e0*/  CS2R R40, SRZ ;  /* 0x0000000000287805 */ /* 0x000fe4000001ff00 */
[----:B------:R-:W-:Y:S02]  /*c9f0*/  VIMNMX R138, R138, R3, PT ;  /* 0x000000038a8a7248 */ /* 0x000fe40003fe0100 */
[----:B------:R-:W-:-:S02]  /*ca00*/  CS2R R42, SRZ ;  /* 0x00000000002a7805 */ /* 0x000fc4000001ff00 */
[----:B---3--:R-:W-:Y:S02]  /*ca10*/  @P2 SHF.R.U32.HI R4, RZ, R6, R11 ;  /* 0x00000006ff042219 */ /* 0x008fe4000001160b */
[----:B------:R-:W-:Y:S02]  /*ca20*/  CS2R R10, SRZ ;  /* 0x00000000000a7805 */ /* 0x000fe4000001ff00 */
[----:B------:R-:W-:Y:S02]  /*ca30*/  ISETP.GE.AND P1, PT, R138, 0x1, PT ;  /* 0x000000018a00780c */ /* 0x000fe40003f26270 */
[----:B------:R-:W-:Y:S02]  /*ca40*/  CS2R R44, SRZ ;  /* 0x00000000002c7805 */ /* 0x000fe4000001ff00 */
[----:B------:R-:W-:Y:S01]  /*ca50*/  CS2R R46, SRZ ;  /* 0x00000000002e7805 */ /* 0x000fe2000001ff00 */
[----:B------:R0:W-:Y:S01]  /*ca60*/  STL [R1+0x84], R4 ;  /* 0x0000840401007387 */ /* 0x0001e20000100800 */
        /* <DEDUP_REMOVED lines=9> */
[----:B0-----:R-:W-:Y:S02]  /*cb00*/  CS2R R4, SRZ ;  /* 0x0000000000047805 */ /* 0x001fe4000001ff00 */
[----:B------:R-:W-:Y:S01]  /*cb10*/  CS2R R98, SRZ ;  /* 0x0000000000627805 */ /* 0x000fe2000001ff00 */
[----:B------:R-:W-:Y:S01]  /*cb20*/  IMAD.MOV.U32 R76, RZ, RZ, RZ ;  /* 0x000000ffff4c7224 */ /* 0x000fe200078e00ff */
[----:B------:R-:W-:Y:S01]  /*cb30*/  CS2R R100, SRZ ;  /* 0x0000000000647805 */ /* 0x000fe2000001ff00 */
[----:B------:R-:W-:Y:S02]  /*cb40*/  IMAD.MOV.U32 R69, RZ, RZ, RZ ;  /* 0x000000ffff457224 */ /* 0x000fe400078e00ff */
[----:B------:R-:W-:Y:S02]  /*cb50*/  IMAD.MOV.U32 R80, RZ, RZ, RZ ;  /* 0x000000ffff507224 */ /* 0x000fe400078e00ff */
[----:B------:R-:W-:-:S02]  /*cb60*/  IMAD.MOV.U32 R103, RZ, RZ, RZ ;  /* 0x000000ffff677224 */ /* 0x000fc400078e00ff */
[----:B--2---:R-:W-:Y:S01]  /*cb70*/  FMUL.FTZ R0, R7, R0 ;  /* 0x0000000007007220 */ /* 0x004fe20000410000 */
[----:B------:R-:W-:-:S03]  /*cb80*/  CS2R R6, SRZ ;  /* 0x0000000000067805 */ /* 0x000fc6000001ff00 */
[----:B------:R-:W-:Y:S01]  /*cb90*/  FMUL.FTZ R2, R0, UR4 ;  /* 0x0000000400027c20 */ /* 0x000fe20008410000 */
[----:B------:R-:W-:Y:S06]  /*cba0*/  @!P1 BRA `(.L_x_2133) ;  /* 0x0000013800c89947 */ /* 0x000fec0003800000 */
        /* <DEDUP_REMOVED lines=9> */
.L_x_2360:
        /* <DEDUP_REMOVED lines=27> */
.L_x_2136:
[----:B------:R-:W-:Y:S05]  /*cdf0*/  BSYNC B6 ;  /* 0x0000000000067941 */ /* 0x000fea0003800000 */
.L_x_2135:
        /* <DEDUP_REMOVED lines=15> */
.L_x_2140:
[----:B--2---:R2:W3:Y:S02]  /*cef0*/  SYNCS.PHASECHK.TRANS64.TRYWAIT P0, [R16+URZ+0x2e800], R3 ;  /* 0x02e80003100075a7 */ /* 0x0044e4000800017f */
[----:B---3--:R-:W-:Y:S05]  /*cf00*/  @!P0 NANOSLEEP.SYNCS 0x989680 ;  /* 0x009896800000895d */ /* 0x008fea0003900000 */
[----:B------:R-:W3:Y:S02]  /*cf10*/  @!P0 SYNCS.PHASECHK.TRANS64 P0, [R16+URZ+0x2e800], R3 ;  /* 0x02e80003100085a7 */ /* 0x000ee4000800007f */
[----:B---3--:R-:W-:Y:S05]  /*cf20*/  @!P0 BRA `(.L_x_2140) ;  /* 0xfffffffc00f08947 */ /* 0x008fea000383ffff */
.L_x_2139:
[----:B------:R-:W-:Y:S05]  /*cf30*/  BSYNC B0 ;  /* 0x0000000000007941 */ /* 0x000fea0003800000 */
.L_x_2138:
[----:B------:R-:W-:Y:S05]  /*cf40*/  BRA `(.L_x_2141) ;  /* 0x0000005000a47947 */ /* 0x000fea0003800000 */
.L_x_2137:
[----:B------:R-:W0:Y:S01]  /*cf50*/  LDC.64 R12, c[0x0][0x3d8] ;  /* 0x0000f600ff0c7b82 */ /* 0x000e220000000a00 */
[----:B-----5:R-:W-:Y:S01]  /*cf60*/  SHF.R.S32.HI R3, RZ, 0x1f, R121 ;  /* 0x0000001fff037819 */ /* 0x020fe20000011479 */
[----:B------:R-:W-:Y:S01]  /*cf70*/  IMAD.MOV.U32 R6, RZ, RZ, R18 ;  /* 0x000000ffff067224 */ /* 0x000fe200078e0012 */
[--C-:B------:R-:W-:Y:S01]  /*cf80*/  SHF.R.S32.HI R5, RZ, 0x1f, R22.reuse ;  /* 0x0000001fff057819 */ /* 0x100fe20000011416 */
[----:B------:R-:W-:Y:S01]  /*cf90*/  IMAD.MOV.U32 R7, RZ, RZ, R19 ;  /* 0x000000ffff077224 */ /* 0x000fe200078e0013 */
[----:B------:R-:W-:Y:S01]  /*cfa0*/  LOP3.LUT P0, RZ, R25, 0x3ff, RZ, 0xc0, !PT ;  /* 0x000003ff19ff7812 */ /* 0x000fe2000780c0ff */
[----:B------:R-:W-:Y:S01]  /*cfb0*/  IMAD.MOV.U32 R4, RZ, RZ, R22 ;  /* 0x000000ffff047224 */ /* 0x000fe200078e0016 */
[----:B------:R-:W-:Y:S01]  /*cfc0*/  SHF.R.S32.HI R24, RZ, 0x1f, R228 ;  /* 0x0000001fff187819 */ /* 0x000fe200000114e4 */
[----:B-1----:R-:W1:Y:S01]  /*cfd0*/  LDC.64 R14, c[0x0][0x3e8] ;  /* 0x0000fa00ff0e7b82 */ /* 0x002e620000000a00 */
[----:B------:R-:W-:Y:S01]  /*cfe0*/  BSSY B6, `(.L_x_2142) ;  /* 0x000002e000067945 */ /* 0x000fe20003800000 */
[-C--:B0-----:R-:W-:Y:S01]  /*cff0*/  IMAD R0, R3, R12.reuse, RZ ;  /* 0x0000000c03007224 */ /* 0x081fe200078e02ff */
[----:B------:R-:W-:Y:S01]  /*d000*/  SHF.L.U64.HI R54, R12, 0x6, R13 ;  /* 0x000000060c367819 */ /* 0x000fe2000001020d */
[----:B------:R-:W-:-:S04]  /*d010*/  IMAD.WIDE.U32 R8, R228, R12, R6 ;  /* 0x0000000ce4087225 */ /* 0x000fc800078e0006 */
[----:B------:R-:W-:Y:S02]  /*d020*/  IMAD R21, R24, R12, RZ ;  /* 0x0000000c18157224 */ /* 0x000fe400078e02ff */
[-C--:B-1----:R-:W-:Y:S01]  /*d030*/  IMAD R20, R3, R14.reuse, RZ ;  /* 0x0000000e03147224 */ /* 0x082fe200078e02ff */
[----:B------:R-:W-:Y:S01]  /*d040*/  SHF.L.U64.HI R57, R14, 0x6, R15 ;  /* 0x000000060e397819 */ /* 0x000fe2000001020f */
[----:B------:R-:W-:-:S04]  /*d050*/  IMAD.WIDE.U32 R10, R228, R14, R6 ;  /* 0x0000000ee40a7225 */ /* 0x000fc800078e0006 */
[----:B------:R-:W-:-:S04]  /*d060*/  IMAD.WIDE.U32 R6, R228, R12, R4 ;  /* 0x0000000ce4067225 */ /* 0x000fc800078e0004 */
[----:B------:R-:W-:-:S04]  /*d070*/  IMAD.WIDE.U32 R44, R121, R12, RZ ;  /* 0x0000000c792c7225 */ /* 0x000fc800078e00ff */
[----:B------:R-:W-:Y:S01]  /*d080*/  IMAD R3, R24, R14, RZ ;  /* 0x0000000e18037224 */ /* 0x000fe200078e02ff */
[-C--:B------:R-:W-:Y:S01]  /*d090*/  IADD3 R24, P3, R8, R44.reuse, RZ ;  /* 0x0000002c08187210 */ /* 0x080fe20007f7e0ff */
[C---:B------:R-:W-:Y:S01]  /*d0a0*/  IMAD R47, R121.reuse, R13, R0 ;  /* 0x0000000d792f7224 */ /* 0x040fe200078e0200 */
[----:B------:R-:W-:Y:S01]  /*d0b0*/  IADD3 R38, P1, R6, R44, RZ ;  /* 0x0000002c06267210 */ /* 0x000fe20007f3e0ff */
[C---:B------:R-:W-:Y:S02]  /*d0c0*/  IMAD R49, R121.reuse, R15, R20 ;  /* 0x0000000f79317224 */ /* 0x040fe400078e0214 */
[----:B------:R-:W-:-:S04]  /*d0d0*/  IMAD.WIDE.U32 R42, R121, R14, RZ ;  /* 0x0000000e792a7225 */ /* 0x000fc800078e00ff */
[----:B------:R-:W-:Y:S01]  /*d0e0*/  IMAD.WIDE.U32 R4, R228, R14, R4 ;  /* 0x0000000ee4047225 */ /* 0x000fe200078e0004 */
[----:B------:R-:W-:-:S03]  /*d0f0*/  IADD3 R26, P4, R10, R42, RZ ;  /* 0x0000002a0a1a7210 */ /* 0x000fc60007f9e0ff */
[----:B------:R-:W-:Y:S01]  /*d100*/  IMAD R21, R228, R13, R21 ;  /* 0x0000000de4157224 */ /* 0x000fe200078e0215 */
[----:B------:R-:W-:Y:S01]  /*d110*/  IADD3 R46, P2, R4, R42, RZ ;  /* 0x0000002a042e7210 */ /* 0x000fe20007f5e0ff */
[----:B------:R-:W-:Y:S02]  /*d120*/  IMAD R3, R228, R15, R3 ;  /* 0x0000000fe4037224 */ /* 0x000fe400078e0203 */
[----:B------:R-:W-:Y:S02]  /*d130*/  IMAD.IADD R47, R47, 0x1, R45 ;  /* 0x000000012f2f7824 */ /* 0x000fe400078e022d */
[----:B------:R-:W-:Y:S02]  /*d140*/  IMAD.IADD R49, R49, 0x1, R43 ;  /* 0x0000000131317824 */ /* 0x000fe400078e022b */
[----:B------:R-:W-:Y:S01]  /*d150*/  IMAD.SHL.U32 R56, R12, 0x40, RZ ;  /* 0x000000400c387824 */ /* 0x000fe200078e00ff */
[C---:B------:R-:W-:Y:S01]  /*d160*/  IADD3.X R41, R47.reuse, R7, R21, P1, !PT ;  /* 0x000000072f297210 */ /* 0x040fe20000ffe415 */
[----:B------:R-:W-:Y:S01]  /*d170*/  IMAD.SHL.U32 R58, R14, 0x40, RZ ;  /* 0x000000400e3a7824 */ /* 0x000fe200078e00ff */
[----:B------:R-:W-:-:S02]  /*d180*/  IADD3.X R25, R47, R21, R9, P3, !PT ;  /* 0x000000152f197210 */ /* 0x000fc40001ffe409 */
        /* <DEDUP_REMOVED lines=19> */
.L_x_2143:
[----:B------:R-:W-:Y:S05]  /*d2c0*/  BSYNC B6 ;  /* 0x0000000000067941 */ /* 0x000fea0003800000 */
.L_x_2142:
[----:B------:R-:W2:Y:S01]  /*d2d0*/  LDL R20, [R1+0x54] ;  /* 0x0000540001147983 */ /* 0x000ea20000100800 */
[----:B------:R-:W0:Y:S01]  /*d2e0*/  LDC.64 R6, c[0x0][0x3d8] ;  /* 0x0000f600ff067b82 */ /* 0x000e220000000a00 */
[----:B------:R-:W-:Y:S01]  /*d2f0*/  SHF.R.S32.HI R3, RZ, 0x1f, R233 ;  /* 0x0000001fff037819 */ /* 0x000fe200000114e9 */
[----:B------:R-:W-:Y:S01]  /*d300*/  ULDC.U8 UR4, c[0x0][0x3f0] ;  /* 0x0000fc0000047ab9 */ /* 0x000fe20000000000 */
[----:B------:R-:W-:Y:S01]  /*d310*/  BSSY B0, `(.L_x_2144) ;  /* 0x00004e4000007945 */ /* 0x000fe20003800000 */
[----:B------:R-:W-:-:S04]  /*d320*/  ISETP.NE.AND P0, PT, RZ, UR4, PT ;  /* 0x00000004ff007c0c */ /* 0x000fc8000bf05270 */
[----:B------:R-:W1:Y:S01]  /*d330*/  LDC.64 R4, c[0x0][0x3e8] ;  /* 0x0000fa00ff047b82 */ /* 0x000e620000000a00 */
[-C--:B0-----:R-:W-:Y:S02]  /*d340*/  IMAD R0, R3, R6.reuse, RZ ;  /* 0x0000000603007224 */ /* 0x081fe400078e02ff */
[----:B------:R-:W-:-:S04]  /*d350*/  IMAD.WIDE.U32 R8, R233, R6, RZ ;  /* 0x00000006e9087225 */ /* 0x000fc800078e00ff */
[----:B------:R-:W-:Y:S02]  /*d360*/  IMAD.SHL.U32 R51, R8, 0x80, RZ ;  /* 0x0000008008337824 */ /* 0x000fe400078e00ff */
[-C--:B-1----:R-:W-:Y:S02]  /*d370*/  IMAD R12, R3, R4.reuse, RZ ;  /* 0x00000004030c7224 */ /* 0x082fe400078e02ff */
[C---:B------:R-:W-:Y:S02]  /*d380*/  IMAD R3, R233.reuse, R7, R0 ;  /* 0x00000007e9037224 */ /* 0x040fe400078e0200 */
[----:B------:R-:W-:-:S04]  /*d390*/  IMAD.WIDE.U32 R10, R233, R4, RZ ;  /* 0x00000004e90a7225 */ /* 0x000fc800078e00ff */
[----:B------:R-:W-:Y:S02]  /*d3a0*/  IMAD R13, R233, R5, R12 ;  /* 0x00000005e90d7224 */ /* 0x000fe400078e020c */
[----:B------:R-:W-:Y:S02]  /*d3b0*/  IMAD.IADD R9, R9, 0x1, R3 ;  /* 0x0000000109097824 */ /* 0x000fe400078e0203 */
[----:B------:R-:W-:Y:S02]  /*d3c0*/  IMAD.IADD R3, R11, 0x1, R13 ;  /* 0x000000010b037824 */ /* 0x000fe400078e020d */
[----:B------:R-:W-:Y:S01]  /*d3d0*/  IMAD.SHL.U32 R53, R10, 0x80, RZ ;  /* 0x000000800a357824 */ /* 0x000fe200078e00ff */
[----:B------:R-:W-:Y:S02]  /*d3e0*/  SHF.L.U64.HI R50, R8, 0x7, R9 ;  /* 0x0000000708327819 */ /* 0x000fe40000010209 */
[----:B------:R-:W-:Y:S01]  /*d3f0*/  SHF.L.U64.HI R52, R10, 0x7, R3 ;  /* 0x000000070a347819 */ /* 0x000fe20000010203 */
[----:B--2---:R-:W-:-:S05]  /*d400*/  IMAD R0, R233, -0x80, R20 ;  /* 0xffffff80e9007824 */ /* 0x004fca00078e0214 */
[----:B------:R-:W-:Y:S01]  /*d410*/  VIMNMX R55, R0, 0x80, PT ;  /* 0x0000008000377848 */ /* 0x000fe20003fe0100 */
[----:B------:R-:W-:Y:S06]  /*d420*/  @!P0 BRA `(.L_x_2145) ;  /* 0x0000002400d08947 */ /* 0x000fec0003800000 */
[----:B------:R-:W0:Y:S01]  /*d430*/  LDC R0, c[0x0][0x428] ;  /* 0x00010a00ff007b82 */ /* 0x000e220000000800 */
[----:B------:R-:W1:Y:S01]  /*d440*/  S2R R20, SR_TID.X ;  /* 0x0000000000147919 */ /* 0x000e620000002100 */
        /* <DEDUP_REMOVED lines=14> */
[----:B-1----:R-:W-:-:S10]  /*d530*/  VIADD R20, R20, 0xffffff80 ;  /* 0xffffff8014147836 */ /* 0x002fd40000000000 */
[----:B------:R-:W0:Y:S01]  /*d540*/  @P2 LDC R8, c[0x0][0x42c] ;  /* 0x00010b00ff082b82 */ /* 0x000e220000000800 */
[----:B------:R-:W-:-:S04]  /*d550*/  SHF.R.S32.HI R21, RZ, 0x1f, R20 ;  /* 0x0000001fff157819 */ /* 0x000fc80000011414 */
[----:B------:R-:W-:-:S03]  /*d560*/  LEA.HI R21, R21, R20, RZ, 0x2 ;  /* 0x0000001415157211 */ /* 0x000fc600078f10ff */
[----:B------:R-:W1:Y:S01]  /*d570*/  @P2 LDC R9, c[0x0][0x430] ;  /* 0x00010c00ff092b82 */ /* 0x000e620000000800 */
[----:B------:R-:W-:-:S05]  /*d580*/  LOP3.LUT R21, R21, 0xfffffffc, RZ, 0xc0, !PT ;  /* 0xfffffffc15157812 */ /* 0x000fca00078ec0ff */
[----:B------:R-:W-:Y:S02]  /*d590*/  IMAD.IADD R21, R20, 0x1, -R21 ;  /* 0x0000000114157824 */ /* 0x000fe400078e0a15 */
[----:B------:R-:W-:Y:S02]  /*d5a0*/  VIADD R20, R228, 0x40 ;  /* 0x00000040e4147836 */ /* 0x000fe40000000000 */
[----:B------:R-:W-:-:S03]  /*d5b0*/  IMAD R3, R21, 0x40, R0 ;  /* 0x0000004015037824 */ /* 0x000fc600078e0200 */
[----:B------:R-:W-:Y:S02]  /*d5c0*/  ISETP.GE.AND P1, PT, R20, R55, PT ;  /* 0x000000371400720c */ /* 0x000fe40003f26270 */
[----:B------:R-:W-:Y:S01]  /*d5d0*/  CS2R R20, SRZ ;  /* 0x0000000000147805 */ /* 0x000fe2000001ff00 */
        /* <DEDUP_REMOVED lines=16> */
[----:B------:R-:W-:Y:S02]  /*d6e0*/  CS2R R28, SRZ ;  /* 0x00000000001c7805 */ /* 0x000fe4000001ff00 */
[----:B------:R-:W-:Y:S01]  /*d6f0*/  IADD3.X R37, R48, UR9, R52, P4, P5 ;  /* 0x0000000930257c10 */ /* 0x000fe2000a7ea434 */
[----:B------:R0:W5:Y:S04]  /*d700*/  @!P3 LDG.E.64 R34, desc[UR60][R14.64] ;  /* 0x0000003c0e22b981 */ /* 0x000168000c1e1b00 */
[----:B------:R0:W5:Y:S04]  /*d710*/  @!P2 LDG.E.64 R30, desc[UR60][R14.64+0x20] ;  /* 0x0000203c0e1ea981 */ /* 0x000168000c1e1b00 */
[----:B------:R0:W5:Y:S04]  /*d720*/  @!P3 LDG.E.64 R32, desc[UR60][R36.64] ;  /* 0x0000003c2420b981 */ /* 0x000168000c1e1b00 */
[----:B------:R0:W5:Y:S02]  /*d730*/  @!P2 LDG.E.64 R28, desc[UR60][R36.64+0x20] ;  /* 0x0000203c241ca981 */ /* 0x000164000c1e1b00 */
.L_x_2147:
[----:B------:R-:W-:Y:S05]  /*d740*/  BSYNC B1 ;  /* 0x0000000000017941 */ /* 0x000fea0003800000 */
.L_x_2146:
        /* <DEDUP_REMOVED lines=14> */
[----:B------:R-:W-:Y:S02]  /*d830*/  IADD3 R14, P2, R14, UR6, RZ ;  /* 0x000000060e0e7c10 */ /* 0x000fe4000ff5e0ff */
        /* <DEDUP_REMOVED lines=8> */
.L_x_2149:
[----:B------:R-:W-:Y:S05]  /*d8c0*/  BSYNC B1 ;  /* 0x0000000000017941 */ /* 0x000fea0003800000 */
.L_x_2148:
        /* <DEDUP_REMOVED lines=14> */
.L_x_2363:
[----:B------:R-:W-:-:S03]  /*d9b0*/  UMOV UR4, 0xffffffff ;  /* 0xffffffff00047882 */ /* 0x000fc60000000000 */
[----:B------:R-:W-:Y:S05]  /*d9c0*/  BRA.DIV UR4, `(.L_x_2151) ;  /* 0x000001ba04207947 */ /* 0x000fea000b800000 */
.L_x_2366:
[----:B------:R-:W-:-:S03]  /*d9d0*/  UMOV UR4, 0xffffffff ;  /* 0xffffffff00047882 */ /* 0x000fc60000000000 */
[----:B------:R-:W-:Y:S05]  /*d9e0*/  BRA.DIV UR4, `(.L_x_2152) ;  /* 0x000001ba04407947 */ /* 0x000fea000b800000 */
.L_x_2369:
[----:B------:R-:W-:-:S03]  /*d9f0*/  UMOV UR4, 0xffffffff ;  /* 0xffffffff00047882 */ /* 0x000fc60000000000 */
[----:B------:R-:W-:Y:S05]  /*da00*/  BRA.DIV UR4, `(.L_x_2153) ;  /* 0x000001ba04607947 */ /* 0x000fea000b800000 */
.L_x_2372:
[----:B------:R-:W-:-:S03]  /*da10*/  UMOV UR4, 0xffffffff ;  /* 0xffffffff00047882 */ /* 0x000fc60000000000 */
[----:B------:R-:W-:Y:S05]  /*da20*/  BRA.DIV UR4, `(.L_x_2154) ;  /* 0x000001ba04807947 */ /* 0x000fea000b800000 */
.L_x_2375:
[----:B------:R-:W-:-:S03]  /*da30*/  UMOV UR4, 0xffffffff ;  /* 0xffffffff00047882 */ /* 0x000fc60000000000 */
[----:B------:R-:W-:Y:S05]  /*da40*/  BRA.DIV UR4, `(.L_x_2155) ;  /* 0x000001ba04a07947 */ /* 0x000fea000b800000 */
.L_x_2378:
[----:B------:R-:W-:-:S03]  /*da50*/  UMOV UR4, 0xffffffff ;  /* 0xffffffff00047882 */ /* 0x000fc60000000000 */
[----:B------:R-:W-:Y:S05]  /*da60*/  BRA.DIV UR4, `(.L_x_2156) ;  /* 0x000001ba04c07947 */ /* 0x000fea000b800000 */
.L_x_2381:
[----:B------:R-:W-:-:S03]  /*da70*/  UMOV UR4, 0xffffffff ;  /* 0xffffffff00047882 */ /* 0x000fc60000000000 */
[----:B------:R-:W-:Y:S05]  /*da80*/  BRA.DIV UR4, `(.L_x_2157) ;  /* 0x000001ba04e07947 */ /* 0x000fea000b800000 */
.L_x_2384:
[----:B------:R-:W2:Y:S01]  /*da90*/  LDL R0, [R1+0x88] ;  /* 0x0000880001007983 */ /* 0x000ea20000100800 */
[----:B------:R-:W-:Y:S01]  /*daa0*/  BSSY B1, `(.L_x_2158) ;  /* 0x0000018000017945 */ /* 0x000fe20003800000 */
[----:B------:R-:W-:Y:S02]  /*dab0*/  LOP3.LUT P3, RZ, R229, 0x4, RZ, 0xc0, !PT ;  /* 0x00000004e5ff7812 */ /* 0x000fe4000786c0ff */
[----:B--2---:R-:W-:Y:S02]  /*dac0*/  R2UR UR5, R0 ;  /* 0x00000000000572ca */ /* 0x004fe400000e0000 */
[----:B------:R-:W2:Y:S11]  /*dad0*/  S2R R0, SR_TID.X ;  /* 0x0000000000007919 */ /* 0x000eb60000002100 */
[----:B------:R-:W-:-:S04]  /*dae0*/  ULEA.HI UR4, UR5, UR5, URZ, 0x1 ;  /* 0x0000000505047291 */ /* 0x000fc8000f8f083f */
[----:B------:R-:W-:-:S04]  /*daf0*/  ULOP3.LUT UR4, UR4, 0xfffffffe, URZ, 0xc0, !UPT ;  /* 0xfffffffe04047892 */ /* 0x000fc8000f8ec03f */
[----:B------:R-:W-:-:S06]  /*db00*/  UIADD3 UR4, UR5, -UR4, URZ ;  /* 0x8000000405047290 */ /* 0x000fcc000fffe03f */
[----:B------:R-:W-:-:S05]  /*db10*/  IMAD.U32 R5, RZ, RZ, UR4 ;  /* 0x00000004ff057e24 */ /* 0x000fca000f8e00ff */
[----:B------:R-:W-:Y:S01]  /*db20*/  SHF.L.U32 R5, R5, 0x1f, RZ ;  /* 0x0000001f05057819 */ /* 0x000fe200000006ff */
[----:B--2---:R-:W-:-:S03]  /*db30*/  VIADD R6, R0, 0xffffff80 ;  /* 0xffffff8000067836 */ /* 0x004fc60000000000 */
[----:B------:R-:W2:Y:S01]  /*db40*/  SYNCS.PHASECHK.TRANS64.TRYWAIT P2, [R16+URZ+0x2e800], R5 ;  /* 0x02e80005100075a7 */ /* 0x000ea2000804017f */
[----:B------:R-:W-:Y:S01]  /*db50*/  IMAD.SHL.U32 R0, R229, 0x80, RZ ;  /* 0x00000080e5007824 */ /* 0x000fe200078e00ff */
[----:B------:R-:W-:-:S04]  /*db60*/  SHF.R.S32.HI R4, RZ, 0x1f, R6 ;  /* 0x0000001fff047819 */ /* 0x000fc80000011406 */
[----:B------:R-:W-:Y:S02]  /*db70*/  LOP3.LUT R3, R0, 0x380, RZ, 0xc0, !PT ;  /* 0x0000038000037812 */ /* 0x000fe400078ec0ff */
[----:B------:R-:W-:Y:S02]  /*db80*/  LEA.HI R4, R4, R6, RZ, 0x5 ;  /* 0x0000000604047211 */ /* 0x000fe400078f28ff */
[----:B------:R-:W-:Y:S02]  /*db90*/  LOP3.LUT R0, R3, 0x30, R18, 0xf8, !PT ;  /* 0x0000003003007812 */ /* 0x000fe400078ef812 */
[----:B------:R-:W-:Y:S01]  /*dba0*/  SHF.R.U32.HI R3, RZ, 0x3, R3 ;  /* 0x00000003ff037819 */ /* 0x000fe20000011603 */
[----:B------:R-:W-:-:S03]  /*dbb0*/  IMAD.SHL.U32 R4, R4, 0x20, RZ ;  /* 0x0000002004047824 */ /* 0x000fc600078e00ff */
[----:B------:R-:W-:Y:S02]  /*dbc0*/  LOP3.LUT R3, R0, R3, RZ, 0x3c, !PT ;  /* 0x0000000300037212 */ /* 0x000fe400078e3cff */
[----:B------:R-:W-:-:S04]  /*dbd0*/  LOP3.LUT R4, R4, 0xfffffc00, RZ, 0xc0, !PT ;  /* 0xfffffc0004047812 */ /* 0x000fc800078ec0ff */
[----:B------:R-:W-:-:S05]  /*dbe0*/  IADD3 R3, R16, R3, R4 ;  /* 0x0000000310037210 */ /* 0x000fca0007ffe004 */
[C---:B------:R-:W-:Y:S02]  /*dbf0*/  VIADD R4, R3.reuse, 0x1c400 ;  /* 0x0001c40003047836 */ /* 0x040fe40000000000 */
[----:B------:R-:W-:Y:S01]  /*dc00*/  VIADD R0, R3, 0x1c440 ;  /* 0x0001c44003007836 */ /* 0x000fe20000000000 */
[----:B--2---:R-:W-:Y:S06]  /*dc10*/  @!P2 BRA `(.L_x_2159) ;  /* 0x000001b800a4a947 */ /* 0x004fec0003800000 */
.L_x_2385:
[----:B------:R-:W-:Y:S05]  /*dc20*/  BSYNC B1 ;  /* 0x0000000000017941 */ /* 0x000fea0003800000 */
.L_x_2158:
[----:B------:R-:W-:Y:S01]  /*dc30*/  BSSY B1, `(.L_x_2160) ;  /* 0x00000fa000017945 */ /* 0x000fe20003800000 */
[----:B------:R-:W-:-:S03]  /*dc40*/  @P3 VIADD R0, R4, 0xffffffc0 ;  /* 0xffffffc004003836 */ /* 0x000fc60000000000 */
[----:B------:R-:W-:Y:S05]  /*dc50*/  @P0 BRA `(.L_x_2161) ;  /* 0x0000000c00dc0947 */ /* 0x000fea0003800000 */
[----:B--2---:R-:W2:Y:S01]  /*dc60*/  LDC R5, c[0x0][0x3d4] ;  /* 0x0000f500ff057b82 */ /* 0x004ea20000000800 */
[----:B------:R-:W-:Y:S01]  /*dc70*/  BSSY B2, `(.L_x_2162) ;  /* 0x000007a000027945 */ /* 0x000fe20003800000 */
[-C--:B--2---:R-:W-:Y:S02]  /*dc80*/  ISETP.GE.AND P0, PT, R22, R5.reuse, PT ;  /* 0x000000051600720c */ /* 0x084fe40003f06270 */
[----:B------:R-:W-:-:S11]  /*dc90*/  ISETP.GE.AND P2, PT, R230, R5, PT ;  /* 0x00000005e600720c */ /* 0x000fd60003f46270 */
[----:B------:R-:W-:Y:S05]  /*dca0*/  @P0 BRA `(.L_x_2163) ;  /* 0x0000000400d80947 */ /* 0x000fea0003800000 */
[----:B------:R-:W2:Y:S01]  /*dcb0*/  LDS.128 R4, [R3+0x1c400] ;  /* 0x01c4000003047984 */ /* 0x000ea20000000c00 */
        /* <DEDUP_REMOVED lines=117> */
.L_x_2163:
[----:B------:R-:W-:Y:S05]  /*e410*/  BSYNC B2 ;  /* 0x0000000000027941 */ /* 0x000fea0003800000 */
.L_x_2162:
[----:B------:R-:W-:Y:S05]  /*e420*/  @P2 BRA `(.L_x_2161) ;  /* 0x0000000400e82947 */ /* 0x000fea0003800000 */
[----:B--2---:R-:W2:Y:S01]  /*e430*/  LDS.128 R4, [R0] ;  /* 0x0000000000047984 */ /* 0x004ea20000000c00 */
        /* <DEDUP_REMOVED lines=121> */
.L_x_2161:
[----:B------:R-:W-:Y:S05]  /*ebd0*/  BSYNC B1 ;  /* 0x0000000000017941 */ /* 0x000fea0003800000 */
.L_x_2160:
[----:B------:R-:W-:Y:S05]  /*ebe0*/  @P1 BRA `(.L_x_2164) ;  /* 0x0000003400581947 */ /* 0x000fea0003800000 */
[----:B--23--:R-:W2:Y:S01]  /*ebf0*/  LDC R5, c[0x0][0x3d4] ;  /* 0x0000f500ff057b82 */ /* 0x00cea20000000800 */
[----:B------:R-:W-:Y:S01]  /*ec00*/  BSSY B1, `(.L_x_2165) ;  /* 0x000007e000017945 */ /* 0x000fe20003800000 */
[-C--:B--2---:R-:W-:Y:S02]  /*ec10*/  ISETP.GE.AND P0, PT, R22, R5.reuse, PT ;  /* 0x000000051600720c */ /* 0x084fe40003f06270 */
[----:B------:R-:W-:-:S11]  /*ec20*/  ISETP.GE.AND P1, PT, R230, R5, PT ;  /* 0x00000005e600720c */ /* 0x000fd60003f26270 */
[----:B------:R-:W-:Y:S05]  /*ec30*/  @P0 BRA `(.L_x_2166) ;  /* 0x0000000400e80947 */ /* 0x000fea0003800000 */
[----:B------:R-:W2:Y:S01]  /*ec40*/  LDS.128 R4, [R3+0x1e400] ;  /* 0x01e4000003047984 */ /* 0x000ea20000000c00 */
        /* <DEDUP_REMOVED lines=121> */
.L_x_2166:
[----:B------:R-:W-:Y:S05]  /*f3e0*/  BSYNC B1 ;  /* 0x0000000000017941 */ /* 0x000fea0003800000 */
.L_x_2165:
[----:B------:R-:W-:Y:S05]  /*f3f0*/  @P1 BRA `(.L_x_2164) ;  /* 0x0000002c00541947 */ /* 0x000fea0003800000 */
[----:B--2---:R-:W2:Y:S01]  /*f400*/  LDS.128 R4, [R0+0x2000] ;  /* 0x0020000000047984 */ /* 0x004ea20000000c00 */
        /* <DEDUP_REMOVED lines=118> */
.L_x_2145:
[----:B------:R-:W0:Y:S01]  /*fb70*/  LDC R21, c[0x0][0x3d4] ;  /* 0x0000f500ff157b82 */ /* 0x000e220000000800 */
[C---:B------:R-:W-:Y:S01]  /*fb80*/  VIADD R46, R228.reuse, 0x40 ;  /* 0x00000040e42e7836 */ /* 0x040fe20000000000 */
[-C--:B------:R-:W-:Y:S01]  /*fb90*/  ISETP.GE.AND P1, PT, R228, R55.reuse, PT ;  /* 0x00000037e400720c */ /* 0x080fe20003f26270 */
[----:B------:R-:W-:Y:S01]  /*fba0*/  ULDC.64 UR4, c[0x0][0x3c8] ;  /* 0x0000f20000047ab9 */ /* 0x000fe20000000a00 */
[----:B------:R-:W-:Y:S02]  /*fbb0*/  ULDC.64 UR6, c[0x0][0x3e0] ;  /* 0x0000f80000067ab9 */ /* 0x000fe40000000a00 */
        /* <DEDUP_REMOVED lines=9> */
[C-C-:B------:R-:W-:Y:S01]  /*fc50*/  @!P1 IADD3 R10, P2, P3, R26.reuse, UR6, R53.reuse ;  /* 0x000000061a0a9c10 */ /* 0x140fe2000fb5e035 */
[----:B------:R-:W2:Y:S01]  /*fc60*/  S2R R3, SR_TID.X ;  /* 0x0000000000037919 */ /* 0x000ea20000002100 */
[----:B------:R-:W-:-:S02]  /*fc70*/  @!P0 IADD3 R15, P4, P5, R26, R58, R53 ;  /* 0x0000003a1a0f8210 */ /* 0x000fc40007d9e035 */
[----:B------:R-:W-:Y:S02]  /*fc80*/  CS2R R32, SRZ ;  /* 0x0000000000207805 */ /* 0x000fe4000001ff00 */
[C-C-:B------:R-:W-:Y:S02]  /*fc90*/  @!P1 IADD3.X R11, R27.reuse, UR7, R52.reuse, P2, P3 ;  /* 0x000000071b0b9c10 */ /* 0x140fe400097e6434 */
[----:B------:R-:W-:Y:S02]  /*fca0*/  CS2R R34, SRZ ;  /* 0x0000000000227805 */ /* 0x000fe4000001ff00 */
[----:B------:R-:W-:Y:S02]  /*fcb0*/  @!P0 IADD3.X R0, R27, R57, R52, P4, P5 ;  /* 0x000000391b008210 */ /* 0x000fe400027ea434 */
[----:B------:R-:W-:Y:S02]  /*fcc0*/  CS2R R36, SRZ ;  /* 0x0000000000247805 */ /* 0x000fe4000001ff00 */
        /* <DEDUP_REMOVED lines=11> */
[----:B--2---:R-:W-:Y:S01]  /*fd80*/  VIADD R3, R3, 0xffffff80 ;  /* 0xffffff8003037836 */ /* 0x004fe20000000000 */
[----:B---3--:R-:W-:-:S04]  /*fd90*/  ISETP.NE.AND P0, PT, R0, 0x1, PT ;  /* 0x000000010000780c */ /* 0x008fc80003f05270 */
[----:B------:R-:W-:-:S04]  /*fda0*/  SHF.R.S32.HI R41, RZ, 0x1f, R3 ;  /* 0x0000001fff297819 */ /* 0x000fc80000011403 */
[----:B------:R-:W-:-:S05]  /*fdb0*/  LEA.HI R41, R41, R3, RZ, 0x2 ;  /* 0x0000000329297211 */ /* 0x000fca00078f10ff */
[----:B------:R-:W1:Y:S01]  /*fdc0*/  @P0 LDC R0, c[0x0][0x42c] ;  /* 0x00010b00ff000b82 */ /* 0x000e620000000800 */
[----:B------:R-:W-:-:S07]  /*fdd0*/  LOP3.LUT R41, R41, 0xfffffffc, RZ, 0xc0, !PT ;  /* 0xfffffffc29297812 */ /* 0x000fce00078ec0ff */
[----:B0-----:R-:W0:Y:S01]  /*fde0*/  @P0 LDC R9, c[0x0][0x430] ;  /* 0x00010c00ff090b82 */ /* 0x001e220000000800 */
[----:B------:R-:W-:Y:S02]  /*fdf0*/  IMAD.IADD R41, R3, 0x1, -R41 ;  /* 0x0000000103297824 */ /* 0x000fe400078e0a29 */
[----:B------:R-:W-:-:S04]  /*fe00*/  IMAD R3, R233, 0x80, R228 ;  /* 0x00000080e9037824 */ /* 0x000fc800078e02e4 */
[----:B------:R-:W-:Y:S01]  /*fe10*/  IMAD R3, R41, 0x40, R3 ;  /* 0x0000004029037824 */ /* 0x000fe200078e0203 */
[----:B------:R-:W-:Y:S02]  /*fe20*/  CS2R R28, SRZ ;  /* 0x00000000001c7805 */ /* 0x000fe4000001ff00 */
[----:B------:R-:W-:Y:S01]  /*fe30*/  CS2R R30, SRZ ;  /* 0x00000000001e7805 */ /* 0x000fe2000001ff00 */
[----:B------:R-:W-:-:S05]  /*fe40*/  IMAD.MOV.U32 R8, RZ, RZ, R44 ;  /* 0x000000ffff087224 */ /* 0x000fca00078e002c */
[----:B------:R2:W5:Y:S01]  /*fe50*/  @!P1 LDG.E.128 R28, desc[UR60][R10.64] ;  /* 0x0000003c0a1c9981 */ /* 0x000562000c1e1d00 */
[----:B-1----:R-:W-:-:S05]  /*fe60*/  @P0 IMAD.HI.U32 R0, R3, R0, RZ ;  /* 0x0000000003000227 */ /* 0x002fca00078e00ff */
[----:B0-----:R-:W-:Y:S01]  /*fe70*/  @P0 SHF.R.U32.HI R3, RZ, R9, R0 ;  /* 0x00000009ff030219 */ /* 0x001fe20000011600 */
[----:B------:R-:W-:-:S03]  /*fe80*/  IMAD.MOV.U32 R9, RZ, RZ, R47 ;  /* 0x000000ffff097224 */ /* 0x000fc600078e002f */
[----:B------:R-:W-:Y:S01]  /*fe90*/  SHF.R.S32.HI R41, RZ, 0x1f, R3 ;  /* 0x0000001fff297819 */ /* 0x000fe20000011403 */
[----:B--2---:R-:W-:Y:S02]  /*fea0*/  IMAD.MOV.U32 R10, RZ, RZ, R42 ;  /* 0x000000ffff0a7224 */ /* 0x004fe400078e002a */
[----:B------:R-:W-:Y:S02]  /*feb0*/  IMAD.MOV.U32 R11, RZ, RZ, R49 ;  /* 0x000000ffff0b7224 */ /* 0x000fe400078e0031 */
        /* <DEDUP_REMOVED lines=12> */
.L_x_2388:
[----:B------:R-:W-:-:S03]  /*ff80*/  UMOV UR4, 0xffffffff ;  /* 0xffffffff00047882 */ /* 0x000fc60000000000 */
[----:B------:R-:W-:Y:S05]  /*ff90*/  BRA.DIV UR4, `(.L_x_2168) ;  /* 0x0000019a04007947 */ /* 0x000fea000b800000 */
.L_x_2391:
[----:B------:R-:W-:-:S03]  /*ffa0*/  UMOV UR4, 0xffffffff ;  /* 0xffffffff00047882 */ /* 0x000fc60000000000 */
[----:B------:R-:W-:Y:S05]  /*ffb0*/  BRA.DIV UR4, `(.L_x_2169) ;  /* 0x0000019a04207947 */ /* 0x000fea000b800000 */
.L_x_2394:
[----:B------:R-:W-:-:S03]  /*ffc0*/  UMOV UR4, 0xffffffff ;  /* 0xffffffff00047882 */ /* 0x000fc60000000000 */
[----:B------:R-:W-:Y:S05]  /*ffd0*/  BRA.DIV UR4, `(.L_x_2170) ;  /* 0x0000019a04407947 */ /* 0x000fea000b800000 */
.L_x_2397:
[----:B------:R-:W-:-:S03]  /*ffe0*/  UMOV UR4, 0xffffffff ;  /* 0xffffffff00047882 */ /* 0x000fc60000000000 */
[----:B------:R-:W-:Y:S05]  /*fff0*/  BRA.DIV UR4, `(.L_x_2171) ;  /* 0x0000019a04607947 */ /* 0x000fea000b800000 */
.L_x_2400:
[----:B------:R-:W-:-:S03]  /*10000*/  UMOV UR4, 0xffffffff ;  /* 0xffffffff00047882 */ /* 0x000fc60000000000 */
[----:B------:R-:W-:Y:S05]  /*10010*/  BRA.DIV UR4, `(.L_x_2172) ;  /* 0x0000019a04807947 */ /* 0x000fea000b800000 */
.L_x_2403:
[----:B------:R-:W-:-:S03]  /*10020*/  UMOV UR4, 0xffffffff ;  /* 0xffffffff00047882 */ /* 0x000fc60000000000 */
[----:B------:R-:W-:Y:S05]  /*10030*/  BRA.DIV UR4, `(.L_x_2173) ;  /* 0x0000019a04a07947 */ /* 0x000fea000b800000 */
.L_x_2406:
[----:B------:R-:W-:-:S03]  /*10040*/  UMOV UR4, 0xffffffff ;  /* 0xffffffff00047882 */ /* 0x000fc60000000000 */
[----:B------:R-:W-:Y:S05]  /*10050*/  BRA.DIV UR4, `(.L_x_2174) ;  /* 0x0000019a04c07947 */ /* 0x000fea000b800000 */
.L_x_2409:
        /* <DEDUP_REMOVED lines=13> */
.L_x_2410:
[----:B------:R-:W-:Y:S05]  /*10130*/  BSYNC B1 ;  /* 0x0000000000017941 */ /* 0x000fea0003800000 */
.L_x_2175:
[----:B------:R-:W-:Y:S04]  /*10140*/  BSSY B1, `(.L_x_2177) ;  /* 0x0000106000017945 */ /* 0x000fe80003800000 */
[----:B------:R-:W-:Y:S05]  /*10150*/  @P2 BRA `(.L_x_2178) ;  /* 0x0000001000102947 */ /* 0x000fea0003800000 */
[----:B------:R-:W1:Y:S01]  /*10160*/  S2R R10, SR_TID.X ;  /* 0x00000000000a7919 */ /* 0x000e620000002100 */
        /* <DEDUP_REMOVED lines=17> */
[----:B------:R-:W-:Y:S01]  /*10280*/  LOP3.LUT R8, R0, 0xff, RZ, 0xc0, !PT ;  /* 0x000000ff00087812 */ /* 0x000fe200078ec0ff */
[----:B-1----:R-:W-:Y:S01]  /*10290*/  VIADD R10, R10, 0xffffff80 ;  /* 0xffffff800a0a7836 */ /* 0x002fe20000000000 */
[----:B------:R-:W-:Y:S02]  /*102a0*/  LOP3.LUT R5, R27, 0xff, RZ, 0xc0, !PT ;  /* 0x000000ff1b057812 */ /* 0x000fe400078ec0ff */
[----:B------:R-:W-:Y:S02]  /*102b0*/  LOP3.LUT R6, R6, 0xff, RZ, 0xc0, !PT ;  /* 0x000000ff06067812 */ /* 0x000fe400078ec0ff */
[----:B------:R-:W-:-:S02]  /*102c0*/  SHF.R.S32.HI R14, RZ, 0x1f, R10 ;  /* 0x0000001fff0e7819 */ /* 0x000fc4000001140a */
[----:B------:R-:W-:Y:S02]  /*102d0*/  LOP3.LUT R0, R4, 0x70, R18, 0xf8, !PT ;  /* 0x0000007004007812 */ /* 0x000fe400078ef812 */
[----:B------:R-:W-:Y:S02]  /*102e0*/  LEA.HI R14, R14, R10, RZ, 0x5 ;  /* 0x0000000a0e0e7211 */ /* 0x000fe400078f28ff */
[----:B------:R-:W-:Y:S02]  /*102f0*/  SHF.R.U32.HI R9, RZ, 0x3, R4 ;  /* 0x00000003ff097819 */ /* 0x000fe40000011604 */
[----:B------:R-:W-:Y:S01]  /*10300*/  LOP3.LUT R4, R4, 0x70, R3, 0xf8, !PT ;  /* 0x0000007004047812 */ /* 0x000fe200078ef803 */
[----:B------:R-:W-:Y:S01]  /*10310*/  IMAD.SHL.U32 R14, R14, 0x20, RZ ;  /* 0x000000200e0e7824 */ /* 0x000fe200078e00ff */
[----:B------:R-:W-:Y:S02]  /*10320*/  LOP3.LUT R7, R28, 0xff, RZ, 0xc0, !PT ;  /* 0x000000ff1c077812 */ /* 0x000fe400078ec0ff */
[----:B------:R-:W-:-:S02]  /*10330*/  PRMT R45, R6, 0x7604, R5 ;  /* 0x00007604062d7816 */ /* 0x000fc40000000005 */
[-C--:B------:R-:W-:Y:S02]  /*10340*/  LOP3.LUT R3, R0, R9.reuse, RZ, 0x3c, !PT ;  /* 0x0000000900037212 */ /* 0x080fe400078e3cff */
[----:B------:R-:W-:Y:S02]  /*10350*/  LOP3.LUT R14, R14, 0xfffffc00, RZ, 0xc0, !PT ;  /* 0xfffffc000e0e7812 */ /* 0x000fe400078ec0ff */
[----:B------:R-:W-:Y:S02]  /*10360*/  SHF.R.U32.HI R5, RZ, 0x8, R29 ;  /* 0x00000008ff057819 */ /* 0x000fe4000001161d */
[----:B------:R-:W-:Y:S02]  /*10370*/  PRMT R47, R8, 0x7604, R7 ;  /* 0x00007604082f7816 */ /* 0x000fe40000000007 */
[----:B------:R-:W-:Y:S02]  /*10380*/  LOP3.LUT R9, R4, R9, RZ, 0x3c, !PT ;  /* 0x0000000904097212 */ /* 0x000fe400078e3cff */
[----:B------:R-:W-:-:S02]  /*10390*/  IADD3 R0, R16, R3, R14 ;  /* 0x0000000310007210 */ /* 0x000fc40007ffe00e */
[----:B------:R-:W-:Y:S02]  /*103a0*/  LOP3.LUT R8, R29, 0xff, RZ, 0xc0, !PT ;  /* 0x000000ff1d087812 */ /* 0x000fe400078ec0ff */
[----:B------:R-:W-:Y:S02]  /*103b0*/  SHF.R.U32.HI R4, RZ, 0x8, R30 ;  /* 0x00000008ff047819 */ /* 0x000fe4000001161e */
[----:B------:R-:W-:Y:S02]  /*103c0*/  LOP3.LUT R3, R5, 0xff, RZ, 0xc0, !PT ;  /* 0x000000ff05037812 */ /* 0x000fe400078ec0ff */
[----:B------:R-:W-:Y:S02]  /*103d0*/  LOP3.LUT R10, R30, 0xff, RZ, 0xc0, !PT ;  /* 0x000000ff1e0a7812 */ /* 0x000fe400078ec0ff */
[----:B------:R-:W-:Y:S02]  /*103e0*/  LOP3.LUT R11, R4, 0xff, RZ, 0xc0, !PT ;  /* 0x000000ff040b7812 */ /* 0x000fe400078ec0ff */
[----:B------:R-:W-:Y:S01]  /*103f0*/  PRMT R49, R3, 0x7604, R8 ;  /* 0x0000760403317816 */ /* 0x000fe20000000008 */
[----:B------:R-:W-:Y:S01]  /*10400*/  LDS.128 R4, [R0+0x1c400] ;  /* 0x01c4000000047984 */ /* 0x000fe20000000c00 */
[----:B------:R-:W-:-:S02]  /*10410*/  IADD3 R3, R16, R9, R14 ;  /* 0x0000000910037210 */ /* 0x000fc40007ffe00e */
[----:B------:R-:W-:Y:S02]  /*10420*/  PRMT R51, R11, 0x7604, R10 ;  /* 0x000076040b337816 */ /* 0x000fe4000000000a */
[----:B------:R-:W-:Y:S01]  /*10430*/  SHF.R.U32.HI R14, RZ, 0x10, R25 ;  /* 0x00000010ff0e7819 */ /* 0x000fe20000011619 */
[----:B------:R-:W0:Y:S01]  /*10440*/  LDS.128 R8, [R3+0x1c400] ;  /* 0x01c4000003087984 */ /* 0x000e220000000c00 */
[----:B------:R-:W-:Y:S02]  /*10450*/  SHF.R.U32.HI R43, RZ, 0x8, R31 ;  /* 0x00000008ff2b7819 */ /* 0x000fe4000001161f */
[----:B------:R-:W-:Y:S02]  /*10460*/  LOP3.LUT R14, R14, 0xff, RZ, 0xc0, !PT ;  /* 0x000000ff0e0e7812 */ /* 0x000fe400078ec0ff */
[----:B------:R-:W-:Y:S02]  /*10470*/  SHF.R.U32.HI R20, RZ, 0x10, R26 ;  /* 0x00000010ff147819 */ /* 0x000fe4000001161a */
[----:B------:R-:W-:-:S02]  /*10480*/  PRMT R15, R14, 0x7054, R15 ;  /* 0x000070540e0f7816 */ /* 0x000fc4000000000f */
[----:B------:R-:W-:Y:S02]  /*10490*/  SHF.R.U32.HI R14, RZ, 0x10, R29 ;  /* 0x00000010ff0e7819 */ /* 0x000fe4000001161d */
[----:B------:R-:W-:Y:S02]  /*104a0*/  LOP3.LUT R12, R31, 0xff, RZ, 0xc0, !PT ;  /* 0x000000ff1f0c7812 */ /* 0x000fe400078ec0ff */
[----:B------:R-:W-:Y:S02]  /*104b0*/  LOP3.LUT R43, R43, 0xff, RZ, 0xc0, !PT ;  /* 0x000000ff2b2b7812 */ /* 0x000fe400078ec0ff */
[----:B------:R-:W-:Y:S02]  /*104c0*/  SHF.R.U32.HI R42, RZ, 0x10, R27 ;  /* 0x00000010ff2a7819 */ /* 0x000fe4000001161b */
[----:B------:R-:W-:Y:S02]  /*104d0*/  LOP3.LUT R20, R20, 0xff, RZ, 0xc0, !PT ;  /* 0x000000ff14147812 */ /* 0x000fe400078ec0ff */
[----:B------:R-:W-:-:S02]  /*104e0*/  LOP3.LUT R14, R14, 0xff, RZ, 0xc0, !PT ;  /* 0x000000ff0e0e7812 */ /* 0x000fc400078ec0ff */
[----:B------:R-:W-:Y:S02]  /*104f0*/  PRMT R44, R43, 0x7604, R12 ;  /* 0x000076042b2c7816 */ /* 0x000fe4000000000c */
[----:B------:R-:W-:Y:S02]  /*10500*/  SHF.R.U32.HI R12, RZ, 0x10, R24 ;  /* 0x00000010ff0c7819 */ /* 0x000fe40000011618 */
[----:B------:R-:W-:Y:S02]  /*10510*/  LOP3.LUT R42, R42, 0xff, RZ, 0xc0, !PT ;  /* 0x000000ff2a2a7812 */ /* 0x000fe400078ec0ff */
[----:B------:R-:W-:Y:S02]  /*10520*/  PRMT R43, R20, 0x7054, R41 ;  /* 0x00007054142b7816 */ /* 0x000fe40000000029 */
[----:B------:R-:W-:Y:S02]  /*10530*/  SHF.R.U32.HI R41, RZ, 0x10, R31 ;  /* 0x00000010ff297819 */ /* 0x000fe4000001161f */
[----:B------:R-:W-:-:S02]  /*10540*/  SHF.R.U32.HI R20, RZ, 0x10, R30 ;  /* 0x00000010ff147819 */ /* 0x000fc4000001161e */
[----:B------:R-:W-:Y:S02]  /*10550*/  PRMT R49, R14, 0x7054, R49 ;  /* 0x000070540e317816 */ /* 0x000fe40000000031 */
[----:B------:R-:W-:Y:S02]  /*10560*/  LOP3.LUT R12, R12, 0xff, RZ, 0xc0, !PT ;  /* 0x000000ff0c0c7812 */ /* 0x000fe400078ec0ff */
[----:B------:R-:W-:Y:S02]  /*10570*/  PRMT R45, R42, 0x7054, R45 ;  /* 0x000070542a2d7816 */ /* 0x000fe4000000002d */
[----:B------:R-:W-:Y:S02]  /*10580*/  LOP3.LUT R41, R41, 0xff, RZ, 0xc0, !PT ;  /* 0x000000ff29297812 */ /* 0x000fe400078ec0ff */
[----:B------:R-:W-:Y:S02]  /*10590*/  LOP3.LUT R42, R15, 0xff000000, R25, 0xf8, !PT ;  /* 0xff0000000f2a7812 */ /* 0x000fe400078ef819 */
[----:B------:R-:W-:-:S02]  /*105a0*/  LOP3.LUT R20, R20, 0xff, RZ, 0xc0, !PT ;  /* 0x000000ff14147812 */ /* 0x000fc400078ec0ff */
[----:B------:R-:W-:Y:S02]  /*105b0*/  LOP3.LUT R49, R49, 0xff000000, R29, 0xf8, !PT ;  /* 0xff00000031317812 */ /* 0x000fe400078ef81d */
[----:B------:R-:W-:Y:S02]  /*105c0*/  PRMT R13, R12, 0x7054, R13 ;  /* 0x000070540c0d7816 */ /* 0x000fe4000000000d */
[----:B------:R-:W-:Y:S02]  /*105d0*/  PRMT R53, R41, 0x7054, R44 ;  /* 0x0000705429357816 */ /* 0x000fe4000000002c */
[----:B------:R-:W-:Y:S02]  /*105e0*/  F2FP.F16.E4M3.UNPACK_B R29, R42.H1 ;  /* 0x0000002aff1d723e */ /* 0x000fe400030006ff */
[----:B0-----:R-:W-:Y:S02]  /*105f0*/  F2FP.F16.E4M3.UNPACK_B R25, R9.H1 ;  /* 0x00000009ff19723e */ /* 0x001fe400030006ff */
[----:B------:R-:W-:-:S02]  /*10600*/  SHF.R.U32.HI R12, RZ, 0x10, R28 ;  /* 0x00000010ff0c7819 */ /* 0x000fc4000001161c */
[----:B------:R-:W-:Y:S02]  /*10610*/  PRMT R51, R20, 0x7054, R51 ;  /* 0x0000705414337816 */ /* 0x000fe40000000033 */
[----:B------:R-:W-:Y:S02]  /*10620*/  F2FP.F16.E4M3.UNPACK_B R44, R49.H1 ;  /* 0x00000031ff2c723e */ /* 0x000fe400030006ff */
[----:B------:R-:W-:Y:S02]  /*10630*/  LOP3.LUT R41, R13, 0xff000000, R24, 0xf8, !PT ;  /* 0xff0000000d297812 */ /* 0x000fe400078ef818 */
[----:B------:R-:W-:Y:S01]  /*10640*/  LOP3.LUT R43, R43, 0xff000000, R26, 0xf8, !PT ;  /* 0xff0000002b2b7812 */ /* 0x000fe200078ef81a */
[----:B------:R-:W-:Y:S01]  /*10650*/  HADD2.F32 R26, -RZ, R25.H0_H0 ;  /* 0x20000019ff1a7230 */ /* 0x000fe20000004100 */
[----:B------:R-:W-:Y:S01]  /*10660*/  LOP3.LUT R53, R53, 0xff000000, R31, 0xf8, !PT ;  /* 0xff00000035357812 */ /* 0x000fe200078ef81f */
[----:B------:R-:W-:Y:S01]  /*10670*/  HADD2.F32 R31, -RZ, R29.H0_H0 ;  /* 0x2000001dff1f7230 */ /* 0x000fe20000004100 */
[----:B------:R-:W-:Y:S01]  /*10680*/  F2FP.F16.E4M3.UNPACK_B R13, R5.H1 ;  /* 0x00000005ff0d723e */ /* 0x000fe200030006ff */
[----:B------:R-:W-:Y:S01]  /*10690*/  HADD2.F32 R25, -RZ, R25.H1_H1 ;  /* 0x30000019ff197230 */ /* 0x000fe20000004100 */
[----:B------:R-:W-:-:S02]  /*106a0*/  LOP3.LUT R12, R12, 0xff, RZ, 0xc0, !PT ;  /* 0x000000ff0c0c7812 */ /* 0x000fc400078ec0ff */
[----:B------:R-:W-:Y:S01]  /*106b0*/  LOP3.LUT R46, R51, 0xff000000, R30, 0xf8, !PT ;  /* 0xff000000332e7812 */ /* 0x000fe200078ef81e */
[--C-:B------:R-:W-:Y:S01]  /*106c0*/  HADD2.F32 R51, -RZ, R44.reuse.H0_H0 ;  /* 0x2000002cff337230 */ /* 0x100fe20000004100 */
[----:B------:R-:W-:Y:S01]  /*106d0*/  F2FP.F16.E4M3.UNPACK_B R15, R7 ;  /* 0x00000007ff0f723e */ /* 0x000fe200020006ff */
[C---:B------:R-:W-:Y:S01]  /*106e0*/  FMUL.FTZ R30, R26.reuse, R31 ;  /* 0x0000001f1a1e7220 */ /* 0x040fe20000410000 */
[----:B------:R-:W-:Y:S01]  /*106f0*/  F2FP.F16.E4M3.UNPACK_B R20, R7.H1 ;  /* 0x00000007ff14723e */ /* 0x000fe200030006ff */
[----:B------:R-:W-:Y:S01]  /*10700*/  HADD2.F32 R44, -RZ, R44.H1_H1 ;  /* 0x3000002cff2c7230 */ /* 0x000fe20000004100 */
[-C--:B------:R-:W-:Y:S01]  /*10710*/  F2FP.F16.E4M3.UNPACK_B R7, R6.reuse ;  /* 0x00000006ff07723e */ /* 0x080fe200020006ff */
[----:B------:R-:W-:Y:S01]  /*10720*/  FMUL.FTZ R55, R26, R51 ;  /* 0x000000331a377220 */ /* 0x000fe20000410000 */
[----:B------:R-:W-:Y:S01]  /*10730*/  F2FP.F16.E4M3.UNPACK_B R14, R6.H1 ;  /* 0x00000006ff0e723e */ /* 0x000fe200030006ff */
[--C-:B------:R-:W-:Y:S01]  /*10740*/  HADD2.F32 R6, -RZ, R13.reuse.H0_H0 ;  /* 0x2000000dff067230 */ /* 0x100fe20000004100 */
[----:B------:R-:W-:Y:S01]  /*10750*/  PRMT R47, R12, 0x7054, R47 ;  /* 0x000070540c2f7816 */ /* 0x000fe2000000002f */
[----:B------:R-:W-:Y:S01]  /*10760*/  HADD2.F32 R13, -RZ, R13.H1_H1 ;  /* 0x3000000dff0d7230 */ /* 0x000fe20000004100 */
[----:B------:R-:W-:Y:S01]  /*10770*/  F2FP.F16.E4M3.UNPACK_B R24, R9 ;  /* 0x00000009ff18723e */ /* 0x000fe200020006ff */
[----:B------:R-:W-:Y:S01]  /*10780*/  FMUL.FTZ R48, R25, R44 ;  /* 0x0000002c19307220 */ /* 0x000fe20000410000 */
[----:B------:R-:W-:Y:S01]  /*10790*/  F2FP.F16.E4M3.UNPACK_B R49, R49 ;  /* 0x00000031ff31723e */ /* 0x000fe200020006ff */
[C---:B------:R-:W-:Y:S01]  /*107a0*/  FFMA.FTZ R50, R6.reuse, R51, R30 ;  /* 0x0000003306327223 */ /* 0x040fe2000001001e */
[----:B------:R-:W-:Y:S01]  /*107b0*/  LOP3.LUT R45, R45, 0xff000000, R27, 0xf8, !PT ;  /* 0xff0000002d2d7812 */ /* 0x000fe200078ef81b */
[----:B------:R-:W-:Y:S01]  /*107c0*/  FFMA.FTZ R55, R6, R31, -R55 ;  /* 0x0000001f06377223 */ /* 0x000fe20000010837 */
[----:B------:R-:W-:Y:S01]  /*107d0*/  LOP3.LUT R47, R47, 0xff000000, R28, 0xf8, !PT ;  /* 0xff0000002f2f7812 */ /* 0x000fe200078ef81c */
[----:B------:R-:W-:Y:S01]  /*107e0*/  HADD2.F32 R30, -RZ, R29.H1_H1 ;  /* 0x3000001dff1e7230 */ /* 0x000fe20000004100 */
[-C--:B------:R-:W-:Y:S01]  /*107f0*/  F2FP.F16.E4M3.UNPACK_B R27, R11.reuse ;  /* 0x0000000bff1b723e */ /* 0x080fe200020006ff */
[--C-:B------:R-:W-:Y:S01]  /*10800*/  HADD2.F32 R31, -RZ, R49.reuse.H0_H0 ;  /* 0x20000031ff1f7230 */ /* 0x100fe20000004100 */
[----:B------:R-:W-:Y:S01]  /*10810*/  F2FP.F16.E4M3.UNPACK_B R28, R11.H1 ;  /* 0x0000000bff1c723e */ /* 0x000fe200030006ff */
[----:B------:R-:W-:Y:S01]  /*10820*/  HADD2.F32 R49, -RZ, R49.H1_H1 ;  /* 0x30000031ff317230 */ /* 0x000fe20000004100 */
[----:B------:R-:W-:Y:S01]  /*10830*/  F2FP.F16.E4M3.UNPACK_B R12, R5 ;  /* 0x00000005ff0c723e */ /* 0x000fe200020006ff */
[----:B------:R-:W-:Y:S01]  /*10840*/  FMUL.FTZ R51, R25, R30 ;  /* 0x0000001e19337220 */ /* 0x000fe20000410000 */
[----:B------:R-:W-:Y:S01]  /*10850*/  F2FP.F16.E4M3.UNPACK_B R11, R10 ;  /* 0x0000000aff0b723e */ /* 0x000fe200020006ff */
[----:B------:R-:W-:Y:S01]  /*10860*/  FFMA.FTZ R52, R13, R30, -R48 ;  /* 0x0000001e0d347223 */ /* 0x000fe20000010830 */
[----:B------:R-:W-:Y:S01]  /*10870*/  F2FP.F16.E4M3.UNPACK_B R26, R10.H1 ;  /* 0x0000000aff1a723e */ /* 0x000fe200030006ff */
[----:B------:R-:W-:Y:S01]  /*10880*/  HADD2.F32 R10, -RZ, R24.H0_H0 ;  /* 0x20000018ff0a7230 */ /* 0x000fe20000004100 */
[----:B------:R-:W-:Y:S01]  /*10890*/  F2FP.F16.E4M3.UNPACK_B R42, R42 ;  /* 0x0000002aff2a723e */ /* 0x000fe200020006ff */
[----:B------:R-:W-:-:S02]  /*108a0*/  HADD2.F32 R6, -RZ, R12.H0_H0 ;  /* 0x2000000cff067230 */ /* 0x000fc40000004100 */
[----:B------:R-:W-:Y:S01]  /*108b0*/  FFMA.FTZ R57, R13, R44, R51 ;  /* 0x0000002c0d397223 */ /* 0x000fe20000010033 */
[----:B------:R-:W-:Y:S01]  /*108c0*/  F2FP.F16.E4M3.UNPACK_B R30, R53.H1 ;  /* 0x00000035ff1e723e */ /* 0x000fe200030006ff */
[C---:B------:R-:W-:Y:S01]  /*108d0*/  FMUL.FTZ R25, R10.reuse, R31 ;  /* 0x0000001f0a197220 */ /* 0x040fe20000410000 */
[----:B------:R-:W-:Y:S01]  /*108e0*/  HADD2.F32 R29, -RZ, R42.H0_H0 ;  /* 0x2000002aff1d7230 */ /* 0x000fe20000004100 */
[----:B------:R-:W-:Y:S01]  /*108f0*/  F2FP.F16.E4M3.UNPACK_B R53, R53 ;  /* 0x00000035ff35723e */ /* 0x000fe200020006ff */
[----:B------:R-:W-:Y:S01]  /*10900*/  HADD2.F32 R24, -RZ, R24.H1_H1 ;  /* 0x30000018ff187230 */ /* 0x000fe20000004100 */
[----:B------:R-:W-:Y:S01]  /*10910*/  F2FP.F16.E4M3.UNPACK_B R9, R8 ;  /* 0x00000008ff09723e */ /* 0x000fe200020006ff */
[----:B------:R-:W-:Y:S02]  /*10920*/  HADD2.F32 R13, -RZ, R42.H1_H1 ;  /* 0x3000002aff0d7230 */ /* 0x000fe40000004100 */
[-C--:B------:R-:W-:Y:S01]  /*10930*/  FMUL.FTZ R10, R10, R29.reuse ;  /* 0x0000001d0a0a7220 */ /* 0x080fe20000410000 */
[----:B------:R-:W-:Y:S01]  /*10940*/  FFMA.FTZ R44, R6, R29, -R25 ;  /* 0x0000001d062c7223 */ /* 0x000fe20000010819 */
[----:B------:R-:W-:Y:S01]  /*10950*/  F2FP.F16.E4M3.UNPACK_B R25, R45.H1 ;  /* 0x0000002dff19723e */ /* 0x000fe200030006ff */
[----:B------:R-:W-:-:S02]  /*10960*/  HADD2.F32 R12, -RZ, R12.H1_H1 ;  /* 0x3000000cff0c7230 */ /* 0x000fc40000004100 */
[----:B------:R-:W-:Y:S01]  /*10970*/  FFMA.FTZ R48, R6, R31, R10 ;  /* 0x0000001f06307223 */ /* 0x000fe2000001000a */
[----:B------:R-:W-:Y:S02]  /*10980*/  HADD2.F32 R31, -RZ, R30.H0_H0 ;  /* 0x2000001eff1f7230 */ /* 0x000fe40000004100 */
[C---:B------:R-:W-:Y:S01]  /*10990*/  FMUL.FTZ R51, R24.reuse, R49 ;  /* 0x0000003118337220 */ /* 0x040fe20000410000 */
[----:B------:R-:W-:Y:S01]  /*109a0*/  HADD2.F32 R10, -RZ, R28.H0_H0 ;  /* 0x2000001cff0a7230 */ /* 0x000fe20000004100 */
[----:B------:R-:W-:Y:S01]  /*109b0*/  F2FP.F16.E4M3.UNPACK_B R45, R45 ;  /* 0x0000002dff2d723e */ /* 0x000fe200020006ff */
[----:B------:R-:W-:Y:S02]  /*109c0*/  HADD2.F32 R29, -RZ, R25.H0_H0 ;  /* 0x20000019ff1d7230 */ /* 0x000fe40000004100 */
[----:B------:R-:W-:Y:S01]  /*109d0*/  FMUL.FTZ R24, R24, R13 ;  /* 0x0000000d18187220 */ /* 0x000fe20000410000 */
[----:B------:R-:W-:Y:S02]  /*109e0*/  HADD2.F32 R6, -RZ, R20.H0_H0 ;  /* 0x20000014ff067230 */ /* 0x000fe40000004100 */
[----:B------:R-:W-:Y:S01]  /*109f0*/  FMUL.FTZ R59, R10, R31 ;  /* 0x0000001f0a3b7220 */ /* 0x000fe20000410000 */
[----:B------:R-:W-:-:S02]  /*10a00*/  HADD2.F32 R28, -RZ, R28.H1_H1 ;  /* 0x3000001cff1c7230 */ /* 0x000fc40000004100 */
[----:B------:R-:W-:Y:S01]  /*10a10*/  FMUL.FTZ R10, R10, R29 ;  /* 0x0000001d0a0a7220 */ /* 0x000fe20000410000 */
[----:B------:R-:W-:Y:S01]  /*10a20*/  FFMA.FTZ R51, R12, R13, -R51 ;  /* 0x0000000d0c337223 */ /* 0x000fe20000010833 */
[C---:B------:R-:W-:Y:S01]  /*10a30*/  FFMA.FTZ R56, R6.reuse, R29, -R59 ;  /* 0x0000001d06387223 */ /* 0x040fe2000001083b */
[----:B------:R-:W-:Y:S02]  /*10a40*/  HADD2.F32 R25, -RZ, R25.H1_H1 ;  /* 0x30000019ff197230 */ /* 0x000fe40000004100 */
[----:B------:R-:W-:Y:S01]  /*10a50*/  FFMA.FTZ R58, R6, R31, R10 ;  /* 0x0000001f063a7223 */ /* 0x000fe2000001000a */
[----:B------:R-:W-:Y:S02]  /*10a60*/  HADD2.F32 R31, -RZ, R30.H1_H1 ;  /* 0x3000001eff1f7230 */ /* 0x000fe40000004100 */
[----:B------:R-:W-:Y:S01]  /*10a70*/  FFMA.FTZ R49, R12, R49, R24 ;  /* 0x000000310c317223 */ /* 0x000fe20000010018 */
[----:B------:R-:W-:Y:S01]  /*10a80*/  HADD2.F32 R29, -RZ, R53.H0_H0 ;  /* 0x20000035ff1d7230 */ /* 0x000fe20000004100 */
[----:B------:R-:W-:Y:S01]  /*10a90*/  F2FP.F16.E4M3.UNPACK_B R8, R8.H1 ;  /* 0x00000008ff08723e */ /* 0x000fe200030006ff */
[----:B------:R-:W-:-:S02]  /*10aa0*/  HADD2.F32 R10, -RZ, R27.H0_H0 ;  /* 0x2000001bff0a7230 */ /* 0x000fc40000004100 */
[C---:B------:R-:W-:Y:S01]  /*10ab0*/  FMUL.FTZ R61, R28.reuse, R31 ;  /* 0x0000001f1c3d7220 */ /* 0x040fe20000410000 */
        /* <DEDUP_REMOVED lines=10> */
[-C--:B------:R-:W-:Y:S01]  /*10b60*/  F2FP.F16.E4M3.UNPACK_B R5, R4.reuse ;  /* 0x00000004ff05723e */ /* 0x080fe200020006ff */
[----:B------:R-:W-:Y:S01]  /*10b70*/  FFMA.FTZ R42, R6, R29, R10 ;  /* 0x0000001d062a7223 */ /* 0x000fe2000001000a */
[----:B------:R-:W-:Y:S01]  /*10b80*/  HADD2.F32 R20, -RZ, R45.H1_H1 ;  /* 0x3000002dff147230 */ /* 0x000fe20000004100 */
[----:B------:R-:W-:Y:S01]  /*10b90*/  F2FP.F16.E4M3.UNPACK_B R4, R4.H1 ;  /* 0x00000004ff04723e */ /* 0x000fe200030006ff */
[----:B------:R-:W-:-:S02]  /*10ba0*/  HADD2.F32 R28, -RZ, R53.H1_H1 ;  /* 0x30000035ff1c7230 */ /* 0x000fc40000004100 */
[----:B------:R-:W-:Y:S01]  /*10bb0*/  FFMA.FTZ R59, R6, R13, -R59 ;  /* 0x0000000d063b7223 */ /* 0x000fe2000001083b */
[----:B------:R-:W-:Y:S01]  /*10bc0*/  HADD2.F32 R27, -RZ, R27.H1_H1 ;  /* 0x3000001bff1b7230 */ /* 0x000fe20000004100 */
[----:B------:R-:W-:Y:S01]  /*10bd0*/  F2FP.F16.E4M3.UNPACK_B R47, R47 ;  /* 0x0000002fff2f723e */ /* 0x000fe200020006ff */
[----:B------:R-:W-:Y:S01]  /*10be0*/  HADD2.F32 R25, -RZ, R24.H0_H0 ;  /* 0x20000018ff197230 */ /* 0x000fe20000004100 */
[----:B------:R-:W-:Y:S01]  /*10bf0*/  F2FP.F16.E4M3.UNPACK_B R41, R41 ;  /* 0x00000029ff29723e */ /* 0x000fe200020006ff */
[----:B------:R-:W-:Y:S02]  /*10c00*/  HADD2.F32 R10, -RZ, R8.H0_H0 ;  /* 0x20000008ff0a7230 */ /* 0x000fe40000004100 */
[C---:B------:R-:W-:Y:S01]  /*10c10*/  FMUL.FTZ R30, R27.reuse, R28 ;  /* 0x0000001c1b1e7220 */ /* 0x040fe20000410000 */
[----:B------:R-:W-:Y:S02]  /*10c20*/  HADD2.F32 R13, -RZ, R12.H0_H0 ;  /* 0x2000000cff0d7230 */ /* 0x000fe40000004100 */
[----:B------:R-:W-:Y:S01]  /*10c30*/  FMUL.FTZ R29, R27, R20 ;  /* 0x000000141b1d7220 */ /* 0x000fe20000410000 */
[----:B------:R-:W-:-:S02]  /*10c40*/  HADD2.F32 R15, -RZ, R15.H1_H1 ;  /* 0x3000000fff0f7230 */ /* 0x000fc40000004100 */
[C---:B------:R-:W-:Y:S01]  /*10c50*/  FMUL.FTZ R27, R10.reuse, R25 ;  /* 0x000000190a1b7220 */ /* 0x040fe20000410000 */
[----:B------:R-:W-:Y:S02]  /*10c60*/  HADD2.F32 R6, -RZ, R4.H0_H0 ;  /* 0x20000004ff067230 */ /* 0x000fe40000004100 */
[----:B------:R-:W-:Y:S01]  /*10c70*/  FMUL.FTZ R10, R10, R13 ;  /* 0x0000000d0a0a7220 */ /* 0x000fe20000410000 */
[----:B------:R-:W-:Y:S02]  /*10c80*/  HADD2.F32 R8, -RZ, R8.H1_H1 ;  /* 0x30000008ff087230 */ /* 0x000fe40000004100 */
[----:B------:R-:W-:Y:S01]  /*10c90*/  FFMA.FTZ R53, R15, R28, R29 ;  /* 0x0000001c0f357223 */ /* 0x000fe2000001001d */
[----:B------:R-:W-:Y:S02]  /*10ca0*/  HADD2.F32 R4, -RZ, R4.H1_H1 ;  /* 0x30000004ff047230 */ /* 0x000fe40000004100 */
[----:B------:R-:W-:Y:S01]  /*10cb0*/  FFMA.FTZ R29, R6, R25, R10 ;  /* 0x00000019061d7223 */ /* 0x000fe2000001000a */
[----:B------:R-:W-:-:S02]  /*10cc0*/  HADD2.F32 R25, -RZ, R24.H1_H1 ;  /* 0x30000018ff197230 */ /* 0x000fc40000004100 */
[----:B------:R-:W-:Y:S01]  /*10cd0*/  FFMA.FTZ R28, R6, R13, -R27 ;  /* 0x0000000d061c7223 */ /* 0x000fe2000001081b */
[----:B------:R-:W-:Y:S02]  /*10ce0*/  HADD2.F32 R13, -RZ, R12.H1_H1 ;  /* 0x3000000cff0d7230 */ /* 0x000fe40000004100 */
[----:B------:R-:W-:Y:S01]  /*10cf0*/  FFMA.FTZ R54, R15, R20, -R30 ;  /* 0x000000140f367223 */ /* 0x000fe2000001081e */
[----:B------:R-:W-:Y:S02]  /*10d00*/  HADD2.F32 R15, -RZ, R47.H0_H0 ;  /* 0x2000002fff0f7230 */ /* 0x000fe40000004100 */
[C---:B------:R-:W-:Y:S01]  /*10d10*/  FMUL.FTZ R27, R8.reuse, R25 ;  /* 0x00000019081b7220 */ /* 0x040fe20000410000 */
[--C-:B------:R-:W-:Y:S02]  /*10d20*/  HADD2.F32 R6, -RZ, R9.reuse.H0_H0 ;  /* 0x20000009ff067230 */ /* 0x100fe40000004100 */
[----:B------:R-:W-:Y:S01]  /*10d30*/  FMUL.FTZ R8, R8, R13 ;  /* 0x0000000d08087220 */ /* 0x000fe20000410000 */
[----:B------:R-:W-:-:S02]  /*10d40*/  HADD2.F32 R9, -RZ, R9.H1_H1 ;  /* 0x30000009ff097230 */ /* 0x000fc40000004100 */
[C---:B------:R-:W-:Y:S01]  /*10d50*/  FFMA.FTZ R31, R4.reuse, R13, -R27 ;  /* 0x0000000d041f7223 */ /* 0x040fe2000001081b */
[----:B------:R-:W-:Y:S02]  /*10d60*/  HADD2.F32 R13, -RZ, R41.H0_H0 ;  /* 0x20000029ff0d7230 */ /* 0x000fe40000004100 */
[----:B------:R-:W-:Y:S01]  /*10d70*/  FFMA.FTZ R24, R4, R25, R8 ;  /* 0x0000001904187223 */ /* 0x000fe20000010008 */
[----:B------:R-:W-:Y:S02]  /*10d80*/  HADD2.F32 R8, -RZ, R47.H1_H1 ;  /* 0x3000002fff087230 */ /* 0x000fe40000004100 */
[C---:B------:R-:W-:Y:S01]  /*10d90*/  FMUL.FTZ R25, R6.reuse, R15 ;  /* 0x0000000f06197220 */ /* 0x040fe20000410000 */
[----:B------:R-:W-:Y:S02]  /*10da0*/  HADD2.F32 R4, -RZ, R5.H0_H0 ;  /* 0x20000005ff047230 */ /* 0x000fe40000004100 */
[----:B------:R-:W-:Y:S01]  /*10db0*/  FMUL.FTZ R27, R6, R13 ;  /* 0x0000000d061b7220 */ /* 0x000fe20000410000 */
[----:B------:R-:W-:Y:S01]  /*10dc0*/  HADD2.F32 R6, -RZ, R41.H1_H1 ;  /* 0x30000029ff067230 */ /* 0x000fe20000004100 */
[----:B------:R-:W-:Y:S01]  /*10dd0*/  F2FP.F16.E4M3.UNPACK_B R10, R46.H1 ;  /* 0x0000002eff0a723e */ /* 0x000fe200030006ff */
[----:B------:R-:W-:-:S02]  /*10de0*/  HADD2.F32 R5, -RZ, R5.H1_H1 ;  /* 0x30000005ff057230 */ /* 0x000fc40000004100 */
[C---:B------:R-:W-:Y:S01]  /*10df0*/  FMUL.FTZ R12, R9.reuse, R8 ;  /* 0x00000008090c7220 */ /* 0x040fe20000410000 */
        /* <DEDUP_REMOVED lines=9> */
[--C-:B------:R-:W-:Y:S01]  /*10e90*/  HADD2.F32 R5, -RZ, R4.reuse.H0_H0 ;  /* 0x20000004ff057230 */ /* 0x100fe20000004100 */
[----:B------:R-:W-:Y:S01]  /*10ea0*/  F2FP.F16.E4M3.UNPACK_B R43, R43 ;  /* 0x0000002bff2b723e */ /* 0x000fe200020006ff */
[----:B------:R-:W-:-:S02]  /*10eb0*/  HADD2.F32 R9, -RZ, R4.H1_H1 ;  /* 0x30000004ff097230 */ /* 0x000fc40000004100 */
[C---:B------:R-:W-:Y:S01]  /*10ec0*/  FMUL.FTZ R41, R6.reuse, R13 ;  /* 0x0000000d06297220 */ /* 0x040fe20000410000 */
[----:B------:R-:W-:Y:S02]  /*10ed0*/  HADD2.F32 R4, -RZ, R14.H0_H0 ;  /* 0x2000000eff047230 */ /* 0x000fe40000004100 */
[-C--:B------:R-:W-:Y:S01]  /*10ee0*/  FMUL.FTZ R45, R6, R5.reuse ;  /* 0x00000005062d7220 */ /* 0x080fe20000410000 */
[----:B------:R-:W-:Y:S02]  /*10ef0*/  HADD2.F32 R15, -RZ, R10.H1_H1 ;  /* 0x3000000aff0f7230 */ /* 0x000fe40000004100 */
[----:B------:R-:W-:Y:S02]  /*10f00*/  HADD2.F32 R26, -RZ, R26.H1_H1 ;  /* 0x3000001aff1a7230 */ /* 0x000fe40000004100 */
[C---:B------:R-:W-:Y:S01]  /*10f10*/  FFMA.FTZ R41, R4.reuse, R5, -R41 ;  /* 0x0000000504297223 */ /* 0x040fe20000010829 */
[----:B------:R-:W-:Y:S02]  /*10f20*/  HADD2.F32 R14, -RZ, R14.H1_H1 ;  /* 0x3000000eff0e7230 */ /* 0x000fe40000004100 */
[----:B------:R-:W-:Y:S01]  /*10f30*/  FFMA.FTZ R45, R4, R13, R45 ;  /* 0x0000000d042d7223 */ /* 0x000fe2000001002d */
[----:B------:R-:W-:-:S02]  /*10f40*/  HADD2.F32 R8, -RZ, R43.H1_H1 ;  /* 0x3000002bff087230 */ /* 0x000fc40000004100 */
[C---:B------:R-:W-:Y:S01]  /*10f50*/  FMUL.FTZ R5, R26.reuse, R15 ;  /* 0x0000000f1a057220 */ /* 0x040fe20000410000 */
[-C--:B------:R-:W-:Y:S01]  /*10f60*/  FMUL.FTZ R6, R26, R9.reuse ;  /* 0x000000091a067220 */ /* 0x080fe20000410000 */
[----:B------:R-:W-:Y:S02]  /*10f70*/  HADD2.F32 R4, -RZ, R7.H0_H0 ;  /* 0x20000007ff047230 */ /* 0x000fe40000004100 */
[C---:B------:R-:W-:Y:S01]  /*10f80*/  FFMA.FTZ R26, R14.reuse, R9, -R5 ;  /* 0x000000090e1a7223 */ /* 0x040fe20000010805 */
[--C-:B------:R-:W-:Y:S02]  /*10f90*/  HADD2.F32 R9, -RZ, R46.reuse.H0_H0 ;  /* 0x2000002eff097230 */ /* 0x100fe40000004100 */
[----:B------:R-:W-:Y:S01]  /*10fa0*/  FFMA.FTZ R30, R14, R15, R6 ;  /* 0x0000000f0e1e7223 */ /* 0x000fe20000010006 */
[--C-:B------:R-:W-:Y:S02]  /*10fb0*/  HADD2.F32 R5, -RZ, R11.reuse.H0_H0 ;  /* 0x2000000bff057230 */ /* 0x100fe40000004100 */
[----:B------:R-:W-:Y:S01]  /*10fc0*/  HADD2.F32 R46, -RZ, R46.H1_H1 ;  /* 0x3000002eff2e7230 */ /* 0x000fe20000004100 */
[----:B------:R-:W-:Y:S01]  /*10fd0*/  F2FP.SATFINITE.E4M3.F32.PACK_AB_MERGE_C R26, R26, R41, RZ ;  /* 0x000000291a1a723e */ /* 0x000fe200048070ff */
[----:B------:R-:W-:-:S02]  /*10fe0*/  HADD2.F32 R11, -RZ, R11.H1_H1 ;  /* 0x3000000bff0b7230 */ /* 0x000fc40000004100 */
[----:B------:R-:W-:Y:S01]  /*10ff0*/  FMUL.FTZ R13, R5, R9 ;  /* 0x00000009050d7220 */ /* 0x000fe20000410000 */
[----:B------:R-:W-:Y:S01]  /*11000*/  HADD2.F32 R6, -RZ, R43.H0_H0 ;  /* 0x2000002bff067230 */ /* 0x000fe20000004100 */
[----:B------:R-:W-:Y:S01]  /*11010*/  F2FP.SATFINITE.E4M3.F32.PACK_AB_MERGE_C R30, R30, R45, RZ ;  /* 0x0000002d1e1e723e */ /* 0x000fe200048070ff */
[----:B------:R-:W-:Y:S02]  /*11020*/  HADD2.F32 R7, -RZ, R7.H1_H1 ;  /* 0x30000007ff077230 */ /* 0x000fe40000004100 */
[C---:B------:R-:W-:Y:S01]  /*11030*/  FMUL.FTZ R14, R11.reuse, R46 ;  /* 0x0000002e0b0e7220 */ /* 0x040fe20000410000 */
[----:B------:R-:W-:Y:S01]  /*11040*/  FMUL.FTZ R11, R11, R8 ;  /* 0x000000080b0b7220 */ /* 0x000fe20000410000 */
[-C--:B------:R-:W-:Y:S01]  /*11050*/  FMUL.FTZ R10, R5, R6.reuse ;  /* 0x00000006050a7220 */ /* 0x080fe20000410000 */
[C---:B------:R-:W-:Y:S01]  /*11060*/  FFMA.FTZ R6, R4.reuse, R6, -R13 ;  /* 0x0000000604067223 */ /* 0x040fe2000001080d */
[C---:B------:R-:W-:Y:S01]  /*11070*/  FFMA.FTZ R13, R7.reuse, R8, -R14 ;  /* 0x00000008070d7223 */ /* 0x040fe2000001080e */
        /* <DEDUP_REMOVED lines=18> */
.L_x_2178:
[----:B------:R-:W-:Y:S05]  /*111a0*/  BSYNC B1 ;  /* 0x0000000000017941 */ /* 0x000fea0003800000 */
.L_x_2177:
[----:B------:R-:W-:Y:S05]  /*111b0*/  @P0 BRA `(.L_x_2164) ;  /* 0x0000000c00e40947 */ /* 0x000fea0003800000 */
[----:B-1----:R-:W2:Y:S04]  /*111c0*/  LDL R9, [R1+0x68] ;  /* 0x0000680001097983 */ /* 0x002ea80000100800 */
[----:B------:R-:W3:Y:S01]  /*111d0*/  LDL R51, [R1+0x8c] ;  /* 0x00008c0001337983 */ /* 0x000ee20000100800 */
[----:B-----5:R-:W-:Y:S01]  /*111e0*/  SHF.R.U32.HI R0, RZ, 0x8, R32 ;  /* 0x00000008ff007819 */ /* 0x020fe20000011620 */
[----:B------:R-:W-:Y:S01]  /*111f0*/  VIADD R8, R228, 0x40 ;  /* 0x00000040e4087836 */ /* 0x000fe20000000000 */
[----:B0-----:R-:W-:Y:S01]  /*11200*/  LOP3.LUT R3, R32, 0xff, RZ, 0xc0, !PT ;  /* 0x000000ff20037812 */ /* 0x001fe200078ec0ff */
[----:B------:R-:W-:Y:S01]  /*11210*/  IMAD.IADD R21, R18, 0x1, R21 ;  /* 0x0000000112157824 */ /* 0x000fe200078e0215 */
[----:B------:R-:W-:Y:S01]  /*11220*/  LOP3.LUT R0, R0, 0xff, RZ, 0xc0, !PT ;  /* 0x000000ff00007812 */ /* 0x000fe200078ec0ff */
[----:B------:R-:W-:Y:S01]  /*11230*/  IMAD.SHL.U32 R8, R8, 0x80, RZ ;  /* 0x0000008008087824 */ /* 0x000fe200078e00ff */
[----:B------:R-:W-:-:S02]  /*11240*/  SHF.R.U32.HI R4, RZ, 0x8, R33 ;  /* 0x00000008ff047819 */ /* 0x000fc40000011621 */
[----:B------:R-:W-:Y:S02]  /*11250*/  PRMT R13, R0, 0x7604, R3 ;  /* 0x00007604000d7816 */ /* 0x000fe40000000003 */
[----:B------:R-:W-:Y:S02]  /*11260*/  SHF.R.U32.HI R0, RZ, 0x8, R34 ;  /* 0x00000008ff007819 */ /* 0x000fe40000011622 */
[----:B------:R-:W-:Y:S02]  /*11270*/  LOP3.LUT R3, R34, 0xff, RZ, 0xc0, !PT ;  /* 0x000000ff22037812 */ /* 0x000fe400078ec0ff */
[----:B------:R-:W-:Y:S02]  /*11280*/  LOP3.LUT R0, R0, 0xff, RZ, 0xc0, !PT ;  /* 0x000000ff00007812 */ /* 0x000fe400078ec0ff */
[----:B------:R-:W-:Y:S02]  /*11290*/  LOP3.LUT R8, R8, 0x380, RZ, 0xc0, !PT ;  /* 0x0000038008087812 */ /* 0x000fe400078ec0ff */
[----:B------:R-:W-:-:S02]  /*112a0*/  PRMT R15, R0, 0x7604, R3 ;  /* 0x00007604000f7816 */ /* 0x000fc40000000003 */
[----:B------:R-:W-:Y:S01]  /*112b0*/  LOP3.LUT R0, R8, 0x70, R21, 0xf8, !PT ;  /* 0x0000007008007812 */ /* 0x000fe200078ef815 */
[----:B------:R-:W-:Y:S01]  /*112c0*/  VIADD R8, R228, 0x40 ;  /* 0x00000040e4087836 */ /* 0x000fe20000000000 */
[----:B------:R-:W-:Y:S02]  /*112d0*/  LOP3.LUT R5, R33, 0xff, RZ, 0xc0, !PT ;  /* 0x000000ff21057812 */ /* 0x000fe400078ec0ff */
[----:B------:R-:W-:Y:S01]  /*112e0*/  LOP3.LUT R4, R4, 0xff, RZ, 0xc0, !PT ;  /* 0x000000ff04047812 */ /* 0x000fe200078ec0ff */
[----:B------:R-:W-:Y:S01]  /*112f0*/  IMAD.SHL.U32 R8, R8, 0x80, RZ ;  /* 0x0000008008087824 */ /* 0x000fe200078e00ff */
[----:B------:R-:W-:Y:S02]  /*11300*/  SHF.R.U32.HI R6, RZ, 0x8, R36 ;  /* 0x00000008ff067819 */ /* 0x000fe40000011624 */
[----:B------:R-:W-:Y:S02]  /*11310*/  PRMT R12, R4, 0x7604, R5 ;  /* 0x00007604040c7816 */ /* 0x000fe40000000005 */
[----:B------:R-:W-:-:S02]  /*11320*/  LOP3.LUT R8, R8, 0x380, RZ, 0xc0, !PT ;  /* 0x0000038008087812 */ /* 0x000fc400078ec0ff */
[----:B------:R-:W-:Y:S02]  /*11330*/  SHF.R.U32.HI R4, RZ, 0x8, R35 ;  /* 0x00000008ff047819 */ /* 0x000fe40000011623 */
[----:B------:R-:W-:Y:S02]  /*11340*/  SHF.R.U32.HI R8, RZ, 0x3, R8 ;  /* 0x00000003ff087819 */ /* 0x000fe40000011608 */
[----:B------:R-:W-:Y:S02]  /*11350*/  LOP3.LUT R5, R35, 0xff, RZ, 0xc0, !PT ;  /* 0x000000ff23057812 */ /* 0x000fe400078ec0ff */
[----:B------:R-:W-:Y:S02]  /*11360*/  LOP3.LUT R3, R0, R8, RZ, 0x3c, !PT ;  /* 0x0000000800037212 */ /* 0x000fe400078e3cff */
[----:B------:R-:W-:Y:S02]  /*11370*/  SHF.R.U32.HI R8, RZ, 0x8, R37 ;  /* 0x00000008ff087819 */ /* 0x000fe40000011625 */
[----:B------:R-:W-:-:S02]  /*11380*/  LOP3.LUT R7, R36, 0xff, RZ, 0xc0, !PT ;  /* 0x000000ff24077812 */ /* 0x000fc400078ec0ff */
[----:B------:R-:W-:Y:S02]  /*11390*/  LOP3.LUT R4, R4, 0xff, RZ, 0xc0, !PT ;  /* 0x000000ff04047812 */ /* 0x000fe400078ec0ff */
[----:B------:R-:W-:Y:S02]  /*113a0*/  LOP3.LUT R6, R6, 0xff, RZ, 0xc0, !PT ;  /* 0x000000ff06067812 */ /* 0x000fe400078ec0ff */
[----:B------:R-:W-:Y:S02]  /*113b0*/  PRMT R14, R4, 0x7604, R5 ;  /* 0x00007604040e7816 */ /* 0x000fe40000000005 */
[----:B------:R-:W-:Y:S02]  /*113c0*/  PRMT R25, R6, 0x7604, R7 ;  /* 0x0000760406197816 */ /* 0x000fe40000000007 */
[----:B------:R-:W-:Y:S02]  /*113d0*/  SHF.R.U32.HI R26, RZ, 0x8, R39 ;  /* 0x00000008ff1a7819 */ /* 0x000fe40000011627 */
[----:B------:R-:W-:-:S02]  /*113e0*/  LOP3.LUT R20, R37, 0xff, RZ, 0xc0, !PT ;  /* 0x000000ff25147812 */ /* 0x000fc400078ec0ff */
[----:B------:R-:W-:Y:S02]  /*113f0*/  LOP3.LUT R27, R39, 0xff, RZ, 0xc0, !PT ;  /* 0x000000ff271b7812 */ /* 0x000fe400078ec0ff */
[----:B------:R-:W-:Y:S02]  /*11400*/  LOP3.LUT R26, R26, 0xff, RZ, 0xc0, !PT ;  /* 0x000000ff1a1a7812 */ /* 0x000fe400078ec0ff */
[----:B------:R-:W-:Y:S02]  /*11410*/  SHF.R.U32.HI R21, RZ, 0x8, R38 ;  /* 0x00000008ff157819 */ /* 0x000fe40000011626 */
[----:B------:R-:W-:Y:S02]  /*11420*/  PRMT R26, R26, 0x7604, R27 ;  /* 0x000076041a1a7816 */ /* 0x000fe4000000001b */
[----:B------:R-:W-:Y:S02]  /*11430*/  SHF.R.U32.HI R27, RZ, 0x10, R37 ;  /* 0x00000010ff1b7819 */ /* 0x000fe40000011625 */
[----:B------:R-:W-:-:S02]  /*11440*/  LOP3.LUT R24, R38, 0xff, RZ, 0xc0, !PT ;  /* 0x000000ff26187812 */ /* 0x000fc400078ec0ff */
[----:B------:R-:W-:Y:S01]  /*11450*/  LOP3.LUT R21, R21, 0xff, RZ, 0xc0, !PT ;  /* 0x000000ff15157812 */ /* 0x000fe200078ec0ff */
[----:B------:R-:W-:Y:S01]  /*11460*/  IMAD.U32 R27, R27, 0x10000, RZ ;  /* 0x000100001b1b7824 */ /* 0x000fe200078e00ff */
[----:B------:R-:W-:Y:S02]  /*11470*/  LOP3.LUT R13, R13, 0xff0000, R32, 0xf8, !PT ;  /* 0x00ff00000d0d7812 */ /* 0x000fe400078ef820 */
[----:B------:R-:W-:Y:S02]  /*11480*/  PRMT R31, R21, 0x7604, R24 ;  /* 0x00007604151f7816 */ /* 0x000fe40000000018 */
[----:B------:R-:W-:Y:S02]  /*11490*/  SHF.R.U32.HI R21, RZ, 0x10, R35 ;  /* 0x00000010ff157819 */ /* 0x000fe40000011623 */
[----:B------:R-:W-:Y:S02]  /*114a0*/  LOP3.LUT R25, R25, 0xff0000, R36, 0xf8, !PT ;  /* 0x00ff000019197812 */ /* 0x000fe400078ef824 */
[----:B------:R-:W-:Y:S01]  /*114b0*/  LOP3.LUT R31, R31, 0xff0000, R38, 0xf8, !PT ;  /* 0x00ff00001f1f7812 */ /* 0x000fe200078ef826 */
[----:B------:R-:W-:Y:S01]  /*114c0*/  IMAD.U32 R21, R21, 0x10000, RZ ;  /* 0x0001000015157824 */ /* 0x000fe200078e00ff */
[----:B------:R-:W-:-:S02]  /*114d0*/  SHF.R.U32.HI R41, RZ, 0x10, R39 ;  /* 0x00000010ff297819 */ /* 0x000fc40000011627 */
[----:B------:R-:W-:Y:S02]  /*114e0*/  LOP3.LUT R15, R15, 0xff0000, R34, 0xf8, !PT ;  /* 0x00ff00000f0f7812 */ /* 0x000fe400078ef822 */
        /* <DEDUP_REMOVED lines=198> */
.L_x_2164:
[----:B------:R-:W-:Y:S05]  /*12150*/  BSYNC B0 ;  /* 0x0000000000007941 */ /* 0x000fea0003800000 */
.L_x_2144:
        /* <DEDUP_REMOVED lines=8> */
.L_x_2141:
[----:B0--34-:R-:W3:Y:S02]  /*121e0*/  LDL R0, [R1+0x50] ;  /* 0x0000500001007983 */ /* 0x019ee40000100800 */
[----:B---3--:R-:W-:-:S13]  /*121f0*/  R2UR UR4, R0 ;  /* 0x00000000000472ca */ /* 0x008fda00000e0000 */
[----:B------:R-:W-:-:S05]  /*12200*/  IMAD.U32 R0, RZ, RZ, UR4 ;  /* 0x00000004ff007e24 */ /* 0x000fca000f8e00ff */
[----:B------:R-:W-:-:S13]  /*12210*/  ISETP.NE.AND P1, PT, R0, 0x3, PT ;  /* 0x000000030000780c */ /* 0x000fda0003f25270 */
[----:B------:R-:W-:Y:S05]  /*12220*/  @!P1 BRA `(.L_x_2179) ;  /* 0x0000000000049947 */ /* 0x000fea0003800000 */
[----:B------:R-:W-:Y:S01]  /*12230*/  BPT.TRAP 0x1 ;  /* 0x000000040000795c */ /* 0x000fe20000300000 */
.L_x_2179:
[----:B-1----:R-:W-:Y:S01]  /*12240*/  IMAD R14, R136, 0x8, R16 ;  /* 0x00000008880e7824 */ /* 0x002fe200078e0210 */
[----:B--2---:R-:W-:-:S04]  /*12250*/  SHF.L.U32 R3, R231, 0x1f, RZ ;  /* 0x0000001fe7037819 */ /* 0x004fc800000006ff */
[----:B------:R0:W1:Y:S01]  /*12260*/  SYNCS.PHASECHK.TRANS64.TRYWAIT P0, [R14+URZ+0x2e830], R3 ;  /* 0x02e830030e0075a7 */ /* 0x000062000800017f */
[----:B------:R-:W-:Y:S05]  /*12270*/  @!P1 BRA `(.L_x_2180) ;  /* 0x0000000000049947 */ /* 0x000fea0003800000 */
[----:B------:R-:W-:Y:S01]  /*12280*/  BPT.TRAP 0x1 ;  /* 0x000000040000795c */ /* 0x000fe20000300000 */
.L_x_2180:
        /* <DEDUP_REMOVED lines=10> */
.L_x_2181:
[----:B--2---:R-:W2:Y:S01]  /*12330*/  LDL R0, [R1+0x4c] ;  /* 0x00004c0001007983 */ /* 0x004ea20000100800 */
[----:B------:R-:W-:Y:S01]  /*12340*/  IMAD.MOV.U32 R13, RZ, RZ, 0x40000040 ;  /* 0x40000040ff0d7424 */ /* 0x000fe200078e00ff */
[----:B------:R-:W-:Y:S05]  /*12350*/  WARPSYNC.ALL ;  /* 0x0000000000007948 */ /* 0x000fea0003800000 */
[C---:B------:R-:W-:Y:S01]  /*12360*/  R2UR UR4, R4.reuse ;  /* 0x00000000040472ca */ /* 0x040fe200000e0000 */
[----:B------:R-:W3:Y:S01]  /*12370*/  LDL R144, [R1+0x60] ;  /* 0x0000600001907983 */ /* 0x000ee20000100800 */
[----:B------:R-:W-:Y:S02]  /*12380*/  R2UR UR5, R5 ;  /* 0x00000000050572ca */ /* 0x000fe400000e0000 */
[----:B------:R-:W-:Y:S01]  /*12390*/  R2UR UR7, R13 ;  /* 0x000000000d0772ca */ /* 0x000fe200000e0000 */
[----:B-----5:R-:W-:Y:S01]  /*123a0*/  WARPGROUP.ARRIVE ;  /* 0x00000000000079c5 */ /* 0x020fe20000000000 */
[----:B------:R-:W-:Y:S01]  /*123b0*/  IMAD.MOV.U32 R7, RZ, RZ, 0x40000040 ;  /* 0x40000040ff077424 */ /* 0x000fe200078e00ff */
[----:B------:R-:W-:Y:S01]  /*123c0*/  R2UR UR12, R4 ;  /* 0x00000000040c72ca */ /* 0x000fe200000e0000 */
[----:B------:R-:W0:Y:S01]  /*123d0*/  LDL R146, [R1+0x54] ;  /* 0x0000540001927983 */ /* 0x000e220000100800 */
[----:B------:R-:W-:-:S02]  /*123e0*/  R2UR UR13, R5 ;  /* 0x00000000050d72ca */ /* 0x000fc400000e0000 */
[----:B------:R-:W-:Y:S01]  /*123f0*/  R2UR UR15, R7 ;  /* 0x00000000070f72ca */ /* 0x000fe200000e0000 */
[----:B------:R-:W-:Y:S01]  /*12400*/  IMAD.MOV.U32 R7, RZ, RZ, 0x40000040 ;  /* 0x40000040ff077424 */ /* 0x000fe200078e00ff */
[----:B------:R-:W-:Y:S01]  /*12410*/  R2UR UR8, R4 ;  /* 0x00000000040872ca */ /* 0x000fe200000e0000 */
[----:B------:R-:W4:Y:S01]  /*12420*/  LDL R137, [R1+0x70] ;  /* 0x0000700001897983 */ /* 0x000f220000100800 */
[----:B------:R-:W-:Y:S02]  /*12430*/  R2UR UR9, R5 ;  /* 0x00000000050972ca */ /* 0x000fe400000e0000 */
[----:B------:R-:W-:Y:S01]  /*12440*/  R2UR UR11, R7 ;  /* 0x00000000070b72ca */ /* 0x000fe200000e0000 */
[----:B------:R-:W-:Y:S01]  /*12450*/  IMAD.MOV.U32 R9, RZ, RZ, 0x40000040 ;  /* 0x40000040ff097424 */ /* 0x000fe200078e00ff */
[----:B------:R-:W4:Y:S01]  /*12460*/  LDL R15, [R1+0x6c] ;  /* 0x00006c00010f7983 */ /* 0x000f220000100800 */
[----:B------:R-:W-:Y:S02]  /*12470*/  IMAD.MOV.U32 R7, RZ, RZ, 0x40000040 ;  /* 0x40000040ff077424 */ /* 0x000fe400078e00ff */
[----:B--2---:R-:W-:-:S05]  /*12480*/  IMAD R12, R136, 0x700, R0 ;  /* 0x00000700880c7824 */ /* 0x004fca00078e0200 */
[----:B------:R-:W-:-:S13]  /*12490*/  R2UR UR6, R12 ;  /* 0x000000000c0672ca */ /* 0x000fda00000e0000 */
[----:B------:R-:W-:Y:S01]  /*124a0*/  QGMMA.64x32x32.F32.E4M3.E4M3 R120, gdesc[UR4], RZ, !UPT, gsb0 ;  /* 0x00600000047879f3 */ /* 0x000fe2000c0008ff */
[----:B------:R-:W-:-:S05]  /*124b0*/  VIADD R6, R12, 0x100 ;  /* 0x000001000c067836 */ /* 0x000fca0000000000 */
[----:B------:R-:W-:Y:S01]  /*124c0*/  R2UR UR14, R6 ;  /* 0x00000000060e72ca */ /* 0x000fe200000e0000 */
[----:B------:R-:W-:Y:S02]  /*124d0*/  WARPGROUP.DEPBAR.LE gsb0, 0x0 ;  /* 0x00008000000079c5 */ /* 0x000fe40000010000 */
[----:B------:R-:W-:-:S10]  /*124e0*/  WARPGROUP.ARRIVE ;  /* 0x00000000000079c5 */ /* 0x000fd40000000000 */
[----:B------:R-:W-:Y:S01]  /*124f0*/  QGMMA.64x32x32.F32.E4M3.E4M3 R104, gdesc[UR12], RZ, !UPT, gsb0 ;  /* 0x006000000c6879f3 */ /* 0x000fe2000c0008ff */
[----:B------:R-:W-:-:S05]  /*12500*/  VIADD R6, R12, 0x200 ;  /* 0x000002000c067836 */ /* 0x000fca0000000000 */
        /* <DEDUP_REMOVED lines=39> */
[----:B------:R-:W-:Y:S02]  /*12780*/  VIADD R10, R4, 0x2 ;  /* 0x00000002040a7836 */ /* 0x000fe40000000000 */
[----:B------:R-:W-:Y:S02]  /*12790*/  IMAD.MOV.U32 R21, RZ, RZ, 0x40000040 ;  /* 0x40000040ff157424 */ /* 0x000fe400078e00ff */
[----:B------:R-:W-:Y:S01]  /*127a0*/  IMAD.MOV.U32 R11, RZ, RZ, 0x40000040 ;  /* 0x40000040ff0b7424 */ /* 0x000fe200078e00ff */
[----:B------:R-:W-:Y:S02]  /*127b0*/  R2UR UR26, R20 ;  /* 0x00000000141a72ca */ /* 0x000fe400000e0000 */
[----:B------:R-:W-:-:S02]  /*127c0*/  R2UR UR27, R21 ;  /* 0x00000000151b72ca */ /* 0x000fc400000e0000 */
        /* <DEDUP_REMOVED lines=135> */
[----:B------:R-:W-:Y:S01]  /*13040*/  VIADD R20, R12, 0x106 ;  /* 0x000001060c147836 */ /* 0x000fe20000000000 */
[----:B------:R-:W-:Y:S02]  /*13050*/  MOV R21, 0x40000040 ;  /* 0x4000004000157802 */ /* 0x000fe40000000f00 */
        /* <DEDUP_REMOVED lines=13> */
[----:B---3--:R-:W-:-:S05]  /*13130*/  IMAD R0, R138, -0xe0, R144 ;  /* 0xffffff208a007824 */ /* 0x008fca00078e0290 */
[----:B01----:R-:W-:Y:S01]  /*13140*/  IADD3 R3, -R146, 0xe1, R0 ;  /* 0x000000e192037810 */ /* 0x003fe20007ffe100 */
[----:B------:R-:W-:Y:S02]  /*13150*/  VIADD R20, R0, 0xe0 ;  /* 0x000000e000147836 */ /* 0x000fe40000000000 */
[----:B----4-:R-:W-:Y:S02]  /*13160*/  IMAD R140, R233, 0x80, R137 ;  /* 0x00000080e98c7824 */ /* 0x010fe400078e0289 */
[C---:B------:R-:W-:Y:S02]  /*13170*/  IMAD R3, R15.reuse, -0x2, R3 ;  /* 0xfffffffe0f037824 */ /* 0x040fe400078e0203 */
[----:B------:R-:W-:Y:S01]  /*13180*/  IMAD R20, R15, -0x2, R20 ;  /* 0xfffffffe0f147824 */ /* 0x000fe200078e0214 */
[----:B------:R-:W-:Y:S02]  /*13190*/  WARPGROUP.DEPBAR.LE gsb0, 0x0 ;  /* 0x00008000000079c5 */ /* 0x000fe40000010000 */
[----:B------:R-:W-:-:S06]  /*131a0*/  WARPGROUP.ARRIVE ;  /* 0x00000000000079c5 */ /* 0x000fcc0000000000 */
[----:B------:R-:W-:Y:S01]  /*131b0*/  QGMMA.64x32x32.F32.E4M3.E4M3 R88, gdesc[UR4], R88, gsb0 ;  /* 0x00600000045879f3 */ /* 0x000fe20008000858 */
[----:B------:R-:W-:-:S04]  /*131c0*/  IADD3 R13, R3, 0x8, R140 ;  /* 0x00000008030d7810 */ /* 0x000fc80007ffe08c */
[----:B------:R-:W-:-:S04]  /*131d0*/  VIMNMX R0, R20, R13, PT ;  /* 0x0000000d14007248 */ /* 0x000fc80003fe0100 */
[C---:B------:R-:W-:Y:S02]  /*131e0*/  ISETP.GT.AND P0, PT, R0.reuse, RZ, PT ;  /* 0x000000ff0000720c */ /* 0x040fe40003f04270 */
[----:B------:R-:W-:Y:S02]  /*131f0*/  ISETP.GT.AND P3, PT, R0, 0x8, PT ;  /* 0x000000080000780c */ /* 0x000fe40003f64270 */
[----:B------:R-:W-:Y:S02]  /*13200*/  FSEL R15, R122, -INF , P0 ;  /* 0xff8000007a0f7808 */ /* 0x000fe40000000000 */
[----:B------:R-:W-:Y:S02]  /*13210*/  ISETP.GT.AND P0, PT, R0, 0x9, PT ;  /* 0x000000090000780c */ /* 0x000fe40003f04270 */
[----:B------:R-:W-:Y:S01]  /*13220*/  FSEL R21, R126, -INF , P3 ;  /* 0xff8000007e157808 */ /* 0x000fe20001800000 */
[----:B------:R-:W-:Y:S01]  /*13230*/  VIADD R126, R12, 0x306 ;  /* 0x000003060c7e7836 */ /* 0x000fe20000000000 */
[----:B------:R-:W-:Y:S01]  /*13240*/  FSEL R137, R127, -INF , P0 ;  /* 0xff8000007f897808 */ /* 0x000fe20000000000 */
[----:B------:R-:W-:Y:S01]  /*13250*/  IMAD.MOV.U32 R127, RZ, RZ, 0x40000040 ;  /* 0x40000040ff7f7424 */ /* 0x000fe200078e00ff */
[----:B------:R-:W-:-:S02]  /*13260*/  R2UR UR4, R6 ;  /* 0x00000000060472ca */ /* 0x000fc400000e0000 */
[----:B------:R-:W-:Y:S02]  /*13270*/  R2UR UR6, R126 ;  /* 0x000000007e0672ca */ /* 0x000fe400000e0000 */
[----:B------:R-:W-:Y:S02]  /*13280*/  R2UR UR7, R127 ;  /* 0x000000007f0772ca */ /* 0x000fe400000e0000 */
[----:B------:R-:W-:Y:S01]  /*13290*/  R2UR UR5, R7 ;  /* 0x00000000070572ca */ /* 0x000fe200000e0000 */
[----:B------:R-:W-:Y:S02]  /*132a0*/  WARPGROUP.DEPBAR.LE gsb0, 0x0 ;  /* 0x00008000000079c5 */ /* 0x000fe40000010000 */
[----:B------:R-:W-:-:S10]  /*132b0*/  WARPGROUP.ARRIVE ;  /* 0x00000000000079c5 */ /* 0x000fd40000000000 */
[----:B------:R-:W-:Y:S01]  /*132c0*/  QGMMA.64x32x32.F32.E4M3.E4M3 R72, gdesc[UR4], R72, gsb0 ;  /* 0x00600000044879f3 */ /* 0x000fe20008000848 */
[C---:B------:R-:W-:Y:S02]  /*132d0*/  ISETP.GT.AND P2, PT, R0.reuse, 0x1, PT ;  /* 0x000000010000780c */ /* 0x040fe40003f44270 */
[C---:B------:R-:W-:Y:S02]  /*132e0*/  ISETP.GT.AND P0, PT, R0.reuse, 0x11, PT ;  /* 0x000000110000780c */ /* 0x040fe40003f04270 */
[----:B------:R-:W-:Y:S02]  /*132f0*/  FSEL R123, R123, -INF , P2 ;  /* 0xff8000007b7b7808 */ /* 0x000fe40001000000 */
[----:B------:R-:W-:Y:S02]  /*13300*/  ISETP.GT.AND P2, PT, R0, 0x10, PT ;  /* 0x000000100000780c */ /* 0x000fe40003f44270 */
[----:B------:R-:W-:Y:S02]  /*13310*/  FSEL R131, R131, -INF , P0 ;  /* 0xff80000083837808 */ /* 0x000fe40000000000 */
[----:B------:R-:W-:-:S02]  /*13320*/  FSEL R139, R130, -INF , P2 ;  /* 0xff800000828b7808 */ /* 0x000fc40001000000 */
[C---:B------:R-:W-:Y:S02]  /*13330*/  ISETP.GT.AND P2, PT, R0.reuse, 0x18, PT ;  /* 0x000000180000780c */ /* 0x040fe40003f44270 */
[----:B------:R-:W-:Y:S02]  /*13340*/  ISETP.GT.AND P0, PT, R0, 0x19, PT ;  /* 0x000000190000780c */ /* 0x000fe40003f04270 */
[----:B------:R-:W-:Y:S02]  /*13350*/  FSEL R127, R134, -INF , P2 ;  /* 0xff800000867f7808 */ /* 0x000fe40001000000 */
[----:B------:R-:W-:Y:S02]  /*13360*/  FSEL R135, R135, -INF , P0 ;  /* 0xff80000087877808 */ /* 0x000fe40000000000 */
[C---:B------:R-:W-:Y:S02]  /*13370*/  ISETP.GT.AND P2, PT, R0.reuse, 0x20, PT ;  /* 0x000000200000780c */ /* 0x040fe40003f44270 */
[----:B------:R-:W-:-:S02]  /*13380*/  ISETP.GT.AND P0, PT, R0, 0x21, PT ;  /* 0x000000210000780c */ /* 0x000fc40003f04270 */
[----:B------:R-:W-:Y:S01]  /*13390*/  FSEL R141, R106, -INF , P2 ;  /* 0xff8000006a8d7808 */ /* 0x000fe20001000000 */
[----:B------:R-:W-:Y:S01]  /*133a0*/  VIADD R106, R12, 0x406 ;  /* 0x000004060c6a7836 */ /* 0x000fe20000000000 */
[----:B------:R-:W-:Y:S01]  /*133b0*/  FSEL R143, R107, -INF , P0 ;  /* 0xff8000006b8f7808 */ /* 0x000fe20000000000 */
[----:B------:R-:W-:Y:S01]  /*133c0*/  IMAD.MOV.U32 R107, RZ, RZ, 0x40000040 ;  /* 0x40000040ff6b7424 */ /* 0x000fe200078e00ff */
[----:B------:R-:W-:Y:S02]  /*133d0*/  R2UR UR4, R6 ;  /* 0x00000000060472ca */ /* 0x000fe400000e0000 */
[----:B------:R-:W-:Y:S02]  /*133e0*/  R2UR UR6, R106 ;  /* 0x000000006a0672ca */ /* 0x000fe400000e0000 */
[----:B------:R-:W-:Y:S02]  /*133f0*/  R2UR UR7, R107 ;  /* 0x000000006b0772ca */ /* 0x000fe400000e0000 */
[----:B------:R-:W-:-:S02]  /*13400*/  R2UR UR5, R7 ;  /* 0x00000000070572ca */ /* 0x000fc400000e0000 */
[----:B------:R-:W-:Y:S01]  /*13410*/  FMNMX.FTZ R122, R15, R123, !PT ;  /* 0x0000007b0f7a7209 */ /* 0x000fe20007810000 */
[----:B------:R-:W-:Y:S02]  /*13420*/  WARPGROUP.DEPBAR.LE gsb0, 0x0 ;  /* 0x00008000000079c5 */ /* 0x000fe40000010000 */
[----:B------:R-:W-:-:S08]  /*13430*/  WARPGROUP.ARRIVE ;  /* 0x00000000000079c5 */ /* 0x000fd00000000000 */
[----:B------:R-:W-:Y:S01]  /*13440*/  QGMMA.64x32x32.F32.E4M3.E4M3 R56, gdesc[UR4], R56, gsb0 ;  /* 0x00600000043879f3 */ /* 0x000fe20008000838 */
[----:B------:R-:W-:-:S04]  /*13450*/  FMNMX.FTZ R122, R21, R122, !PT ;  /* 0x0000007a157a7209 */ /* 0x000fc80007810000 */
[----:B------:R-:W-:-:S04]  /*13460*/  FMNMX.FTZ R122, R137, R122, !PT ;  /* 0x0000007a897a7209 */ /* 0x000fc80007810000 */
[----:B------:R-:W-:-:S04]  /*13470*/  FMNMX.FTZ R122, R139, R122, !PT ;  /* 0x0000007a8b7a7209 */ /* 0x000fc80007810000 */
[----:B------:R-:W-:Y:S02]  /*13480*/  FMNMX.FTZ R122, R131, R122, !PT ;  /* 0x0000007a837a7209 */ /* 0x000fe40007810000 */
[C---:B------:R-:W-:Y:S02]  /*13490*/  ISETP.GT.AND P2, PT, R0.reuse, 0x28, PT ;  /* 0x000000280000780c */ /* 0x040fe40003f44270 */
[----:B------:R-:W-:Y:S02]  /*134a0*/  ISETP.GT.AND P0, PT, R0, 0x29, PT ;  /* 0x000000290000780c */ /* 0x000fe40003f04270 */
[----:B------:R-:W-:Y:S02]  /*134b0*/  FMNMX.FTZ R122, R127, R122, !PT ;  /* 0x0000007a7f7a7209 */ /* 0x000fe40007810000 */
[----:B------:R-:W-:Y:S02]  /*134c0*/  FSEL R145, R110, -INF , P2 ;  /* 0xff8000006e917808 */ /* 0x000fe40001000000 */
[----:B------:R-:W-:-:S02]  /*134d0*/  FSEL R111, R111, -INF , P0 ;  /* 0xff8000006f6f7808 */ /* 0x000fc40000000000 */
[----:B------:R-:W-:Y:S02]  /*134e0*/  FMNMX.FTZ R122, R135, R122, !PT ;  /* 0x0000007a877a7209 */ /* 0x000fe40007810000 */
[C---:B------:R-:W-:Y:S02]  /*134f0*/  ISETP.GT.AND P2, PT, R0.reuse, 0x30, PT ;  /* 0x000000300000780c */ /* 0x040fe40003f44270 */
[----:B------:R-:W-:Y:S02]  /*13500*/  ISETP.GT.AND P0, PT, R0, 0x31, PT ;  /* 0x000000310000780c */ /* 0x000fe40003f04270 */
[----:B------:R-:W-:Y:S02]  /*13510*/  FMNMX.FTZ R122, R141, R122, !PT ;  /* 0x0000007a8d7a7209 */ /* 0x000fe40007810000 */
[----:B------:R-:W-:Y:S02]  /*13520*/  FSEL R147, R114, -INF , P2 ;  /* 0xff80000072937808 */ /* 0x000fe40001000000 */
[----:B------:R-:W-:-:S02]  /*13530*/  FSEL R115, R115, -INF , P0 ;  /* 0xff80000073737808 */ /* 0x000fc40000000000 */
[C---:B------:R-:W-:Y:S02]  /*13540*/  ISETP.GT.AND P2, PT, R0.reuse, 0x38, PT ;  /* 0x000000380000780c */ /* 0x040fe40003f44270 */
[----:B------:R-:W-:Y:S02]  /*13550*/  ISETP.GT.AND P0, PT, R0, 0x39, PT ;  /* 0x000000390000780c */ /* 0x000fe40003f04270 */
[----:B------:R-:W-:Y:S02]  /*13560*/  FMNMX.FTZ R122, R143, R122, !PT ;  /* 0x0000007a8f7a7209 */ /* 0x000fe40007810000 */
[----:B------:R-:W-:Y:S02]  /*13570*/  FSEL R107, R118, -INF , P2 ;  /* 0xff800000766b7808 */ /* 0x000fe40001000000 */
[----:B------:R-:W-:Y:S02]  /*13580*/  FSEL R119, R119, -INF , P0 ;  /* 0xff80000077777808 */ /* 0x000fe40000000000 */
[----:B------:R-:W-:-:S02]  /*13590*/  ISETP.GT.AND P2, PT, R0, 0x40, PT ;  /* 0x000000400000780c */ /* 0x000fc40003f44270 */
[----:B------:R-:W-:Y:S02]  /*135a0*/  ISETP.GT.AND P0, PT, R0, 0x41, PT ;  /* 0x000000410000780c */ /* 0x000fe40003f04270 */
[----:B------:R-:W-:Y:S02]  /*135b0*/  FMNMX.FTZ R122, R145, R122, !PT ;  /* 0x0000007a917a7209 */ /* 0x000fe40007810000 */
[----:B------:R-:W-:Y:S01]  /*135c0*/  FSEL R149, R90, -INF , P2 ;  /* 0xff8000005a957808 */ /* 0x000fe20001000000 */
[----:B------:R-:W-:Y:S01]  /*135d0*/  VIADD R90, R12, 0x506 ;  /* 0x000005060c5a7836 */ /* 0x000fe20000000000 */
[----:B------:R-:W-:Y:S01]  /*135e0*/  FSEL R151, R91, -INF , P0 ;  /* 0xff8000005b977808 */ /* 0x000fe20000000000 */
[----:B------:R-:W-:Y:S01]  /*135f0*/  IMAD.MOV.U32 R91, RZ, RZ, 0x40000040 ;  /* 0x40000040ff5b7424 */ /* 0x000fe200078e00ff */
[----:B------:R-:W-:Y:S02]  /*13600*/  FMNMX.FTZ R122, R111, R122, !PT ;  /* 0x0000007a6f7a7209 */ /* 0x000fe40007810000 */
[----:B------:R-:W-:-:S02]  /*13610*/  R2UR UR6, R90 ;  /* 0x000000005a0672ca */ /* 0x000fc400000e0000 */
[----:B------:R-:W-:Y:S02]  /*13620*/  FMNMX.FTZ R122, R147, R122, !PT ;  /* 0x0000007a937a7209 */ /* 0x000fe40007810000 */
[----:B------:R-:W-:Y:S02]  /*13630*/  R2UR UR7, R91 ;  /* 0x000000005b0772ca */ /* 0x000fe400000e0000 */
[----:B------:R-:W-:Y:S02]  /*13640*/  R2UR UR4, R6 ;  /* 0x00000000060472ca */ /* 0x000fe400000e0000 */
[----:B------:R-:W-:Y:S02]  /*13650*/  R2UR UR5, R7 ;  /* 0x00000000070572ca */ /* 0x000fe400000e0000 */
[----:B------:R-:W-:Y:S01]  /*13660*/  FMNMX.FTZ R122, R115, R122, !PT ;  /* 0x0000007a737a7209 */ /* 0x000fe20007810000 */
[----:B------:R-:W-:Y:S02]  /*13670*/  WARPGROUP.DEPBAR.LE gsb0, 0x0 ;  /* 0x00008000000079c5 */ /* 0x000fe40000010000 */
[----:B------:R-:W-:Y:S01]  /*13680*/  WARPGROUP.ARRIVE ;  /* 0x00000000000079c5 */ /* 0x000fe20000000000 */
[----:B------:R-:W-:-:S04]  /*13690*/  FMNMX.FTZ R122, R107, R122, !PT ;  /* 0x0000007a6b7a7209 */ /* 0x000fc80007810000 */
[----:B------:R-:W-:-:S03]  /*136a0*/  FMNMX.FTZ R122, R119, R122, !PT ;  /* 0x0000007a777a7209 */ /* 0x000fc60007810000 */
[----:B------:R-:W-:Y:S01]  /*136b0*/  QGMMA.64x32x32.F32.E4M3.E4M3 R40, gdesc[UR4], R40, gsb0 ;  /* 0x00600000042879f3 */ /* 0x000fe20008000828 */
[C---:B------:R-:W-:Y:S02]  /*136c0*/  ISETP.GT.AND P2, PT, R0.reuse, 0x48, PT ;  /* 0x000000480000780c */ /* 0x040fe40003f44270 */
        /* <DEDUP_REMOVED lines=33> */
[----:B------:R-:W-:Y:S01]  /*138e0*/  FMNMX.FTZ R122, R79, R122, !PT ;  /* 0x0000007a4f7a7209 */ /* 0x000fe20007810000 */
[----:B------:R-:W-:Y:S02]  /*138f0*/  VIADD R12, R12, 0x606 ;  /* 0x000006060c0c7836 */ /* 0x000fe40000000000 */
[----:B------:R-:W-:Y:S01]  /*13900*/  IMAD.MOV.U32 R13, RZ, RZ, 0x40000040 ;  /* 0x40000040ff0d7424 */ /* 0x000fe200078e00ff */
[----:B------:R-:W-:-:S02]  /*13910*/  ISETP.GT.AND P2, PT, R0, 0x78, PT ;  /* 0x000000780000780c */ /* 0x000fc40003f44270 */
[----:B------:R-:W-:Y:S02]  /*13920*/  FSEL R83, R83, -INF , P0 ;  /* 0xff80000053537808 */ /* 0x000fe40000000000 */
[----:B------:R-:W-:Y:S02]  /*13930*/  FMNMX.FTZ R122, R161, R122, !PT ;  /* 0x0000007aa17a7209 */ /* 0x000fe40007810000 */
[----:B------:R-:W-:Y:S02]  /*13940*/  R2UR UR6, R12 ;  /* 0x000000000c0672ca */ /* 0x000fe400000e0000 */
[----:B------:R-:W-:Y:S02]  /*13950*/  R2UR UR7, R13 ;  /* 0x000000000d0772ca */ /* 0x000fe400000e0000 */
[----:B------:R-:W-:Y:S02]  /*13960*/  R2UR UR4, R6 ;  /* 0x00000000060472ca */ /* 0x000fe400000e0000 */
[----:B------:R-:W-:-:S02]  /*13970*/  R2UR UR5, R7 ;  /* 0x00000000070572ca */ /* 0x000fc400000e0000 */
[----:B------:R-:W-:Y:S02]  /*13980*/  ISETP.GT.AND P0, PT, R0, 0x79, PT ;  /* 0x000000790000780c */ /* 0x000fe40003f04270 */
[----:B------:R-:W-:Y:S02]  /*13990*/  FSEL R13, R86, -INF , P2 ;  /* 0xff800000560d7808 */ /* 0x000fe40001000000 */
[----:B------:R-:W-:Y:S01]  /*139a0*/  FMNMX.FTZ R122, R83, R122, !PT ;  /* 0x0000007a537a7209 */ /* 0x000fe20007810000 */
[----:B------:R-:W-:Y:S02]  /*139b0*/  WARPGROUP.DEPBAR.LE gsb0, 0x0 ;  /* 0x00008000000079c5 */ /* 0x000fe40000010000 */
[C---:B------:R-:W-:Y:S02]  /*139c0*/  ISETP.GT.AND P2, PT, R0.reuse, 0x80, PT ;  /* 0x000000800000780c */ /* 0x040fe40003f44270 */
[----:B------:R-:W-:Y:S02]  /*139d0*/  FSEL R87, R87, -INF , P0 ;  /* 0xff80000057577808 */ /* 0x000fe40000000000 */
[----:B------:R-:W-:Y:S01]  /*139e0*/  FMNMX.FTZ R122, R13, R122, !PT ;  /* 0x0000007a0d7a7209 */ /* 0x000fe20007810000 */
[----:B------:R-:W-:Y:S01]  /*139f0*/  WARPGROUP.ARRIVE ;  /* 0x00000000000079c5 */ /* 0x000fe20000000000 */
[----:B------:R-:W-:-:S02]  /*13a00*/  ISETP.GT.AND P0, PT, R0, 0x81, PT ;  /* 0x000000810000780c */ /* 0x000fc40003f04270 */
[----:B------:R-:W-:Y:S02]  /*13a10*/  FSEL R163, R58, -INF , P2 ;  /* 0xff8000003aa37808 */ /* 0x000fe40001000000 */
[----:B------:R-:W-:Y:S01]  /*13a20*/  FMNMX.FTZ R122, R87, R122, !PT ;  /* 0x0000007a577a7209 */ /* 0x000fe20007810000 */
[----:B------:R-:W-:Y:S01]  /*13a30*/  QGMMA.64x32x32.F32.E4M3.E4M3 R24, gdesc[UR4], R24, gsb0 ;  /* 0x00600000041879f3 */ /* 0x000fe20008000818 */
[C---:B------:R-:W-:Y:S02]  /*13a40*/  ISETP.GT.AND P2, PT, R0.reuse, 0x88, PT ;  /* 0x000000880000780c */ /* 0x040fe40003f44270 */
[----:B------:R-:W-:Y:S02]  /*13a50*/  FSEL R59, R59, -INF , P0 ;  /* 0xff8000003b3b7808 */ /* 0x000fe40000000000 */
[----:B------:R-:W-:Y:S02]  /*13a60*/  FMNMX.FTZ R122, R163, R122, !PT ;  /* 0x0000007aa37a7209 */ /* 0x000fe40007810000 */
[----:B------:R-:W-:-:S02]  /*13a70*/  ISETP.GT.AND P0, PT, R0, 0x89, PT ;  /* 0x000000890000780c */ /* 0x000fc40003f04270 */
[----:B------:R-:W-:Y:S02]  /*13a80*/  FSEL R165, R62, -INF , P2 ;  /* 0xff8000003ea57808 */ /* 0x000fe40001000000 */
[----:B------:R-:W-:Y:S02]  /*13a90*/  FMNMX.FTZ R122, R59, R122, !PT ;  /* 0x0000007a3b7a7209 */ /* 0x000fe40007810000 */
        /* <DEDUP_REMOVED lines=38> */
[----:B------:R-:W-:Y:S01]  /*13d00*/  FMNMX.FTZ R122, R177, R122, !PT ;  /* 0x0000007ab17a7209 */ /* 0x000fe20007810000 */
[----:B------:R-:W-:Y:S02]  /*13d10*/  WARPGROUP.DEPBAR.LE gsb0, 0x0 ;  /* 0x00008000000079c5 */ /* 0x000fe40000010000 */
        /* <DEDUP_REMOVED lines=21> */
[----:B------:R-:W-:Y:S02]  /*13e70*/  FSEL R39, R39, -INF , P0 ;  /* 0xff80000027277808 */ /* 0x000fe40000000000 */
[----:B------:R-:W-:-:S04]  /*13e80*/  FMNMX.FTZ R122, R185, R122, !PT ;  /* 0x0000007ab97a7209 */ /* 0x000fc80007810000 */
[----:B------:R-:W-:-:S05]  /*13e90*/  FMNMX.FTZ R122, R39, R122, !PT ;  /* 0x0000007a277a7209 */ /* 0x000fca0007810000 */
[----:B------:R-:W0:Y:S02]  /*13ea0*/  SHFL.BFLY PT, R187, R122, 0x2, 0x1f ;  /* 0x0c401f007abb7f89 */ /* 0x000e2400000e0000 */
[----:B0-----:R-:W-:-:S05]  /*13eb0*/  FMNMX.FTZ R26, R122, R187, !PT ;  /* 0x000000bb7a1a7209 */ /* 0x001fca0007810000 */
[----:B------:R-:W0:Y:S01]  /*13ec0*/  SHFL.BFLY PT, R187, R26, 0x1, 0x1f ;  /* 0x0c201f001abb7f89 */ /* 0x000e2200000e0000 */
[----:B------:R-:W-:-:S04]  /*13ed0*/  VIADDMNMX R3, R140, R3, R20, PT ;  /* 0x000000038c037246 */ /* 0x000fc80003800114 */
[C---:B------:R-:W-:Y:S02]  /*13ee0*/  ISETP.GT.AND P2, PT, R3.reuse, 0x1, PT ;  /* 0x000000010300780c */ /* 0x040fe40003f44270 */
[----:B------:R-:W-:Y:S02]  /*13ef0*/  ISETP.GT.AND P3, PT, R3, 0x8, PT ;  /* 0x000000080300780c */ /* 0x000fe40003f64270 */
[----:B0-----:R-:W-:-:S04]  /*13f00*/  FMNMX.FTZ R0, R26, R187, !PT ;  /* 0x000000bb1a007209 */ /* 0x001fc80007810000 */
[----:B------:R-:W-:Y:S01]  /*13f10*/  FSETP.NEU.FTZ.AND P0, PT, R0, -INF , PT ;  /* 0xff8000000000780b */ /* 0x000fe20003f1d000 */
[----:B------:R-:W-:-:S05]  /*13f20*/  FFMA.FTZ R187, R2, R0, -8 ;  /* 0xc100000002bb7423 */ /* 0x000fca0000010000 */
[----:B------:R-:W-:Y:S02]  /*13f30*/  FSEL R187, R187, RZ, P0 ;  /* 0x000000ffbbbb7208 */ /* 0x000fe40000000000 */
[----:B------:R-:W-:Y:S02]  /*13f40*/  ISETP.GT.AND P0, PT, R3, RZ, PT ;  /* 0x000000ff0300720c */ /* 0x000fe40003f04270 */
[----:B------:R-:W-:Y:S01]  /*13f50*/  FSEL R121, R121, -INF , P2 ;  /* 0xff80000079797808 */ /* 0x000fe20001000000 */
[----:B------:R-:W-:-:S01]  /*13f60*/  FFMA.FTZ R20, R2, R107, -R187 ;  /* 0x0000006b02147223 */ /* 0x000fc200000108bb */
[----:B------:R-:W-:Y:S01]  /*13f70*/  FSEL R107, R120, -INF , P0 ;  /* 0xff800000786b7808 */ /* 0x000fe20000000000 */
[----:B------:R-:W-:-:S01]  /*13f80*/  FFMA.FTZ R34, R2, R127, -R187 ;  /* 0x0000007f02227223 */ /* 0x000fc200000108bb */
[----:B------:R-:W-:Y:S01]  /*13f90*/  FFMA.FTZ R127, R2, R135, -R187 ;  /* 0x00000087027f7223 */ /* 0x000fe200000108bb */
[----:B------:R-:W-:Y:S02]  /*13fa0*/  ISETP.GT.AND P0, PT, R3, 0x9, PT ;  /* 0x000000090300780c */ /* 0x000fe40003f04270 */
[----:B------:R-:W-:-:S02]  /*13fb0*/  FSEL R135, R124, -INF , P3 ;  /* 0xff8000007c877808 */ /* 0x000fc40001800000 */
[----:B------:R-:W-:Y:S02]  /*13fc0*/  FMNMX.FTZ R50, R107, R121, !PT ;  /* 0x000000796b327209 */ /* 0x000fe40007810000 */
[----:B------:R-:W-:Y:S02]  /*13fd0*/  ISETP.GT.AND P2, PT, R3, 0x10, PT ;  /* 0x000000100300780c */ /* 0x000fe40003f44270 */
[----:B------:R-:W-:Y:S02]  /*13fe0*/  FSEL R125, R125, -INF , P0 ;  /* 0xff8000007d7d7808 */ /* 0x000fe40000000000 */
[----:B------:R-:W-:Y:S01]  /*13ff0*/  FMNMX.FTZ R50, R135, R50, !PT ;  /* 0x0000003287327209 */ /* 0x000fe20007810000 */
[----:B------:R-:W-:-:S01]  /*14000*/  FFMA.FTZ R26, R2, R137, -R187 ;  /* 0x00000089021a7223 */ /* 0x000fc200000108bb */
[----:B------:R-:W-:Y:S02]  /*14010*/  ISETP.GT.AND P0, PT, R3, 0x11, PT ;  /* 0x000000110300780c */ /* 0x000fe40003f04270 */
[----:B------:R-:W-:-:S02]  /*14020*/  FSEL R137, R128, -INF , P2 ;  /* 0xff80000080897808 */ /* 0x000fc40001000000 */
[----:B------:R-:W-:Y:S02]  /*14030*/  FMNMX.FTZ R54, R125, R50, !PT ;  /* 0x000000327d367209 */ /* 0x000fe40007810000 */
[----:B------:R-:W-:Y:S02]  /*14040*/  ISETP.GT.AND P2, PT, R3, 0x18, PT ;  /* 0x000000180300780c */ /* 0x000fe40003f44270 */
[----:B------:R-:W-:Y:S02]  /*14050*/  FSEL R129, R129, -INF , P0 ;  /* 0xff80000081817808 */ /* 0x000fe40000000000 */
[----:B------:R-:W-:Y:S01]  /*14060*/  FMNMX.FTZ R54, R137, R54, !PT ;  /* 0x0000003689367209 */ /* 0x000fe20007810000 */
[----:B------:R-:W-:Y:S01]  /*14070*/  FFMA.FTZ R30, R2, R139, -R187 ;  /* 0x0000008b021e7223 */ /* 0x000fe200000108bb */
[----:B------:R-:W-:Y:S02]  /*14080*/  ISETP.GT.AND P0, PT, R3, 0x19, PT ;  /* 0x000000190300780c */ /* 0x000fe40003f04270 */
[----:B------:R-:W-:-:S02]  /*14090*/  FSEL R139, R132, -INF , P2 ;  /* 0xff800000848b7808 */ /* 0x000fc40001000000 */
[----:B------:R-:W-:Y:S01]  /*140a0*/  FMNMX.FTZ R54, R129, R54, !PT ;  /* 0x0000003681367209 */ /* 0x000fe20007810000 */
[C-C-:B------:R-:W-:Y:S01]  /*140b0*/  FFMA.FTZ R38, R2.reuse, R141, -R187.reuse ;  /* 0x0000008d02267223 */ /* 0x140fe200000108bb */
[----:B------:R-:W-:Y:S01]  /*140c0*/  FSEL R141, R133, -INF , P0 ;  /* 0xff800000858d7808 */ /* 0x000fe20000000000 */
[C-C-:B------:R-:W-:Y:S01]  /*140d0*/  FFMA.FTZ R12, R2.reuse, R15, -R187.reuse ;  /* 0x0000000f020c7223 */ /* 0x140fe200000108bb */
[----:B------:R-:W-:Y:S01]  /*140e0*/  ISETP.GT.AND P0, PT, R3, 0x20, PT ;  /* 0x000000200300780c */ /* 0x000fe20003f04270 */
[C-C-:B------:R-:W-:Y:S01]  /*140f0*/  FFMA.FTZ R15, R2.reuse, R123, -R187.reuse ;  /* 0x0000007b020f7223 */ /* 0x140fe200000108bb */
[----:B------:R-:W-:Y:S01]  /*14100*/  FMNMX.FTZ R54, R139, R54, !PT ;  /* 0x000000368b367209 */ /* 0x000fe20007810000 */
[C-C-:B------:R-:W-:Y:S01]  /*14110*/  FFMA.FTZ R123, R2.reuse, R131, -R187.reuse ;  /* 0x00000083027b7223 */ /* 0x140fe200000108bb */
        /* <DEDUP_REMOVED lines=17> */
[----:B------:R-:W-:Y:S01]  /*14230*/  FMNMX.FTZ R62, R109, R58, !PT ;  /* 0x0000003a6d3e7209 */ /* 0x000fe20007810000 */
[----:B------:R-:W-:-:S01]  /*14240*/  FFMA.FTZ R149, R2, R149, -R187 ;  /* 0x0000009502957223 */ /* 0x000fc200000108bb */
[----:B------:R-:W-:Y:S02]  /*14250*/  ISETP.GT.AND P0, PT, R3, 0x38, PT ;  /* 0x000000380300780c */ /* 0x000fe40003f04270 */
[----:B------:R-:W-:Y:S02]  /*14260*/  FSEL R113, R113, -INF , P2 ;  /* 0xff80000071717808 */ /* 0x000fe40001000000 */
[----:B------:R-:W-:Y:S01]  /*14270*/  FMNMX.FTZ R62, R147, R62, !PT ;  /* 0x0000003e933e7209 */ /* 0x000fe20007810000 */
[----:B------:R0:W-:Y:S01]  /*14280*/  MUFU.EX2 R50, R149 ;  /* 0x0000009500327308 */ /* 0x0001e20000000800 */
[----:B------:R-:W-:Y:S02]  /*14290*/  ISETP.GT.AND P2, PT, R3, 0x39, PT ;  /* 0x000000390300780c */ /* 0x000fe40003f44270 */
[----:B------:R-:W-:Y:S01]  /*142a0*/  FMNMX.FTZ R62, R113, R62, !PT ;  /* 0x0000003e713e7209 */ /* 0x000fe20007810000 */
[----:B------:R-:W-:-:S01]  /*142b0*/  FFMA.FTZ R151, R2, R151, -R187 ;  /* 0x0000009702977223 */ /* 0x000fc200000108bb */
[----:B------:R-:W-:-:S02]  /*142c0*/  FSEL R117, R117, -INF , P2 ;  /* 0xff80000075757808 */ /* 0x000fc40001000000 */
[----:B0-----:R-:W-:Y:S02]  /*142d0*/  FSEL R149, R116, -INF , P0 ;  /* 0xff80000074957808 */ /* 0x001fe40000000000 */
[----:B------:R-:W-:Y:S02]  /*142e0*/  ISETP.GT.AND P0, PT, R3, 0x40, PT ;  /* 0x000000400300780c */ /* 0x000fe40003f04270 */
        /* <DEDUP_REMOVED lines=18> */
[----:B------:R-:W-:-:S01]  /*14410*/  FFMA.FTZ R91, R2, R103, -R187 ;  /* 0x00000067025b7223 */ /* 0x000fc200000108bb */
[----:B------:R-:W-:Y:S02]  /*14420*/  ISETP.GT.AND P2, PT, R3, 0x51, PT ;  /* 0x000000510300780c */ /* 0x000fe40003f44270 */
[----:B------:R-:W-:Y:S01]  /*14430*/  FSEL R103, R96, -INF , P0 ;  /* 0xff80000060677808 */ /* 0x000fe20000000000 */
[----:B------:R-:W-:Y:S01]  /*14440*/  FFMA.FTZ R155, R2, R155, -R187 ;  /* 0x0000009b029b7223 */ /* 0x000fe200000108bb */
[----:B0-----:R-:W-:-:S02]  /*14450*/  FMNMX.FTZ R70, R93, R66, !PT ;  /* 0x000000425d467209 */ /* 0x001fc40007810000 */
        /* <DEDUP_REMOVED lines=13> */
[----:B0-----:R-:W-:Y:S02]  /*14530*/  FSEL R157, R72, -INF , P0 ;  /* 0xff800000489d7808 */ /* 0x001fe40000000000 */
[----:B------:R-:W-:-:S02]  /*14540*/  FMNMX.FTZ R72, R101, R70, !PT ;  /* 0x0000004665487209 */ /* 0x000fc40007810000 */
[----:B------:R-:W-:Y:S02]  /*14550*/  ISETP.GT.AND P0, PT, R3, 0x68, PT ;  /* 0x000000680300780c */ /* 0x000fe40003f04270 */
[----:B------:R-:W-:Y:S02]  /*14560*/  FSEL R73, R73, -INF , P2 ;  /* 0xff80000049497808 */ /* 0x000fe40001000000 */
[----:B------:R-:W-:Y:S01]  /*14570*/  FMNMX.FTZ R72, R157, R72, !PT ;  /* 0x000000489d487209 */ /* 0x000fe20007810000 */
[----:B------:R-:W-:-:S01]  /*14580*/  FFMA.FTZ R74, R2, R159, -R187 ;  /* 0x0000009f024a7223 */ /* 0x000fc200000108bb */
[----:B------:R-:W-:Y:S02]  /*14590*/  ISETP.GT.AND P2, PT, R3, 0x69, PT ;  /* 0x000000690300780c */ /* 0x000fe40003f44270 */
[----:B------:R-:W-:Y:S02]  /*145a0*/  FSEL R159, R76, -INF , P0 ;  /* 0xff8000004c9f7808 */ /* 0x000fe40000000000 */
[----:B------:R-:W-:Y:S01]  /*145b0*/  FMNMX.FTZ R72, R73, R72, !PT ;  /* 0x0000004849487209 */ /* 0x000fe20007810000 */
[----:B------:R-:W-:-:S01]  /*145c0*/  FFMA.FTZ R76, R2, R79, -R187 ;  /* 0x0000004f024c7223 */ /* 0x000fc200000108bb */
[----:B------:R-:W-:-:S02]  /*145d0*/  ISETP.GT.AND P0, PT, R3, 0x70, PT ;  /* 0x000000700300780c */ /* 0x000fc40003f04270 */
[----:B------:R-:W-:Y:S02]  /*145e0*/  FSEL R79, R77, -INF , P2 ;  /* 0xff8000004d4f7808 */ /* 0x000fe40001000000 */
[----:B------:R-:W-:Y:S01]  /*145f0*/  FMNMX.FTZ R72, R159, R72, !PT ;  /* 0x000000489f487209 */ /* 0x000fe20007810000 */
[----:B------:R0:W-:Y:S01]  /*14600*/  MUFU.EX2 R70, R74 ;  /* 0x0000004a00467308 */ /* 0x0001e20000000800 */
[----:B------:R-:W-:Y:S02]  /*14610*/  ISETP.GT.AND P2, PT, R3, 0x71, PT ;  /* 0x000000710300780c */ /* 0x000fe40003f44270 */
[----:B------:R-:W-:Y:S01]  /*14620*/  FSEL R189, R80, -INF , P0 ;  /* 0xff80000050bd7808 */ /* 0x000fe20000000000 */
[----:B------:R-:W-:-:S01]  /*14630*/  FFMA.FTZ R78, R2, R161, -R187 ;  /* 0x000000a1024e7223 */ /* 0x000fc200000108bb */
[----:B------:R-:W-:Y:S02]  /*14640*/  ISETP.GT.AND P0, PT, R3, 0x78, PT ;  /* 0x000000780300780c */ /* 0x000fe40003f04270 */
[----:B0-----:R-:W-:-:S02]  /*14650*/  FMNMX.FTZ R74, R79, R72, !PT ;  /* 0x000000484f4a7209 */ /* 0x001fc40007810000 */
[----:B------:R-:W-:Y:S02]  /*14660*/  FSEL R161, R81, -INF , P2 ;  /* 0xff80000051a17808 */ /* 0x000fe40001000000 */
[----:B------:R-:W-:Y:S02]  /*14670*/  FMNMX.FTZ R74, R189, R74, !PT ;  /* 0x0000004abd4a7209 */ /* 0x000fe40007810000 */
[----:B------:R-:W-:Y:S02]  /*14680*/  ISETP.GT.AND P2, PT, R3, 0x79, PT ;  /* 0x000000790300780c */ /* 0x000fe40003f44270 */
[----:B------:R-:W-:Y:S02]  /*14690*/  FSEL R81, R84, -INF , P0 ;  /* 0xff80000054517808 */ /* 0x000fe40000000000 */
[----:B------:R-:W-:Y:S02]  /*146a0*/  FMNMX.FTZ R74, R161, R74, !PT ;  /* 0x0000004aa14a7209 */ /* 0x000fe40007810000 */
[----:B------:R-:W-:-:S02]  /*146b0*/  FSEL R85, R85, -INF , P2 ;  /* 0xff80000055557808 */ /* 0x000fc40001000000 */
[----:B------:R-:W-:Y:S02]  /*146c0*/  ISETP.GT.AND P0, PT, R3, 0x80, PT ;  /* 0x000000800300780c */ /* 0x000fe40003f04270 */
        /* <DEDUP_REMOVED lines=13> */
[----:B------:R-:W-:Y:S01]  /*147a0*/  FFMA.FTZ R56, R2, R87, -R187 ;  /* 0x0000005702387223 */ /* 0x000fe200000108bb */
[----:B------:R-:W-:Y:S02]  /*147b0*/  ISETP.GT.AND P2, PT, R3, 0x91, PT ;  /* 0x000000910300780c */ /* 0x000fe40003f44270 */
[----:B------:R-:W-:Y:S02]  /*147c0*/  FSEL R87, R64, -INF , P0 ;  /* 0xff80000040577808 */ /* 0x000fe40000000000 */
[----:B------:R-:W-:Y:S02]  /*147d0*/  FMNMX.FTZ R74, R61, R74, !PT ;  /* 0x0000004a3d4a7209 */ /* 0x000fe40007810000 */
[----:B------:R-:W-:-:S02]  /*147e0*/  ISETP.GT.AND P0, PT, R3, 0x98, PT ;  /* 0x000000980300780c */ /* 0x000fc40003f04270 */
[----:B------:R-:W-:Y:S02]  /*147f0*/  FSEL R65, R65, -INF , P2 ;  /* 0xff80000041417808 */ /* 0x000fe40001000000 */
[----:B------:R-:W-:Y:S01]  /*14800*/  FMNMX.FTZ R74, R87, R74, !PT ;  /* 0x0000004a574a7209 */ /* 0x000fe20007810000 */
[----:B------:R-:W-:-:S01]  /*14810*/  FFMA.FTZ R60, R2, R163, -R187 ;  /* 0x000000a3023c7223 */ /* 0x000fc200000108bb */
        /* <DEDUP_REMOVED lines=28> */
[----:B------:R-:W-:Y:S01]  /*149e0*/  FMNMX.FTZ R74, R49, R74, !PT ;  /* 0x0000004a314a7209 */ /* 0x000fe20007810000 */
[----:B------:R-:W-:-:S01]  /*149f0*/  FFMA.FTZ R52, R2, R67, -R187 ;  /* 0x0000004302347223 */ /* 0x000fc200000108bb */
[----:B------:R-:W-:-:S02]  /*14a00*/  FSEL R67, R53, -INF , P2 ;  /* 0xff80000035437808 */ /* 0x000fc40001000000 */
[----:B------:R-:W-:Y:S02]  /*14a10*/  ISETP.GT.AND P0, PT, R3, 0xc0, PT ;  /* 0x000000c00300780c */ /* 0x000fe40003f04270 */
[----:B------:R-:W-:Y:S02]  /*14a20*/  FMNMX.FTZ R74, R167, R74, !PT ;  /* 0x0000004aa74a7209 */ /* 0x000fe40007810000 */
[----:B------:R-:W-:Y:S02]  /*14a30*/  ISETP.GT.AND P2, PT, R3, 0xc1, PT ;  /* 0x000000c10300780c */ /* 0x000fe40003f44270 */
[----:B------:R-:W-:Y:S02]  /*14a40*/  FSEL R199, R24, -INF , P0 ;  /* 0xff80000018c77808 */ /* 0x000fe40000000000 */
[----:B------:R-:W-:Y:S01]  /*14a50*/  FMNMX.FTZ R74, R67, R74, !PT ;  /* 0x0000004a434a7209 */ /* 0x000fe20007810000 */
[----:B------:R-:W-:Y:S01]  /*14a60*/  FFMA.FTZ R48, R2, R169, -R187 ;  /* 0x000000a902307223 */ /* 0x000fe200000108bb */
[----:B------:R-:W-:-:S02]  /*14a70*/  ISETP.GT.AND P0, PT, R3, 0xc8, PT ;  /* 0x000000c80300780c */ /* 0x000fc40003f04270 */
[----:B------:R-:W-:Y:S02]  /*14a80*/  FSEL R169, R25, -INF , P2 ;  /* 0xff80000019a97808 */ /* 0x000fe40001000000 */
[----:B------:R-:W-:Y:S02]  /*14a90*/  FMNMX.FTZ R74, R199, R74, !PT ;  /* 0x0000004ac74a7209 */ /* 0x000fe40007810000 */
[----:B------:R-:W-:Y:S02]  /*14aa0*/  ISETP.GT.AND P2, PT, R3, 0xc9, PT ;  /* 0x000000c90300780c */ /* 0x000fe40003f44270 */
[----:B------:R-:W-:Y:S02]  /*14ab0*/  FSEL R201, R28, -INF , P0 ;  /* 0xff8000001cc97808 */ /* 0x000fe40000000000 */
[----:B------:R-:W-:Y:S01]  /*14ac0*/  FMNMX.FTZ R74, R169, R74, !PT ;  /* 0x0000004aa94a7209 */ /* 0x000fe20007810000 */
[----:B------:R-:W-:-:S01]  /*14ad0*/  FFMA.FTZ R24, R2, R71, -R187 ;  /* 0x0000004702187223 */ /* 0x000fc200000108bb */
        /* <DEDUP_REMOVED lines=15> */
[----:B------:R-:W-:-:S04]  /*14bd0*/  FMNMX.FTZ R74, R171, R74, !PT ;  /* 0x0000004aab4a7209 */ /* 0x000fc80007810000 */
[----:B------:R-:W-:-:S05]  /*14be0*/  FMNMX.FTZ R74, R43, R74, !PT ;  /* 0x0000004a2b4a7209 */ /* 0x000fca0007810000 */
[----:B------:R-:W0:Y:S01]  /*14bf0*/  SHFL.BFLY PT, R3, R74, 0x2, 0x1f ;  /* 0x0c401f004a037f89 */ /* 0x000e2200000e0000 */
[----:B------:R0:W-:Y:S02]  /*14c00*/  MUFU.EX2 R29, R24 ;  /* 0x00000018001d7308 */ /* 0x0001e40000000800 */
[----:B0-----:R-:W-:-:S05]  /*14c10*/  FMNMX.FTZ R24, R74, R3, !PT ;  /* 0x000000034a187209 */ /* 0x001fca0007810000 */
[----:B------:R-:W0:Y:S01]  /*14c20*/  SHFL.BFLY PT, R3, R24, 0x1, 0x1f ;  /* 0x0c201f0018037f89 */ /* 0x000e2200000e0000 */
[----:B------:R-:W-:-:S01]  /*14c30*/  FFMA.FTZ R21, R2, R21, -R187 ;  /* 0x0000001502157223 */ /* 0x000fc200000108bb */
[----:B------:R1:W-:Y:S01]  /*14c40*/  MUFU.EX2 R77, R76 ;  /* 0x0000004c004d7308 */ /* 0x0003e20000000800 */
[----:B------:R-:W-:-:S01]  /*14c50*/  FFMA.FTZ R236, R2, R39, -R187 ;  /* 0x0000002702ec7223 */ /* 0x000fc200000108bb */
[----:B0-----:R-:W-:-:S04]  /*14c60*/  FMNMX.FTZ R3, R24, R3, !PT ;  /* 0x0000000318037209 */ /* 0x001fc80007810000 */
[----:B------:R-:W-:Y:S01]  /*14c70*/  FSETP.NEU.FTZ.AND P0, PT, R3, -INF , PT ;  /* 0xff8000000300780b */ /* 0x000fe20003f1d000 */
[----:B------:R-:W-:-:S05]  /*14c80*/  FFMA.FTZ R86, R2, R3, -8 ;  /* 0xc100000002567423 */ /* 0x000fca0000010003 */
[----:B------:R-:W-:Y:S01]  /*14c90*/  FSEL R86, R86, RZ, P0 ;  /* 0x000000ff56567208 */ /* 0x000fe20000000000 */
[----:B------:R-:W-:Y:S04]  /*14ca0*/  MUFU.EX2 R12, R12 ;  /* 0x0000000c000c7308 */ /* 0x000fe80000000800 */
[----:B------:R-:W-:-:S01]  /*14cb0*/  FFMA.FTZ R39, R2, R107, -R86 ;  /* 0x0000006b02277223 */ /* 0x000fc20000010856 */
[----:B-1----:R-:W-:-:S03]  /*14cc0*/  FFMA.FTZ R76, R2, R121, -R86 ;  /* 0x00000079024c7223 */ /* 0x002fc60000010856 */
[----:B------:R-:W0:Y:S01]  /*14cd0*/  MUFU.EX2 R15, R15 ;  /* 0x0000000f000f7308 */ /* 0x000e220000000800 */
[----:B------:R-:W-:-:S01]  /*14ce0*/  FFMA.FTZ R88, R2, R135, -R86 ;  /* 0x0000008702587223 */ /* 0x000fc20000010856 */
[----:B------:R-:W-:Y:S01]  /*14cf0*/  FFMA.FTZ R121, R2, R125, -R86 ;  /* 0x0000007d02797223 */ /* 0x000fe20000010856 */
[----:B------:R-:W-:-:S05]  /*14d00*/  IMAD.IADD R24, R144, 0x1, -R146 ;  /* 0x0000000190187824 */ /* 0x000fca00078e0a92 */
[----:B------:R-:W1:Y:S01]  /*14d10*/  MUFU.EX2 R21, R21 ;  /* 0x0000001500157308 */ /* 0x000e620000000800 */
[----:B------:R-:W-:-:S07]  /*14d20*/  IMAD R25, R233, 0x80, R24 ;  /* 0x00000080e9197824 */ /* 0x000fce00078e0218 */
[----:B------:R-:W-:Y:S01]  /*14d30*/  MUFU.EX2 R39, R39 ;  /* 0x0000002700277308 */ /* 0x000fe20000000800 */
[----:B------:R-:W-:-:S07]  /*14d40*/  IMAD.MOV.U32 R24, RZ, RZ, RZ ;  /* 0x000000ffff187224 */ /* 0x000fce00078e00ff */
[----:B------:R-:W2:Y:S01]  /*14d50*/  MUFU.EX2 R76, R76 ;  /* 0x0000004c004c7308 */ /* 0x000ea20000000800 */
[----:B------:R-:W-:-:S07]  /*14d60*/  FFMA.FTZ R107, R2, R129, -R86 ;  /* 0x00000081026b7223 */ /* 0x000fce0000010856 */
[----:B------:R-:W3:Y:S01]  /*14d70*/  MUFU.EX2 R26, R26 ;  /* 0x0000001a001a7308 */ /* 0x000ee20000000800 */
[----:B------:R-:W-:-:S07]  /*14d80*/  IMAD.HI R110, R25, -0x6db6db6d, R24 ;  /* 0x92492493196e7827 */ /* 0x000fce00078e0218 */
[----:B------:R-:W4:Y:S01]  /*14d90*/  MUFU.EX2 R88, R88 ;  /* 0x0000005800587308 */ /* 0x000f220000000800 */
[----:B0-----:R-:W-:-:S07]  /*14da0*/  FADD.FTZ R24, R12, R15 ;  /* 0x0000000f0c187221 */ /* 0x001fce0000010000 */
[----:B------:R0:W-:Y:S01]  /*14db0*/  MUFU.EX2 R72, R78 ;  /* 0x0000004e00487308 */ /* 0x0001e20000000800 */
[----:B------:R-:W-:-:S07]  /*14dc0*/  FFMA.FTZ R90, R2, R139, -R86 ;  /* 0x0000008b025a7223 */ /* 0x000fce0000010856 */
[----:B------:R-:W4:Y:S01]  /*14dd0*/  MUFU.EX2 R30, R30 ;  /* 0x0000001e001e7308 */ /* 0x000f220000000800 */
[----:B0-----:R-:W-:-:S07]  /*14de0*/  FFMA.FTZ R78, R2, R137, -R86 ;  /* 0x00000089024e7223 */ /* 0x001fce0000010856 */
[----:B------:R-:W0:Y:S01]  /*14df0*/  MUFU.EX2 R121, R121 ;  /* 0x0000007900797308 */ /* 0x000e220000000800 */
[----:B------:R-:W-:-:S01]  /*14e00*/  FFMA.FTZ R106, R2, R79, -R86 ;  /* 0x0000004f026a7223 */ /* 0x000fc20000010856 */
[C-C-:B------:R-:W-:Y:S01]  /*14e10*/  FFMA.FTZ R108, R2.reuse, R85, -R86.reuse ;  /* 0x00000055026c7223 */ /* 0x140fe20000010856 */
[----:B------:R-:W-:-:S05]  /*14e20*/  FFMA.FTZ R79, R2, R81, -R86 ;  /* 0x00000051024f7223 */ /* 0x000fca0000010856 */
[----:B------:R-:W0:Y:S01]  /*14e30*/  MUFU.EX2 R123, R123 ;  /* 0x0000007b007b7308 */ /* 0x000e220000000800 */
[----:B------:R-:W-:Y:S01]  /*14e40*/  SHF.R.U32.HI R135, RZ, 0x1f, R110 ;  /* 0x0000001fff877819 */ /* 0x000fe2000001166e */
[----:B-1----:R-:W-:Y:S01]  /*14e50*/  FADD.FTZ R85, R21, R24 ;  /* 0x0000001815557221 */ /* 0x002fe20000010000 */
[----:B--2---:R-:W-:-:S05]  /*14e60*/  FADD.FTZ R81, R39, R76 ;  /* 0x0000004c27517221 */ /* 0x004fca0000010000 */
[----:B------:R-:W1:Y:S01]  /*14e70*/  MUFU.EX2 R78, R78 ;  /* 0x0000004e004e7308 */ /* 0x000e620000000800 */
[----:B------:R-:W-:-:S01]  /*14e80*/  FFMA.FTZ R125, R2, R141, -R86 ;  /* 0x0000008d027d7223 */ /* 0x000fc20000010856 */
[----:B------:R-:W2:Y:S01]  /*14e90*/  S2R R144, SR_TID.X ;  /* 0x0000000000907919 */ /* 0x000ea20000002100 */
[----:B------:R-:W-:-:S05]  /*14ea0*/  LEA.HI.SX32 R24, R110, R135, 0x19 ;  /* 0x000000876e187211 */ /* 0x000fca00078fcaff */
[----:B------:R-:W1:Y:S01]  /*14eb0*/  MUFU.EX2 R34, R34 ;  /* 0x0000002200227308 */ /* 0x000e620000000800 */
[----:B---3--:R-:W-:-:S01]  /*14ec0*/  FADD.FTZ R85, R26, R85 ;  /* 0x000000551a557221 */ /* 0x008fc20000010000 */
[----:B----4-:R-:W-:-:S06]  /*14ed0*/  FADD.FTZ R110, R88, R81 ;  /* 0x00000051586e7221 */ /* 0x010fcc0000010000 */
[----:B------:R-:W3:Y:S01]  /*14ee0*/  MUFU.EX2 R107, R107 ;  /* 0x0000006b006b7308 */ /* 0x000ee20000000800 */
[----:B------:R-:W-:-:S01]  /*14ef0*/  FFMA.FTZ R80, R2, R143, -R86 ;  /* 0x0000008f02507223 */ /* 0x000fc20000010856 */
[----:B------:R-:W-:-:S06]  /*14f00*/  FADD.FTZ R112, R30, R85 ;  /* 0x000000551e707221 */ /* 0x000fcc0000010000 */
[----:B------:R-:W4:Y:S01]  /*14f10*/  MUFU.EX2 R127, R127 ;  /* 0x0000007f007f7308 */ /* 0x000f220000000800 */
[----:B0-----:R-:W-:-:S01]  /*14f20*/  FADD.FTZ R85, R121, R110 ;  /* 0x0000006e79557221 */ /* 0x001fc20000010000 */
[----:B------:R-:W-:-:S06]  /*14f30*/  FFMA.FTZ R105, R2, R105, -R86 ;  /* 0x0000006902697223 */ /* 0x000fcc0000010856 */
[----:B------:R-:W0:Y:S01]  /*14f40*/  MUFU.EX2 R90, R90 ;  /* 0x0000005a005a7308 */ /* 0x000e220000000800 */
[----:B------:R-:W-:-:S01]  /*14f50*/  FADD.FTZ R135, R123, R112 ;  /* 0x000000707b877221 */ /* 0x000fc20000010000 */
[----:B------:R-:W-:-:S06]  /*14f60*/  FFMA.FTZ R111, R2, R111, -R187 ;  /* 0x0000006f026f7223 */ /* 0x000fcc00000108bb */
[----:B------:R-:W2:Y:S01]  /*14f70*/  MUFU.EX2 R38, R38 ;  /* 0x0000002600267308 */ /* 0x000ea20000000800 */
[----:B-1----:R-:W-:-:S01]  /*14f80*/  FADD.FTZ R110, R78, R85 ;  /* 0x000000554e6e7221 */ /* 0x002fc20000010000 */
[----:B------:R-:W-:-:S06]  /*14f90*/  FFMA.FTZ R94, R2, R145, -R86 ;  /* 0x00000091025e7223 */ /* 0x000fcc0000010856 */
[----:B------:R-:W1:Y:S01]  /*14fa0*/  MUFU.EX2 R125, R125 ;  /* 0x0000007d007d7308 */ /* 0x000e620000000800 */
[----:B------:R-:W-:-:S01]  /*14fb0*/  FADD.FTZ R114, R34, R135 ;  /* 0x0000008722727221 */ /* 0x000fc20000010000 */
[----:B---3--:R-:W-:-:S06]  /*14fc0*/  FADD.FTZ R85, R107, R110 ;  /* 0x0000006e6b557221 */ /* 0x008fcc0000010000 */
[----:B------:R-:W3:Y:S01]  /*14fd0*/  MUFU.EX2 R131, R131 ;  /* 0x0000008300837308 */ /* 0x000ee20000000800 */
[----:B------:R-:W-:-:S07]  /*14fe0*/  FFMA.FTZ R129, R2, R109, -R86 ;  /* 0x0000006d02817223 */ /* 0x000fce0000010856 */
[----:B------:R-:W3:Y:S01]  /*14ff0*/  MUFU.EX2 R80, R80 ;  /* 0x0000005000507308 */ /* 0x000ee20000000800 */
[----:B------:R-:W-:-:S01]  /*15000*/  FFMA.FTZ R112, R2, R61, -R86 ;  /* 0x0000003d02707223 */ /* 0x000fc20000010856 */
[----:B----4-:R-:W-:-:S06]  /*15010*/  FADD.FTZ R61, R127, R114 ;  /* 0x000000727f3d7221 */ /* 0x010fcc0000010000 */
[----:B------:R-:W4:Y:S01]  /*15020*/  MUFU.EX2 R42, R42 ;  /* 0x0000002a002a7308 */ /* 0x000f220000000800 */
[----:B------:R-:W-:-:S01]  /*15030*/  FFMA.FTZ R115, R2, R115, -R187 ;  /* 0x0000007302737223 */ /* 0x000fc200000108bb */
[----:B0-----:R-:W-:-:S06]  /*15040*/  FADD.FTZ R110, R90, R85 ;  /* 0x000000555a6e7221 */ /* 0x001fcc0000010000 */
[----:B------:R-:W0:Y:S01]  /*15050*/  MUFU.EX2 R105, R105 ;  /* 0x0000006900697308 */ /* 0x000e220000000800 */
[----:B------:R-:W-:-:S01]  /*15060*/  FFMA.FTZ R82, R2, R147, -R86 ;  /* 0x0000009302527223 */ /* 0x000fc20000010856 */
[----:B--2---:R-:W-:-:S06]  /*15070*/  FADD.FTZ R114, R38, R61 ;  /* 0x0000003d26727221 */ /* 0x004fcc0000010000 */
[----:B------:R-:W2:Y:S01]  /*15080*/  MUFU.EX2 R111, R111 ;  /* 0x0000006f006f7308 */ /* 0x000ea20000000800 */
[----:B-1----:R-:W-:-:S01]  /*15090*/  FADD.FTZ R61, R125, R110 ;  /* 0x0000006e7d3d7221 */ /* 0x002fc20000010000 */
[----:B------:R-:W-:-:S06]  /*150a0*/  FFMA.FTZ R109, R2, R113, -R86 ;  /* 0x00000071026d7223 */ /* 0x000fcc0000010856 */
[----:B------:R-:W1:Y:S01]  /*150b0*/  MUFU.EX2 R94, R94 ;  /* 0x0000005e005e7308 */ /* 0x000e620000000800 */
[----:B------:R-:W-:-:S01]  /*150c0*/  FFMA.FTZ R110, R2, R65, -R86 ;  /* 0x00000041026e7223 */ /* 0x000fc20000010856 */
[----:B---3--:R-:W-:-:S06]  /*150d0*/  FADD.FTZ R65, R131, R114 ;  /* 0x0000007283417221 */ /* 0x008fcc0000010000 */
[----:B------:R-:W3:Y:S01]  /*150e0*/  MUFU.EX2 R46, R46 ;  /* 0x0000002e002e7308 */ /* 0x000ee20000000800 */
[----:B------:R-:W-:-:S01]  /*150f0*/  FFMA.FTZ R119, R2, R119, -R187 ;  /* 0x0000007702777223 */ /* 0x000fc200000108bb */
[----:B------:R-:W-:-:S06]  /*15100*/  FADD.FTZ R116, R80, R61 ;  /* 0x0000003d50747221 */ /* 0x000fcc0000010000 */
[----:B------:R-:W3:Y:S01]  /*15110*/  MUFU.EX2 R129, R129 ;  /* 0x0000008100817308 */ /* 0x000ee20000000800 */
[----:B------:R-:W-:-:S01]  /*15120*/  FFMA.FTZ R96, R2, R149, -R86 ;  /* 0x0000009502607223 */ /* 0x000fc20000010856 */
[----:B----4-:R-:W-:-:S06]  /*15130*/  FADD.FTZ R118, R42, R65 ;  /* 0x000000412a767221 */ /* 0x010fcc0000010000 */
[----:B------:R-:W4:Y:S01]  /*15140*/  MUFU.EX2 R115, R115 ;  /* 0x0000007300737308 */ /* 0x000f220000000800 */
[----:B0-----:R-:W-:-:S01]  /*15150*/  FADD.FTZ R61, R105, R116 ;  /* 0x00000074693d7221 */ /* 0x001fc20000010000 */
[----:B------:R-:W-:-:S06]  /*15160*/  FFMA.FTZ R113, R2, R117, -R86 ;  /* 0x0000007502717223 */ /* 0x000fcc0000010856 */
[----:B------:R-:W0:Y:S01]  /*15170*/  MUFU.EX2 R82, R82 ;  /* 0x0000005200527308 */ /* 0x000e220000000800 */
[----:B------:R-:W-:-:S01]  /*15180*/  FFMA.FTZ R114, R2, R69, -R86 ;  /* 0x0000004502727223 */ /* 0x000fc20000010856 */
[----:B------:R-:W-:Y:S01]  /*15190*/  LOP3.LUT R142, R144, 0x7f, RZ, 0xc0, !PT ;  /* 0x0000007f908e7812 */ /* 0x000fe200078ec0ff */
[----:B--2---:R-:W-:-:S05]  /*151a0*/  FADD.FTZ R69, R111, R118 ;  /* 0x000000766f457221 */ /* 0x004fca0000010000 */
[----:B------:R-:W2:Y:S01]  /*151b0*/  MUFU.EX2 R20, R20 ;  /* 0x0000001400147308 */ /* 0x000ea20000000800 */
[----:B-1----:R-:W-:-:S01]  /*151c0*/  FADD.FTZ R116, R94, R61 ;  /* 0x0000003d5e747221 */ /* 0x002fc20000010000 */
[----:B------:R-:W-:-:S06]  /*151d0*/  FFMA.FTZ R84, R2, R151, -R86 ;  /* 0x0000009702547223 */ /* 0x000fcc0000010856 */
[----:B------:R-:W1:Y:S01]  /*151e0*/  MUFU.EX2 R109, R109 ;  /* 0x0000006d006d7308 */ /* 0x000e620000000800 */
[----:B------:R-:W-:Y:S01]  /*151f0*/  ISETP.NE.AND P0, PT, R142, RZ, PT ;  /* 0x000000ff8e00720c */ /* 0x000fe20003f05270 */
[----:B---3--:R-:W-:-:S06]  /*15200*/  FADD.FTZ R118, R46, R69 ;  /* 0x000000452e767221 */ /* 0x008fcc0000010000 */
[----:B------:R-:W3:Y:S01]  /*15210*/  MUFU.EX2 R119, R119 ;  /* 0x0000007700777308 */ /* 0x000ee20000000800 */
[----:B------:R-:W-:-:S01]  /*15220*/  FADD.FTZ R61, R129, R116 ;  /* 0x00000074813d7221 */ /* 0x000fc20000010000 */
[----:B------:R-:W-:-:S06]  /*15230*/  FFMA.FTZ R89, R2, R89, -R86 ;  /* 0x0000005902597223 */ /* 0x000fcc0000010856 */
[----:B------:R-:W3:Y:S01]  /*15240*/  MUFU.EX2 R96, R96 ;  /* 0x0000006000607308 */ /* 0x000ee20000000800 */
[----:B------:R-:W-:-:S01]  /*15250*/  FFMA.FTZ R69, R2, R45, -R86 ;  /* 0x0000002d02457223 */ /* 0x000fc20000010856 */
[----:B----4-:R-:W-:Y:S01]  /*15260*/  FADD.FTZ R45, R115, R118 ;  /* 0x00000076732d7221 */ /* 0x010fe20000010000 */
[----:B------:R-:W-:-:S05]  /*15270*/  FFMA.FTZ R95, R2, R95, -R187 ;  /* 0x0000005f025f7223 */ /* 0x000fca00000108bb */
[----:B------:R-:W4:Y:S01]  /*15280*/  MUFU.EX2 R113, R113 ;  /* 0x0000007100717308 */ /* 0x000f220000000800 */
[----:B0-----:R-:W-:-:S01]  /*15290*/  FADD.FTZ R116, R82, R61 ;  /* 0x0000003d52747221 */ /* 0x001fc20000010000 */
[----:B------:R-:W-:Y:S01]  /*152a0*/  FFMA.FTZ R100, R2, R153, -R86 ;  /* 0x0000009902647223 */ /* 0x000fe20000010856 */
[----:B--2---:R-:W-:-:S05]  /*152b0*/  FADD.FTZ R118, R20, R45 ;  /* 0x0000002d14767221 */ /* 0x004fca0000010000 */
[----:B------:R-:W0:Y:S01]  /*152c0*/  MUFU.EX2 R84, R84 ;  /* 0x0000005400547308 */ /* 0x000e220000000800 */
[----:B-1----:R-:W-:-:S01]  /*152d0*/  FADD.FTZ R45, R109, R116 ;  /* 0x000000746d2d7221 */ /* 0x002fc20000010000 */
[C-C-:B------:R-:W-:Y:S01]  /*152e0*/  FFMA.FTZ R117, R2.reuse, R93, -R86.reuse ;  /* 0x0000005d02757223 */ /* 0x140fe20000010856 */
[----:B------:R-:W-:-:S01]  /*152f0*/  FFMA.FTZ R61, R2, R49, -R86 ;  /* 0x00000031023d7223 */ /* 0x000fc20000010856 */
[----:B---3--:R-:W-:-:S04]  /*15300*/  FADD.FTZ R49, R119, R118 ;  /* 0x0000007677317221 */ /* 0x008fc80000010000 */
[----:B------:R-:W1:Y:S01]  /*15310*/  MUFU.EX2 R89, R89 ;  /* 0x0000005900597308 */ /* 0x000e620000000800 */
[----:B------:R-:W-:Y:S02]  /*15320*/  @!P0 VIADD R14, R14, 0x2e840 ;  /* 0x0002e8400e0e8836 */ /* 0x000fe40000000000 */
[----:B------:R-:W-:Y:S01]  /*15330*/  FADD.FTZ R116, R96, R45 ;  /* 0x0000002d60747221 */ /* 0x000fe20000010000 */
[----:B------:R-:W-:-:S01]  /*15340*/  FFMA.FTZ R92, R2, R103, -R86 ;  /* 0x00000067025c7223 */ /* 0x000fc20000010856 */
[----:B------:R-:W-:-:S03]  /*15350*/  FFMA.FTZ R81, R2, R57, -R86 ;  /* 0x0000003902517223 */ /* 0x000fc60000010856 */
[----:B------:R-:W2:Y:S01]  /*15360*/  MUFU.EX2 R95, R95 ;  /* 0x0000005f005f7308 */ /* 0x000ea20000000800 */
[----:B------:R-:W-:-:S01]  /*15370*/  FFMA.FTZ R99, R2, R99, -R187 ;  /* 0x0000006302637223 */ /* 0x000fc200000108bb */
[----:B------:R-:W-:Y:S01]  /*15380*/  FADD.FTZ R118, R50, R49 ;  /* 0x0000003132767221 */ /* 0x000fe20000010000 */
[----:B----4-:R-:W-:-:S05]  /*15390*/  FADD.FTZ R49, R113, R116 ;  /* 0x0000007471317221 */ /* 0x010fca0000010000 */
[----:B------:R-:W3:Y:S01]  /*153a0*/  MUFU.EX2 R100, R100 ;  /* 0x0000006400647308 */ /* 0x000ee20000000800 */
[----:B------:R-:W-:-:S01]  /*153b0*/  FFMA.FTZ R93, R2, R97, -R86 ;  /* 0x00000061025d7223 */ /* 0x000fc20000010856 */
[----:B------:R-:W-:Y:S01]  /*153c0*/  @!P0 PRMT R57, RZ, 0x654, R14 ;  /* 0x00000654ff398816 */ /* 0x000fe2000000000e */
[----:B0-----:R-:W-:-:S05]  /*153d0*/  FADD.FTZ R116, R84, R49 ;  /* 0x0000003154747221 */ /* 0x001fca0000010000 */
[----:B------:R-:W0:Y:S01]  /*153e0*/  MUFU.EX2 R117, R117 ;  /* 0x0000007500757308 */ /* 0x000e220000000800 */
[----:B------:R-:W-:-:S01]  /*153f0*/  FFMA.FTZ R103, R2, R155, -R86 ;  /* 0x0000009b02677223 */ /* 0x000fc20000010856 */
[----:B-1----:R-:W-:-:S06]  /*15400*/  FADD.FTZ R49, R89, R116 ;  /* 0x0000007459317221 */ /* 0x002fcc0000010000 */
[----:B------:R-:W1:Y:S01]  /*15410*/  MUFU.EX2 R92, R92 ;  /* 0x0000005c005c7308 */ /* 0x000e620000000800 */
[----:B------:R-:W-:-:S07]  /*15420*/  FFMA.FTZ R104, R2, R101, -R86 ;  /* 0x0000006502687223 */ /* 0x000fce0000010856 */
[----:B------:R4:W-:Y:S08]  /*15430*/  MUFU.EX2 R14, R81 ;  /* 0x00000051000e7308 */ /* 0x0009f00000000800 */
[----:B------:R-:W1:Y:S01]  /*15440*/  MUFU.EX2 R99, R99 ;  /* 0x0000006300637308 */ /* 0x000e620000000800 */
[----:B----4-:R-:W-:-:S01]  /*15450*/  FADD.FTZ R81, R133, R118 ;  /* 0x0000007685517221 */ /* 0x010fc20000010000 */
[C---:B------:R-:W-:Y:S01]  /*15460*/  FFMA.FTZ R97, R2.reuse, R157, -R86 ;  /* 0x0000009d02617223 */ /* 0x040fe20000010856 */
[----:B------:R-:W-:-:S01]  /*15470*/  FFMA.FTZ R75, R2, R75, -R187 ;  /* 0x0000004b024b7223 */ /* 0x000fc200000108bb */
[----:B------:R-:W-:Y:S01]  /*15480*/  FFMA.FTZ R98, R2, R73, -R86 ;  /* 0x0000004902627223 */ /* 0x000fe20000010856 */
[----:B------:R-:W-:-:S03]  /*15490*/  FADD.FTZ R118, R54, R81 ;  /* 0x0000005136767221 */ /* 0x000fc60000010000 */
[----:B------:R-:W4:Y:S01]  /*154a0*/  MUFU.EX2 R93, R93 ;  /* 0x0000005d005d7308 */ /* 0x000f220000000800 */
[----:B--2---:R-:W-:-:S01]  /*154b0*/  FADD.FTZ R81, R95, R118 ;  /* 0x000000765f517221 */ /* 0x004fc20000010000 */
[----:B---3--:R-:W-:Y:S01]  /*154c0*/  FADD.FTZ R116, R100, R49 ;  /* 0x0000003164747221 */ /* 0x008fe20000010000 */
[----:B------:R2:W-:Y:S05]  /*154d0*/  @!P0 SYNCS.ARRIVE.TRANS64.RED.A1T0 RZ, [R57+URZ], RZ ;  /* 0x000000ff39ff89a7 */ /* 0x0005ea000810043f */
[----:B------:R-:W3:Y:S01]  /*154e0*/  MUFU.EX2 R103, R103 ;  /* 0x0000006700677308 */ /* 0x000ee20000000800 */
[----:B------:R-:W-:-:S01]  /*154f0*/  FADD.FTZ R118, R58, R81 ;  /* 0x000000513a767221 */ /* 0x000fc20000010000 */
[----:B0-----:R-:W-:-:S06]  /*15500*/  FADD.FTZ R81, R117, R116 ;  /* 0x0000007475517221 */ /* 0x001fcc0000010000 */
[----:B------:R-:W0:Y:S01]  /*15510*/  MUFU.EX2 R91, R91 ;  /* 0x0000005b005b7308 */ /* 0x000e220000000800 */
[----:B------:R-:W-:-:S01]  /*15520*/  FFMA.FTZ R101, R2, R159, -R86 ;  /* 0x0000009f02657223 */ /* 0x000fc20000010856 */
[C-C-:B------:R-:W-:Y:S01]  /*15530*/  FFMA.FTZ R73, R2.reuse, R189, -R86.reuse ;  /* 0x000000bd02497223 */ /* 0x140fe20000010856 */
[----:B------:R-:W-:-:S01]  /*15540*/  FFMA.FTZ R102, R2, R161, -R86 ;  /* 0x000000a102667223 */ /* 0x000fc20000010856 */
[----:B------:R-:W-:-:S04]  /*15550*/  FFMA.FTZ R25, R2, R191, -R86 ;  /* 0x000000bf02197223 */ /* 0x000fc80000010856 */
[----:B------:R-:W0:Y:S01]  /*15560*/  MUFU.EX2 R104, R104 ;  /* 0x0000006800687308 */ /* 0x000e220000000800 */
[----:B--2---:R-:W-:-:S01]  /*15570*/  FFMA.FTZ R57, R2, R193, -R86 ;  /* 0x000000c102397223 */ /* 0x004fc20000010856 */
        /* <DEDUP_REMOVED lines=17> */
[----:B-1----:R-:W-:-:S01]  /*15690*/  FADD.FTZ R86, R92, R81 ;  /* 0x000000515c567221 */ /* 0x002fc20000010000 */
[----:B------:R-:W1:Y:S01]  /*156a0*/  MUFU.EX2 R75, R75 ;  /* 0x0000004b004b7308 */ /* 0x000e620000000800 */
[----:B------:R-:W-:Y:S01]  /*156b0*/  F2FP.SATFINITE.E4M3.F32.PACK_AB_MERGE_C R225, R26, R21, RZ ;  /* 0x000000151ae1723e */ /* 0x000fe200048070ff */
[----:B------:R-:W-:Y:S01]  /*156c0*/  FADD.FTZ R21, R99, R118 ;  /* 0x0000007663157221 */ /* 0x000fe20000010000 */
[----:B----4-:R-:W-:-:S01]  /*156d0*/  FADD.FTZ R86, R93, R86 ;  /* 0x000000565d567221 */ /* 0x010fc20000010000 */
[----:B------:R-:W-:-:S04]  /*156e0*/  F2FP.SATFINITE.E4M3.F32.PACK_AB_MERGE_C R227, R127, R34, RZ ;  /* 0x000000227fe3723e */ /* 0x000fc800048070ff */
[----:B------:R-:W2:Y:S01]  /*156f0*/  MUFU.EX2 R98, R98 ;  /* 0x0000006200627308 */ /* 0x000ea20000000800 */
[----:B------:R-:W-:-:S01]  /*15700*/  FADD.FTZ R34, R62, R21 ;  /* 0x000000153e227221 */ /* 0x000fc20000010000 */
[----:B---3--:R-:W-:Y:S01]  /*15710*/  FADD.FTZ R81, R103, R86 ;  /* 0x0000005667517221 */ /* 0x008fe20000010000 */
[----:B------:R-:W-:-:S01]  /*15720*/  FFMA.FTZ R83, R2, R83, -R187 ;  /* 0x0000005302537223 */ /* 0x000fc200000108bb */
[----:B------:R-:W-:Y:S01]  /*15730*/  F2FP.SATFINITE.E4M3.F32.PACK_AB_MERGE_C R223, R119, R20, RZ ;  /* 0x0000001477df723e */ /* 0x000fe200048070ff */
[----:B0-----:R-:W-:-:S03]  /*15740*/  FADD.FTZ R85, R91, R34 ;  /* 0x000000225b557221 */ /* 0x001fc60000010000 */
[----:B------:R-:W0:Y:S01]  /*15750*/  MUFU.EX2 R101, R101 ;  /* 0x0000006500657308 */ /* 0x000e220000000800 */
[----:B------:R-:W-:-:S01]  /*15760*/  FADD.FTZ R20, R104, R81 ;  /* 0x0000005168147221 */ /* 0x000fc20000010000 */
[----:B------:R-:W-:Y:S01]  /*15770*/  FADD.FTZ R34, R66, R85 ;  /* 0x0000005542227221 */ /* 0x000fe20000010000 */
[----:B------:R-:W-:-:S05]  /*15780*/  FFMA.FTZ R13, R2, R13, -R187 ;  /* 0x0000000d020d7223 */ /* 0x000fca00000108bb */
[----:B------:R-:W3:Y:S01]  /*15790*/  MUFU.EX2 R106, R106 ;  /* 0x0000006a006a7308 */ /* 0x000ee20000000800 */
[----:B-1----:R-:W-:-:S01]  /*157a0*/  FADD.FTZ R81, R75, R34 ;  /* 0x000000224b517221 */ /* 0x002fc20000010000 */
[----:B------:R-:W-:-:S06]  /*157b0*/  F2FP.SATFINITE.E4M3.F32.PACK_AB_MERGE_C R221, R111, R42, RZ ;  /* 0x0000002a6fdd723e */ /* 0x000fcc00048070ff */
[----:B------:R-:W1:Y:S01]  /*157c0*/  MUFU.EX2 R73, R73 ;  /* 0x0000004900497308 */ /* 0x000e620000000800 */
[----:B------:R-:W-:-:S07]  /*157d0*/  FADD.FTZ R42, R70, R81 ;  /* 0x00000051462a7221 */ /* 0x000fce0000010000 */
[----:B------:R4:W-:Y:S08]  /*157e0*/  MUFU.EX2 R26, R65 ;  /* 0x00000041001a7308 */ /* 0x0009f00000000800 */
[----:B------:R-:W1:Y:S01]  /*157f0*/  MUFU.EX2 R83, R83 ;  /* 0x0000005300537308 */ /* 0x000e620000000800 */
[----:B----4-:R-:W-:-:S04]  /*15800*/  FADD.FTZ R65, R97, R20 ;  /* 0x0000001461417221 */ /* 0x010fc80000010000 */
[----:B--2---:R-:W-:-:S03]  /*15810*/  FADD.FTZ R20, R98, R65 ;  /* 0x0000004162147221 */ /* 0x004fc60000010000 */
[----:B------:R-:W2:Y:S01]  /*15820*/  MUFU.EX2 R102, R102 ;  /* 0x0000006600667308 */ /* 0x000ea20000000800 */
[----:B0-----:R-:W-:-:S01]  /*15830*/  FADD.FTZ R65, R101, R20 ;  /* 0x0000001465417221 */ /* 0x001fc20000010000 */
[C---:B------:R-:W-:Y:S01]  /*15840*/  F2FP.SATFINITE.E4M3.F32.PACK_AB_MERGE_C R213, R77.reuse, R70, RZ ;  /* 0x000000464dd5723e */ /* 0x040fe200048070ff */
[----:B------:R-:W-:-:S05]  /*15850*/  FADD.FTZ R77, R77, R42 ;  /* 0x0000002a4d4d7221 */ /* 0x000fca0000010000 */
[----:B------:R-:W-:Y:S01]  /*15860*/  MUFU.EX2 R13, R13 ;  /* 0x0000000d000d7308 */ /* 0x000fe20000000800 */
[----:B------:R-:W-:-:S01]  /*15870*/  FFMA.FTZ R59, R2, R59, -R187 ;  /* 0x0000003b023b7223 */ /* 0x000fc200000108bb */
[----:B---3--:R-:W-:-:S06]  /*15880*/  FADD.FTZ R42, R106, R65 ;  /* 0x000000416a2a7221 */ /* 0x008fcc0000010000 */
[----:B------:R-:W0:Y:S01]  /*15890*/  MUFU.EX2 R56, R56 ;  /* 0x0000003800387308 */ /* 0x000e220000000800 */
[----:B------:R-:W-:-:S07]  /*158a0*/  F2FP.SATFINITE.E4M3.F32.PACK_AB_MERGE_C R217, R95, R54, RZ ;  /* 0x000000365fd9723e */ /* 0x000fce00048070ff */
[----:B------:R-:W3:Y:S01]  /*158b0*/  MUFU.EX2 R79, R79 ;  /* 0x0000004f004f7308 */ /* 0x000ee20000000800 */
[----:B------:R-:W-:-:S01]  /*158c0*/  FADD.FTZ R54, R72, R77 ;  /* 0x0000004d48367221 */ /* 0x000fc20000010000 */
[----:B-1----:R-:W-:-:S06]  /*158d0*/  FADD.FTZ R65, R73, R42 ;  /* 0x0000002a49417221 */ /* 0x002fcc0000010000 */
[----:B------:R-:W1:Y:S01]  /*158e0*/  MUFU.EX2 R108, R108 ;  /* 0x0000006c006c7308 */ /* 0x000e620000000800 */
[----:B------:R-:W-:-:S01]  /*158f0*/  FFMA.FTZ R63, R2, R63, -R187 ;  /* 0x0000003f023f7223 */ /* 0x000fc200000108bb */
[----:B------:R-:W-:-:S06]  /*15900*/  FADD.FTZ R54, R83, R54 ;  /* 0x0000003653367221 */ /* 0x000fcc0000010000 */
[----:B------:R-:W4:Y:S01]  /*15910*/  MUFU.EX2 R60, R60 ;  /* 0x0000003c003c7308 */ /* 0x000f220000000800 */
[----:B--2---:R-:W-:-:S07]  /*15920*/  FADD.FTZ R42, R102, R65 ;  /* 0x00000041662a7221 */ /* 0x004fce0000010000 */
[----:B------:R-:W2:Y:S01]  /*15930*/  MUFU.EX2 R25, R25 ;  /* 0x0000001900197308 */ /* 0x000ea20000000800 */
[----:B0-----:R-:W-:-:S07]  /*15940*/  F2FP.SATFINITE.E4M3.F32.PACK_AB_MERGE_C R215, R56, R13, RZ ;  /* 0x0000000d38d7723e */ /* 0x001fce00048070ff */
[----:B------:R-:W0:Y:S08]  /*15950*/  MUFU.EX2 R59, R59 ;  /* 0x0000003b003b7308 */ /* 0x000e300000000800 */
[----:B------:R-:W0:Y:S08]  /*15960*/  MUFU.EX2 R40, R40 ;  /* 0x0000002800287308 */ /* 0x000e300000000800 */
[----:B------:R3:W-:Y:S01]  /*15970*/  MUFU.EX2 R34, R69 ;  /* 0x0000004500227308 */ /* 0x0007e20000000800 */
[----:B------:R-:W-:-:S07]  /*15980*/  F2FP.SATFINITE.E4M3.F32.PACK_AB_MERGE_C R225, R15, R12, R225 ;  /* 0x0000000c0fe1723e */ /* 0x000fce00048070e1 */
[----:B------:R-:W0:Y:S01]  /*15990*/  MUFU.EX2 R57, R57 ;  /* 0x0000003900397308 */ /* 0x000e220000000800 */
[----:B---3--:R-:W-:-:S01]  /*159a0*/  FADD.FTZ R69, R13, R54 ;  /* 0x000000360d457221 */ /* 0x008fc20000010000 */
[----:B------:R-:W-:Y:S01]  /*159b0*/  FADD.FTZ R13, R79, R42 ;  /* 0x0000002a4f0d7221 */ /* 0x000fe20000010000 */
[----:B-1----:R-:W-:Y:S02]  /*159c0*/  F2FP.SATFINITE.E4M3.F32.PACK_AB_MERGE_C R79, R108, R79, RZ ;  /* 0x0000004f6c4f723e */ /* 0x002fe400048070ff */
[----:B------:R-:W-:-:S03]  /*159d0*/  FADD.FTZ R69, R56, R69 ;  /* 0x0000004538457221 */ /* 0x000fc60000010000 */
[----:B------:R-:W1:Y:S01]  /*159e0*/  MUFU.EX2 R63, R63 ;  /* 0x0000003f003f7308 */ /* 0x000e620000000800 */
[----:B------:R-:W-:-:S01]  /*159f0*/  FADD.FTZ R108, R108, R13 ;  /* 0x0000000d6c6c7221 */ /* 0x000fc20000010000 */
[----:B----4-:R-:W-:-:S06]  /*15a00*/  FADD.FTZ R12, R60, R69 ;  /* 0x000000453c0c7221 */ /* 0x010fcc0000010000 */
[----:B------:R-:W3:Y:S01]  /*15a10*/  MUFU.EX2 R112, R112 ;  /* 0x0000007000707308 */ /* 0x000ee20000000800 */
[----:B--2---:R-:W-:-:S01]  /*15a20*/  FADD.FTZ R13, R25, R108 ;  /* 0x0000006c190d7221 */ /* 0x004fc20000010000 */
[----:B0-----:R-:W-:-:S06]  /*15a30*/  FADD.FTZ R15, R59, R12 ;  /* 0x0000000c3b0f7221 */ /* 0x001fcc0000010000 */
[----:B------:R-:W0:Y:S01]  /*15a40*/  MUFU.EX2 R44, R44 ;  /* 0x0000002c002c7308 */ /* 0x000e220000000800 */
[----:B------:R-:W-:-:S01]  /*15a50*/  FADD.FTZ R12, R14, R13 ;  /* 0x0000000d0e0c7221 */ /* 0x000fc20000010000 */
[----:B------:R-:W-:-:S06]  /*15a60*/  F2FP.SATFINITE.E4M3.F32.PACK_AB_MERGE_C R221, R131, R38, R221 ;  /* 0x0000002683dd723e */ /* 0x000fcc00048070dd */
[----:B------:R-:W2:Y:S01]  /*15a70*/  MUFU.EX2 R41, R87 ;  /* 0x0000005700297308 */ /* 0x000ea20000000800 */
[----:B------:R-:W-:-:S07]  /*15a80*/  FADD.FTZ R38, R40, R15 ;  /* 0x0000000f28267221 */ /* 0x000fce0000010000 */
[----:B------:R-:W4:Y:S01]  /*15a90*/  MUFU.EX2 R53, R52 ;  /* 0x0000003400357308 */ /* 0x000f220000000800 */
[----:B------:R-:W-:-:S01]  /*15aa0*/  FFMA.FTZ R32, R2, R173, -R187 ;  /* 0x000000ad02207223 */ /* 0x000fc200000108bb */
[----:B------:R-:W-:Y:S01]  /*15ab0*/  FFMA.FTZ R37, R2, R47, -R187 ;  /* 0x0000002f02257223 */ /* 0x000fe200000108bb */
[----:B------:R-:W-:-:S05]  /*15ac0*/  FADD.FTZ R13, R57, R12 ;  /* 0x0000000c390d7221 */ /* 0x000fca0000010000 */
[----:B------:R-:W4:Y:S01]  /*15ad0*/  MUFU.EX2 R110, R110 ;  /* 0x0000006e006e7308 */ /* 0x000f220000000800 */
[C---:B-1----:R-:W-:Y:S01]  /*15ae0*/  F2FP.SATFINITE.E4M3.F32.PACK_AB_MERGE_C R209, R63.reuse, R40, RZ ;  /* 0x000000283fd1723e */ /* 0x042fe200048070ff */
[----:B------:R-:W-:-:S06]  /*15af0*/  FADD.FTZ R63, R63, R38 ;  /* 0x000000263f3f7221 */ /* 0x000fcc0000010000 */
[----:B------:R-:W1:Y:S01]  /*15b00*/  MUFU.EX2 R48, R48 ;  /* 0x0000003000307308 */ /* 0x000e620000000800 */
[C---:B---3--:R-:W-:Y:S01]  /*15b10*/  F2FP.SATFINITE.E4M3.F32.PACK_AB_MERGE_C R57, R112.reuse, R57, RZ ;  /* 0x000000397039723e */ /* 0x048fe200048070ff */
[----:B------:R-:W-:-:S06]  /*15b20*/  FADD.FTZ R112, R112, R13 ;  /* 0x0000000d70707221 */ /* 0x000fcc0000010000 */
[----:B------:R-:W3:Y:S01]  /*15b30*/  MUFU.EX2 R45, R163 ;  /* 0x000000a3002d7308 */ /* 0x000ee20000000800 */
[----:B0-----:R-:W-:-:S01]  /*15b40*/  FADD.FTZ R12, R44, R63 ;  /* 0x0000003f2c0c7221 */ /* 0x001fc20000010000 */
[----:B--2---:R-:W-:-:S06]  /*15b50*/  FADD.FTZ R13, R41, R112 ;  /* 0x00000070290d7221 */ /* 0x004fcc0000010000 */
[----:B------:R-:W0:Y:S01]  /*15b60*/  MUFU.EX2 R114, R114 ;  /* 0x0000007200727308 */ /* 0x000e220000000800 */
[----:B----4-:R-:W-:-:S07]  /*15b70*/  FADD.FTZ R15, R53, R12 ;  /* 0x0000000c350f7221 */ /* 0x010fce0000010000 */
[----:B------:R-:W2:Y:S01]  /*15b80*/  MUFU.EX2 R28, R28 ;  /* 0x0000001c001c7308 */ /* 0x000ea20000000800 */
[----:B------:R-:W-:-:S07]  /*15b90*/  FADD.FTZ R12, R110, R13 ;  /* 0x0000000d6e0c7221 */ /* 0x000fce0000010000 */
[----:B------:R-:W-:Y:S08]  /*15ba0*/  MUFU.EX2 R32, R32 ;  /* 0x0000002000207308 */ /* 0x000ff00000000800 */
[----:B------:R-:W4:Y:S01]  /*15bb0*/  MUFU.EX2 R37, R37 ;  /* 0x0000002500257308 */ /* 0x000f220000000800 */
[----:B-1----:R-:W-:-:S07]  /*15bc0*/  FADD.FTZ R40, R48, R15 ;  /* 0x0000000f30287221 */ /* 0x002fce0000010000 */
[----:B------:R-:W1:Y:S01]  /*15bd0*/  MUFU.EX2 R49, R195 ;  /* 0x000000c300317308 */ /* 0x000e620000000800 */
[----:B---3--:R-:W-:-:S07]  /*15be0*/  FADD.FTZ R13, R45, R12 ;  /* 0x0000000c2d0d7221 */ /* 0x008fce0000010000 */
[----:B------:R-:W3:Y:S01]  /*15bf0*/  MUFU.EX2 R33, R33 ;  /* 0x0000002100217308 */ /* 0x000ee20000000800 */
[----:B------:R-:W-:-:S01]  /*15c00*/  FFMA.FTZ R36, R2, R175, -R187 ;  /* 0x000000af02247223 */ /* 0x000fc200000108bb */
[C---:B------:R-:W-:Y:S01]  /*15c10*/  F2FP.SATFINITE.E4M3.F32.PACK_AB_MERGE_C R211, R29.reuse, R48, RZ ;  /* 0x000000301dd3723e */ /* 0x040fe200048070ff */
[----:B------:R-:W-:-:S01]  /*15c20*/  FADD.FTZ R29, R29, R40 ;  /* 0x000000281d1d7221 */ /* 0x000fc20000010000 */
[----:B0-----:R-:W-:-:S04]  /*15c30*/  F2FP.SATFINITE.E4M3.F32.PACK_AB_MERGE_C R45, R114, R45, RZ ;  /* 0x0000002d722d723e */ /* 0x001fc800048070ff */
[----:B------:R-:W0:Y:S01]  /*15c40*/  MUFU.EX2 R21, R165 ;  /* 0x000000a500157308 */ /* 0x000e220000000800 */
[----:B------:R-:W-:-:S01]  /*15c50*/  FADD.FTZ R114, R114, R13 ;  /* 0x0000000d72727221 */ /* 0x000fc20000010000 */
[----:B------:R-:W-:Y:S01]  /*15c60*/  FFMA.FTZ R47, R2, R51, -R187 ;  /* 0x00000033022f7223 */ /* 0x000fe200000108bb */
[----:B--2---:R-:W-:-:S01]  /*15c70*/  FADD.FTZ R12, R28, R29 ;  /* 0x0000001d1c0c7221 */ /* 0x004fc20000010000 */
[----:B----4-:R-:W-:Y:S01]  /*15c80*/  F2FP.SATFINITE.E4M3.F32.PACK_AB_MERGE_C R29, R37, R32, RZ ;  /* 0x00000020251d723e */ /* 0x010fe200048070ff */
[----:B------:R-:W-:-:S01]  /*15c90*/  FFMA.FTZ R51, R2, R177, -R187 ;  /* 0x000000b102337223 */ /* 0x000fc200000108bb */
[----:B------:R-:W-:Y:S01]  /*15ca0*/  FFMA.FTZ R52, R2, R55, -R187 ;  /* 0x0000003702347223 */ /* 0x000fe200000108bb */
[----:B-1----:R-:W-:-:S01]  /*15cb0*/  FADD.FTZ R13, R49, R114 ;  /* 0x00000072310d7221 */ /* 0x002fc20000010000 */
[----:B------:R-:W1:Y:S01]  /*15cc0*/  MUFU.EX2 R36, R36 ;  /* 0x0000002400247308 */ /* 0x000e620000000800 */
[----:B---3--:R-:W-:-:S01]  /*15cd0*/  FADD.FTZ R15, R33, R12 ;  /* 0x0000000c210f7221 */ /* 0x008fc20000010000 */
[----:B------:R-:W-:Y:S01]  /*15ce0*/  F2FP.SATFINITE.E4M3.F32.PACK_AB_MERGE_C R12, R33, R28, R29 ;  /* 0x0000001c210c723e */ /* 0x000fe2000480701d */
[----:B------:R-:W-:-:S05]  /*15cf0*/  FADD.FTZ R28, R26, R13 ;  /* 0x0000000d1a1c7221 */ /* 0x000fca0000010000 */
[----:B------:R-:W2:Y:S01]  /*15d00*/  MUFU.EX2 R20, R197 ;  /* 0x000000c500147308 */ /* 0x000ea20000000800 */
[----:B------:R-:W-:-:S01]  /*15d10*/  FFMA.FTZ R64, R2, R27, -R187 ;  /* 0x0000001b02407223 */ /* 0x000fc200000108bb */
[C-C-:B------:R-:W-:Y:S01]  /*15d20*/  FFMA.FTZ R27, R2.reuse, R181, -R187.reuse ;  /* 0x000000b5021b7223 */ /* 0x140fe200000108bb */
[----:B------:R-:W-:-:S05]  /*15d30*/  FFMA.FTZ R68, R2, R31, -R187 ;  /* 0x0000001f02447223 */ /* 0x000fca00000108bb */
[----:B------:R-:W3:Y:S01]  /*15d40*/  MUFU.EX2 R47, R47 ;  /* 0x0000002f002f7308 */ /* 0x000ee20000000800 */
[----:B------:R-:W-:-:S01]  /*15d50*/  FADD.FTZ R32, R32, R15 ;  /* 0x0000000f20207221 */ /* 0x000fc20000010000 */
[----:B0-----:R-:W-:-:S06]  /*15d60*/  FADD.FTZ R13, R21, R28 ;  /* 0x0000001c150d7221 */ /* 0x001fcc0000010000 */
[----:B------:R-:W0:Y:S01]  /*15d70*/  MUFU.EX2 R61, R61 ;  /* 0x0000003d003d7308 */ /* 0x000e220000000800 */
[----:B------:R-:W-:-:S01]  /*15d80*/  FFMA.FTZ R55, R2, R179, -R187 ;  /* 0x000000b302377223 */ /* 0x000fc200000108bb */
[----:B------:R-:W-:-:S06]  /*15d90*/  F2FP.SATFINITE.E4M3.F32.PACK_AB_MERGE_C R227, R123, R30, R227 ;  /* 0x0000001e7be3723e */ /* 0x000fcc00048070e3 */
[----:B------:R-:W-:Y:S01]  /*15da0*/  MUFU.EX2 R51, R51 ;  /* 0x0000003300337308 */ /* 0x000fe20000000800 */
[----:B------:R-:W-:-:S01]  /*15db0*/  FADD.FTZ R37, R37, R32 ;  /* 0x0000002025257221 */ /* 0x000fc20000010000 */
[----:B------:R-:W-:-:S06]  /*15dc0*/  FADD.FTZ R13, R34, R13 ;  /* 0x0000000d220d7221 */ /* 0x000fcc0000010000 */
[----:B------:R-:W4:Y:S08]  /*15dd0*/  MUFU.EX2 R52, R52 ;  /* 0x0000003400347308 */ /* 0x000f300000000800 */
[----:B------:R-:W4:Y:S01]  /*15de0*/  MUFU.EX2 R167, R167 ;  /* 0x000000a700a77308 */ /* 0x000f220000000800 */
[----:B-1----:R-:W-:-:S01]  /*15df0*/  FADD.FTZ R28, R36, R37 ;  /* 0x00000025241c7221 */ /* 0x002fc20000010000 */
[----:B--2---:R-:W-:-:S06]  /*15e00*/  FADD.FTZ R32, R20, R13 ;  /* 0x0000000d14207221 */ /* 0x004fcc0000010000 */
[----:B------:R-:W1:Y:S01]  /*15e10*/  MUFU.EX2 R30, R67 ;  /* 0x00000043001e7308 */ /* 0x000e620000000800 */
[----:B------:R-:W-:Y:S01]  /*15e20*/  F2FP.SATFINITE.E4M3.F32.PACK_AB_MERGE_C R21, R34, R21, RZ ;  /* 0x000000152215723e */ /* 0x000fe200048070ff */
[----:B---3--:R-:W-:-:S06]  /*15e30*/  FADD.FTZ R34, R47, R28 ;  /* 0x0000001c2f227221 */ /* 0x008fcc0000010000 */
[----:B------:R-:W-:Y:S01]  /*15e40*/  MUFU.EX2 R27, R27 ;  /* 0x0000001b001b7308 */ /* 0x000fe20000000800 */
[----:B0-----:R-:W-:-:S07]  /*15e50*/  FADD.FTZ R32, R61, R32 ;  /* 0x000000203d207221 */ /* 0x001fce0000010000 */
[----:B------:R-:W0:Y:S08]  /*15e60*/  MUFU.EX2 R68, R68 ;  /* 0x0000004400447308 */ /* 0x000e300000000800 */
[----:B------:R-:W2:Y:S08]  /*15e70*/  MUFU.EX2 R55, R55 ;  /* 0x0000003700377308 */ /* 0x000eb00000000800 */
[----:B------:R-:W3:Y:S01]  /*15e80*/  MUFU.EX2 R199, R199 ;  /* 0x000000c700c77308 */ /* 0x000ee20000000800 */
[----:B------:R-:W-:-:S01]  /*15e90*/  FFMA.FTZ R74, R2, R35, -R187 ;  /* 0x00000023024a7223 */ /* 0x000fc200000108bb */
[----:B----4-:R-:W-:-:S06]  /*15ea0*/  F2FP.SATFINITE.E4M3.F32.PACK_AB_MERGE_C R207, R52, R51, RZ ;  /* 0x0000003334cf723e */ /* 0x010fcc00048070ff */
[----:B------:R-:W4:Y:S01]  /*15eb0*/  MUFU.EX2 R64, R64 ;  /* 0x0000004000407308 */ /* 0x000f220000000800 */
[----:B------:R-:W-:-:S01]  /*15ec0*/  FFMA.FTZ R35, R2, R185, -R187 ;  /* 0x000000b902237223 */ /* 0x000fc200000108bb */
[----:B------:R-:W-:Y:S01]  /*15ed0*/  FADD.FTZ R51, R51, R34 ;  /* 0x0000002233337221 */ /* 0x000fe20000010000 */
[----:B------:R-:W-:-:S05]  /*15ee0*/  FADD.FTZ R13, R167, R32 ;  /* 0x00000020a70d7221 */ /* 0x000fca0000010000 */
[----:B------:R-:W4:Y:S01]  /*15ef0*/  MUFU.EX2 R38, R169 ;  /* 0x000000a900267308 */ /* 0x000f220000000800 */
[----:B------:R-:W-:-:S01]  /*15f00*/  FFMA.FTZ R31, R2, R183, -R187 ;  /* 0x000000b7021f7223 */ /* 0x000fc200000108bb */
[----:B-1----:R-:W-:Y:S01]  /*15f10*/  F2FP.SATFINITE.E4M3.F32.PACK_AB_MERGE_C R167, R30, R167, RZ ;  /* 0x000000a71ea7723e */ /* 0x002fe200048070ff */
[----:B------:R-:W-:-:S05]  /*15f20*/  FADD.FTZ R52, R52, R51 ;  /* 0x0000003334347221 */ /* 0x000fca0000010000 */
[----:B------:R-:W1:Y:S01]  /*15f30*/  MUFU.EX2 R201, R201 ;  /* 0x000000c900c97308 */ /* 0x000e620000000800 */
[----:B------:R-:W-:-:S01]  /*15f40*/  FADD.FTZ R30, R30, R13 ;  /* 0x0000000d1e1e7221 */ /* 0x000fc20000010000 */
[----:B0-----:R-:W-:-:S06]  /*15f50*/  F2FP.SATFINITE.E4M3.F32.PACK_AB_MERGE_C R29, R68, R27, RZ ;  /* 0x0000001b441d723e */ /* 0x001fcc00048070ff */
[----:B------:R-:W0:Y:S01]  /*15f60*/  MUFU.EX2 R40, R71 ;  /* 0x0000004700287308 */ /* 0x000e220000000800 */
[----:B--2---:R-:W-:-:S01]  /*15f70*/  FADD.FTZ R15, R55, R52 ;  /* 0x00000034370f7221 */ /* 0x004fc20000010000 */
[----:B---3--:R-:W-:Y:S01]  /*15f80*/  FADD.FTZ R13, R199, R30 ;  /* 0x0000001ec70d7221 */ /* 0x008fe20000010000 */
[----:B------:R-:W-:-:S05]  /*15f90*/  F2FP.SATFINITE.E4M3.F32.PACK_AB_MERGE_C R224, R121, R88, RZ ;  /* 0x0000005879e0723e */ /* 0x000fca00048070ff */
[----:B------:R-:W-:Y:S01]  /*15fa0*/  MUFU.EX2 R35, R35 ;  /* 0x0000002300237308 */ /* 0x000fe20000000800 */
[C---:B----4-:R-:W-:Y:S01]  /*15fb0*/  F2FP.SATFINITE.E4M3.F32.PACK_AB_MERGE_C R88, R64.reuse, R55, R29 ;  /* 0x000000374058723e */ /* 0x050fe2000480701d */
[----:B------:R-:W-:-:S06]  /*15fc0*/  FADD.FTZ R64, R64, R15 ;  /* 0x0000000f40407221 */ /* 0x000fcc0000010000 */
[----:B------:R-:W-:Y:S01]  /*15fd0*/  MUFU.EX2 R236, R236 ;  /* 0x000000ec00ec7308 */ /* 0x000fe20000000800 */
[----:B------:R-:W-:-:S01]  /*15fe0*/  FADD.FTZ R32, R38, R13 ;  /* 0x0000000d26207221 */ /* 0x000fc20000010000 */
[----:B------:R-:W-:-:S06]  /*15ff0*/  VIMNMX R120, RZ, R24, !PT ;  /* 0x00000018ff787248 */ /* 0x000fcc0007fe0100 */
[----:B------:R-:W2:Y:S08]  /*16000*/  MUFU.EX2 R31, R31 ;  /* 0x0000001f001f7308 */ /* 0x000eb00000000800 */
[----:B------:R-:W3:Y:S01]  /*16010*/  MUFU.EX2 R203, R203 ;  /* 0x000000cb00cb7308 */ /* 0x000ee20000000800 */
[----:B------:R-:W-:-:S01]  /*16020*/  FADD.FTZ R27, R27, R64 ;  /* 0x000000401b1b7221 */ /* 0x000fc20000010000 */
[----:B-1----:R-:W-:-:S06]  /*16030*/  FADD.FTZ R13, R201, R32 ;  /* 0x00000020c90d7221 */ /* 0x002fcc0000010000 */
[----:B------:R-:W1:Y:S01]  /*16040*/  MUFU.EX2 R74, R74 ;  /* 0x0000004a004a7308 */ /* 0x000e620000000800 */
[----:B------:R-:W-:Y:S01]  /*16050*/  VIADD R234, R138, 0xfffffffe ;  /* 0xfffffffe8aea7836 */ /* 0x000fe20000000000 */
[----:B------:R4:W-:Y:S06]  /*16060*/  STL [R1+0x44], R120 ;  /* 0x0000447801007387 */ /* 0x0009ec0000100800 */
[----:B------:R-:W4:Y:S01]  /*16070*/  MUFU.EX2 R28, R205 ;  /* 0x000000cd001c7308 */ /* 0x000f220000000800 */
[----:B0-----:R-:W-:Y:S01]  /*16080*/  F2FP.SATFINITE.E4M3.F32.PACK_AB_MERGE_C R201, R40, R201, RZ ;  /* 0x000000c928c9723e */ /* 0x001fe200048070ff */
[----:B------:R-:W-:-:S06]  /*16090*/  FADD.FTZ R68, R68, R27 ;  /* 0x0000001b44447221 */ /* 0x000fcc0000010000 */
[----:B------:R-:W-:Y:S01]  /*160a0*/  MUFU.EX2 R171, R171 ;  /* 0x000000ab00ab7308 */ /* 0x000fe20000000800 */
[----:B------:R-:W-:-:S07]  /*160b0*/  FADD.FTZ R40, R40, R13 ;  /* 0x0000000d28287221 */ /* 0x000fce0000010000 */
[----:B------:R-:W0:Y:S01]  /*160c0*/  MUFU.EX2 R30, R43 ;  /* 0x0000002b001e7308 */ /* 0x000e220000000800 */
[----:B------:R-:W-:Y:S02]  /*160d0*/  F2FP.SATFINITE.E4M3.F32.PACK_AB_MERGE_C R208, R14, R25, R57 ;  /* 0x000000190ed0723e */ /* 0x000fe40004807039 */
[----:B------:R-:W-:Y:S01]  /*160e0*/  ISETP.GE.AND P0, PT, R234, R120, PT ;  /* 0x00000078ea00720c */ /* 0x000fe20003f06270 */
[----:B--2---:R-:W-:-:S01]  /*160f0*/  FADD.FTZ R15, R31, R68 ;  /* 0x000000441f0f7221 */ /* 0x004fc20000010000 */
[----:B------:R-:W-:Y:S01]  /*16100*/  F2FP.SATFINITE.E4M3.F32.PACK_AB_MERGE_C R14, R236, R35, RZ ;  /* 0x00000023ec0e723e */ /* 0x000fe200048070ff */
[----:B---3--:R-:W-:-:S01]  /*16110*/  FADD.FTZ R13, R203, R40 ;  /* 0x00000028cb0d7221 */ /* 0x008fc20000010000 */
[----:B------:R-:W-:Y:S02]  /*16120*/  F2FP.SATFINITE.E4M3.F32.PACK_AB_MERGE_C R206, R61, R20, R167 ;  /* 0x000000143dce723e */ /* 0x000fe400048070a7 */
[C---:B-1----:R-:W-:Y:S01]  /*16130*/  F2FP.SATFINITE.E4M3.F32.PACK_AB_MERGE_C R20, R74.reuse, R31, R14 ;  /* 0x0000001f4a14723e */ /* 0x042fe2000480700e */
[----:B------:R-:W-:Y:S01]  /*16140*/  FADD.FTZ R74, R74, R15 ;  /* 0x0000000f4a4a7221 */ /* 0x000fe20000010000 */
[----:B----4-:R-:W-:-:S01]  /*16150*/  FADD.FTZ R14, R28, R13 ;  /* 0x0000000d1c0e7221 */ /* 0x010fc20000010000 */
[----:B------:R-:W-:Y:S01]  /*16160*/  F2FP.SATFINITE.E4M3.F32.PACK_AB_MERGE_C R219, R91, R62, RZ ;  /* 0x0000003e5bdb723e */ /* 0x000fe200048070ff */
[----:B------:R-:W-:Y:S01]  /*16170*/  IMAD.MOV.U32 R87, RZ, RZ, RZ ;  /* 0x000000ffff577224 */ /* 0x000fe200078e00ff */
[----:B------:R-:W-:Y:S01]  /*16180*/  F2FP.SATFINITE.E4M3.F32.PACK_AB_MERGE_C R226, R125, R90, RZ ;  /* 0x0000005a7de2723e */ /* 0x000fe200048070ff */
[----:B------:R-:W-:-:S01]  /*16190*/  FADD.FTZ R35, R35, R74 ;  /* 0x0000004a23237221 */ /* 0x000fc20000010000 */
[----:B------:R-:W-:-:S02]  /*161a0*/  F2FP.SATFINITE.E4M3.F32.PACK_AB_MERGE_C R220, R129, R94, RZ ;  /* 0x0000005e81dc723e */ /* 0x000fc400048070ff */
[----:B0-----:R-:W-:Y:S01]  /*161b0*/  F2FP.SATFINITE.E4M3.F32.PACK_AB_MERGE_C R13, R30, R171, RZ ;  /* 0x000000ab1e0d723e */ /* 0x001fe200048070ff */
[----:B------:R-:W-:Y:S01]  /*161c0*/  FADD.FTZ R171, R171, R14 ;  /* 0x0000000eabab7221 */ /* 0x000fe20000010000 */
[----:B------:R-:W-:Y:S02]  /*161d0*/  F2FP.SATFINITE.E4M3.F32.PACK_AB_MERGE_C R222, R113, R96, RZ ;  /* 0x0000006071de723e */ /* 0x000fe400048070ff */
[----:B------:R-:W-:Y:S02]  /*161e0*/  F2FP.SATFINITE.E4M3.F32.PACK_AB_MERGE_C R216, R117, R100, RZ ;  /* 0x0000006475d8723e */ /* 0x000fe400048070ff */
[----:B------:R-:W-:Y:S02]  /*161f0*/  F2FP.SATFINITE.E4M3.F32.PACK_AB_MERGE_C R218, R104, R103, RZ ;  /* 0x0000006768da723e */ /* 0x000fe400048070ff */
[----:B------:R-:W-:Y:S01]  /*16200*/  F2FP.SATFINITE.E4M3.F32.PACK_AB_MERGE_C R101, R106, R101, RZ ;  /* 0x000000656a65723e */ /* 0x000fe200048070ff */
[----:B------:R-:W-:-:S01]  /*16210*/  FADD.FTZ R236, R236, R35 ;  /* 0x00000023ecec7221 */ /* 0x000fc20000010000 */
[----:B------:R-:W-:Y:S01]  /*16220*/  F2FP.SATFINITE.E4M3.F32.PACK_AB_MERGE_C R223, R115, R46, R223 ;  /* 0x0000002e73df723e */ /* 0x000fe200048070df */
[----:B------:R-:W-:-:S01]  /*16230*/  FADD.FTZ R237, R30, R171 ;  /* 0x000000ab1eed7221 */ /* 0x000fc20000010000 */
[----:B------:R-:W-:Y:S01]  /*16240*/  F2FP.SATFINITE.E4M3.F32.PACK_AB_MERGE_C R217, R133, R50, R217 ;  /* 0x0000003285d9723e */ /* 0x000fe200048070d9 */
[----:B------:R-:W-:Y:S01]  /*16250*/  IMAD.MOV.U32 R86, RZ, RZ, R87 ;  /* 0x000000ffff567224 */ /* 0x000fe200078e0057 */
        /* <DEDUP_REMOVED lines=9> */
[--C-:B------:R-:W-:Y:S01]  /*162f0*/  IMAD.MOV.U32 R75, RZ, RZ, R87.reuse ;  /* 0x000000ffff4b7224 */ /* 0x100fe200078e0057 */
[----:B------:R-:W-:Y:S01]  /*16300*/  F2FP.SATFINITE.E4M3.F32.PACK_AB_MERGE_C R224, R76, R39, R224 ;  /* 0x000000274ce0723e */ /* 0x000fe200048070e0 */
[--C-:B------:R-:W-:Y:S01]  /*16310*/  IMAD.MOV.U32 R76, RZ, RZ, R87.reuse ;  /* 0x000000ffff4c7224 */ /* 0x100fe200078e0057 */
[----:B------:R-:W-:Y:S01]  /*16320*/  F2FP.SATFINITE.E4M3.F32.PACK_AB_MERGE_C R226, R107, R78, R226 ;  /* 0x0000004e6be2723e */ /* 0x000fe200048070e2 */
[--C-:B------:R-:W-:Y:S01]  /*16330*/  IMAD.MOV.U32 R78, RZ, RZ, R87.reuse ;  /* 0x000000ffff4e7224 */ /* 0x100fe200078e0057 */
[----:B------:R-:W-:Y:S01]  /*16340*/  F2FP.SATFINITE.E4M3.F32.PACK_AB_MERGE_C R220, R105, R80, R220 ;  /* 0x0000005069dc723e */ /* 0x000fe200048070dc */
[----:B------:R-:W-:Y:S01]  /*16350*/  IMAD.MOV.U32 R80, RZ, RZ, R87 ;  /* 0x000000ffff507224 */ /* 0x000fe200078e0057 */
[----:B------:R-:W-:Y:S01]  /*16360*/  F2FP.SATFINITE.E4M3.F32.PACK_AB_MERGE_C R207, R47, R36, R207 ;  /* 0x000000242fcf723e */ /* 0x000fe200048070cf */
[--C-:B------:R-:W-:Y:S01]  /*16370*/  IMAD.MOV.U32 R74, RZ, RZ, R87.reuse ;  /* 0x000000ffff4a7224 */ /* 0x100fe200078e0057 */
[----:B------:R-:W-:Y:S01]  /*16380*/  F2FP.SATFINITE.E4M3.F32.PACK_AB_MERGE_C R222, R109, R82, R222 ;  /* 0x000000526dde723e */ /* 0x000fe200048070de */
[--C-:B------:R-:W-:Y:S01]  /*16390*/  IMAD.MOV.U32 R82, RZ, RZ, R87.reuse ;  /* 0x000000ffff527224 */ /* 0x100fe200078e0057 */
        /* <DEDUP_REMOVED lines=13> */
[----:B------:R-:W-:Y:S01]  /*16470*/  IMAD.MOV.U32 R69, RZ, RZ, R87 ;  /* 0x000000ffff457224 */ /* 0x000fe200078e0057 */
[----:B------:R-:W-:Y:S01]  /*16480*/  F2FP.SATFINITE.E4M3.F32.PACK_AB_MERGE_C R212, R98, R97, R101 ;  /* 0x0000006162d4723e */ /* 0x000fe20004807065 */
[----:B------:R-:W-:-:S02]  /*16490*/  IMAD.MOV.U32 R68, RZ, RZ, R87 ;  /* 0x000000ffff447224 */ /* 0x000fc400078e0057 */
[--C-:B------:R-:W-:Y:S02]  /*164a0*/  IMAD.MOV.U32 R67, RZ, RZ, R87.reuse ;  /* 0x000000ffff437224 */ /* 0x100fe400078e0057 */
[--C-:B------:R-:W-:Y:S02]  /*164b0*/  IMAD.MOV.U32 R66, RZ, RZ, R87.reuse ;  /* 0x000000ffff427224 */ /* 0x100fe400078e0057 */
[--C-:B------:R-:W-:Y:S02]  /*164c0*/  IMAD.MOV.U32 R65, RZ, RZ, R87.reuse ;  /* 0x000000ffff417224 */ /* 0x100fe400078e0057 */
[--C-:B------:R-:W-:Y:S02]  /*164d0*/  IMAD.MOV.U32 R64, RZ, RZ, R87.reuse ;  /* 0x000000ffff407224 */ /* 0x100fe400078e0057 */
[--C-:B------:R-:W-:Y:S02]  /*164e0*/  IMAD.MOV.U32 R63, RZ, RZ, R87.reuse ;  /* 0x000000ffff3f7224 */ /* 0x100fe400078e0057 */
        /* <DEDUP_REMOVED lines=38> */
[----:B------:R-:W-:Y:S02]  /*16750*/  IMAD.MOV.U32 R24, RZ, RZ, R87 ;  /* 0x000000ffff187224 */ /* 0x000fe400078e0057 */
[----:B------:R-:W-:Y:S02]  /*16760*/  IMAD.MOV.U32 R205, RZ, RZ, R12 ;  /* 0x000000ffffcd7224 */ /* 0x000fe400078e000c */
[----:B------:R-:W-:Y:S02]  /*16770*/  IMAD.MOV.U32 R201, RZ, RZ, R88 ;  /* 0x000000ffffc97224 */ /* 0x000fe400078e0058 */
[----:B------:R-:W-:Y:S01]  /*16780*/  IMAD.MOV.U32 R203, RZ, RZ, R20 ;  /* 0x000000ffffcb7224 */ /* 0x000fe200078e0014 */
[----:B------:R-:W-:Y:S06]  /*16790*/  @!P0 BRA `(.L_x_2183) ;  /* 0x0000005000788947 */ /* 0x000fec0003800000 */
[----:B------:R-:W-:Y:S01]  /*167a0*/  IMAD.MOV.U32 R232, RZ, RZ, R0 ;  /* 0x000000ffffe87224 */ /* 0x000fe200078e0000 */
        /* <DEDUP_REMOVED lines=35> */
.L_x_2194:
        /* <DEDUP_REMOVED lines=9> */
.L_x_2185:
[----:B------:R-:W-:-:S05]  /*16a70*/  VIADD R0, R235, 0x1 ;  /* 0x00000001eb007836 */ /* 0x000fca0000000000 */
[----:B------:R-:W-:-:S04]  /*16a80*/  ISETP.NE.AND P2, PT, R0, 0x2, PT ;  /* 0x000000020000780c */ /* 0x000fc80003f45270 */
[----:B------:R-:W-:Y:S02]  /*16a90*/  SEL R3, R0, RZ, P2 ;  /* 0x000000ff00037207 */ /* 0x000fe40001000000 */
[----:B------:R-:W-:-:S03]  /*16aa0*/  SHF.L.U32 R0, R231, 0x1f, RZ ;  /* 0x0000001fe7007819 */ /* 0x000fc600000006ff */
[----:B------:R-:W-:-:S04]  /*16ab0*/  IMAD R3, R3, 0x8, R16 ;  /* 0x0000000803037824 */ /* 0x000fc800078e0210 */
[----:B------:R0:W1:Y:S01]  /*16ac0*/  SYNCS.PHASECHK.TRANS64.TRYWAIT P2, [R3+URZ+0x2e830], R0 ;  /* 0x02e83000030075a7 */ /* 0x000062000804017f */
[----:B------:R-:W-:Y:S05]  /*16ad0*/  @!P1 BRA `(.L_x_2186) ;  /* 0x0000000000049947 */ /* 0x000fea0003800000 */
[----:B------:R-:W-:Y:S01]  /*16ae0*/  BPT.TRAP 0x1 ;  /* 0x000000040000795c */ /* 0x000fe20000300000 */
.L_x_2186:
[----:B------:R-:W-:Y:S04]  /*16af0*/  BSSY B0, `(.L_x_2184) ;  /* 0x0000004000007945 */ /* 0x000fe80003800000 */
[----:B-1----:R-:W-:Y:S05]  /*16b00*/  @P2 BRA `(.L_x_2187) ;  /* 0x0000000000082947 */ /* 0x002fea0003800000 */
[----:B------:R-:W1:Y:S02]  /*16b10*/  SYNCS.PHASECHK.TRANS64.TRYWAIT P2, [R3+URZ+0x2e830], R0 ;  /* 0x02e83000030075a7 */ /* 0x000e64000804017f */
[----:B-1----:R-:W-:Y:S05]  /*16b20*/  @!P2 BRA `(.L_x_2188) ;  /* 0x00000130005ca947 */ /* 0x002fea0003800000 */
.L_x_2187:
[----:B------:R-:W-:Y:S05]  /*16b30*/  BSYNC B0 ;  /* 0x0000000000007941 */ /* 0x000fea0003800000 */
.L_x_2184:
        /* <DEDUP_REMOVED lines=60> */
[----:B------:R-:W-:Y:S01]  /*16f00*/  IMAD.MOV.U32 R91, RZ, RZ, 0x40000040 ;  /* 0x40000040ff5b7424 */ /* 0x000fe200078e00ff */
        /* <DEDUP_REMOVED lines=10> */
[----:B------:R-:W-:-:S02]  /*16fb0*/  R2UR UR40, R4 ;  /* 0x00000000042872ca */ /* 0x000fc400000e0000 */
[----:B------:R-:W-:Y:S02]  /*16fc0*/  R2UR UR41, R5 ;  /* 0x00000000052972ca */ /* 0x000fe400000e0000 */
[C---:B------:R-:W-:Y:S02]  /*16fd0*/  R2UR UR32, R10.reuse ;  /* 0x000000000a2072ca */ /* 0x040fe400000e0000 */
[----:B------:R-:W-:Y:S02]  /*16fe0*/  R2UR UR33, R11 ;  /* 0x000000000b2172ca */ /* 0x000fe400000e0000 */
[----:B0-----:R-:W-:Y:S02]  /*16ff0*/  MOV R2, UR39 ;  /* 0x0000002700027c02 */ /* 0x001fe40008000f00 */
[----:B------:R-:W-:Y:S02]  /*17000*/  R2UR UR39, R95 ;  /* 0x000000005f2772ca */ /* 0x000fe400000e0000 */
[----:B------:R-:W-:-:S02]  /*17010*/  R2UR UR56, R10 ;  /* 0x000000000a3872ca */ /* 0x000fc400000e0000 */
[----:B------:R-:W-:Y:S02]  /*17020*/  R2UR UR57, R11 ;  /* 0x000000000b3972ca */ /* 0x000fe400000e0000 */
[----:B------:R-:W-:-:S07]  /*17030*/  MOV R3, UR37 ;  /* 0x0000002500037c02 */ /* 0x000fce0008000f00 */
        /* <DEDUP_REMOVED lines=21> */
[C---:B-1----:R-:W-:Y:S01]  /*17190*/  VIADD R94, R20.reuse, 0x4 ;  /* 0x00000004145e7836 */ /* 0x042fe20000000000 */
[----:B------:R-:W-:-:S02]  /*171a0*/  IADD3 R92, R20, 0x402, RZ ;  /* 0x00000402145c7810 */ /* 0x000fc40007ffe0ff */
        /* <DEDUP_REMOVED lines=17> */
[----:B------:R-:W-:Y:S02]  /*172c0*/  VIADD R88, R20, 0x404 ;  /* 0x0000040414587836 */ /* 0x000fe40000000000 */
[----:B------:R-:W-:Y:S02]  /*172d0*/  MOV R12, UR38 ;  /* 0x00000026000c7c02 */ /* 0x000fe40008000f00 */
[----:B------:R-:W-:Y:S01]  /*172e0*/  R2UR UR58, R90 ;  /* 0x000000005a3a72ca */ /* 0x000fe200000e0000 */
[----:B------:R-:W-:Y:S01]  /*172f0*/  VIADD R90, R20, 0x304 ;  /* 0x00000304145a7836 */ /* 0x000fe20000000000 */
[----:B------:R-:W-:Y:S01]  /*17300*/  R2UR UR46, R88 ;  /* 0x00000000582e72ca */ /* 0x000fe200000e0000 */
[----:B------:R-:W-:Y:S01]  /*17310*/  VIADD R88, R20, 0x604 ;  /* 0x0000060414587836 */ /* 0x000fe20000000000 */
[----:B------:R-:W-:-:S02]  /*17320*/  UMOV UR38, UR30 ;  /* 0x0000001e00267c82 */ /* 0x000fc40008000000 */
[----:B------:R-:W-:Y:S01]  /*17330*/  R2UR UR42, R90 ;  /* 0x000000005a2a72ca */ /* 0x000fe200000e0000 */
[----:B------:R-:W-:Y:S01]  /*17340*/  VIADD R90, R20, 0x504 ;  /* 0x00000504145a7836 */ /* 0x000fe20000000000 */
[----:B------:R-:W-:Y:S01]  /*17350*/  MOV R18, UR34 ;  /* 0x0000002200127c02 */ /* 0x000fe20008000f00 */
[----:B------:R-:W-:Y:S01]  /*17360*/  UMOV UR34, UR16 ;  /* 0x0000001000227c82 */ /* 0x000fe20008000000 */
[C---:B------:R-:W-:Y:S02]  /*17370*/  R2UR UR16, R4.reuse ;  /* 0x00000000041072ca */ /* 0x040fe400000e0000 */
[----:B------:R-:W-:Y:S01]  /*17380*/  MOV R28, UR34 ;  /* 0x00000022001c7c02 */ /* 0x000fe20008000f00 */
[----:B------:R-:W-:Y:S01]  /*17390*/  UMOV UR34, UR8 ;  /* 0x0000000800227c82 */ /* 0x000fe20008000000 */
[C---:B------:R-:W-:Y:S02]  /*173a0*/  R2UR UR8, R4.reuse ;  /* 0x00000000040872ca */ /* 0x040fe400000e0000 */
        /* <DEDUP_REMOVED lines=8> */
[----:B------:R-:W-:Y:S01]  /*17430*/  MOV R96, UR42 ;  /* 0x0000002a00607c02 */ /* 0x000fe20008000f00 */
[----:B------:R-:W-:Y:S01]  /*17440*/  UMOV UR42, UR4 ;  /* 0x00000004002a7c82 */ /* 0x000fe20008000000 */
[C---:B------:R-:W-:Y:S01]  /*17450*/  R2UR UR4, R4.reuse ;  /* 0x00000000040472ca */ /* 0x040fe200000e0000 */
[----:B------:R-:W-:Y:S01]  /*17460*/  UMOV UR58, UR12 ;  /* 0x0000000c003a7c82 */ /* 0x000fe20008000000 */
[C---:B------:R-:W-:Y:S01]  /*17470*/  R2UR UR12, R4.reuse ;  /* 0x00000000040c72ca */ /* 0x040fe200000e0000 */
[----:B------:R-:W-:Y:S01]  /*17480*/  IMAD.MOV.U32 R21, RZ, RZ, R96 ;  /* 0x000000ffff157224 */ /* 0x000fe200078e0060 */
        /* <DEDUP_REMOVED lines=28> */
[C---:B------:R-:W-:Y:S01]  /*17650*/  VIADD R90, R20.reuse, 0x406 ;  /* 0x00000406145a7836 */ /* 0x040fe20000000000 */
[----:B------:R-:W-:Y:S01]  /*17660*/  R2UR UR15, R91 ;  /* 0x000000005b0f72ca */ /* 0x000fe200000e0000 */
[----:B------:R-:W-:Y:S02]  /*17670*/  VIADD R20, R20, 0x606 ;  /* 0x0000060614147836 */ /* 0x000fe40000000000 */
[----:B------:R-:W-:-:S03]  /*17680*/  IMAD.MOV.U32 R91, RZ, RZ, 0x40000040 ;  /* 0x40000040ff5b7424 */ /* 0x000fc600078e00ff */
[----:B------:R-:W-:Y:S01]  /*17690*/  R2UR UR30, R20 ;  /* 0x00000000141e72ca */ /* 0x000fe200000e0000 */
[----:B------:R-:W-:Y:S01]  /*176a0*/  IMAD.MOV.U32 R20, RZ, RZ, R97 ;  /* 0x000000ffff147224 */ /* 0x000fe200078e0061 */
        /* <DEDUP_REMOVED lines=153> */
.L_x_2190:
[----:B-----5:R-:W-:Y:S01]  /*18040*/  SHF.L.U32 R0, R12, 0x1f, RZ ;  /* 0x0000001f0c007819 */ /* 0x020fe200000006ff */
[----:B------:R-:W-:-:S04]  /*18050*/  IMAD R3, R235, 0x8, R16 ;  /* 0x00000008eb037824 */ /* 0x000fc800078e0210 */
[----:B------:R0:W1:Y:S01]  /*18060*/  SYNCS.PHASECHK.TRANS64.TRYWAIT P0, [R3+URZ+0x2e850], R0 ;  /* 0x02e85000030075a7 */ /* 0x000062000800017f */
[----:B------:R-:W-:Y:S05]  /*18070*/  @!P1 BRA `(.L_x_2191) ;  /* 0x0000000000049947 */ /* 0x000fea0003800000 */
[----:B------:R-:W-:Y:S01]  /*18080*/  BPT.TRAP 0x1 ;  /* 0x000000040000795c */ /* 0x000fe20000300000 */
.L_x_2191:
[----:B-1----:R-:W-:Y:S05]  /*18090*/  @P0 BRA `(.L_x_2189) ;  /* 0x0000000000080947 */ /* 0x002fea0003800000 */
[----:B------:R-:W1:Y:S02]  /*180a0*/  SYNCS.PHASECHK.TRANS64.TRYWAIT P0, [R3+URZ+0x2e850], R0 ;  /* 0x02e85000030075a7 */ /* 0x000e64000800017f */
[----:B-1----:R-:W-:Y:S05]  /*180b0*/  @!P0 BRA `(.L_x_2192) ;  /* 0x0000011c000c8947 */ /* 0x002fea0003800000 */
.L_x_2189:
[----:B01---5:R-:W-:Y:S01]  /*180c0*/  VIADD R0, R16, 0x400 ;  /* 0x0000040010007836 */ /* 0x023fe20000000000 */
[----:B------:R-:W2:Y:S01]  /*180d0*/  LDL R3, [R1+0x70] ;  /* 0x0000700001037983 */ /* 0x000ea20000100800 */
[----:B------:R-:W-:Y:S01]  /*180e0*/  IMAD.MOV.U32 R13, RZ, RZ, -0x3ffffff0 ;  /* 0xc0000010ff0d7424 */ /* 0x000fe200078e00ff */
[----:B------:R-:W-:Y:S05]  /*180f0*/  WARPSYNC.ALL ;  /* 0x0000000000007948 */ /* 0x000fea0003800000 */
[----:B------:R-:W-:Y:S01]  /*18100*/  SHF.R.U32.HI R0, RZ, 0x4, R0 ;  /* 0x00000004ff007819 */ /* 0x000fe20000011600 */
[----:B------:R-:W-:Y:S01]  /*18110*/  WARPGROUP.ARRIVE ;  /* 0x00000000000079c5 */ /* 0x000fe20000000000 */
[----:B------:R-:W-:-:S02]  /*18120*/  R2UR UR7, R13 ;  /* 0x000000000d0772ca */ /* 0x000fc400000e0000 */
[----:B------:R-:W-:-:S04]  /*18130*/  LOP3.LUT R0, R0, 0x3fff, RZ, 0xc0, !PT ;  /* 0x00003fff00007812 */ /* 0x000fc800078ec0ff */
[----:B------:R-:W-:-:S05]  /*18140*/  LOP3.LUT R0, R0, 0x10000, RZ, 0xfc, !PT ;  /* 0x0001000000007812 */ /* 0x000fca00078efcff */
[----:B------:R-:W-:-:S05]  /*18150*/  IMAD R12, R235, 0x700, R0 ;  /* 0x00000700eb0c7824 */ /* 0x000fca00078e0200 */
[----:B------:R-:W-:-:S13]  /*18160*/  R2UR UR6, R12 ;  /* 0x000000000c0672ca */ /* 0x000fda00000e0000 */
[----:B------:R-:W-:Y:S03]  /*18170*/  QGMMA.64x128x32.F32.E4M3.E4M3 R24, R224, gdesc[UR4], R24, gsb0 ;  /* 0x01e00004e0187df3 */ /* 0x000fe60008000818 */
[----:B------:R-:W-:Y:S02]  /*18180*/  WARPGROUP.DEPBAR.LE gsb0, 0x0 ;  /* 0x00008000000079c5 */ /* 0x000fe40000010000 */
[----:B------:R-:W3:Y:S04]  /*18190*/  LDL R225, [R1+0x60] ;  /* 0x0000600001e17983 */ /* 0x000ee80000100800 */
[----:B------:R-:W4:Y:S04]  /*181a0*/  LDL R226, [R1+0x54] ;  /* 0x0000540001e27983 */ /* 0x000f280000100800 */
[----:B------:R-:W2:Y:S01]  /*181b0*/  LDL R227, [R1+0x6c] ;  /* 0x00006c0001e37983 */ /* 0x000ea20000100800 */
[----:B------:R-:W-:Y:S01]  /*181c0*/  VIADD R20, R12, 0x100 ;  /* 0x000001000c147836 */ /* 0x000fe20000000000 */
[----:B------:R-:W-:Y:S01]  /*181d0*/  WARPGROUP.ARRIVE ;  /* 0x00000000000079c5 */ /* 0x000fe20000000000 */
[----:B------:R-:W-:-:S02]  /*181e0*/  IMAD.MOV.U32 R21, RZ, RZ, -0x3ffffff0 ;  /* 0xc0000010ff157424 */ /* 0x000fc400078e00ff */
[----:B------:R-:W-:Y:S01]  /*181f0*/  IMAD.SHL.U32 R0, R233, 0x80, RZ ;  /* 0x00000080e9007824 */ /* 0x000fe200078e00ff */
[----:B------:R-:W-:Y:S01]  /*18200*/  R2UR UR6, R20 ;  /* 0x00000000140672ca */ /* 0x000fe200000e0000 */
[----:B------:R-:W-:Y:S01]  /*18210*/  VIADD R20, R12, 0x200 ;  /* 0x000002000c147836 */ /* 0x000fe20000000000 */
[----:B------:R-:W-:Y:S01]  /*18220*/  R2UR UR7, R21 ;  /* 0x00000000150772ca */ /* 0x000fe200000e0000 */
[----:B------:R-:W-:Y:S02]  /*18230*/  IMAD R0, R234, -0xe0, R0 ;  /* 0xffffff20ea007824 */ /* 0x000fe400078e0200 */
[----:B------:R-:W-:-:S10]  /*18240*/  IMAD.MOV.U32 R21, RZ, RZ, -0x3ffffff0 ;  /* 0xc0000010ff157424 */ /* 0x000fd400078e00ff */
        /* <DEDUP_REMOVED lines=12> */
[----:B---3--:R-:W-:-:S05]  /*18310*/  IADD3 R0, R0, 0x1, R225 ;  /* 0x0000000100007810 */ /* 0x008fca0007ffe0e1 */
[----:B----4-:R-:W-:-:S04]  /*18320*/  IMAD.IADD R0, R0, 0x1, -R226 ;  /* 0x0000000100007824 */ /* 0x010fc800078e0ae2 */
[----:B--2---:R-:W-:Y:S02]  /*18330*/  IMAD R0, R227, -0x2, R0 ;  /* 0xfffffffee3007824 */ /* 0x004fe400078e0200 */
[----:B------:R-:W0:Y:S02]  /*18340*/  S2R R227, SR_TID.X ;  /* 0x0000000000e37919 */ /* 0x000e240000002100 */
[----:B------:R-:W-:-:S05]  /*18350*/  IMAD.IADD R0, R3, 0x1, R0 ;  /* 0x0000000103007824 */ /* 0x000fca00078e0200 */
[C---:B------:R-:W-:Y:S02]  /*18360*/  ISETP.GT.AND P0, PT, R0.reuse, RZ, PT ;  /* 0x000000ff0000720c */ /* 0x040fe40003f04270 */
[----:B------:R-:W-:Y:S01]  /*18370*/  ISETP.GT.AND P2, PT, R0, 0x1, PT ;  /* 0x000000010000780c */ /* 0x000fe20003f44270 */
[----:B------:R-:W-:Y:S02]  /*18380*/  WARPGROUP.DEPBAR.LE gsb0, 0x0 ;  /* 0x00008000000079c5 */ /* 0x000fe40000010000 */
[----:B------:R-:W-:Y:S01]  /*18390*/  FSEL R184, R184, -INF , P0 ;  /* 0xff800000b8b87808 */ /* 0x000fe20000000000 */
[----:B------:R-:W-:Y:S01]  /*183a0*/  WARPGROUP.ARRIVE ;  /* 0x00000000000079c5 */ /* 0x000fe20000000000 */
[----:B------:R-:W-:Y:S02]  /*183b0*/  ISETP.GT.AND P0, PT, R0, 0x8, PT ;  /* 0x000000080000780c */ /* 0x000fe40003f04270 */
[----:B------:R-:W-:Y:S02]  /*183c0*/  FSEL R185, R185, -INF , P2 ;  /* 0xff800000b9b97808 */ /* 0x000fe40001000000 */
[----:B------:R-:W-:Y:S01]  /*183d0*/  FMNMX.FTZ R3, R184, R15, !PT ;  /* 0x0000000fb8037209 */ /* 0x000fe20007810000 */
[----:B------:R-:W-:Y:S01]  /*183e0*/  QGMMA.64x128x32.F32.E4M3.E4M3 R24, R212, gdesc[UR4], R24, gsb0 ;  /* 0x01e00004d4187df3 */ /* 0x000fe20008000818 */
        /* <DEDUP_REMOVED lines=70> */
[----:B------:R-:W-:Y:S01]  /*18850*/  FSEL R137, R137, -INF , P2 ;  /* 0xff80000089897808 */ /* 0x000fe20001000000 */
[----:B------:R-:W-:Y:S02]  /*18860*/  WARPGROUP.DEPBAR.LE gsb0, 0x0 ;  /* 0x00008000000079c5 */ /* 0x000fe40000010000 */
[----:B------:R-:W-:Y:S01]  /*18870*/  FMNMX.FTZ R3, R136, R3, !PT ;  /* 0x0000000388037209 */ /* 0x000fe20007810000 */
[----:B------:R-:W-:Y:S01]  /*18880*/  WARPGROUP.ARRIVE ;  /* 0x00000000000079c5 */ /* 0x000fe20000000000 */
        /* <DEDUP_REMOVED lines=84> */
[C---:B------:R-:W-:Y:S01]  /*18dd0*/  ISETP.GT.AND P2, PT, R0.reuse, 0xd9, PT ;  /* 0x000000d90000780c */ /* 0x040fe20003f44270 */
[----:B------:R-:W-:Y:S01]  /*18de0*/  VIADD R0, R0, 0x8 ;  /* 0x0000000800007836 */ /* 0x000fe20000000000 */
[----:B------:R-:W-:-:S02]  /*18df0*/  FSEL R100, R100, -INF , P0 ;  /* 0xff80000064647808 */ /* 0x000fc40000000000 */
[----:B------:R-:W-:Y:S02]  /*18e00*/  FMNMX.FTZ R3, R97, R3, !PT ;  /* 0x0000000361037209 */ /* 0x000fe40007810000 */
[----:B------:R-:W-:Y:S02]  /*18e10*/  FSEL R101, R101, -INF , P2 ;  /* 0xff80000065657808 */ /* 0x000fe40001000000 */
[----:B------:R-:W-:Y:S02]  /*18e20*/  FMNMX.FTZ R3, R100, R3, !PT ;  /* 0x0000000364037209 */ /* 0x000fe40007810000 */
[C---:B------:R-:W-:Y:S02]  /*18e30*/  ISETP.GT.AND P5, PT, R0.reuse, 0x1, PT ;  /* 0x000000010000780c */ /* 0x040fe40003fa4270 */
[----:B------:R-:W-:Y:S02]  /*18e40*/  FMNMX.FTZ R3, R101, R3, !PT ;  /* 0x0000000365037209 */ /* 0x000fe40007810000 */
[----:B------:R-:W-:-:S02]  /*18e50*/  ISETP.GT.AND P2, PT, R0, 0x8, PT ;  /* 0x000000080000780c */ /* 0x000fc40003f44270 */
[----:B------:R-:W-:Y:S01]  /*18e60*/  ISETP.GT.AND P3, PT, R0, 0x9, PT ;  /* 0x000000090000780c */ /* 0x000fe20003f64270 */
[----:B------:R-:W1:Y:S01]  /*18e70*/  SHFL.BFLY PT, R13, R3, 0x2, 0x1f ;  /* 0x0c401f00030d7f89 */ /* 0x000e6200000e0000 */
[----:B------:R-:W-:Y:S02]  /*18e80*/  FSEL R187, R187, -INF , P5 ;  /* 0xff800000bbbb7808 */ /* 0x000fe40002800000 */
[----:B------:R-:W-:Y:S02]  /*18e90*/  FSEL R190, R190, -INF , P2 ;  /* 0xff800000bebe7808 */ /* 0x000fe40001000000 */
[----:B------:R-:W-:Y:S02]  /*18ea0*/  FSEL R191, R191, -INF , P3 ;  /* 0xff800000bfbf7808 */ /* 0x000fe40001800000 */
[C---:B------:R-:W-:Y:S02]  /*18eb0*/  ISETP.GT.AND P4, PT, R0.reuse, 0x10, PT ;  /* 0x000000100000780c */ /* 0x040fe40003f84270 */
[----:B------:R-:W-:-:S02]  /*18ec0*/  ISETP.GT.AND P5, PT, R0, 0x11, PT ;  /* 0x000000110000780c */ /* 0x000fc40003fa4270 */
[C---:B------:R-:W-:Y:S02]  /*18ed0*/  ISETP.GT.AND P2, PT, R0.reuse, 0x18, PT ;  /* 0x000000180000780c */ /* 0x040fe40003f44270 */
[----:B------:R-:W-:Y:S02]  /*18ee0*/  ISETP.GT.AND P3, PT, R0, 0x19, PT ;  /* 0x000000190000780c */ /* 0x000fe40003f64270 */
[----:B------:R-:W-:Y:S02]  /*18ef0*/  FSEL R194, R194, -INF , P4 ;  /* 0xff800000c2c27808 */ /* 0x000fe40002000000 */
[----:B------:R-:W-:Y:S02]  /*18f00*/  FSEL R195, R195, -INF , P5 ;  /* 0xff800000c3c37808 */ /* 0x000fe40002800000 */
[----:B------:R-:W-:Y:S02]  /*18f10*/  FSEL R198, R198, -INF , P2 ;  /* 0xff800000c6c67808 */ /* 0x000fe40001000000 */
[----:B------:R-:W-:-:S02]  /*18f20*/  FSEL R199, R199, -INF , P3 ;  /* 0xff800000c7c77808 */ /* 0x000fc40001800000 */
[C---:B------:R-:W-:Y:S02]  /*18f30*/  ISETP.GT.AND P4, PT, R0.reuse, 0x20, PT ;  /* 0x000000200000780c */ /* 0x040fe40003f84270 */
[----:B-1----:R-:W-:Y:S02]  /*18f40*/  FMNMX.FTZ R3, R3, R13, !PT ;  /* 0x0000000d03037209 */ /* 0x002fe40007810000 */
[C---:B------:R-:W-:Y:S02]  /*18f50*/  ISETP.GT.AND P5, PT, R0.reuse, 0x21, PT ;  /* 0x000000210000780c */ /* 0x040fe40003fa4270 */
[C---:B------:R-:W-:Y:S01]  /*18f60*/  ISETP.GT.AND P2, PT, R0.reuse, 0x28, PT ;  /* 0x000000280000780c */ /* 0x040fe20003f44270 */
[----:B------:R-:W1:Y:S01]  /*18f70*/  SHFL.BFLY PT, R13, R3, 0x1, 0x1f ;  /* 0x0c201f00030d7f89 */ /* 0x000e6200000e0000 */
[----:B------:R-:W-:Y:S02]  /*18f80*/  ISETP.GT.AND P3, PT, R0, 0x29, PT ;  /* 0x000000290000780c */ /* 0x000fe40003f64270 */
[----:B------:R-:W-:Y:S01]  /*18f90*/  R2UR UR6, R20 ;  /* 0x00000000140672ca */ /* 0x000fe200000e0000 */
[----:B------:R-:W-:Y:S01]  /*18fa0*/  VIADD R20, R12, 0x500 ;  /* 0x000005000c147836 */ /* 0x000fe20000000000 */
[----:B------:R-:W-:Y:S01]  /*18fb0*/  R2UR UR7, R21 ;  /* 0x00000000150772ca */ /* 0x000fe200000e0000 */
[----:B------:R-:W-:Y:S01]  /*18fc0*/  IMAD.MOV.U32 R21, RZ, RZ, -0x3ffffff0 ;  /* 0xc0000010ff157424 */ /* 0x000fe200078e00ff */
[----:B------:R-:W-:Y:S01]  /*18fd0*/  ISETP.GT.AND P0, PT, R0, RZ, PT ;  /* 0x000000ff0000720c */ /* 0x000fe20003f04270 */
[----:B------:R-:W-:Y:S01]  /*18fe0*/  VIADD R12, R12, 0x600 ;  /* 0x000006000c0c7836 */ /* 0x000fe20000000000 */
[----:B------:R-:W-:-:S02]  /*18ff0*/  FSEL R170, R170, -INF , P4 ;  /* 0xff800000aaaa7808 */ /* 0x000fc40002000000 */
[----:B------:R-:W-:Y:S02]  /*19000*/  FSEL R171, R171, -INF , P5 ;  /* 0xff800000abab7808 */ /* 0x000fe40002800000 */
[----:B------:R-:W-:Y:S02]  /*19010*/  FSEL R174, R174, -INF , P2 ;  /* 0xff800000aeae7808 */ /* 0x000fe40001000000 */
[----:B------:R-:W-:Y:S02]  /*19020*/  FSEL R175, R175, -INF , P3 ;  /* 0xff800000afaf7808 */ /* 0x000fe40001800000 */
[C---:B------:R-:W-:Y:S01]  /*19030*/  ISETP.GT.AND P4, PT, R0.reuse, 0x30, PT ;  /* 0x000000300000780c */ /* 0x040fe20003f84270 */
[----:B------:R-:W-:Y:S01]  /*19040*/  QGMMA.64x128x32.F32.E4M3.E4M3 R24, R208, gdesc[UR4], R24, gsb0 ;  /* 0x01e00004d0187df3 */ /* 0x000fe20008000818 */
[C---:B------:R-:W-:Y:S02]  /*19050*/  ISETP.GT.AND P5, PT, R0.reuse, 0x31, PT ;  /* 0x000000310000780c */ /* 0x040fe40003fa4270 */
[----:B------:R-:W-:-:S02]  /*19060*/  ISETP.GT.AND P2, PT, R0, 0x38, PT ;  /* 0x000000380000780c */ /* 0x000fc40003f44270 */
[----:B------:R-:W-:Y:S02]  /*19070*/  ISETP.GT.AND P3, PT, R0, 0x39, PT ;  /* 0x000000390000780c */ /* 0x000fe40003f64270 */
[----:B-1----:R-:W-:Y:S02]  /*19080*/  FMNMX.FTZ R3, R3, R13, !PT ;  /* 0x0000000d03037209 */ /* 0x002fe40007810000 */
[----:B------:R-:W-:Y:S02]  /*19090*/  FSEL R186, R186, -INF , P0 ;  /* 0xff800000baba7808 */ /* 0x000fe40000000000 */
[----:B------:R-:W-:Y:S01]  /*190a0*/  FSETP.NEU.FTZ.AND P0, PT, R3, -INF , PT ;  /* 0xff8000000300780b */ /* 0x000fe20003f1d000 */
[----:B------:R-:W-:-:S01]  /*190b0*/  FFMA.FTZ R13, R2, R3, -8 ;  /* 0xc1000000020d7423 */ /* 0x000fc20000010003 */
[----:B------:R-:W-:Y:S02]  /*190c0*/  FSEL R178, R178, -INF , P4 ;  /* 0xff800000b2b27808 */ /* 0x000fe40002000000 */
[----:B------:R-:W-:-:S02]  /*190d0*/  FSEL R179, R179, -INF , P5 ;  /* 0xff800000b3b37808 */ /* 0x000fc40002800000 */
[----:B------:R-:W-:Y:S02]  /*190e0*/  FSEL R182, R182, -INF , P2 ;  /* 0xff800000b6b67808 */ /* 0x000fe40001000000 */
[----:B------:R-:W-:Y:S02]  /*190f0*/  FSEL R183, R183, -INF , P3 ;  /* 0xff800000b7b77808 */ /* 0x000fe40001800000 */
[C---:B------:R-:W-:Y:S02]  /*19100*/  ISETP.GT.AND P4, PT, R0.reuse, 0x40, PT ;  /* 0x000000400000780c */ /* 0x040fe40003f84270 */
[C---:B------:R-:W-:Y:S02]  /*19110*/  ISETP.GT.AND P5, PT, R0.reuse, 0x41, PT ;  /* 0x000000410000780c */ /* 0x040fe40003fa4270 */
[C---:B------:R-:W-:Y:S02]  /*19120*/  ISETP.GT.AND P2, PT, R0.reuse, 0x48, PT ;  /* 0x000000480000780c */ /* 0x040fe40003f44270 */
[----:B------:R-:W-:-:S02]  /*19130*/  ISETP.GT.AND P3, PT, R0, 0x49, PT ;  /* 0x000000490000780c */ /* 0x000fc40003f64270 */
[----:B------:R-:W-:Y:S02]  /*19140*/  FSEL R13, R13, RZ, P0 ;  /* 0x000000ff0d0d7208 */ /* 0x000fe40000000000 */
[----:B------:R-:W-:Y:S02]  /*19150*/  FSEL R154, R154, -INF , P4 ;  /* 0xff8000009a9a7808 */ /* 0x000fe40002000000 */
[----:B------:R-:W-:Y:S01]  /*19160*/  FSEL R155, R155, -INF , P5 ;  /* 0xff8000009b9b7808 */ /* 0x000fe20002800000 */
[----:B------:R-:W-:-:S01]  /*19170*/  FFMA.FTZ R193, R2, R193, -R13 ;  /* 0x000000c102c17223 */ /* 0x000fc2000001080d */
[----:B------:R-:W-:Y:S01]  /*19180*/  FSEL R158, R158, -INF , P2 ;  /* 0xff8000009e9e7808 */ /* 0x000fe20001000000 */
[----:B------:R-:W-:-:S01]  /*19190*/  FFMA.FTZ R168, R2, R168, -R13 ;  /* 0x000000a802a87223 */ /* 0x000fc2000001080d */
[----:B------:R-:W-:Y:S01]  /*191a0*/  FSEL R159, R159, -INF , P3 ;  /* 0xff8000009f9f7808 */ /* 0x000fe20001800000 */
[----:B------:R-:W-:-:S01]  /*191b0*/  FFMA.FTZ R172, R2, R172, -R13 ;  /* 0x000000ac02ac7223 */ /* 0x000fc2000001080d */
[----:B------:R-:W-:Y:S01]  /*191c0*/  ISETP.GT.AND P4, PT, R0, 0x50, PT ;  /* 0x000000500000780c */ /* 0x000fe20003f84270 */
[----:B------:R-:W-:-:S01]  /*191d0*/  FFMA.FTZ R173, R2, R173, -R13 ;  /* 0x000000ad02ad7223 */ /* 0x000fc2000001080d */
[----:B------:R-:W-:Y:S01]  /*191e0*/  ISETP.GT.AND P5, PT, R0, 0x51, PT ;  /* 0x000000510000780c */ /* 0x000fe20003fa4270 */
[----:B------:R-:W-:-:S01]  /*191f0*/  FFMA.FTZ R176, R2, R176, -R13 ;  /* 0x000000b002b07223 */ /* 0x000fc2000001080d */
[----:B------:R-:W-:Y:S01]  /*19200*/  ISETP.GT.AND P2, PT, R0, 0x58, PT ;  /* 0x000000580000780c */ /* 0x000fe20003f44270 */
[----:B------:R-:W-:-:S01]  /*19210*/  FFMA.FTZ R180, R2, R180, -R13 ;  /* 0x000000b402b47223 */ /* 0x000fc2000001080d */
[----:B------:R-:W-:Y:S01]  /*19220*/  ISETP.GT.AND P3, PT, R0, 0x59, PT ;  /* 0x000000590000780c */ /* 0x000fe20003f64270 */
[----:B------:R-:W-:-:S01]  /*19230*/  FFMA.FTZ R152, R2, R152, -R13 ;  /* 0x0000009802987223 */ /* 0x000fc2000001080d */
[----:B------:R-:W-:Y:S01]  /*19240*/  R2UR UR7, R21 ;  /* 0x00000000150772ca */ /* 0x000fe200000e0000 */
[----:B------:R-:W-:-:S01]  /*19250*/  FFMA.FTZ R21, R2, R185, -R13 ;  /* 0x000000b902157223 */ /* 0x000fc2000001080d */
[--C-:B------:R-:W-:Y:S01]  /*19260*/  FFMA.FTZ R185, R2, R189, -R13.reuse ;  /* 0x000000bd02b97223 */ /* 0x100fe2000001080d */
[----:B------:R-:W-:Y:S01]  /*19270*/  FSEL R189, R162, -INF , P4 ;  /* 0xff800000a2bd7808 */ /* 0x000fe20002000000 */
[--C-:B------:R-:W-:Y:S01]  /*19280*/  FFMA.FTZ R153, R2, R153, -R13.reuse ;  /* 0x0000009902997223 */ /* 0x100fe2000001080d */
[----:B------:R-:W-:Y:S01]  /*19290*/  FSEL R163, R163, -INF , P5 ;  /* 0xff800000a3a37808 */ /* 0x000fe20002800000 */
[----:B------:R1:W-:Y:S01]  /*192a0*/  MUFU.EX2 R162, R193 ;  /* 0x000000c100a27308 */ /* 0x0003e20000000800 */
[----:B------:R-:W-:Y:S01]  /*192b0*/  FSEL R166, R166, -INF , P2 ;  /* 0xff800000a6a67808 */ /* 0x000fe20001000000 */
[C-C-:B------:R-:W-:Y:S01]  /*192c0*/  FFMA.FTZ R156, R2.reuse, R156, -R13.reuse ;  /* 0x0000009c029c7223 */ /* 0x140fe2000001080d */
[----:B------:R-:W-:Y:S01]  /*192d0*/  FSEL R167, R167, -INF , P3 ;  /* 0xff800000a7a77808 */ /* 0x000fe20001800000 */
[--C-:B------:R-:W-:Y:S01]  /*192e0*/  FFMA.FTZ R157, R2, R157, -R13.reuse ;  /* 0x0000009d029d7223 */ /* 0x100fe2000001080d */
[----:B------:R-:W-:Y:S01]  /*192f0*/  ISETP.GT.AND P4, PT, R0, 0x60, PT ;  /* 0x000000600000780c */ /* 0x000fe20003f84270 */
[--C-:B------:R-:W-:Y:S01]  /*19300*/  FFMA.FTZ R160, R2, R160, -R13.reuse ;  /* 0x000000a002a07223 */ /* 0x100fe2000001080d */
[----:B------:R-:W-:Y:S01]  /*19310*/  ISETP.GT.AND P5, PT, R0, 0x61, PT ;  /* 0x000000610000780c */ /* 0x000fe20003fa4270 */
[--C-:B------:R-:W-:Y:S01]  /*19320*/  FFMA.FTZ R161, R2, R161, -R13.reuse ;  /* 0x000000a102a17223 */ /* 0x100fe2000001080d */
[----:B------:R-:W-:Y:S01]  /*19330*/  ISETP.GT.AND P2, PT, R0, 0x68, PT ;  /* 0x000000680000780c */ /* 0x000fe20003f44270 */
[--C-:B-1----:R-:W-:Y:S01]  /*19340*/  FFMA.FTZ R193, R2, R197, -R13.reuse ;  /* 0x000000c502c17223 */ /* 0x102fe2000001080d */
[----:B------:R-:W-:Y:S01]  /*19350*/  ISETP.GT.AND P3, PT, R0, 0x69, PT ;  /* 0x000000690000780c */ /* 0x000fe20003f64270 */
[--C-:B------:R-:W-:Y:S01]  /*19360*/  FFMA.FTZ R164, R2, R164, -R13.reuse ;  /* 0x000000a402a47223 */ /* 0x100fe2000001080d */
[----:B------:R-:W-:Y:S01]  /*19370*/  FSEL R138, R138, -INF , P4 ;  /* 0xff8000008a8a7808 */ /* 0x000fe20002000000 */
[C-C-:B------:R-:W-:Y:S01]  /*19380*/  FFMA.FTZ R165, R2.reuse, R165, -R13.reuse ;  /* 0x000000a502a57223 */ /* 0x140fe2000001080d */
[----:B------:R-:W-:Y:S01]  /*19390*/  FSEL R139, R139, -INF , P5 ;  /* 0xff8000008b8b7808 */ /* 0x000fe20002800000 */
[--C-:B------:R-:W-:Y:S01]  /*193a0*/  FFMA.FTZ R136, R2, R136, -R13.reuse ;  /* 0x0000008802887223 */ /* 0x100fe2000001080d */
        /* <DEDUP_REMOVED lines=9> */
[--C-:B------:R-:W-:Y:S01]  /*19440*/  FFMA.FTZ R145, R2, R145, -R13.reuse ;  /* 0x0000009102917223 */ /* 0x100fe2000001080d */
[----:B------:R-:W-:Y:S01]  /*19450*/  ISETP.GT.AND P3, PT, R0, 0x79, PT ;  /* 0x000000790000780c */ /* 0x000fe20003f64270 */
[--C-:B------:R-:W-:Y:S01]  /*19460*/  FFMA.FTZ R148, R2, R148, -R13.reuse ;  /* 0x0000009402947223 */ /* 0x100fe2000001080d */
[----:B------:R-:W-:Y:S01]  /*19470*/  R2UR UR6, R20 ;  /* 0x00000000140672ca */ /* 0x000fe200000e0000 */
        /* <DEDUP_REMOVED lines=58> */
[----:B------:R-:W-:Y:S01]  /*19820*/  FFMA.FTZ R100, R2, R100, -R13 ;  /* 0x0000006402647223 */ /* 0x000fe2000001080d */
[C---:B------:R-:W-:Y:S01]  /*19830*/  ISETP.GT.AND P5, PT, R0.reuse, 0xb1, PT ;  /* 0x000000b10000780c */ /* 0x040fe20003fa4270 */
[----:B------:R-:W-:Y:S01]  /*19840*/  MUFU.EX2 R20, R20 ;  /* 0x0000001400147308 */ /* 0x000fe20000000800 */
[----:B------:R-:W-:Y:S01]  /*19850*/  ISETP.GT.AND P2, PT, R0, 0xb8, PT ;  /* 0x000000b80000780c */ /* 0x000fe20003f44270 */
[----:B------:R-:W-:-:S02]  /*19860*/  WARPGROUP.DEPBAR.LE gsb0, 0x0 ;  /* 0x00008000000079c5 */ /* 0x000fc40000010000 */
[----:B------:R-:W-:Y:S01]  /*19870*/  ISETP.GT.AND P3, PT, R0, 0xb9, PT ;  /* 0x000000b90000780c */ /* 0x000fe20003f64270 */
[----:B------:R-:W-:Y:S01]  /*19880*/  WARPGROUP.ARRIVE ;  /* 0x00000000000079c5 */ /* 0x000fe20000000000 */
[----:B------:R-:W-:Y:S02]  /*19890*/  FSEL R177, R114, -INF , P4 ;  /* 0xff80000072b17808 */ /* 0x000fe40002000000 */
[----:B------:R-:W-:Y:S01]  /*198a0*/  FSEL R115, R115, -INF , P5 ;  /* 0xff80000073737808 */ /* 0x000fe20002800000 */
[----:B------:R1:W-:Y:S01]  /*198b0*/  MUFU.EX2 R114, R196 ;  /* 0x000000c400727308 */ /* 0x0003e20000000800 */
[----:B------:R-:W-:Y:S01]  /*198c0*/  FSEL R118, R118, -INF , P2 ;  /* 0xff80000076767808 */ /* 0x000fe20001000000 */
[----:B------:R-:W-:Y:S01]  /*198d0*/  QGMMA.64x128x32.F32.E4M3.E4M3 R24, R204, gdesc[UR4], R24, gsb0 ;  /* 0x01e00004cc187df3 */ /* 0x000fe20008000818 */
[----:B------:R-:W-:Y:S02]  /*198e0*/  FSEL R119, R119, -INF , P3 ;  /* 0xff80000077777808 */ /* 0x000fe40001800000 */
[----:B------:R-:W-:-:S02]  /*198f0*/  ISETP.GT.AND P4, PT, R0, 0xc0, PT ;  /* 0x000000c00000780c */ /* 0x000fc40003f84270 */
[C---:B------:R-:W-:Y:S01]  /*19900*/  ISETP.GT.AND P5, PT, R0.reuse, 0xc1, PT ;  /* 0x000000c10000780c */ /* 0x040fe20003fa4270 */
[----:B------:R-:W-:Y:S01]  /*19910*/  MUFU.EX2 R21, R21 ;  /* 0x0000001500157308 */ /* 0x000fe20000000800 */
[----:B------:R-:W-:Y:S01]  /*19920*/  ISETP.GT.AND P2, PT, R0, 0xc8, PT ;  /* 0x000000c80000780c */ /* 0x000fe20003f44270 */
[----:B-1----:R-:W-:Y:S01]  /*19930*/  FFMA.FTZ R196, R2, R181, -R13 ;  /* 0x000000b502c47223 */ /* 0x002fe2000001080d */
[----:B------:R-:W-:Y:S02]  /*19940*/  ISETP.GT.AND P3, PT, R0, 0xc9, PT ;  /* 0x000000c90000780c */ /* 0x000fe40003f64270 */
[----:B------:R-:W-:Y:S02]  /*19950*/  FSEL R90, R90, -INF , P4 ;  /* 0xff8000005a5a7808 */ /* 0x000fe40002000000 */
[----:B------:R-:W-:Y:S01]  /*19960*/  FSEL R91, R91, -INF , P5 ;  /* 0xff8000005b5b7808 */ /* 0x000fe20002800000 */
[----:B------:R-:W-:Y:S01]  /*19970*/  MUFU.EX2 R184, R184 ;  /* 0x000000b800b87308 */ /* 0x000fe20000000800 */
[----:B------:R-:W-:-:S02]  /*19980*/  FSEL R181, R94, -INF , P2 ;  /* 0xff8000005eb57808 */ /* 0x000fc40001000000 */
[----:B------:R-:W-:Y:S02]  /*19990*/  FSEL R95, R95, -INF , P3 ;  /* 0xff8000005f5f7808 */ /* 0x000fe40001800000 */
[C---:B------:R-:W-:Y:S02]  /*199a0*/  ISETP.GT.AND P4, PT, R0.reuse, 0xd0, PT ;  /* 0x000000d00000780c */ /* 0x040fe40003f84270 */
[C---:B------:R-:W-:Y:S01]  /*199b0*/  ISETP.GT.AND P5, PT, R0.reuse, 0xd1, PT ;  /* 0x000000d10000780c */ /* 0x040fe20003fa4270 */
[----:B------:R1:W-:Y:S01]  /*199c0*/  MUFU.EX2 R94, R196 ;  /* 0x000000c4005e7308 */ /* 0x0003e20000000800 */
[C---:B------:R-:W-:Y:S02]  /*199d0*/  ISETP.GT.AND P2, PT, R0.reuse, 0xd8, PT ;  /* 0x000000d80000780c */ /* 0x040fe40003f44270 */
[----:B------:R-:W-:Y:S02]  /*199e0*/  ISETP.GT.AND P3, PT, R0, 0xd9, PT ;  /* 0x000000d90000780c */ /* 0x000fe40003f64270 */
[----:B------:R-:W-:-:S02]  /*199f0*/  FMNMX.FTZ R0, R186, R232, !PT ;  /* 0x000000e8ba007209 */ /* 0x000fc40007810000 */
[----:B------:R-:W-:Y:S01]  /*19a00*/  FSEL R98, R98, -INF , P4 ;  /* 0xff80000062627808 */ /* 0x000fe20002000000 */
[----:B------:R-:W-:Y:S01]  /*19a10*/  MUFU.EX2 R185, R185 ;  /* 0x000000b900b97308 */ /* 0x000fe20000000800 */
[----:B------:R-:W-:Y:S01]  /*19a20*/  FMNMX.FTZ R0, R187, R0, !PT ;  /* 0x00000000bb007209 */ /* 0x000fe20007810000 */
[C-C-:B-1----:R-:W-:Y:S01]  /*19a30*/  FFMA.FTZ R196, R2.reuse, R108, -R13.reuse ;  /* 0x0000006c02c47223 */ /* 0x142fe2000001080d */
[----:B------:R-:W-:Y:S01]  /*19a40*/  FSEL R99, R99, -INF , P5 ;  /* 0xff80000063637808 */ /* 0x000fe20002800000 */
[----:B------:R-:W-:Y:S01]  /*19a50*/  FFMA.FTZ R13, R2, R101, -R13 ;  /* 0x00000065020d7223 */ /* 0x000fe2000001080d */
[----:B------:R-:W-:Y:S02]  /*19a60*/  FMNMX.FTZ R0, R190, R0, !PT ;  /* 0x00000000be007209 */ /* 0x000fe40007810000 */
[----:B------:R-:W-:Y:S01]  /*19a70*/  FSEL R108, R102, -INF , P2 ;  /* 0xff800000666c7808 */ /* 0x000fe20001000000 */
[----:B------:R-:W-:Y:S01]  /*19a80*/  MUFU.EX2 R188, R188 ;  /* 0x000000bc00bc7308 */ /* 0x000fe20000000800 */
[----:B------:R-:W-:-:S02]  /*19a90*/  FMNMX.FTZ R0, R191, R0, !PT ;  /* 0x00000000bf007209 */ /* 0x000fc40007810000 */
[----:B------:R-:W-:Y:S02]  /*19aa0*/  FSEL R103, R103, -INF , P3 ;  /* 0xff80000067677808 */ /* 0x000fe40001800000 */
[----:B------:R-:W-:Y:S02]  /*19ab0*/  FMNMX.FTZ R0, R194, R0, !PT ;  /* 0x00000000c2007209 */ /* 0x000fe40007810000 */
[----:B------:R-:W-:Y:S01]  /*19ac0*/  FSEL R101, R3, RZ, P0 ;  /* 0x000000ff03657208 */ /* 0x000fe20000000000 */
[----:B------:R-:W-:Y:S01]  /*19ad0*/  MUFU.EX2 R102, R196 ;  /* 0x000000c400667308 */ /* 0x000fe20000000800 */
[----:B------:R-:W-:Y:S02]  /*19ae0*/  FMNMX.FTZ R0, R195, R0, !PT ;  /* 0x00000000c3007209 */ /* 0x000fe40007810000 */
[----:B------:R-:W-:Y:S01]  /*19af0*/  R2UR UR6, R12 ;  /* 0x000000000c0672ca */ /* 0x000fe200000e0000 */
[----:B------:R-:W-:-:S01]  /*19b00*/  FADD.FTZ R15, -R101, R15 ;  /* 0x0000000f650f7221 */ /* 0x000fc20000010100 */
[----:B------:R-:W-:-:S02]  /*19b10*/  FMNMX.FTZ R0, R198, R0, !PT ;  /* 0x00000000c6007209 */ /* 0x000fc40007810000 */
[----:B0-----:R-:W-:Y:S01]  /*19b20*/  LOP3.LUT R212, R227, 0x7f, RZ, 0xc0, !PT ;  /* 0x0000007fe3d47812 */ /* 0x001fe200078ec0ff */
[----:B------:R-:W-:Y:S01]  /*19b30*/  FMUL.FTZ R15, R2, R15 ;  /* 0x0000000f020f7220 */ /* 0x000fe20000410000 */
[----:B------:R-:W-:Y:S01]  /*19b40*/  FMNMX.FTZ R0, R199, R0, !PT ;  /* 0x00000000c7007209 */ /* 0x000fe20007810000 */
[----:B------:R-:W-:Y:S01]  /*19b50*/  MUFU.EX2 R101, R13 ;  /* 0x0000000d00657308 */ /* 0x000fe20000000800 */
[----:B------:R-:W0:Y:S02]  /*19b60*/  S2R R227, SR_TID.X ;  /* 0x0000000000e37919 */ /* 0x000e240000002100 */
[----:B------:R-:W-:-:S04]  /*19b70*/  FMNMX.FTZ R0, R170, R0, !PT ;  /* 0x00000000aa007209 */ /* 0x000fc80007810000 */
[----:B------:R-:W-:Y:S01]  /*19b80*/  FMNMX.FTZ R0, R171, R0, !PT ;  /* 0x00000000ab007209 */ /* 0x000fe20007810000 */
[----:B------:R-:W1:Y:S03]  /*19b90*/  MUFU.EX2 R15, R15 ;  /* 0x0000000f000f7308 */ /* 0x000e660000000800 */
[----:B------:R-:W-:-:S04]  /*19ba0*/  FMNMX.FTZ R0, R174, R0, !PT ;  /* 0x00000000ae007209 */ /* 0x000fc80007810000 */
[----:B------:R-:W-:Y:S01]  /*19bb0*/  FMNMX.FTZ R0, R175, R0, !PT ;  /* 0x00000000af007209 */ /* 0x000fe20007810000 */
[----:B------:R-:W2:Y:S03]  /*19bc0*/  MUFU.EX2 R192, R192 ;  /* 0x000000c000c07308 */ /* 0x000ea60000000800 */
[----:B------:R-:W-:-:S04]  /*19bd0*/  FMNMX.FTZ R0, R178, R0, !PT ;  /* 0x00000000b2007209 */ /* 0x000fc80007810000 */
[----:B------:R-:W-:Y:S01]  /*19be0*/  FMNMX.FTZ R0, R179, R0, !PT ;  /* 0x00000000b3007209 */ /* 0x000fe20007810000 */
[----:B------:R-:W3:Y:S01]  /*19bf0*/  MUFU.EX2 R193, R193 ;  /* 0x000000c100c17308 */ /* 0x000ee20000000800 */
[----:B-1----:R-:W-:-:S02]  /*19c00*/  FFMA.FTZ R237, R15, R237, R20 ;  /* 0x000000ed0fed7223 */ /* 0x002fc40000010014 */
[----:B------:R-:W-:Y:S02]  /*19c10*/  FMNMX.FTZ R0, R182, R0, !PT ;  /* 0x00000000b6007209 */ /* 0x000fe40007810000 */
[----:B------:R-:W-:-:S02]  /*19c20*/  FADD.FTZ R237, R21, R237 ;  /* 0x000000ed15ed7221 */ /* 0x000fc40000010000 */
[----:B------:R-:W-:Y:S01]  /*19c30*/  FMNMX.FTZ R0, R183, R0, !PT ;  /* 0x00000000b7007209 */ /* 0x000fe20007810000 */
[----:B------:R-:W1:Y:S01]  /*19c40*/  MUFU.EX2 R168, R168 ;  /* 0x000000a800a87308 */ /* 0x000e620000000800 */
[----:B------:R-:W-:-:S02]  /*19c50*/  FADD.FTZ R237, R184, R237 ;  /* 0x000000edb8ed7221 */ /* 0x000fc40000010000 */
[----:B------:R-:W-:Y:S02]  /*19c60*/  FMNMX.FTZ R0, R154, R0, !PT ;  /* 0x000000009a007209 */ /* 0x000fe40007810000 */
[----:B------:R-:W-:-:S02]  /*19c70*/  FADD.FTZ R237, R185, R237 ;  /* 0x000000edb9ed7221 */ /* 0x000fc40000010000 */
[----:B------:R-:W-:Y:S01]  /*19c80*/  FMNMX.FTZ R0, R155, R0, !PT ;  /* 0x000000009b007209 */ /* 0x000fe20007810000 */
[----:B------:R-:W4:Y:S01]  /*19c90*/  MUFU.EX2 R172, R172 ;  /* 0x000000ac00ac7308 */ /* 0x000f220000000800 */
[----:B------:R-:W-:-:S02]  /*19ca0*/  FADD.FTZ R237, R188, R237 ;  /* 0x000000edbced7221 */ /* 0x000fc40000010000 */
[----:B------:R-:W-:Y:S02]  /*19cb0*/  FMNMX.FTZ R0, R158, R0, !PT ;  /* 0x000000009e007209 */ /* 0x000fe40007810000 */
[----:B------:R-:W-:-:S02]  /*19cc0*/  FADD.FTZ R237, R162, R237 ;  /* 0x000000eda2ed7221 */ /* 0x000fc40000010000 */
[----:B------:R-:W-:Y:S01]  /*19cd0*/  FMNMX.FTZ R0, R159, R0, !PT ;  /* 0x000000009f007209 */ /* 0x000fe20007810000 */
[----:B------:R-:W0:Y:S01]  /*19ce0*/  MUFU.EX2 R173, R173 ;  /* 0x000000ad00ad7308 */ /* 0x000e220000000800 */
[----:B--2---:R-:W-:-:S02]  /*19cf0*/  FADD.FTZ R237, R192, R237 ;  /* 0x000000edc0ed7221 */ /* 0x004fc40000010000 */
[----:B------:R-:W-:Y:S02]  /*19d00*/  FMNMX.FTZ R0, R189, R0, !PT ;  /* 0x00000000bd007209 */ /* 0x000fe40007810000 */
[----:B---3--:R-:W-:-:S02]  /*19d10*/  FADD.FTZ R237, R193, R237 ;  /* 0x000000edc1ed7221 */ /* 0x008fc40000010000 */
[----:B------:R-:W-:Y:S01]  /*19d20*/  FMNMX.FTZ R0, R163, R0, !PT ;  /* 0x00000000a3007209 */ /* 0x000fe20007810000 */
[----:B------:R-:W2:Y:S01]  /*19d30*/  MUFU.EX2 R176, R176 ;  /* 0x000000b000b07308 */ /* 0x000ea20000000800 */
[----:B-1----:R-:W-:-:S02]  /*19d40*/  FADD.FTZ R237, R168, R237 ;  /* 0x000000eda8ed7221 */ /* 0x002fc40000010000 */
[----:B------:R-:W-:Y:S02]  /*19d50*/  FMNMX.FTZ R0, R166, R0, !PT ;  /* 0x00000000a6007209 */ /* 0x000fe40007810000 */
[----:B------:R-:W-:-:S02]  /*19d60*/  FADD.FTZ R237, R122, R237 ;  /* 0x000000ed7aed7221 */ /* 0x000fc40000010000 */
[----:B------:R-:W-:Y:S01]  /*19d70*/  FMNMX.FTZ R0, R167, R0, !PT ;  /* 0x00000000a7007209 */ /* 0x000fe20007810000 */
[----:B------:R-:W1:Y:S01]  /*19d80*/  MUFU.EX2 R180, R180 ;  /* 0x000000b400b47308 */ /* 0x000e620000000800 */
[----:B----4-:R-:W-:-:S02]  /*19d90*/  FADD.FTZ R237, R172, R237 ;  /* 0x000000edaced7221 */ /* 0x010fc40000010000 */
[----:B------:R-:W-:Y:S02]  /*19da0*/  FMNMX.FTZ R0, R138, R0, !PT ;  /* 0x000000008a007209 */ /* 0x000fe40007810000 */
[----:B0-----:R-:W-:-:S02]  /*19db0*/  FADD.FTZ R237, R173, R237 ;  /* 0x000000edaded7221 */ /* 0x001fc40000010000 */
[----:B------:R-:W-:Y:S01]  /*19dc0*/  FMNMX.FTZ R0, R139, R0, !PT ;  /* 0x000000008b007209 */ /* 0x000fe20007810000 */
[----:B------:R-:W0:Y:S01]  /*19dd0*/  MUFU.EX2 R152, R152 ;  /* 0x0000009800987308 */ /* 0x000e220000000800 */
[----:B--2---:R-:W-:-:S02]  /*19de0*/  FADD.FTZ R237, R176, R237 ;  /* 0x000000edb0ed7221 */ /* 0x004fc40000010000 */
[----:B------:R-:W-:Y:S02]  /*19df0*/  FMNMX.FTZ R0, R142, R0, !PT ;  /* 0x000000008e007209 */ /* 0x000fe40007810000 */
[----:B------:R-:W-:-:S02]  /*19e00*/  FADD.FTZ R237, R114, R237 ;  /* 0x000000ed72ed7221 */ /* 0x000fc40000010000 */
[----:B------:R-:W-:Y:S01]  /*19e10*/  FMNMX.FTZ R0, R143, R0, !PT ;  /* 0x000000008f007209 */ /* 0x000fe20007810000 */
[----:B------:R-:W2:Y:S01]  /*19e20*/  MUFU.EX2 R153, R153 ;  /* 0x0000009900997308 */ /* 0x000ea20000000800 */
[----:B-1----:R-:W-:-:S02]  /*19e30*/  FADD.FTZ R237, R180, R237 ;  /* 0x000000edb4ed7221 */ /* 0x002fc40000010000 */
[----:B------:R-:W-:Y:S02]  /*19e40*/  FMNMX.FTZ R0, R146, R0, !PT ;  /* 0x0000000092007209 */ /* 0x000fe40007810000 */
[----:B------:R-:W-:-:S01]  /*19e50*/  FADD.FTZ R237, R94, R237 ;  /* 0x000000ed5eed7221 */ /* 0x000fc20000010000 */
[----:B------:R-:W-:Y:S02]  /*19e60*/  WARPGROUP.DEPBAR.LE gsb0, 0x0 ;  /* 0x00008000000079c5 */ /* 0x000fe40000010000 */
[----:B------:R-:W-:Y:S01]  /*19e70*/  FMNMX.FTZ R0, R147, R0, !PT ;  /* 0x0000000093007209 */ /* 0x000fe20007810000 */
[----:B------:R-:W1:Y:S01]  /*19e80*/  MUFU.EX2 R156, R156 ;  /* 0x0000009c009c7308 */ /* 0x000e620000000800 */
[----:B0-----:R-:W-:-:S01]  /*19e90*/  FADD.FTZ R237, R152, R237 ;  /* 0x000000ed98ed7221 */ /* 0x001fc20000010000 */
[----:B------:R-:W-:Y:S01]  /*19ea0*/  WARPGROUP.ARRIVE ;  /* 0x00000000000079c5 */ /* 0x000fe20000000000 */
[----:B------:R-:W-:-:S04]  /*19eb0*/  FMNMX.FTZ R0, R150, R0, !PT ;  /* 0x0000000096007209 */ /* 0x000fc80007810000 */
[----:B------:R-:W-:Y:S01]  /*19ec0*/  FMNMX.FTZ R0, R151, R0, !PT ;  /* 0x0000000097007209 */ /* 0x000fe20007810000 */
[----:B------:R-:W0:Y:S01]  /*19ed0*/  MUFU.EX2 R157, R157 ;  /* 0x0000009d009d7308 */ /* 0x000e220000000800 */
[----:B--2---:R-:W-:-:S02]  /*19ee0*/  FADD.FTZ R237, R153, R237 ;  /* 0x000000ed99ed7221 */ /* 0x004fc40000010000 */
[----:B------:R-:W-:-:S04]  /*19ef0*/  FMNMX.FTZ R0, R169, R0, !PT ;  /* 0x00000000a9007209 */ /* 0x000fc80007810000 */
[----:B------:R-:W-:Y:S01]  /*19f00*/  FMNMX.FTZ R0, R123, R0, !PT ;  /* 0x000000007b007209 */ /* 0x000fe20007810000 */
[----:B------:R-:W2:Y:S01]  /*19f10*/  MUFU.EX2 R160, R160 ;  /* 0x000000a000a07308 */ /* 0x000ea20000000800 */
[----:B-1----:R-:W-:-:S02]  /*19f20*/  FADD.FTZ R237, R156, R237 ;  /* 0x000000ed9ced7221 */ /* 0x002fc40000010000 */
[----:B------:R-:W-:-:S04]  /*19f30*/  FMNMX.FTZ R0, R126, R0, !PT ;  /* 0x000000007e007209 */ /* 0x000fc80007810000 */
[----:B------:R-:W-:Y:S01]  /*19f40*/  FMNMX.FTZ R0, R127, R0, !PT ;  /* 0x000000007f007209 */ /* 0x000fe20007810000 */
[----:B------:R-:W1:Y:S01]  /*19f50*/  MUFU.EX2 R161, R161 ;  /* 0x000000a100a17308 */ /* 0x000e620000000800 */
[----:B0-----:R-:W-:-:S02]  /*19f60*/  FADD.FTZ R237, R157, R237 ;  /* 0x000000ed9ded7221 */ /* 0x001fc40000010000 */
        /* <DEDUP_REMOVED lines=22> */
[----:B------:R-:W-:Y:S01]  /*1a0d0*/  MUFU.EX2 R141, R141 ;  /* 0x0000008d008d7308 */ /* 0x000fe20000000800 */
[----:B0-----:R-:W-:-:S02]  /*1a0e0*/  FADD.FTZ R237, R137, R237 ;  /* 0x000000ed89ed7221 */ /* 0x001fc40000010000 */
[----:B------:R-:W-:-:S04]  /*1a0f0*/  FMNMX.FTZ R0, R90, R0, !PT ;  /* 0x000000005a007209 */ /* 0x000fc80007810000 */
[----:B------:R-:W-:Y:S01]  /*1a100*/  FMNMX.FTZ R0, R91, R0, !PT ;  /* 0x000000005b007209 */ /* 0x000fe20007810000 */
[----:B------:R-:W-:Y:S01]  /*1a110*/  MUFU.EX2 R144, R144 ;  /* 0x0000009000907308 */ /* 0x000fe20000000800 */
[----:B--2---:R-:W-:-:S02]  /*1a120*/  FADD.FTZ R237, R140, R237 ;  /* 0x000000ed8ced7221 */ /* 0x004fc40000010000 */
        /* <DEDUP_REMOVED lines=8> */
[----:B------:R-:W-:Y:S04]  /*1a1b0*/  MUFU.EX2 R149, R149 ;  /* 0x0000009500957308 */ /* 0x000fe80000000800 */
[----:B------:R-:W0:Y:S04]  /*1a1c0*/  SHFL.BFLY PT, R196, R0, 0x2, 0x1f ;  /* 0x0c401f0000c47f89 */ /* 0x000e2800000e0000 */
        /* <DEDUP_REMOVED lines=9> */
[----:B0-----:R-:W-:-:S04]  /*1a260*/  FMNMX.FTZ R0, R0, R196, !PT ;  /* 0x000000c400007209 */ /* 0x001fc80007810000 */
[----:B------:R-:W-:Y:S01]  /*1a270*/  FSETP.NEU.FTZ.AND P0, PT, R0, -INF , PT ;  /* 0xff8000000000780b */ /* 0x000fe20003f1d000 */
[----:B------:R-:W-:-:S02]  /*1a280*/  FFMA.FTZ R197, R2, R0, -8 ;  /* 0xc100000002c57423 */ /* 0x000fc40000010000 */
[----:B------:R-:W-:Y:S01]  /*1a290*/  MUFU.EX2 R133, R133 ;  /* 0x0000008500857308 */ /* 0x000fe20000000800 */
[----:B------:R-:W-:Y:S02]  /*1a2a0*/  FSEL R13, R0, RZ, P0 ;  /* 0x000000ff000d7208 */ /* 0x000fe40000000000 */
[----:B------:R-:W-:Y:S02]  /*1a2b0*/  FSEL R197, R197, RZ, P0 ;  /* 0x000000ffc5c57208 */ /* 0x000fe40000000000 */
[----:B------:R-:W-:Y:S01]  /*1a2c0*/  ISETP.NE.AND P0, PT, R212, RZ, PT ;  /* 0x000000ffd400720c */ /* 0x000fe20003f05270 */
[----:B------:R-:W-:Y:S01]  /*1a2d0*/  FADD.FTZ R13, -R13, R232 ;  /* 0x000000e80d0d7221 */ /* 0x000fe20000010100 */
[----:B------:R-:W-:Y:S01]  /*1a2e0*/  SHF.R.U32.HI R212, RZ, 0x7, R227 ;  /* 0x00000007ffd47819 */ /* 0x000fe200000116e3 */
[C-C-:B------:R-:W-:Y:S01]  /*1a2f0*/  FFMA.FTZ R186, R2.reuse, R186, -R197.reuse ;  /* 0x000000ba02ba7223 */ /* 0x140fe200000108c5 */
[----:B------:R-:W-:-:S01]  /*1a300*/  FFMA.FTZ R196, R2, R198, -R197 ;  /* 0x000000c602c47223 */ /* 0x000fc200000108c5 */
[C---:B------:R-:W-:Y:S01]  /*1a310*/  FMUL.FTZ R13, R2.reuse, R13 ;  /* 0x0000000d020d7220 */ /* 0x040fe20000410000 */
        /* <DEDUP_REMOVED lines=42> */
[----:B------:R-:W-:Y:S01]  /*1a5c0*/  IMAD.MOV.U32 R13, RZ, RZ, -0x3ffffff0 ;  /* 0xc0000010ff0d7424 */ /* 0x000fe200078e00ff */
[----:B------:R-:W1:Y:S01]  /*1a5d0*/  MUFU.EX2 R194, R194 ;  /* 0x000000c200c27308 */ /* 0x000e620000000800 */
[----:B--2---:R-:W-:-:S01]  /*1a5e0*/  FADD.FTZ R236, R190, R236 ;  /* 0x000000ecbeec7221 */ /* 0x004fc20000010000 */
[C-C-:B------:R-:W-:Y:S01]  /*1a5f0*/  FFMA.FTZ R123, R2.reuse, R123, -R197.reuse ;  /* 0x0000007b027b7223 */ /* 0x140fe200000108c5 */
[----:B------:R-:W-:-:S01]  /*1a600*/  FFMA.FTZ R126, R2, R126, -R197 ;  /* 0x0000007e027e7223 */ /* 0x000fc200000108c5 */
[----:B------:R-:W-:Y:S01]  /*1a610*/  R2UR UR7, R13 ;  /* 0x000000000d0772ca */ /* 0x000fe200000e0000 */
        /* <DEDUP_REMOVED lines=13> */
[----:B------:R-:W-:Y:S01]  /*1a6f0*/  QGMMA.64x128x32.F32.E4M3.E4M3 R24, R200, gdesc[UR4], R24, gsb0 ;  /* 0x01e00004c8187df3 */ /* 0x000fe20008000818 */
        /* <DEDUP_REMOVED lines=26> */
[----:B------:R-:W-:-:S03]  /*1a8a0*/  FFMA.FTZ R108, R2, R103, -R197 ;  /* 0x00000067026c7223 */ /* 0x000fc600000108c5 */
        /* <DEDUP_REMOVED lines=31> */
[----:B------:R-:W-:-:S04]  /*1aaa0*/  @!P0 IMAD R200, R14, 0x8, R16 ;  /* 0x000000080ec88824 */ /* 0x000fc800078e0210 */
[----:B------:R-:W1:Y:S01]  /*1aab0*/  MUFU.EX2 R139, R139 ;  /* 0x0000008b008b7308 */ /* 0x000e620000000800 */
[----:B--2---:R-:W-:-:S01]  /*1aac0*/  FADD.FTZ R236, R167, R236 ;  /* 0x000000eca7ec7221 */ /* 0x004fc20000010000 */
[----:B------:R-:W-:-:S05]  /*1aad0*/  @!P0 VIADD R200, R200, 0x2e840 ;  /* 0x0002e840c8c88836 */ /* 0x000fca0000000000 */
[----:B------:R-:W-:Y:S01]  /*1aae0*/  @!P0 PRMT R200, RZ, 0x654, R200 ;  /* 0x00000654ffc88816 */ /* 0x000fe200000000c8 */
        /* <DEDUP_REMOVED lines=37> */
[----:B0-----:R-:W-:-:S04]  /*1ad40*/  FADD.FTZ R204, R105, R204 ;  /* 0x000000cc69cc7221 */ /* 0x001fc80000010000 */
[----:B------:R-:W-:-:S03]  /*1ad50*/  FADD.FTZ R204, R102, R204 ;  /* 0x000000cc66cc7221 */ /* 0x000fc60000010000 */
        /* <DEDUP_REMOVED lines=49> */
[----:B--2---:R-:W-:Y:S01]  /*1b070*/  IADD3 R118, -R212, 0xb, RZ ;  /* 0x0000000bd4767810 */ /* 0x004fe20007ffe1ff */
[----:B-1----:R-:W-:-:S04]  /*1b080*/  FADD.FTZ R181, R100, R181 ;  /* 0x000000b564b57221 */ /* 0x002fc80000010000 */
[----:B------:R1:W-:Y:S06]  /*1b090*/  BAR.ARV R118, 0x100 ;  /* 0x000400760000751d */ /* 0x0003ec0000002000 */
[----:B---3--:R-:W-:-:S01]  /*1b0a0*/  FADD.FTZ R197, R103, R197 ;  /* 0x000000c567c57221 */ /* 0x008fc20000010000 */
[----:B------:R1:W-:Y:S01]  /*1b0b0*/  @!P0 SYNCS.ARRIVE.TRANS64.RED.A1T0 RZ, [R200+URZ], RZ ;  /* 0x000000ffc8ff89a7 */ /* 0x0003e2000810043f */
[----:B------:R-:W-:-:S02]  /*1b0c0*/  FADD.FTZ R237, R101, R181 ;  /* 0x000000b565ed7221 */ /* 0x000fc40000010000 */
[----:B0-----:R-:W-:Y:S01]  /*1b0d0*/  FADD.FTZ R236, R108, R197 ;  /* 0x000000c56cec7221 */ /* 0x001fe20000010000 */
[----:B-1----:R-:W-:Y:S06]  /*1b0e0*/  @!P1 BRA `(.L_x_2193) ;  /* 0x0000000000049947 */ /* 0x002fec0003800000 */
[----:B------:R-:W-:Y:S01]  /*1b0f0*/  BPT.TRAP 0x1 ;  /* 0x000000040000795c */ /* 0x000fe20000300000 */
.L_x_2193:
[----:B------:R-:W2:Y:S04]  /*1b100*/  LDL R118, [R1+0x58] ;  /* 0x0000580001767983 */ /* 0x000ea80000100800 */
[----:B------:R-:W3:Y:S01]  /*1b110*/  LDL R197, [R1+0x44] ;  /* 0x0000440001c57983 */ /* 0x000ee20000100800 */
        /* <DEDUP_REMOVED lines=27> */
[----:B------:R-:W-:Y:S01]  /*1b2d0*/  F2FP.SATFINITE.E4M3.F32.PACK_AB_MERGE_C R103, R108, R103, RZ ;  /* 0x000000676c67723e */ /* 0x000fe200048070ff */
        /* <DEDUP_REMOVED lines=103> */
[----:B------:R-:W-:Y:S01]  /*1b950*/  IMAD.MOV.U32 R235, RZ, RZ, R14 ;  /* 0x000000ffffeb7224 */ /* 0x000fe200078e000e */
[----:B------:R-:W-:Y:S06]  /*1b960*/  @P0 BRA `(.L_x_2194) ;  /* 0xffffffb0001c0947 */ /* 0x000fec000383ffff */
[----:B------:R-:W-:-:S07]  /*1b970*/  IMAD.MOV.U32 R136, RZ, RZ, R14 ;  /* 0x000000ffff887224 */ /* 0x000fce00078e000e */
.L_x_2183:
[----:B------:R-:W-:-:S13]  /*1b980*/  ISETP.GE.AND P0, PT, R234, RZ, PT ;  /* 0x000000ffea00720c */ /* 0x000fda0003f06270 */
[----:B------:R-:W-:Y:S05]  /*1b990*/  @!P0 BRA `(.L_x_2195) ;  /* 0x00000040002c8947 */ /* 0x000fea0003800000 */
[----:B------:R-:W-:Y:S02]  /*1b9a0*/  IMAD.MOV.U32 R233, RZ, RZ, R0 ;  /* 0x000000ffffe97224 */ /* 0x000fe400078e0000 */
[----:B------:R-:W-:Y:S02]  /*1b9b0*/  IMAD.MOV.U32 R21, RZ, RZ, R3 ;  /* 0x000000ffff157224 */ /* 0x000fe400078e0003 */
[----:B------:R-:W-:Y:S02]  /*1b9c0*/  IMAD.MOV.U32 R12, RZ, RZ, R231 ;  /* 0x000000ffff0c7224 */ /* 0x000fe400078e00e7 */
[----:B------:R-:W-:-:S07]  /*1b9d0*/  IMAD.MOV.U32 R232, RZ, RZ, R136 ;  /* 0x000000ffffe87224 */ /* 0x000fce00078e0088 */
.L_x_2206:
        /* <DEDUP_REMOVED lines=9> */
.L_x_2197:
        /* <DEDUP_REMOVED lines=8> */
.L_x_2198:
[----:B------:R-:W-:Y:S04]  /*1baf0*/  BSSY B0, `(.L_x_2196) ;  /* 0x0000004000007945 */ /* 0x000fe80003800000 */
[----:B--2---:R-:W-:Y:S05]  /*1bb00*/  @P2 BRA `(.L_x_2199) ;  /* 0x0000000000082947 */ /* 0x004fea0003800000 */
[----:B------:R-:W2:Y:S02]  /*1bb10*/  SYNCS.PHASECHK.TRANS64.TRYWAIT P2, [R3+URZ+0x2e830], R0 ;  /* 0x02e83000030075a7 */ /* 0x000ea4000804017f */
[----:B--2---:R-:W-:Y:S05]  /*1bb20*/  @!P2 BRA `(.L_x_2200) ;  /* 0x000000e00084a947 */ /* 0x004fea0003800000 */
.L_x_2199:
[----:B------:R-:W-:Y:S05]  /*1bb30*/  BSYNC B0 ;  /* 0x0000000000007941 */ /* 0x000fea0003800000 */
.L_x_2196:
[----:B-12---:R-:W2:Y:S01]  /*1bb40*/  LDL R0, [R1+0x4c] ;  /* 0x00004c0001007983 */ /* 0x006ea20000100800 */
[----:B------:R-:W-:Y:S01]  /*1bb50*/  VIADD R20, R232, 0x1 ;  /* 0x00000001e8147836 */ /* 0x000fe20000000000 */
[----:B------:R-:W-:Y:S05]  /*1bb60*/  WARPSYNC.ALL ;  /* 0x0000000000007948 */ /* 0x000fea0003800000 */
[C---:B------:R-:W-:Y:S01]  /*1bb70*/  ISETP.NE.AND P2, PT, R20.reuse, 0x2, PT ;  /* 0x000000021400780c */ /* 0x040fe20003f45270 */
[----:B------:R-:W1:Y:S01]  /*1bb80*/  S2R R3, SR_TID.X ;  /* 0x0000000000037919 */ /* 0x000e620000002100 */
        /* <DEDUP_REMOVED lines=21> */
[----:B------:R-:W-:Y:S01]  /*1bce0*/  R2UR UR11, R91 ;  /* 0x000000005b0b72ca */ /* 0x000fe200000e0000 */
[----:B------:R-:W-:Y:S01]  /*1bcf0*/  STL [R1+0xb8], R23 ;  /* 0x0000b81701007387 */ /* 0x000fe20000100800 */
[----:B------:R-:W-:Y:S02]  /*1bd00*/  R2UR UR59, R95 ;  /* 0x000000005f3b72ca */ /* 0x000fe400000e0000 */
[----:B------:R-:W-:Y:S01]  /*1bd10*/  R2UR UR29, R89 ;  /* 0x00000000591d72ca */ /* 0x000fe200000e0000 */
[----:B------:R3:W-:Y:S01]  /*1bd20*/  STL [R1+0xb4], R22 ;  /* 0x0000b41601007387 */ /* 0x0007e20000100800 */
[----:B------:R-:W-:-:S02]  /*1bd30*/  R2UR UR13, R91 ;  /* 0x000000005b0d72ca */ /* 0x000fc400000e0000 */
[----:B-1----:R-:W-:Y:S01]  /*1bd40*/  SHF.R.U32.HI R3, RZ, 0x7, R3 ;  /* 0x00000007ff037819 */ /* 0x002fe20000011603 */
[----:B------:R-:W-:Y:S01]  /*1bd50*/  STL [R1+0xb0], R21 ;  /* 0x0000b01501007387 */ /* 0x000fe20000100800 */
[----:B------:R-:W-:Y:S02]  /*1bd60*/  R2UR UR15, R93 ;  /* 0x000000005d0f72ca */ /* 0x000fe400000e0000 */
[----:B------:R-:W-:Y:S01]  /*1bd70*/  MOV R13, UR38 ;  /* 0x00000026000d7c02 */ /* 0x000fe20008000f00 */
[----:B------:R-:W-:Y:S01]  /*1bd80*/  VIADD R94, R3, 0x8 ;  /* 0x00000008035e7836 */ /* 0x000fe20000000000 */
[----:B------:R1:W-:Y:S01]  /*1bd90*/  STL [R1+0xac], R19 ;  /* 0x0000ac1301007387 */ /* 0x0003e20000100800 */
[----:B---3--:R-:W-:Y:S01]  /*1bda0*/  MOV R22, UR43 ;  /* 0x0000002b00167c02 */ /* 0x008fe20008000f00 */
[----:B------:R-:W-:Y:S01]  /*1bdb0*/  UMOV UR43, UR25 ;  /* 0x00000019002b7c82 */ /* 0x000fe20008000000 */
[----:B------:R-:W-:Y:S01]  /*1bdc0*/  R2UR UR39, R93 ;  /* 0x000000005d2772ca */ /* 0x000fe200000e0000 */
[----:B------:R3:W-:Y:S01]  /*1bdd0*/  BAR.SYNC.DEFER_BLOCKING R94, 0x100 ;  /* 0x0004005e0000751d */ /* 0x0007e20000010000 */
[----:B------:R-:W-:-:S02]  /*1bde0*/  MOV R97, UR43 ;  /* 0x0000002b00617c02 */ /* 0x000fc40008000f00 */
[----:B------:R-:W-:Y:S02]  /*1bdf0*/  R2UR UR31, R91 ;  /* 0x000000005b1f72ca */ /* 0x000fe400000e0000 */
[----:B------:R-:W-:Y:S01]  /*1be00*/  R2UR UR21, R89 ;  /* 0x00000000591572ca */ /* 0x000fe200000e0000 */
[----:B------:R-:W-:Y:S01]  /*1be10*/  UMOV UR43, UR5 ;  /* 0x00000005002b7c82 */ /* 0x000fe20008000000 */
[----:B-1----:R-:W-:Y:S01]  /*1be20*/  MOV R19, UR35 ;  /* 0x0000002300137c02 */ /* 0x002fe20008000f00 */
[----:B------:R-:W-:Y:S01]  /*1be30*/  STL [R1+0xa8], R18 ;  /* 0x0000a81201007387 */ /* 0x000fe20000100800 */
[----:B------:R-:W-:Y:S01]  /*1be40*/  UMOV UR35, UR17 ;  /* 0x0000001100237c82 */ /* 0x000fe20008000000 */
[C---:B------:R-:W-:Y:S02]  /*1be50*/  R2UR UR17, R5.reuse ;  /* 0x00000000051172ca */ /* 0x040fe400000e0000 */
[C---:B------:R-:W-:Y:S01]  /*1be60*/  R2UR UR5, R5.reuse ;  /* 0x00000000050572ca */ /* 0x040fe200000e0000 */
[----:B------:R1:W-:Y:S01]  /*1be70*/  STL [R1+0xa4], R17 ;  /* 0x0000a41101007387 */ /* 0x0003e20000100800 */
[----:B------:R-:W-:Y:S01]  /*1be80*/  MOV R28, UR35 ;  /* 0x00000023001c7c02 */ /* 0x000fe20008000f00 */
[----:B------:R-:W-:Y:S01]  /*1be90*/  UMOV UR35, UR9 ;  /* 0x0000000900237c82 */ /* 0x000fe20008000000 */
[----:B------:R-:W-:Y:S01]  /*1bea0*/  R2UR UR9, R5 ;  /* 0x00000000050972ca */ /* 0x000fe200000e0000 */
[----:B------:R-:W-:Y:S01]  /*1beb0*/  STL [R1+0xa0], R16 ;  /* 0x0000a01001007387 */ /* 0x000fe20000100800 */
[----:B------:R-:W-:-:S02]  /*1bec0*/  R2UR UR23, R89 ;  /* 0x00000000591772ca */ /* 0x000fc400000e0000 */
[----:B------:R-:W-:Y:S01]  /*1bed0*/  R2UR UR27, R91 ;  /* 0x000000005b1b72ca */ /* 0x000fe200000e0000 */
[----:B------:R4:W-:Y:S01]  /*1bee0*/  STL [R1+0x9c], R12 ;  /* 0x00009c0c01007387 */ /* 0x0009e20000100800 */
[C---:B------:R-:W-:Y:S01]  /*1bef0*/  R2UR UR25, R5.reuse ;  /* 0x00000000051972ca */ /* 0x040fe200000e0000 */
[----:B------:R-:W-:Y:S01]  /*1bf00*/  WARPGROUP.ARRIVE ;  /* 0x00000000000079c5 */ /* 0x000fe20000000000 */
[----:B-1----:R-:W-:Y:S01]  /*1bf10*/  MOV R17, UR59 ;  /* 0x0000003b00117c02 */ /* 0x002fe20008000f00 */
[----:B------:R-:W-:Y:S01]  /*1bf20*/  UMOV UR59, UR29 ;  /* 0x0000001d003b7c82 */ /* 0x000fe20008000000 */
[----:B------:R1:W-:Y:S01]  /*1bf30*/  STL [R1+0x98], R2 ;  /* 0x0000980201007387 */ /* 0x0003e20000100800 */
[----:B------:R-:W-:Y:S01]  /*1bf40*/  MOV R26, UR59 ;  /* 0x0000003b001a7c02 */ /* 0x000fe20008000f00 */
[----:B------:R-:W-:Y:S01]  /*1bf50*/  UMOV UR59, UR13 ;  /* 0x0000000d003b7c82 */ /* 0x000fe20008000000 */
[----:B------:R-:W-:Y:S02]  /*1bf60*/  R2UR UR13, R5 ;  /* 0x00000000050d72ca */ /* 0x000fe400000e0000 */
[----:B----4-:R-:W-:Y:S01]  /*1bf70*/  MOV R12, UR39 ;  /* 0x00000027000c7c02 */ /* 0x010fe20008000f00 */
[----:B------:R-:W-:Y:S01]  /*1bf80*/  UMOV UR39, UR31 ;  /* 0x0000001f00277c82 */ /* 0x000fe20008000000 */
[----:B------:R-:W-:-:S02]  /*1bf90*/  R2UR UR47, R89 ;  /* 0x00000000592f72ca */ /* 0x000fc400000e0000 */
[----:B------:R-:W-:Y:S01]  /*1bfa0*/  MOV R24, UR39 ;  /* 0x0000002700187c02 */ /* 0x000fe20008000f00 */
[----:B------:R-:W-:Y:S01]  /*1bfb0*/  UMOV UR39, UR21 ;  /* 0x0000001500277c82 */ /* 0x000fe20008000000 */
[----:B------:R-:W-:Y:S02]  /*1bfc0*/  R2UR UR21, R5 ;  /* 0x00000000051572ca */ /* 0x000fe400000e0000 */
[----:B------:R-:W-:Y:S01]  /*1bfd0*/  R2UR UR51, R91 ;  /* 0x000000005b3372ca */ /* 0x000fe200000e0000 */
[----:B------:R-:W-:Y:S01]  /*1bfe0*/  IMAD.MOV.U32 R91, RZ, RZ, 0x40000040 ;  /* 0x40000040ff5b7424 */ /* 0x000fe200078e00ff */
[----:B------:R-:W-:Y:S01]  /*1bff0*/  R2UR UR55, R89 ;  /* 0x00000000593772ca */ /* 0x000fe200000e0000 */
[----:B------:R-:W-:Y:S01]  /*1c000*/  IMAD.MOV.U32 R89, RZ, RZ, 0x40000040 ;  /* 0x40000040ff597424 */ /* 0x000fe200078e00ff */
[----:B------:R-:W-:Y:S02]  /*1c010*/  R2UR UR40, R4 ;  /* 0x00000000042872ca */ /* 0x000fe400000e0000 */
[----:B------:R-:W-:-:S02]  /*1c020*/  R2UR UR41, R5 ;  /* 0x00000000052972ca */ /* 0x000fc400000e0000 */
[----:B------:R-:W-:Y:S02]  /*1c030*/  R2UR UR31, R15 ;  /* 0x000000000f1f72ca */ /* 0x000fe400000e0000 */
[C---:B------:R-:W-:Y:S02]  /*1c040*/  R2UR UR32, R10.reuse ;  /* 0x000000000a2072ca */ /* 0x040fe400000e0000 */
[C---:B------:R-:W-:Y:S02]  /*1c050*/  R2UR UR33, R11.reuse ;  /* 0x000000000b2172ca */ /* 0x040fe400000e0000 */
[----:B------:R-:W-:Y:S02]  /*1c060*/  R2UR UR56, R10 ;  /* 0x000000000a3872ca */ /* 0x000fe400000e0000 */
[----:B------:R-:W-:Y:S02]  /*1c070*/  R2UR UR57, R11 ;  /* 0x000000000b3972ca */ /* 0x000fe400000e0000 */
[----:B------:R-:W-:Y:S01]  /*1c080*/  MOV R3, UR37 ;  /* 0x0000002500037c02 */ /* 0x000fe20008000f00 */
        /* <DEDUP_REMOVED lines=21> */
[----:B---3--:R-:W-:Y:S01]  /*1c1e0*/  VIADD R94, R14, 0x104 ;  /* 0x000001040e5e7836 */ /* 0x008fe20000000000 */
        /* <DEDUP_REMOVED lines=33> */
[----:B------:R-:W-:-:S02]  /*1c400*/  R2UR UR4, R4 ;  /* 0x00000000040472ca */ /* 0x000fc400000e0000 */
[C---:B------:R-:W-:Y:S01]  /*1c410*/  R2UR UR8, R4.reuse ;  /* 0x00000000040872ca */ /* 0x040fe200000e0000 */
[----:B------:R-:W-:Y:S01]  /*1c420*/  IMAD.MOV.U32 R15, RZ, RZ, R96 ;  /* 0x000000ffff0f7224 */ /* 0x000fe200078e0060 */
[----:B-1----:R-:W-:Y:S01]  /*1c430*/  MOV R2, UR38 ;  /* 0x0000002600027c02 */ /* 0x002fe20008000f00 */
[----:B------:R-:W-:Y:S01]  /*1c440*/  QGMMA.64x32x32.F32.E4M3.E4M3 R184, gdesc[UR16], RZ, !UPT, gsb0 ;  /* 0x0060000010b879f3 */ /* 0x000fe2000c0008ff */
[----:B------:R-:W-:Y:S01]  /*1c450*/  UMOV UR38, UR30 ;  /* 0x0000001e00267c82 */ /* 0x000fe20008000000 */
[C---:B------:R-:W-:Y:S02]  /*1c460*/  R2UR UR24, R4.reuse ;  /* 0x00000000041872ca */ /* 0x040fe400000e0000 */
[----:B------:R-:W-:Y:S01]  /*1c470*/  MOV R23, UR38 ;  /* 0x0000002600177c02 */ /* 0x000fe20008000f00 */
[----:B------:R-:W-:Y:S01]  /*1c480*/  UMOV UR38, UR20 ;  /* 0x0000001400267c82 */ /* 0x000fe20008000000 */
[----:B------:R-:W-:Y:S02]  /*1c490*/  R2UR UR20, R4 ;  /* 0x00000000041472ca */ /* 0x000fe400000e0000 */
[----:B------:R-:W-:Y:S01]  /*1c4a0*/  R2UR UR50, R90 ;  /* 0x000000005a3272ca */ /* 0x000fe200000e0000 */
[----:B------:R-:W-:Y:S01]  /*1c4b0*/  VIADD R90, R14, 0x6 ;  /* 0x000000060e5a7836 */ /* 0x000fe20000000000 */
[----:B------:R-:W-:Y:S01]  /*1c4c0*/  R2UR UR54, R88 ;  /* 0x00000000583672ca */ /* 0x000fe200000e0000 */
[----:B------:R-:W-:Y:S01]  /*1c4d0*/  VIADD R88, R14, 0x106 ;  /* 0x000001060e587836 */ /* 0x000fe20000000000 */
[----:B------:R-:W-:-:S02]  /*1c4e0*/  WARPGROUP.DEPBAR.LE gsb0, 0x0 ;  /* 0x00008000000079c5 */ /* 0x000fc40000010000 */
        /* <DEDUP_REMOVED lines=33> */
[----:B0-----:R-:W-:-:S06]  /*1c700*/  WARPGROUP.ARRIVE ;  /* 0x00000000000079c5 */ /* 0x001fcc0000000000 */
        /* <DEDUP_REMOVED lines=142> */
[----:B0-----:R-:W-:-:S12]  /*1cff0*/  @P0 BRA `(.L_x_2201) ;  /* 0x0000000000280947 */ /* 0x001fd80003800000 */
[----:B------:R-:W-:Y:S05]  /*1d000*/  @!P1 BRA `(.L_x_2202) ;  /* 0x0000000000049947 */ /* 0x000fea0003800000 */
[----:B------:R-:W-:Y:S01]  /*1d010*/  BPT.TRAP 0x1 ;  /* 0x000000040000795c */ /* 0x000fe20000300000 */
.L_x_2202:
[----:B-----5:R-:W-:Y:S01]  /*1d020*/  SHF.L.U32 R0, R12, 0x1f, RZ ;  /* 0x0000001f0c007819 */ /* 0x020fe200000006ff */
[----:B------:R-:W-:-:S04]  /*1d030*/  IMAD R3, R232, 0x8, R16 ;  /* 0x00000008e8037824 */ /* 0x000fc800078e0210 */
[----:B------:R0:W1:Y:S01]  /*1d040*/  SYNCS.PHASECHK.TRANS64.TRYWAIT P0, [R3+URZ+0x2e850], R0 ;  /* 0x02e85000030075a7 */ /* 0x000062000800017f */
[----:B------:R-:W-:Y:S05]  /*1d050*/  @!P1 BRA `(.L_x_2203) ;  /* 0x0000000000049947 */ /* 0x000fea0003800000 */
[----:B------:R-:W-:Y:S01]  /*1d060*/  BPT.TRAP 0x1 ;  /* 0x000000040000795c */ /* 0x000fe20000300000 */
.L_x_2203:
[----:B-1----:R-:W-:Y:S05]  /*1d070*/  @P0 BRA `(.L_x_2201) ;  /* 0x0000000000080947 */ /* 0x002fea0003800000 */
[----:B------:R-:W1:Y:S02]  /*1d080*/  SYNCS.PHASECHK.TRANS64.TRYWAIT P0, [R3+URZ+0x2e850], R0 ;  /* 0x02e85000030075a7 */ /* 0x000e64000800017f */
[----:B-1----:R-:W-:Y:S05]  /*1d090*/  @!P0 BRA `(.L_x_2204) ;  /* 0x000000cc003c8947 */ /* 0x002fea0003800000 */
.L_x_2201:
[----:B01---5:R-:W-:Y:S01]  /*1d0a0*/  IADD3 R0, R16, 0x400, RZ ;  /* 0x0000040010007810 */ /* 0x023fe20007ffe0ff */
[----:B------:R-:W-:Y:S01]  /*1d0b0*/  IMAD.MOV.U32 R13, RZ, RZ, -0x3ffffff0 ;  /* 0xc0000010ff0d7424 */ /* 0x000fe200078e00ff */
[----:B------:R-:W-:Y:S05]  /*1d0c0*/  WARPSYNC.ALL ;  /* 0x0000000000007948 */ /* 0x000fea0003800000 */
[----:B------:R-:W-:Y:S01]  /*1d0d0*/  SHF.R.U32.HI R0, RZ, 0x4, R0 ;  /* 0x00000004ff007819 */ /* 0x000fe20000011600 */
[----:B------:R-:W-:Y:S01]  /*1d0e0*/  WARPGROUP.ARRIVE ;  /* 0x00000000000079c5 */ /* 0x000fe20000000000 */
[----:B------:R-:W-:Y:S01]  /*1d0f0*/  R2UR UR7, R13 ;  /* 0x000000000d0772ca */ /* 0x000fe200000e0000 */
[----:B------:R-:W-:Y:S01]  /*1d100*/  IMAD.MOV.U32 R15, RZ, RZ, -0x3ffffff0 ;  /* 0xc0000010ff0f7424 */ /* 0x000fe200078e00ff */
[----:B------:R-:W-:-:S03]  /*1d110*/  LOP3.LUT R0, R0, 0x3fff, RZ, 0xc0, !PT ;  /* 0x00003fff00007812 */ /* 0x000fc600078ec0ff */
[----:B------:R-:W0:Y:S01]  /*1d120*/  S2R R235, SR_TID.X ;  /* 0x0000000000eb7919 */ /* 0x000e220000002100 */
[----:B------:R-:W-:-:S05]  /*1d130*/  LOP3.LUT R0, R0, 0x10000, RZ, 0xfc, !PT ;  /* 0x0001000000007812 */ /* 0x000fca00078efcff */
[----:B------:R-:W-:Y:S01]  /*1d140*/  IMAD R12, R232, 0x700, R0 ;  /* 0x00000700e80c7824 */ /* 0x000fe200078e0200 */
[----:B------:R-:W-:-:S03]  /*1d150*/  FMNMX.FTZ R0, R184, R21, !PT ;  /* 0x00000015b8007209 */ /* 0x000fc60007810000 */
[C---:B------:R-:W-:Y:S01]  /*1d160*/  VIADD R14, R12.reuse, 0x100 ;  /* 0x000001000c0e7836 */ /* 0x040fe20000000000 */
[----:B------:R-:W-:Y:S02]  /*1d170*/  R2UR UR6, R12 ;  /* 0x000000000c0672ca */ /* 0x000fe400000e0000 */
[----:B------:R-:W-:-:S04]  /*1d180*/  FMNMX.FTZ R0, R185, R0, !PT ;  /* 0x00000000b9007209 */ /* 0x000fc80007810000 */
[----:B------:R-:W-:Y:S02]  /*1d190*/  FMNMX.FTZ R13, R188, R0, !PT ;  /* 0x00000000bc0d7209 */ /* 0x000fe40007810000 */
        /* <DEDUP_REMOVED lines=117> */
[----:B0-----:R-:W-:-:S02]  /*1d8f0*/  LOP3.LUT R235, R235, 0x7f, RZ, 0xc0, !PT ;  /* 0x0000007febeb7812 */ /* 0x001fc400078ec0ff */
[----:B------:R-:W-:Y:S02]  /*1d900*/  FMNMX.FTZ R0, R98, R0, !PT ;  /* 0x0000000062007209 */ /* 0x000fe40007810000 */
[----:B------:R-:W-:Y:S02]  /*1d910*/  ISETP.NE.AND P0, PT, R235, RZ, PT ;  /* 0x000000ffeb00720c */ /* 0x000fe40003f05270 */
[----:B------:R-:W-:Y:S01]  /*1d920*/  FMNMX.FTZ R0, R99, R0, !PT ;  /* 0x0000000063007209 */ /* 0x000fe20007810000 */
[----:B------:R-:W0:Y:S03]  /*1d930*/  S2R R235, SR_TID.X ;  /* 0x0000000000eb7919 */ /* 0x000e260000002100 */
[----:B------:R-:W-:-:S04]  /*1d940*/  FMNMX.FTZ R0, R102, R0, !PT ;  /* 0x0000000066007209 */ /* 0x000fc80007810000 */
[----:B------:R-:W-:-:S05]  /*1d950*/  FMNMX.FTZ R0, R103, R0, !PT ;  /* 0x0000000067007209 */ /* 0x000fca0007810000 */
[----:B------:R-:W1:Y:S01]  /*1d960*/  SHFL.BFLY PT, R3, R0, 0x2, 0x1f ;  /* 0x0c401f0000037f89 */ /* 0x000e6200000e0000 */
[----:B0-----:R-:W-:Y:S02]  /*1d970*/  SHF.R.U32.HI R235, RZ, 0x7, R235 ;  /* 0x00000007ffeb7819 */ /* 0x001fe400000116eb */
[----:B-1----:R-:W-:Y:S01]  /*1d980*/  FMNMX.FTZ R0, R0, R3, !PT ;  /* 0x0000000300007209 */ /* 0x002fe20007810000 */
[----:B------:R-:W-:Y:S02]  /*1d990*/  WARPGROUP.DEPBAR.LE gsb0, 0x0 ;  /* 0x00008000000079c5 */ /* 0x000fe40000010000 */
[----:B------:R-:W-:-:S06]  /*1d9a0*/  WARPGROUP.ARRIVE ;  /* 0x00000000000079c5 */ /* 0x000fcc0000000000 */
[----:B------:R-:W-:Y:S01]  /*1d9b0*/  QGMMA.64x128x32.F32.E4M3.E4M3 R24, R216, gdesc[UR4], R24, gsb0 ;  /* 0x01e00004d8187df3 */ /* 0x000fe20008000818 */
[----:B------:R-:W-:Y:S02]  /*1d9c0*/  R2UR UR6, R14 ;  /* 0x000000000e0672ca */ /* 0x000fe400000e0000 */
[----:B------:R-:W-:Y:S01]  /*1d9d0*/  R2UR UR7, R15 ;  /* 0x000000000f0772ca */ /* 0x000fe200000e0000 */
[----:B------:R-:W0:Y:S01]  /*1d9e0*/  SHFL.BFLY PT, R14, R13, 0x2, 0x1f ;  /* 0x0c401f000d0e7f89 */ /* 0x000e2200000e0000 */
[----:B------:R-:W-:Y:S01]  /*1d9f0*/  IMAD.MOV.U32 R15, RZ, RZ, -0x3ffffff0 ;  /* 0xc0000010ff0f7424 */ /* 0x000fe200078e00ff */
[----:B0-----:R-:W-:Y:S01]  /*1da00*/  FMNMX.FTZ R13, R13, R14, !PT ;  /* 0x0000000e0d0d7209 */ /* 0x001fe20007810000 */
[----:B------:R-:W-:-:S04]  /*1da10*/  VIADD R14, R12, 0x400 ;  /* 0x000004000c0e7836 */ /* 0x000fc80000000000 */
[----:B------:R-:W0:Y:S02]  /*1da20*/  SHFL.BFLY PT, R3, R13, 0x1, 0x1f ;  /* 0x0c201f000d037f89 */ /* 0x000e2400000e0000 */
[----:B0-----:R-:W-:Y:S01]  /*1da30*/  FMNMX.FTZ R3, R13, R3, !PT ;  /* 0x000000030d037209 */ /* 0x001fe20007810000 */
[----:B------:R-:W-:Y:S02]  /*1da40*/  WARPGROUP.DEPBAR.LE gsb0, 0x0 ;  /* 0x00008000000079c5 */ /* 0x000fe40000010000 */
[----:B------:R-:W-:-:S06]  /*1da50*/  WARPGROUP.ARRIVE ;  /* 0x00000000000079c5 */ /* 0x000fcc0000000000 */
        /* <DEDUP_REMOVED lines=24> */
[----:B0-----:R-:W-:Y:S01]  /*1dbe0*/  FMNMX.FTZ R0, R0, R14, !PT ;  /* 0x0000000e00007209 */ /* 0x001fe20007810000 */
[----:B------:R-:W-:Y:S01]  /*1dbf0*/  FADD.FTZ R14, -R3, R21 ;  /* 0x00000015030e7221 */ /* 0x000fe20000010100 */
[----:B------:R-:W-:-:S01]  /*1dc00*/  FFMA.FTZ R21, R2, R184, -R15 ;  /* 0x000000b802157223 */ /* 0x000fc2000001080f */
[C-C-:B------:R-:W-:Y:S01]  /*1dc10*/  FFMA.FTZ R184, R2.reuse, R185, -R15.reuse ;  /* 0x000000b902b87223 */ /* 0x140fe2000001080f */
[----:B------:R-:W-:-:S01]  /*1dc20*/  FFMA.FTZ R185, R2, R188, -R15 ;  /* 0x000000bc02b97223 */ /* 0x000fc2000001080f */
[C---:B------:R-:W-:Y:S01]  /*1dc30*/  FMUL.FTZ R14, R2.reuse, R14 ;  /* 0x0000000e020e7220 */ /* 0x040fe20000410000 */
        /* <DEDUP_REMOVED lines=8> */
[----:B------:R-:W-:Y:S01]  /*1dcc0*/  FFMA.FTZ R100, R2, R101, -R15 ;  /* 0x0000006502647223 */ /* 0x000fe2000001080f */
[----:B------:R-:W-:-:S01]  /*1dcd0*/  FADD.FTZ R13, -R0, R233 ;  /* 0x000000e9000d7221 */ /* 0x000fc20000010100 */
[----:B------:R-:W0:Y:S01]  /*1dce0*/  MUFU.EX2 R14, R14 ;  /* 0x0000000e000e7308 */ /* 0x000e220000000800 */
[----:B------:R-:W-:-:S01]  /*1dcf0*/  FFMA.FTZ R101, R2, R0, -8 ;  /* 0xc100000002657423 */ /* 0x000fc20000010000 */
[C-C-:B------:R-:W-:Y:S01]  /*1dd00*/  FFMA.FTZ R141, R2.reuse, R141, -R15.reuse ;  /* 0x0000008d028d7223 */ /* 0x140fe2000001080f */
[C---:B------:R-:W-:Y:S01]  /*1dd10*/  FMUL.FTZ R13, R2.reuse, R13 ;  /* 0x0000000d020d7220 */ /* 0x040fe20000410000 */
[C---:B------:R-:W-:Y:S01]  /*1dd20*/  FFMA.FTZ R144, R2.reuse, R144, -R15 ;  /* 0x0000009002907223 */ /* 0x040fe2000001080f */
        /* <DEDUP_REMOVED lines=33> */
[C---:B------:R-:W-:Y:S01]  /*1df40*/  FFMA.FTZ R97, R2.reuse, R97, -R15 ;  /* 0x0000006102617223 */ /* 0x040fe2000001080f */
        /* <DEDUP_REMOVED lines=9> */
[----:B------:R-:W-:Y:S01]  /*1dfe0*/  MUFU.EX2 R13, R13 ;  /* 0x0000000d000d7308 */ /* 0x000fe20000000800 */
[----:B-1----:R-:W-:-:S01]  /*1dff0*/  FADD.FTZ R237, R189, R237 ;  /* 0x000000edbded7221 */ /* 0x002fc20000010000 */
[C-C-:B------:R-:W-:Y:S01]  /*1e000*/  FFMA.FTZ R175, R2.reuse, R175, -R101.reuse ;  /* 0x000000af02af7223 */ /* 0x140fe20000010865 */
[----:B------:R-:W-:-:S01]  /*1e010*/  FFMA.FTZ R178, R2, R178, -R101 ;  /* 0x000000b202b27223 */ /* 0x000fc20000010865 */
[C-C-:B------:R-:W-:Y:S01]  /*1e020*/  FFMA.FTZ R179, R2.reuse, R179, -R101.reuse ;  /* 0x000000b302b37223 */ /* 0x140fe20000010865 */
[----:B------:R-:W-:-:S01]  /*1e030*/  FFMA.FTZ R182, R2, R182, -R101 ;  /* 0x000000b602b67223 */ /* 0x000fc20000010865 */
[C-C-:B------:R-:W-:Y:S01]  /*1e040*/  FFMA.FTZ R183, R2.reuse, R183, -R101.reuse ;  /* 0x000000b702b77223 */ /* 0x140fe20000010865 */
[----:B------:R-:W-:-:S01]  /*1e050*/  FFMA.FTZ R154, R2, R154, -R101 ;  /* 0x0000009a029a7223 */ /* 0x000fc20000010865 */
[----:B------:R-:W0:Y:S01]  /*1e060*/  MUFU.EX2 R186, R186 ;  /* 0x000000ba00ba7308 */ /* 0x000e220000000800 */
[----:B--2---:R-:W-:-:S01]  /*1e070*/  FADD.FTZ R237, R192, R237 ;  /* 0x000000edc0ed7221 */ /* 0x004fc20000010000 */
        /* <DEDUP_REMOVED lines=35> */
[----:B------:R-:W-:-:S03]  /*1e2b0*/  FFMA.FTZ R119, R2, R119, -R101 ;  /* 0x0000007702777223 */ /* 0x000fc60000010865 */
[----:B------:R-:W2:Y:S01]  /*1e2c0*/  MUFU.EX2 R168, R168 ;  /* 0x000000a800a87308 */ /* 0x000ea20000000800 */
[----:B0-----:R-:W-:-:S01]  /*1e2d0*/  FADD.FTZ R237, R196, R237 ;  /* 0x000000edc4ed7221 */ /* 0x001fc20000010000 */
[----:B------:R-:W-:Y:S02]  /*1e2e0*/  WARPGROUP.DEPBAR.LE gsb0, 0x0 ;  /* 0x00008000000079c5 */ /* 0x000fe40000010000 */
[----:B------:R-:W-:-:S04]  /*1e2f0*/  WARPGROUP.ARRIVE ;  /* 0x00000000000079c5 */ /* 0x000fc80000000000 */
[----:B------:R-:W0:Y:S01]  /*1e300*/  MUFU.EX2 R191, R191 ;  /* 0x000000bf00bf7308 */ /* 0x000e220000000800 */
[----:B-1----:R-:W-:-:S01]  /*1e310*/  FADD.FTZ R236, R190, R236 ;  /* 0x000000ecbeec7221 */ /* 0x002fc20000010000 */
[----:B------:R-:W-:Y:S06]  /*1e320*/  QGMMA.64x128x32.F32.E4M3.E4M3 R24, R208, gdesc[UR4], R24, gsb0 ;  /* 0x01e00004d0187df3 */ /* 0x000fec0008000818 */
        /* <DEDUP_REMOVED lines=35> */
[----:B------:R-:W-:-:S01]  /*1e560*/  FFMA.FTZ R208, R2, R89, -R15 ;  /* 0x0000005902d07223 */ /* 0x000fc2000001080f */
[----:B------:R-:W-:-:S03]  /*1e570*/  IMAD.MOV.U32 R89, RZ, RZ, -0x3ffffff0 ;  /* 0xc0000010ff597424 */ /* 0x000fc600078e00ff */
[----:B------:R0:W-:Y:S01]  /*1e580*/  MUFU.EX2 R15, R88 ;  /* 0x00000058000f7308 */ /* 0x0001e20000000800 */
[----:B------:R-:W-:Y:S01]  /*1e590*/  WARPGROUP.ARRIVE ;  /* 0x00000000000079c5 */ /* 0x000fe20000000000 */
[----:B-1----:R-:W-:Y:S01]  /*1e5a0*/  FADD.FTZ R236, R175, R236 ;  /* 0x000000ecafec7221 */ /* 0x002fe20000010000 */
[----:B------:R-:W-:Y:S01]  /*1e5b0*/  R2UR UR7, R89 ;  /* 0x00000000590772ca */ /* 0x000fe200000e0000 */
[----:B--2---:R-:W-:-:S04]  /*1e5c0*/  FADD.FTZ R237, R153, R237 ;  /* 0x000000ed99ed7221 */ /* 0x004fc80000010000 */
[----:B------:R-:W1:Y:S01]  /*1e5d0*/  MUFU.EX2 R178, R178 ;  /* 0x000000b200b27308 */ /* 0x000e620000000800 */
[----:B0-----:R-:W-:-:S05]  /*1e5e0*/  VIADD R88, R12, 0x500 ;  /* 0x000005000c587836 */ /* 0x001fca0000000000 */
[----:B------:R-:W-:Y:S01]  /*1e5f0*/  R2UR UR6, R88 ;  /* 0x00000000580672ca */ /* 0x000fe200000e0000 */
[----:B------:R-:W-:Y:S01]  /*1e600*/  VIADD R88, R12, 0x600 ;  /* 0x000006000c587836 */ /* 0x000fe20000000000 */
[----:B------:R-:W0:Y:S01]  /*1e610*/  MUFU.EX2 R156, R156 ;  /* 0x0000009c009c7308 */ /* 0x000e220000000800 */
[----:B------:R-:W-:-:S07]  /*1e620*/  FFMA.FTZ R12, R2, R114, -R101 ;  /* 0x00000072020c7223 */ /* 0x000fce0000010865 */
[----:B------:R-:W2:Y:S01]  /*1e630*/  MUFU.EX2 R179, R179 ;  /* 0x000000b300b37308 */ /* 0x000ea20000000800 */
[----:B-1----:R-:W-:-:S02]  /*1e640*/  FADD.FTZ R236, R178, R236 ;  /* 0x000000ecb2ec7221 */ /* 0x002fc40000010000 */
[----:B------:R-:W-:Y:S01]  /*1e650*/  QGMMA.64x128x32.F32.E4M3.E4M3 R24, R204, gdesc[UR4], R24, gsb0 ;  /* 0x01e00004cc187df3 */ /* 0x000fe20008000818 */
[----:B------:R-:W-:Y:S01]  /*1e660*/  R2UR UR6, R88 ;  /* 0x00000000580672ca */ /* 0x000fe200000e0000 */
[----:B------:R-:W-:Y:S01]  /*1e670*/  FFMA.FTZ R88, R2, R118, -R101 ;  /* 0x0000007602587223 */ /* 0x000fe20000010865 */
[----:B------:R-:W-:Y:S02]  /*1e680*/  @!P0 IMAD R118, R20, 0x8, R16 ;  /* 0x0000000814768824 */ /* 0x000fe400078e0210 */
[----:B------:R-:W1:Y:S01]  /*1e690*/  MUFU.EX2 R157, R157 ;  /* 0x0000009d009d7308 */ /* 0x000e620000000800 */
[----:B0-----:R-:W-:-:S01]  /*1e6a0*/  FADD.FTZ R237, R156, R237 ;  /* 0x000000ed9ced7221 */ /* 0x001fc20000010000 */
[----:B------:R-:W-:-:S05]  /*1e6b0*/  @!P0 VIADD R118, R118, 0x2e840 ;  /* 0x0002e84076768836 */ /* 0x000fca0000000000 */
[----:B------:R-:W-:Y:S01]  /*1e6c0*/  @!P0 PRMT R118, RZ, 0x654, R118 ;  /* 0x00000654ff768816 */ /* 0x000fe20000000076 */
        /* <DEDUP_REMOVED lines=34> */
[----:B------:R-:W-:Y:S02]  /*1e8f0*/  WARPGROUP.DEPBAR.LE gsb0, 0x0 ;  /* 0x00008000000079c5 */ /* 0x000fe40000010000 */
[----:B------:R-:W-:-:S04]  /*1e900*/  WARPGROUP.ARRIVE ;  /* 0x00000000000079c5 */ /* 0x000fc80000000000 */
        /* <DEDUP_REMOVED lines=14> */
[----:B------:R-:W-:-:S05]  /*1e9f0*/  IMAD.MOV.U32 R89, RZ, RZ, -0x3ffffff0 ;  /* 0xc0000010ff597424 */ /* 0x000fca00078e00ff */
[----:B------:R-:W-:Y:S01]  /*1ea00*/  R2UR UR7, R89 ;  /* 0x00000000590772ca */ /* 0x000fe200000e0000 */
        /* <DEDUP_REMOVED lines=12> */
[----:B------:R-:W-:Y:S01]  /*1ead0*/  QGMMA.64x128x32.F32.E4M3.E4M3 R24, R200, gdesc[UR4], R24, gsb0 ;  /* 0x01e00004c8187df3 */ /* 0x000fe20008000818 */
[----:B------:R-:W-:-:S03]  /*1eae0*/  IADD3 R102, -R235, 0xb, RZ ;  /* 0x0000000beb667810 */ /* 0x000fc60007ffe1ff */
        /* <DEDUP_REMOVED lines=37> */
[----:B------:R1:W-:Y:S06]  /*1ed40*/  BAR.ARV R102, 0x100 ;  /* 0x000400660000751d */ /* 0x0003ec0000002000 */
[----:B------:R-:W3:Y:S01]  /*1ed50*/  MUFU.EX2 R133, R133 ;  /* 0x0000008500857308 */ /* 0x000ee20000000800 */
[----:B0-----:R-:W-:-:S01]  /*1ed60*/  FADD.FTZ R114, R132, R114 ;  /* 0x0000007284727221 */ /* 0x001fc20000010000 */
[----:B------:R1:W-:Y:S01]  /*1ed70*/  @!P0 SYNCS.ARRIVE.TRANS64.RED.A1T0 RZ, [R118+URZ], RZ ;  /* 0x000000ff76ff89a7 */ /* 0x0003e2000810043f */
[----:B--2---:R-:W-:-:S05]  /*1ed80*/  FADD.FTZ R236, R134, R236 ;  /* 0x000000ec86ec7221 */ /* 0x004fca0000010000 */
[----:B------:R-:W0:Y:S08]  /*1ed90*/  MUFU.EX2 R135, R135 ;  /* 0x0000008700877308 */ /* 0x000e300000000800 */
        /* <DEDUP_REMOVED lines=57> */
[----:B0-----:R-:W-:-:S04]  /*1f130*/  FADD.FTZ R103, R97, R103 ;  /* 0x0000006761677221 */ /* 0x001fc80000010000 */
[----:B------:R-:W-:-:S03]  /*1f140*/  FADD.FTZ R103, R15, R103 ;  /* 0x000000670f677221 */ /* 0x000fc60000010000 */
[----:B------:R-:W0:Y:S01]  /*1f150*/  MUFU.EX2 R100, R100 ;  /* 0x0000006400647308 */ /* 0x000e220000000800 */
[----:B--2---:R-:W-:-:S07]  /*1f160*/  FADD.FTZ R114, R98, R114 ;  /* 0x0000007262727221 */ /* 0x004fce0000010000 */
[----:B------:R-:W2:Y:S01]  /*1f170*/  MUFU.EX2 R101, R101 ;  /* 0x0000006500657308 */ /* 0x000ea20000000800 */
[----:B---3--:R-:W-:-:S01]  /*1f180*/  FADD.FTZ R114, R99, R114 ;  /* 0x0000007263727221 */ /* 0x008fc20000010000 */
[----:B0-----:R-:W-:-:S03]  /*1f190*/  FADD.FTZ R237, R100, R103 ;  /* 0x0000006764ed7221 */ /* 0x001fc60000010000 */
[----:B--2---:R-:W-:Y:S01]  /*1f1a0*/  FADD.FTZ R236, R101, R114 ;  /* 0x0000007265ec7221 */ /* 0x004fe20000010000 */
[----:B-1----:R-:W-:Y:S06]  /*1f1b0*/  @!P1 BRA `(.L_x_2205) ;  /* 0x0000000000049947 */ /* 0x002fec0003800000 */
[----:B------:R-:W-:Y:S01]  /*1f1c0*/  BPT.TRAP 0x1 ;  /* 0x000000040000795c */ /* 0x000fe20000300000 */
.L_x_2205:
[----:B------:R-:W2:Y:S01]  /*1f1d0*/  LDL R102, [R1+0x58] ;  /* 0x0000580001667983 */ /* 0x000ea20000100800 */
[----:B------:R-:W-:Y:S01]  /*1f1e0*/  F2FP.SATFINITE.E4M3.F32.PACK_AB_MERGE_C R185, R188, R185, RZ ;  /* 0x000000b9bcb9723e */ /* 0x000fe200048070ff */
[-C--:B------:R-:W-:Y:S01]  /*1f1f0*/  FMUL.FTZ R24, R24, R14.reuse ;  /* 0x0000000e18187220 */ /* 0x080fe20000410000 */
[----:B------:R-:W-:Y:S01]  /*1f200*/  ISETP.GT.AND P0, PT, R234, RZ, PT ;  /* 0x000000ffea00720c */ /* 0x000fe20003f04270 */
[-C--:B------:R-:W-:Y:S01]  /*1f210*/  FMUL.FTZ R25, R25, R14.reuse ;  /* 0x0000000e19197220 */ /* 0x080fe20000410000 */
[----:B------:R-:W-:Y:S01]  /*1f220*/  F2FP.SATFINITE.E4M3.F32.PACK_AB_MERGE_C R224, R184, R21, R185 ;  /* 0x00000015b8e0723e */ /* 0x000fe200048070b9 */
[----:B------:R-:W-:Y:S01]  /*1f230*/  IMAD R21, R232, 0x8, R16 ;  /* 0x00000008e8157824 */ /* 0x000fe200078e0210 */
[----:B------:R-:W-:Y:S01]  /*1f240*/  F2FP.SATFINITE.E4M3.F32.PACK_AB_MERGE_C R91, R94, R91, RZ ;  /* 0x0000005b5e5b723e */ /* 0x000fe200048070ff */
[----:B------:R-:W-:Y:S01]  /*1f250*/  FMUL.FTZ R28, R28, R14 ;  /* 0x0000000e1c1c7220 */ /* 0x000fe20000410000 */
[----:B------:R-:W-:Y:S01]  /*1f260*/  F2FP.SATFINITE.E4M3.F32.PACK_AB_MERGE_C R124, R125, R124, RZ ;  /* 0x0000007c7d7c723e */ /* 0x000fe200048070ff */
[----:B------:R-:W-:Y:S01]  /*1f270*/  VIADD R21, R21, 0x2e860 ;  /* 0x0002e86015157836 */ /* 0x000fe20000000000 */
[----:B------:R-:W-:Y:S01]  /*1f280*/  F2FP.SATFINITE.E4M3.F32.PACK_AB_MERGE_C R88, R119, R88, RZ ;  /* 0x000000587758723e */ /* 0x000fe200048070ff */
[----:B------:R-:W-:Y:S01]  /*1f290*/  FMUL.FTZ R29, R29, R14 ;  /* 0x0000000e1d1d7220 */ /* 0x000fe20000410000 */
[----:B------:R-:W-:Y:S01]  /*1f2a0*/  F2FP.SATFINITE.E4M3.F32.PACK_AB_MERGE_C R92, R93, R92, RZ ;  /* 0x0000005c5d5c723e */ /* 0x000fe200048070ff */
[----:B------:R-:W-:Y:S01]  /*1f2b0*/  FMUL.FTZ R32, R32, R14 ;  /* 0x0000000e20207220 */ /* 0x000fe20000410000 */
[----:B------:R-:W-:Y:S01]  /*1f2c0*/  F2FP.SATFINITE.E4M3.F32.PACK_AB_MERGE_C R124, R121, R120, R124 ;  /* 0x00000078797c723e */ /* 0x000fe2000480707c */
        /* <DEDUP_REMOVED lines=45> */
[----:B------:R-:W-:Y:S01]  /*1f5a0*/  F2FP.SATFINITE.E4M3.F32.PACK_AB_MERGE_C R99, R101, R99, RZ ;  /* 0x000000636563723e */ /* 0x000fe200048070ff */
        /* <DEDUP_REMOVED lines=65> */
[----:B------:R-:W-:Y:S02]  /*1f9c0*/  IMAD.MOV.U32 R232, RZ, RZ, R20 ;  /* 0x000000ffffe87224 */ /* 0x000fe400078e0014 */
[----:B------:R-:W-:Y:S01]  /*1f9d0*/  IMAD.MOV.U32 R208, RZ, RZ, R124 ;  /* 0x000000ffffd07224 */ /* 0x000fe200078e007c */
[----:B--2---:R-:W-:-:S13]  /*1f9e0*/  R2UR UR4, R102 ;  /* 0x00000000660472ca */ /* 0x004fda00000e0000 */
[----:B------:R-:W-:-:S05]  /*1f9f0*/  IMAD.U32 R94, RZ, RZ, UR4 ;  /* 0x00000004ff5e7e24 */ /* 0x000fca000f8e00ff */
[----:B------:R-:W-:-:S04]  /*1fa00*/  PRMT R21, R94, 0x654, R21 ;  /* 0x000006545e157816 */ /* 0x000fc80000000015 */
[----:B------:R0:W-:Y:S02]  /*1fa10*/  SYNCS.ARRIVE.TRANS64.RED.A1T0 RZ, [R21+URZ], RZ ;  /* 0x000000ff15ff79a7 */ /* 0x0001e4000810043f */
[----:B0-----:R-:W-:Y:S01]  /*1fa20*/  IMAD.MOV.U32 R21, RZ, RZ, R3 ;  /* 0x000000ffff157224 */ /* 0x001fe200078e0003 */
[----:B------:R-:W-:Y:S06]  /*1fa30*/  @P0 BRA `(.L_x_2206) ;  /* 0xffffffbc00e80947 */ /* 0x000fec000383ffff */
[----:B------:R-:W-:-:S07]  /*1fa40*/  IMAD.MOV.U32 R136, RZ, RZ, R20 ;  /* 0x000000ffff887224 */ /* 0x000fce00078e0014 */
.L_x_2195:
[----:B------:R-:W-:Y:S05]  /*1fa50*/  WARPSYNC.ALL ;  /* 0x0000000000007948 */ /* 0x000fea0003800000 */
[----:B------:R-:W-:Y:S06]  /*1fa60*/  BAR.ARV 0x8, 0x120 ;  /* 0x0204800000007b1d */ /* 0x000fec0000002000 */
[----:B------:R-:W-:Y:S05]  /*1fa70*/  @!P1 BRA `(.L_x_2207) ;  /* 0x0000000000049947 */ /* 0x000fea0003800000 */
[----:B------:R-:W-:Y:S01]  /*1fa80*/  BPT.TRAP 0x1 ;  /* 0x000000040000795c */ /* 0x000fe20000300000 */
.L_x_2207:
[----:B------:R-:W-:Y:S01]  /*1fa90*/  IMAD R13, R136, 0x8, R16 ;  /* 0x00000008880d7824 */ /* 0x000fe200078e0210 */
[----:B------:R-:W-:-:S04]  /*1faa0*/  SHF.L.U32 R4, R231, 0x1f, RZ ;  /* 0x0000001fe7047819 */ /* 0x000fc800000006ff */
[----:B------:R1:W2:Y:S01]  /*1fab0*/  SYNCS.PHASECHK.TRANS64.TRYWAIT P0, [R13+URZ+0x2e850], R4 ;  /* 0x02e850040d0075a7 */ /* 0x0002a2000800017f */
[----:B------:R-:W-:Y:S05]  /*1fac0*/  @!P1 BRA `(.L_x_2208) ;  /* 0x0000000000049947 */ /* 0x000fea0003800000 */
[----:B------:R-:W-:Y:S01]  /*1fad0*/  BPT.TRAP 0x1 ;  /* 0x000000040000795c */ /* 0x000fe20000300000 */
.L_x_2208:
[----:B------:R-:W-:-:S05]  /*1fae0*/  VIADD R16, R16, 0x400 ;  /* 0x0000040010107836 */ /* 0x000fca0000000000 */
[----:B------:R-:W-:-:S04]  /*1faf0*/  SHF.R.U32.HI R16, RZ, 0x4, R16 ;  /* 0x00000004ff107819 */ /* 0x000fc80000011610 */
[----:B------:R-:W-:-:S04]  /*1fb00*/  LOP3.LUT R16, R16, 0x3fff, RZ, 0xc0, !PT ;  /* 0x00003fff10107812 */ /* 0x000fc800078ec0ff */
[----:B------:R-:W-:Y:S01]  /*1fb10*/  LOP3.LUT R5, R16, 0x10000, RZ, 0xfc, !PT ;  /* 0x0001000010057812 */ /* 0x000fe200078efcff */
[----:B--2---:R-:W-:Y:S06]  /*1fb20*/  @P0 BRA `(.L_x_2209) ;  /* 0x0000000000080947 */ /* 0x004fec0003800000 */
[----:B------:R-:W2:Y:S02]  /*1fb30*/  SYNCS.PHASECHK.TRANS64.TRYWAIT P0, [R13+URZ+0x2e850], R4 ;  /* 0x02e850040d0075a7 */ /* 0x000ea4000800017f */
[----:B--2---:R-:W-:Y:S05]  /*1fb40*/  @!P0 BRA `(.L_x_2210) ;  /* 0x000000a000a48947 */ /* 0x004fea0003800000 */
.L_x_2209:
[----:B-12---:R-:W-:Y:S01]  /*1fb50*/  IMAD R4, R136, 0x700, R5 ;  /* 0x0000070088047824 */ /* 0x006fe200078e0205 */
[----:B------:R-:W2:Y:S01]  /*1fb60*/  LDL R14, [R1+0x64] ;  /* 0x00006400010e7983 */ /* 0x000ea20000100800 */
        /* <DEDUP_REMOVED lines=8> */
[----:B------:R-:W-:Y:S01]  /*1fbf0*/  ULDC.64 UR4, c[0x0][0x9a0] ;  /* 0x0002680000047ab9 */ /* 0x000fe20000000a00 */
[----:B------:R-:W-:Y:S01]  /*1fc00*/  IMAD.MOV.U32 R15, RZ, RZ, -0x3ffffff0 ;  /* 0xc0000010ff0f7424 */ /* 0x000fe200078e00ff */
[----:B------:R-:W-:-:S04]  /*1fc10*/  ISETP.NE.U32.AND P0, PT, RZ, UR4, PT ;  /* 0x00000004ff007c0c */ /* 0x000fc8000bf05070 */
[----:B------:R-:W-:-:S03]  /*1fc20*/  ISETP.NE.AND.EX P0, PT, RZ, UR5, PT, P0 ;  /* 0x00000005ff007c0c */ /* 0x000fc6000bf05300 */
[----:B------:R-:W-:Y:S01]  /*1fc30*/  QGMMA.64x128x32.F32.E4M3.E4M3 R24, R224, gdesc[UR4], R24, gsb0 ;  /* 0x01e00004e0187df3 */ /* 0x000fe20008000818 */
[----:B------:R-:W-:Y:S01]  /*1fc40*/  R2UR UR6, R6 ;  /* 0x00000000060672ca */ /* 0x000fe200000e0000 */
[----:B------:R-:W-:Y:S01]  /*1fc50*/  VIADD R6, R4, 0x200 ;  /* 0x0000020004067836 */ /* 0x000fe20000000000 */
[----:B------:R-:W-:Y:S01]  /*1fc60*/  R2UR UR7, R7 ;  /* 0x00000000070772ca */ /* 0x000fe200000e0000 */
[----:B------:R-:W-:-:S06]  /*1fc70*/  IMAD.MOV.U32 R7, RZ, RZ, -0x3ffffff0 ;  /* 0xc0000010ff077424 */ /* 0x000fcc00078e00ff */
[----:B------:R-:W1:Y:S08]  /*1fc80*/  @P0 LDC.64 R8, c[0x0][0x9c8] ;  /* 0x00027200ff080b82 */ /* 0x000e700000000a00 */
[----:B------:R-:W4:Y:S01]  /*1fc90*/  @P0 LDC.64 R10, c[0x0][0x9d0] ;  /* 0x00027400ff0a0b82 */ /* 0x000f220000000a00 */
[----:B------:R-:W-:Y:S02]  /*1fca0*/  WARPGROUP.DEPBAR.LE gsb0, 0x0 ;  /* 0x00008000000079c5 */ /* 0x000fe40000010000 */
[----:B------:R-:W-:-:S06]  /*1fcb0*/  WARPGROUP.ARRIVE ;  /* 0x00000000000079c5 */ /* 0x000fcc0000000000 */
[----:B------:R-:W-:Y:S01]  /*1fcc0*/  QGMMA.64x128x32.F32.E4M3.E4M3 R24, R220, gdesc[UR4], R24, gsb0 ;  /* 0x01e00004dc187df3 */ /* 0x000fe20008000818 */
[----:B------:R-:W-:Y:S01]  /*1fcd0*/  R2UR UR6, R6 ;  /* 0x00000000060672ca */ /* 0x000fe200000e0000 */
[----:B------:R-:W-:Y:S01]  /*1fce0*/  VIADD R6, R4, 0x300 ;  /* 0x0000030004067836 */ /* 0x000fe20000000000 */
[----:B------:R-:W-:Y:S01]  /*1fcf0*/  R2UR UR7, R7 ;  /* 0x00000000070772ca */ /* 0x000fe200000e0000 */
[----:B------:R-:W-:Y:S01]  /*1fd00*/  IMAD.MOV.U32 R7, RZ, RZ, -0x3ffffff0 ;  /* 0xc0000010ff077424 */ /* 0x000fe200078e00ff */
[----:B--2---:R-:W-:Y:S01]  /*1fd10*/  SHF.R.S32.HI R5, RZ, 0x1f, R14 ;  /* 0x0000001fff057819 */ /* 0x004fe2000001140e */
        /* <DEDUP_REMOVED lines=9> */
[----:B------:R-:W-:Y:S02]  /*1fdb0*/  VIADD R14, R4, 0x400 ;  /* 0x00000400040e7836 */ /* 0x000fe40000000000 */
[-C--:B----4-:R-:W-:Y:S02]  /*1fdc0*/  @P0 IMAD R8, R5, R10.reuse, RZ ;  /* 0x0000000a05080224 */ /* 0x090fe400078e02ff */
[----:B------:R-:W-:Y:S02]  /*1fdd0*/  @P0 IMAD.IADD R7, R7, 0x1, R9 ;  /* 0x0000000107070824 */ /* 0x000fe400078e0209 */
[C---:B------:R-:W-:Y:S02]  /*1fde0*/  @P0 IMAD R5, R12.reuse, R11, R8 ;  /* 0x0000000b0c050224 */ /* 0x040fe400078e0208 */
[----:B------:R-:W-:-:S04]  /*1fdf0*/  @P0 IMAD.WIDE.U32 R6, R12, R10, R6 ;  /* 0x0000000a0c060225 */ /* 0x000fc800078e0006 */
[----:B------:R-:W-:Y:S01]  /*1fe00*/  @P0 IMAD.IADD R5, R7, 0x1, R5 ;  /* 0x0000000107050824 */ /* 0x000fe200078e0205 */
[----:B------:R-:W-:Y:S01]  /*1fe10*/  @P0 LEA R8, P2, R6, UR4, 0x2 ;  /* 0x0000000406080c11 */ /* 0x000fe2000f8410ff */
        /* <DEDUP_REMOVED lines=26> */
[----:B------:R-:W3:Y:S04]  /*1ffc0*/  SHFL.BFLY PT, R5, R6, 0x1, 0x1f ;  /* 0x0c201f0006057f89 */ /* 0x000ee800000e0000 */
[----:B------:R-:W4:Y:S01]  /*1ffd0*/  SHFL.BFLY PT, R4, R7, 0x1, 0x1f ;  /* 0x0c201f0007047f89 */ /* 0x000f2200000e0000 */
[----:B---3--:R-:W-:-:S01]  /*1ffe0*/  FADD.FTZ R11, R6, R5 ;  /* 0x00000005060b7221 */ /* 0x008fc20000010000 */
[----:B----4-:R-:W-:-:S04]  /*1fff0*/  FADD.FTZ R12, R7, R4 ;  /* 0x00000004070c7221 */ /* 0x010fc80000010000 */
[C---:B------:R-:W-:Y:S01]  /*20000*/  FSETP.NE.FTZ.AND P0, PT, R11.reuse, RZ, PT ;  /* 0x000000ff0b00720b */ /* 0x040fe20003f15000 */
[----:B------:R-:W-:Y:S01]  /*20010*/  FMUL.FTZ R14, R11, 0.00390625 ;  /* 0x3b8000000b0e7820 */ /* 0x000fe20000410000 */
[----:B-1----:R-:W-:Y:S01]  /*20020*/  FMUL.FTZ R8, R12, 0.00390625 ;  /* 0x3b8000000c087820 */ /* 0x002fe20000410000 */
        /* <DEDUP_REMOVED lines=16> */
[----:B------:R-:W-:Y:S02]  /*20130*/  IMAD.MOV.U32 R88, RZ, RZ, -0x800000 ;  /* 0xff800000ff587424 */ /* 0x000fe400078e00ff */
[----:B---3--:R-:W-:Y:S01]  /*20140*/  @P3 FMUL.FTZ R11, R8, 0.69314718246459960938 ;  /* 0x3f317218080b3820 */ /* 0x008fe20000410000 */
[----:B------:R-:W-:-:S01]  /*20150*/  @P2 FFMA.FTZ R89, R4, R3, R7 ;  /* 0x0000000304592223 */ /* 0x000fc20000010007 */
[----:B--2---:R-:W-:Y:S02]  /*20160*/  FMUL.FTZ R7, R5, R10 ;  /* 0x0000000a05077220 */ /* 0x004fe40000410000 */
[----:B------:R-:W-:-:S01]  /*20170*/  @P3 FFMA.FTZ R88, R2, R0, R11 ;  /* 0x0000000002583223 */ /* 0x000fc2000001000b */
[----:B----4-:R-:W-:Y:S01]  /*20180*/  FMUL.FTZ R2, R9, R10 ;  /* 0x0000000a09027220 */ /* 0x010fe20000410000 */
[----:B------:R-:W-:Y:S02]  /*20190*/  WARPGROUP.DEPBAR.LE gsb0, 0x0 ;  /* 0x00008000000079c5 */ /* 0x000fe40000010000 */
[----:B------:R-:W-:Y:S05]  /*201a0*/  @!P1 BRA `(.L_x_2211) ;  /* 0x0000000000049947 */ /* 0x000fea0003800000 */
[----:B------:R-:W-:Y:S01]  /*201b0*/  BPT.TRAP 0x1 ;  /* 0x000000040000795c */ /* 0x000fe20000300000 */
.L_x_2211:
        /* <DEDUP_REMOVED lines=74> */
[----:B------:R-:W-:-:S04]  /*20660*/  PRMT R0, R3, 0x654, R0 ;  /* 0x0000065403007816 */ /* 0x000fc80000000000 */
[----:B------:R1:W-:Y:S05]  /*20670*/  SYNCS.ARRIVE.TRANS64.RED.A1T0 RZ, [R0+URZ], RZ ;  /* 0x000000ff00ff79a7 */ /* 0x0003ea000810043f */
[----:B------:R-:W-:Y:S01]  /*20680*/  UIADD3 UR4, UR4, 0x1, URZ ;  /* 0x0000000104047890 */ /* 0x000fe2000fffe03f */
[----:B-1----:R-:W-:-:S05]  /*20690*/  SEL R0, RZ, 0x1, P1 ;  /* 0x00000001ff007807 */ /* 0x002fca0000800000 */
[----:B------:R-:W-:Y:S01]  /*206a0*/  IMAD.U32 R3, RZ, RZ, UR4 ;  /* 0x00000004ff037e24 */ /* 0x000fe2000f8e00ff */
[----:B------:R-:W-:-:S04]  /*206b0*/  LOP3.LUT R231, R231, R0, RZ, 0x3c, !PT ;  /* 0x00000000e7e77212 */ /* 0x000fc800078e3cff */
[----:B------:R1:W-:Y:S03]  /*206c0*/  STL [R1+0x88], R3 ;  /* 0x0000880301007387 */ /* 0x0003e60000100800 */
.L_x_2133:
[----:B------:R-:W2:Y:S01]  /*206d0*/  LDL R0, [R1+0x64] ;  /* 0x0000640001007983 */ /* 0x000ea20000100800 */
[----:B------:R-:W-:Y:S05]  /*206e0*/  WARPSYNC.ALL ;  /* 0x0000000000007948 */ /* 0x000fea0003800000 */
[----:B------:R-:W3:Y:S02]  /*206f0*/  S2R R54, SR_TID.X ;  /* 0x0000000000367919 */ /* 0x000ee40000002100 */
[----:B---3--:R-:W-:Y:S02]  /*20700*/  VIADD R85, R54, 0xffffff80 ;  /* 0xffffff8036557836 */ /* 0x008fe40000000000 */
[----:B--2---:R-:W-:-:S03]  /*20710*/  IMAD.MOV.U32 R84, RZ, RZ, R0 ;  /* 0x000000ffff547224 */ /* 0x004fc600078e0000 */
[----:B------:R-:W-:Y:S01]  /*20720*/  SHF.R.S32.HI R0, RZ, 0x1f, R85 ;  /* 0x0000001fff007819 */ /* 0x000fe20000011455 */
[----:B------:R-:W-:Y:S01]  /*20730*/  IMAD.SHL.U32 R65, R84, 0x4, RZ ;  /* 0x0000000454417824 */ /* 0x000fe200078e00ff */
[----:B------:R-:W-:Y:S02]  /*20740*/  SHF.R.S32.HI R62, RZ, 0x1f, R84 ;  /* 0x0000001fff3e7819 */ /* 0x000fe40000011454 */
[----:B------:R-:W-:Y:S02]  /*20750*/  LEA.HI R0, R0, R85, RZ, 0x3 ;  /* 0x0000005500007211 */ /* 0x000fe400078f18ff */
[----:B------:R-:W-:Y:S02]  /*20760*/  SHF.L.U64.HI R68, R84, 0x2, R62 ;  /* 0x0000000254447819 */ /* 0x000fe4000001023e */
[----:B------:R-:W-:Y:S01]  /*20770*/  SHF.R.S32.HI R64, RZ, 0x3, R0 ;  /* 0x00000003ff407819 */ /* 0x000fe20000011400 */
[----:B------:R-:W2:Y:S08]  /*20780*/  S2UR UR5, SR_CgaCtaId ;  /* 0x00000000000579c3 */ /* 0x000eb00000008800 */
[----:B------:R-:W-:Y:S06]  /*20790*/  BAR.SYNC.DEFER_BLOCKING 0x5, 0x180 ;  /* 0x0146000000007b1d */ /* 0x000fec0000010000 */
[----:B------:R-:W-:Y:S01]  /*207a0*/  UMOV UR4, 0x400 ;  /* 0x0000040000047882 */ /* 0x000fe20000000000 */
[----:B------:R-:W-:Y:S01]  /*207b0*/  BSSY B0, `(.L_x_2212) ;  /* 0x0000251000007945 */ /* 0x000fe20003800000 */
[----:B--2---:R-:W-:Y:S01]  /*207c0*/  IMAD.U32 R0, RZ, RZ, UR5 ;  /* 0x00000005ff007e24 */ /* 0x004fe2000f8e00ff */
[----:B------:R-:W-:-:S04]  /*207d0*/  ULEA UR4, UR5, UR4, 0x18 ;  /* 0x0000000405047291 */ /* 0x000fc8000f8ec03f */
[----:B------:R2:W-:Y:S02]  /*207e0*/  STL [R1+0x58], R0 ;  /* 0x0000580001007387 */ /* 0x0005e40000100800 */
[----:B------:R-:W-:-:S05]  /*207f0*/  IMAD.U32 R16, RZ, RZ, UR4 ;  /* 0x00000004ff107e24 */ /* 0x000fca000f8e00ff */
[----:B------:R2:W3:Y:S01]  /*20800*/  LDS.128 R232, [R16+0x2e8d0] ;  /* 0x02e8d00010e87984 */ /* 0x0004e20000000c00 */
[----:B------:R-:W-:Y:S06]  /*20810*/  BAR.ARV 0x4, 0x180 ;  /* 0x0106000000007b1d */ /* 0x000fec0000002000 */
[----:B------:R-:W-:Y:S05]  /*20820*/  @P0 BRA `(.L_x_2213) ;  /* 0x0000001800a00947 */ /* 0x000fea0003800000 */
[----:B------:R-:W4:Y:S01]  /*20830*/  LDL R50, [R1+0x90] ;  /* 0x0000900001327983 */ /* 0x000f220000100800 */
[----:B--2---:R-:W-:Y:S01]  /*20840*/  IMAD.SHL.U32 R0, R54, 0x4, RZ ;  /* 0x0000000436007824 */ /* 0x004fe200078e00ff */
[----:B------:R-:W-:-:S04]  /*20850*/  ULDC.64 UR4, c[0x4][0x38] ;  /* 0x01000e0000047ab9 */ /* 0x000fc80000000a00 */
[----:B------:R-:W-:-:S04]  /*20860*/  LOP3.LUT R0, R0, 0xc, RZ, 0xc0, !PT ;  /* 0x0000000c00007812 */ /* 0x000fc800078ec0ff */
[----:B------:R-:W-:-:S05]  /*20870*/  IADD3 R2, P0, R0, UR4, RZ ;  /* 0x0000000400027c10 */ /* 0x000fca000ff1e0ff */
[----:B-1----:R-:W-:-:S05]  /*20880*/  IMAD.X R3, RZ, RZ, UR5, P0 ;  /* 0x00000005ff037e24 */ /* 0x002fca00080e06ff */
[----:B------:R1:W2:Y:S01]  /*20890*/  LDG.E.CONSTANT R0, desc[UR60][R2.64] ;  /* 0x0000003c02007981 */ /* 0x0002a2000c1e9900 */
[----:B------:R-:W-:Y:S01]  /*208a0*/  F2FP.BF16.F32.PACK_AB R46, R43, R46 ;  /* 0x0000002e2b2e723e */ /* 0x000fe200000010ff */
[----:B------:R-:W-:Y:S01]  /*208b0*/  UMOV UR4, 0xffffffff ;  /* 0xffffffff00047882 */ /* 0x000fe20000000000 */
[----:B------:R-:W-:Y:S01]  /*208c0*/  F2FP.BF16.F32.PACK_AB R43, R4, R5 ;  /* 0x00000005042b723e */ /* 0x000fe200000010ff */
[----:B------:R-:W0:Y:S01]  /*208d0*/  S2R R73, SR_SWINHI ;  /* 0x0000000000497919 */ /* 0x000e220000002f00 */
        /* <DEDUP_REMOVED lines=14> */
[----:B-1----:R-:W-:Y:S02]  /*209c0*/  LOP3.LUT P0, R2, R54, 0x3, RZ, 0xc0, !PT ;  /* 0x0000000336027812 */ /* 0x002fe4000780c0ff */
[----:B------:R-:W-:-:S02]  /*209d0*/  F2FP.BF16.F32.PACK_AB R100, R100, R103 ;  /* 0x000000676464723e */ /* 0x000fc400000010ff */
[----:B------:R-:W-:Y:S02]  /*209e0*/  MOV R66, R16 ;  /* 0x0000001000427202 */ /* 0x000fe40000000f00 */
[----:B0-----:R-:W-:Y:S02]  /*209f0*/  MOV R67, R73 ;  /* 0x0000004900437202 */ /* 0x001fe40000000f00 */
[----:B------:R-:W-:Y:S02]  /*20a00*/  F2FP.BF16.F32.PACK_AB R101, R98, R101 ;  /* 0x000000656265723e */ /* 0x000fe400000010ff */
[----:B------:R-:W-:Y:S02]  /*20a10*/  ISETP.EQ.OR P0, PT, R2, 0x3, !P0 ;  /* 0x000000030200780c */ /* 0x000fe40004702670 */
        /* <DEDUP_REMOVED lines=16> */
[----:B----4-:R-:W-:-:S03]  /*20b20*/  IMAD.WIDE R4, R50, 0x2, R66 ;  /* 0x0000000232047825 */ /* 0x010fc600078e0242 */
        /* <DEDUP_REMOVED lines=8> */
[----:B------:R-:W-:Y:S01]  /*20bb0*/  LOP3.LUT R6, R6, R7, RZ, 0x3c, !PT ;  /* 0x0000000706067212 */ /* 0x000fe200078e3cff */
[--C-:B------:R-:W-:Y:S01]  /*20bc0*/  IMAD.X R7, RZ, RZ, R5.reuse, P5 ;  /* 0x000000ffff077224 */ /* 0x100fe200028e0605 */
[----:B------:R-:W-:Y:S01]  /*20bd0*/  LOP3.LUT R8, R8, R9, RZ, 0x3c, !PT ;  /* 0x0000000908087212 */ /* 0x000fe200078e3cff */
[----:B------:R-:W-:Y:S01]  /*20be0*/  IMAD.X R9, RZ, RZ, R5, P1 ;  /* 0x000000ffff097224 */ /* 0x000fe200008e0605 */
[----:B------:R-:W-:Y:S02]  /*20bf0*/  SHF.R.U64 R14, R14, 0x3, RZ ;  /* 0x000000030e0e7819 */ /* 0x000fe400000012ff */
[----:B------:R-:W-:-:S02]  /*20c00*/  IADD3 R11, P2, R4, 0x4020, RZ ;  /* 0x00004020040b7810 */ /* 0x000fc40007f5e0ff */
[C---:B------:R-:W-:Y:S02]  /*20c10*/  IADD3 R21, P4, R4.reuse, 0x60, RZ ;  /* 0x0000006004157810 */ /* 0x040fe40007f9e0ff */
[C---:B------:R-:W-:Y:S02]  /*20c20*/  IADD3 R25, P5, R4.reuse, 0x40, RZ ;  /* 0x0000004004197810 */ /* 0x040fe40007fbe0ff */
[----:B------:R-:W-:Y:S02]  /*20c30*/  IADD3 R27, P1, R4, 0x20, RZ ;  /* 0x00000020041b7810 */ /* 0x000fe40007f3e0ff */
[----:B------:R-:W-:Y:S02]  /*20c40*/  LOP3.LUT R14, R14, R15, RZ, 0x3c, !PT ;  /* 0x0000000f0e0e7212 */ /* 0x000fe400078e3cff */
[----:B------:R-:W-:Y:S02]  /*20c50*/  LOP3.LUT R10, R11, 0x380, RZ, 0xc0, !PT ;  /* 0x000003800b0a7812 */ /* 0x000fe400078ec0ff */
[----:B------:R-:W-:-:S02]  /*20c60*/  LOP3.LUT R20, R21, 0x380, RZ, 0xc0, !PT ;  /* 0x0000038015147812 */ /* 0x000fc400078ec0ff */
[----:B------:R-:W-:Y:S02]  /*20c70*/  LOP3.LUT R24, R25, 0x380, RZ, 0xc0, !PT ;  /* 0x0000038019187812 */ /* 0x000fe400078ec0ff */
[----:B------:R-:W-:Y:S02]  /*20c80*/  LOP3.LUT R26, R27, 0x380, RZ, 0xc0, !PT ;  /* 0x000003801b1a7812 */ /* 0x000fe400078ec0ff */
[----:B------:R-:W-:Y:S02]  /*20c90*/  LOP3.LUT R15, R4, 0x380, RZ, 0xc0, !PT ;  /* 0x00000380040f7812 */ /* 0x000fe400078ec0ff */
[----:B------:R-:W-:Y:S02]  /*20ca0*/  SHF.R.U64 R10, R10, 0x3, RZ ;  /* 0x000000030a0a7819 */ /* 0x000fe400000012ff */
[----:B------:R-:W-:Y:S02]  /*20cb0*/  SHF.R.U64 R20, R20, 0x3, RZ ;  /* 0x0000000314147819 */ /* 0x000fe400000012ff */
[----:B------:R-:W-:-:S02]  /*20cc0*/  SHF.R.U64 R24, R24, 0x3, RZ ;  /* 0x0000000318187819 */ /* 0x000fc400000012ff */
        /* <DEDUP_REMOVED lines=12> */
[----:B------:R-:W-:-:S02]  /*20d90*/  MOV R70, R6 ;  /* 0x0000000600467202 */ /* 0x000fc40000000f00 */
[----:B------:R-:W-:Y:S02]  /*20da0*/  MOV R83, R4 ;  /* 0x0000000400537202 */ /* 0x000fe40000000f00 */
[----:B------:R-:W-:Y:S02]  /*20db0*/  MOV R72, R8 ;  /* 0x0000000800487202 */ /* 0x000fe40000000f00 */
[----:B------:R-:W-:Y:S02]  /*20dc0*/  MOV R74, R10 ;  /* 0x0000000a004a7202 */ /* 0x000fe40000000f00 */
[----:B------:R-:W-:Y:S02]  /*20dd0*/  MOV R78, R14 ;  /* 0x0000000e004e7202 */ /* 0x000fe40000000f00 */
[----:B------:R-:W-:Y:S02]  /*20de0*/  MOV R80, R20 ;  /* 0x0000001400507202 */ /* 0x000fe40000000f00 */
[----:B------:R-:W-:-:S02]  /*20df0*/  MOV R81, R24 ;  /* 0x0000001800517202 */ /* 0x000fc40000000f00 */
[----:B------:R-:W-:Y:S02]  /*20e00*/  MOV R82, R26 ;  /* 0x0000001a00527202 */ /* 0x000fe40000000f00 */
[----:B--2---:R-:W-:Y:S01]  /*20e10*/  LOP3.LUT R2, R0, 0x2, RZ, 0x3c, !PT ;  /* 0x0000000200027812 */ /* 0x004fe200078e3cff */
        /* <DEDUP_REMOVED lines=17> */
[----:B------:R-:W0:Y:S01]  /*20f30*/  SHFL.IDX PT, R10, R5, R0, 0x1c1f ;  /* 0x001c1f00050a7589 */ /* 0x000e2200000e0000 */
        /* <DEDUP_REMOVED lines=11> */
[----:B------:R-:W-:Y:S01]  /*20ff0*/  SHFL.IDX PT, R37, R37, R0, 0x1c1f ;  /* 0x001c1f0025257589 */ /* 0x000fe200000e0000 */
[----:B------:R-:W-:Y:S02]  /*21000*/  SEL R69, R30, R71, P0 ;  /* 0x000000471e457207 */ /* 0x000fe40000000000 */
[----:B------:R-:W-:Y:S01]  /*21010*/  SEL R73, R75, R34, P0 ;  /* 0x000000224b497207 */ /* 0x000fe20000000000 */
[----:B------:R-:W2:Y:S01]  /*21020*/  SHFL.IDX PT, R20, R39, R2, 0x1c1f ;  /* 0x001c1f0227147589 */ /* 0x000ea200000e0000 */
[----:B------:R-:W-:Y:S02]  /*21030*/  SEL R43, R36, R43, P0 ;  /* 0x0000002b242b7207 */ /* 0x000fe40000000000 */
[----:B------:R-:W-:Y:S01]  /*21040*/  SEL R51, R60, R51, P0 ;  /* 0x000000333c337207 */ /* 0x000fe20000000000 */
[----:B------:R-:W-:Y:S01]  /*21050*/  SHFL.IDX PT, R41, R41, R0, 0x1c1f ;  /* 0x001c1f0029297589 */ /* 0x000fe200000e0000 */
[----:B------:R-:W-:-:S02]  /*21060*/  SEL R55, R52, R55, P0 ;  /* 0x0000003734377207 */ /* 0x000fc40000000000 */
[----:B------:R-:W-:Y:S01]  /*21070*/  SEL R59, R59, R46, P0 ;  /* 0x0000002e3b3b7207 */ /* 0x000fe20000000000 */
[----:B------:R-:W4:Y:S01]  /*21080*/  SHFL.IDX PT, R40, R43, R2, 0x1c1f ;  /* 0x001c1f022b287589 */ /* 0x000f2200000e0000 */
[----:B------:R-:W-:Y:S02]  /*21090*/  SEL R63, R63, R38, P0 ;  /* 0x000000263f3f7207 */ /* 0x000fe40000000000 */
[----:B------:R-:W-:Y:S01]  /*210a0*/  SEL R71, R71, R30, P0 ;  /* 0x0000001e47477207 */ /* 0x000fe20000000000 */
[----:B------:R-:W3:Y:S01]  /*210b0*/  SHFL.IDX PT, R38, R33, R0, 0x1c1f ;  /* 0x001c1f0021267589 */ /* 0x000ee200000e0000 */
[----:B------:R-:W-:Y:S02]  /*210c0*/  SEL R75, R34, R75, P0 ;  /* 0x0000004b224b7207 */ /* 0x000fe40000000000 */
[----:B------:R-:W-:Y:S01]  /*210d0*/  SEL R77, R79, R42, P0 ;  /* 0x0000002a4f4d7207 */ /* 0x000fe20000000000 */
[----:B------:R-:W3:Y:S01]  /*210e0*/  SHFL.IDX PT, R30, R25, R0, 0x1c1f ;  /* 0x001c1f00191e7589 */ /* 0x000ee200000e0000 */
[----:B------:R-:W-:-:S02]  /*210f0*/  SEL R79, R42, R79, P0 ;  /* 0x0000004f2a4f7207 */ /* 0x000fc40000000000 */
[----:B0-----:R-:W-:Y:S01]  /*21100*/  SEL R8, R10, R7, P0 ;  /* 0x000000070a087207 */ /* 0x001fe20000000000 */
[----:B------:R-:W0:Y:S01]  /*21110*/  SHFL.IDX PT, R34, R29, R0, 0x1c1f ;  /* 0x001c1f001d227589 */ /* 0x000e2200000e0000 */
[----:B------:R-:W-:Y:S02]  /*21120*/  SEL R4, R6, R3, P0 ;  /* 0x0000000306047207 */ /* 0x000fe40000000000 */
[----:B------:R-:W-:Y:S01]  /*21130*/  SEL R10, R7, R10, P0 ;  /* 0x0000000a070a7207 */ /* 0x000fe20000000000 */
[----:B------:R-:W-:Y:S01]  /*21140*/  SHFL.IDX PT, R45, R45, R0, 0x1c1f ;  /* 0x001c1f002d2d7589 */ /* 0x000fe200000e0000 */
[----:B-1----:R-:W-:Y:S02]  /*21150*/  SEL R24, R26, R21, P0 ;  /* 0x000000151a187207 */ /* 0x002fe40000000000 */
[----:B--2---:R-:W-:Y:S01]  /*21160*/  SEL R12, R37, R20, P0 ;  /* 0x00000014250c7207 */ /* 0x004fe20000000000 */
[----:B------:R-:W-:Y:S01]  /*21170*/  SHFL.IDX PT, R49, R49, R0, 0x1c1f ;  /* 0x001c1f0031317589 */ /* 0x000fe200000e0000 */
[----:B------:R-:W-:-:S02]  /*21180*/  SEL R14, R20, R37, P0 ;  /* 0x00000025140e7207 */ /* 0x000fc40000000000 */
[----:B------:R-:W-:Y:S01]  /*21190*/  SEL R6, R3, R6, P0 ;  /* 0x0000000603067207 */ /* 0x000fe20000000000 */
[----:B------:R-:W-:Y:S01]  /*211a0*/  SHFL.IDX PT, R53, R53, R0, 0x1c1f ;  /* 0x001c1f0035357589 */ /* 0x000fe200000e0000 */
[----:B------:R-:W-:Y:S02]  /*211b0*/  SEL R26, R21, R26, P0 ;  /* 0x0000001a151a7207 */ /* 0x000fe40000000000 */
[----:B----4-:R-:W-:Y:S01]  /*211c0*/  SEL R48, R41, R40, P0 ;  /* 0x0000002829307207 */ /* 0x010fe20000000000 */
[----:B------:R-:W-:Y:S01]  /*211d0*/  SHFL.IDX PT, R57, R57, R0, 0x1c1f ;  /* 0x001c1f0039397589 */ /* 0x000fe200000e0000 */
[----:B---3--:R-:W-:Y:S02]  /*211e0*/  SEL R36, R38, R35, P0 ;  /* 0x0000002326247207 */ /* 0x008fe40000000000 */
[----:B------:R-:W-:Y:S01]  /*211f0*/  SEL R38, R35, R38, P0 ;  /* 0x0000002623267207 */ /* 0x000fe20000000000 */
[----:B------:R-:W-:Y:S01]  /*21200*/  SHFL.IDX PT, R61, R61, R0, 0x1c1f ;  /* 0x001c1f003d3d7589 */ /* 0x000fe200000e0000 */
[----:B------:R-:W-:-:S02]  /*21210*/  SEL R28, R30, R27, P0 ;  /* 0x0000001b1e1c7207 */ /* 0x000fc40000000000 */
[----:B------:R-:W-:Y:S01]  /*21220*/  SEL R30, R27, R30, P0 ;  /* 0x0000001e1b1e7207 */ /* 0x000fe20000000000 */
[----:B------:R-:W-:Y:S01]  /*21230*/  SHFL.IDX PT, R69, R69, R0, 0x1c1f ;  /* 0x001c1f0045457589 */ /* 0x000fe200000e0000 */
[----:B0-----:R-:W-:Y:S02]  /*21240*/  SEL R32, R34, R31, P0 ;  /* 0x0000001f22207207 */ /* 0x001fe40000000000 */
[----:B------:R-:W-:Y:S01]  /*21250*/  SEL R34, R31, R34, P0 ;  /* 0x000000221f227207 */ /* 0x000fe20000000000 */
[----:B------:R-:W-:Y:S01]  /*21260*/  SHFL.IDX PT, R73, R73, R0, 0x1c1f ;  /* 0x001c1f0049497589 */ /* 0x000fe200000e0000 */
[----:B------:R-:W-:-:S03]  /*21270*/  SEL R50, R40, R41, P0 ;  /* 0x0000002928327207 */ /* 0x000fc60000000000 */
[----:B------:R0:W1:Y:S04]  /*21280*/  SHFL.IDX PT, R42, R47, R2, 0x1c1f ;  /* 0x001c1f022f2a7589 */ /* 0x00006800000e0000 */
[----:B------:R-:W2:Y:S04]  /*21290*/  SHFL.IDX PT, R44, R51, R2, 0x1c1f ;  /* 0x001c1f02332c7589 */ /* 0x000ea800000e0000 */
[----:B------:R-:W3:Y:S01]  /*212a0*/  SHFL.IDX PT, R46, R55, R2, 0x1c1f ;  /* 0x001c1f02372e7589 */ /* 0x000ee200000e0000 */
[----:B0-----:R-:W-:-:S03]  /*212b0*/  IMAD.MOV.U32 R47, RZ, RZ, RZ ;  /* 0x000000ffff2f7224 */ /* 0x001fc600078e00ff */
[----:B------:R-:W0:Y:S04]  /*212c0*/  SHFL.IDX PT, R52, R59, R2, 0x1c1f ;  /* 0x001c1f023b347589 */ /* 0x000e2800000e0000 */
[----:B------:R-:W4:Y:S04]  /*212d0*/  SHFL.IDX PT, R54, R63, R2, 0x1c1f ;  /* 0x001c1f023f367589 */ /* 0x000f2800000e0000 */
[----:B------:R-:W4:Y:S04]  /*212e0*/  SHFL.IDX PT, R56, R71, R2, 0x1c1f ;  /* 0x001c1f0247387589 */ /* 0x000f2800000e0000 */
[----:B------:R-:W4:Y:S01]  /*212f0*/  SHFL.IDX PT, R58, R75, R2, 0x1c1f ;  /* 0x001c1f024b3a7589 */ /* 0x000f2200000e0000 */
[----:B-1----:R-:W-:-:S02]  /*21300*/  SEL R5, R45, R42, P0 ;  /* 0x0000002a2d057207 */ /* 0x002fc40000000000 */
[----:B------:R-:W-:Y:S01]  /*21310*/  SEL R7, R42, R45, P0 ;  /* 0x0000002d2a077207 */ /* 0x000fe20000000000 */
[----:B------:R1:W1:Y:S01]  /*21320*/  SHFL.IDX PT, R77, R77, R0, 0x1c1f ;  /* 0x001c1f004d4d7589 */ /* 0x00026200000e0000 */
[----:B--2---:R-:W-:Y:S02]  /*21330*/  SEL R9, R49, R44, P0 ;  /* 0x0000002c31097207 */ /* 0x004fe40000000000 */
[----:B------:R-:W-:Y:S01]  /*21340*/  SEL R11, R44, R49, P0 ;  /* 0x000000312c0b7207 */ /* 0x000fe20000000000 */
[----:B------:R2:W1:Y:S01]  /*21350*/  SHFL.IDX PT, R60, R79, R2, 0x1c1f ;  /* 0x001c1f024f3c7589 */ /* 0x00046200000e0000 */
[----:B---3--:R-:W-:Y:S02]  /*21360*/  SEL R25, R53, R46, P0 ;  /* 0x0000002e35197207 */ /* 0x008fe40000000000 */
[----:B------:R-:W-:Y:S02]  /*21370*/  SEL R27, R46, R53, P0 ;  /* 0x000000352e1b7207 */ /* 0x000fe40000000000 */
[----:B0-----:R-:W-:-:S02]  /*21380*/  SEL R29, R57, R52, P0 ;  /* 0x00000034391d7207 */ /* 0x001fc40000000000 */
[----:B------:R-:W-:Y:S02]  /*21390*/  SEL R31, R52, R57, P0 ;  /* 0x00000039341f7207 */ /* 0x000fe40000000000 */
[----:B----4-:R-:W-:Y:S02]  /*213a0*/  SEL R33, R61, R54, P0 ;  /* 0x000000363d217207 */ /* 0x010fe40000000000 */
[----:B------:R-:W-:Y:S02]  /*213b0*/  SEL R35, R54, R61, P0 ;  /* 0x0000003d36237207 */ /* 0x000fe40000000000 */
[----:B------:R-:W-:Y:S02]  /*213c0*/  SEL R37, R69, R56, P0 ;  /* 0x0000003845257207 */ /* 0x000fe40000000000 */
[----:B------:R-:W-:Y:S02]  /*213d0*/  SEL R39, R56, R69, P0 ;  /* 0x0000004538277207 */ /* 0x000fe40000000000 */
[----:B------:R-:W-:-:S02]  /*213e0*/  SEL R13, R73, R58, P0 ;  /* 0x0000003a490d7207 */ /* 0x000fc40000000000 */
[----:B--2---:R-:W-:-:S07]  /*213f0*/  SEL R15, R58, R73, P0 ;  /* 0x000000493a0f7207 */ /* 0x004fce0000000000 */
.L_x_2443:
[----:B------:R-:W-:Y:S05]  /*21400*/  WARPSYNC.ALL ;  /* 0x0000000000007948 */ /* 0x000fea0003800000 */
[----:B------:R-:W-:Y:S01]  /*21410*/  BAR.SYNC.DEFER_BLOCKING 0x1, 0x100 ;  /* 0x0044000000007b1d */ /* 0x000fe20000010000 */
[----:B-1----:R-:W-:-:S05]  /*21420*/  SEL R49, R77, R60, P0 ;  /* 0x0000003c4d317207 */ /* 0x002fca0000000000 */
[----:B------:R-:W-:Y:S02]  /*21430*/  ULDC.64 UR4, c[0x0][0xbd8] ;  /* 0x0002f60000047ab9 */ /* 0x000fe40000000a00 */
[----:B------:R-:W-:Y:S01]  /*21440*/  ISETP.NE.U32.AND P2, PT, RZ, UR4, PT ;  /* 0x00000004ff007c0c */ /* 0x000fe2000bf45070 */
[----:B------:R-:W2:Y:S01]  /*21450*/  LDL R52, [R1+0x5c] ;  /* 0x00005c0001347983 */ /* 0x000ea20000100800 */
[----:B------:R-:W-:Y:S02]  /*21460*/  IADD3 R20, P1, R65, UR4, RZ ;  /* 0x0000000441147c10 */ /* 0x000fe4000ff3e0ff */
[----:B------:R-:W-:Y:S02]  /*21470*/  SEL R51, R60, R77, P0 ;  /* 0x0000004d3c337207 */ /* 0x000fe40000000000 */
[----:B------:R-:W-:Y:S02]  /*21480*/  ISETP.NE.AND.EX P2, PT, RZ, UR5, PT, P2 ;  /* 0x00000005ff007c0c */ /* 0x000fe4000bf45320 */
[----:B------:R-:W-:Y:S01]  /*21490*/  IADD3.X R21, R68, UR5, RZ, P1, !PT ;  /* 0x0000000544157c10 */ /* 0x000fe20008ffe4ff */
[----:B------:R-:W-:Y:S01]  /*214a0*/  ULDC.64 UR4, c[0x0][0xbe0] ;  /* 0x0002f80000047ab9 */ /* 0x000fe20000000a00 */
[----:B------:R2:W-:Y:S04]  /*214b0*/  STSM.16.M88.4 [R83], R4 ;  /* 0x0000000453007844 */ /* 0x0005e80000000200 */
[----:B------:R0:W-:Y:S04]  /*214c0*/  STSM.16.M88.4 [R82], R8 ;  /* 0x0000000852007844 */ /* 0x0001e80000000200 */
[----:B------:R0:W-:Y:S01]  /*214d0*/  STSM.16.M88.4 [R81], R24 ;  /* 0x0000001851007844 */ /* 0x0001e20000000200 */
[----:B------:R-:W-:-:S03]  /*214e0*/  ISETP.NE.U32.AND P0, PT, RZ, UR4, PT ;  /* 0x00000004ff007c0c */ /* 0x000fc6000bf05070 */
[----:B------:R0:W-:Y:S04]  /*214f0*/  STSM.16.M88.4 [R80], R28 ;  /* 0x0000001c50007844 */ /* 0x0001e80000000200 */
[----:B------:R0:W-:Y:S04]  /*21500*/  STSM.16.M88.4 [R78], R32 ;  /* 0x000000204e007844 */ /* 0x0001e80000000200 */
[----:B------:R0:W-:Y:S04]  /*21510*/  STSM.16.M88.4 [R74], R36 ;  /* 0x000000244a007844 */ /* 0x0001e80000000200 */
[----:B------:R0:W-:Y:S01]  /*21520*/  STSM.16.M88.4 [R72], R12 ;  /* 0x0000000c48007844 */ /* 0x0001e20000000200 */
[----:B------:R-:W-:-:S03]  /*21530*/  ISETP.NE.AND.EX P0, PT, RZ, UR5, PT, P0 ;  /* 0x00000005ff007c0c */ /* 0x000fc6000bf05300 */
[----:B------:R0:W-:Y:S01]  /*21540*/  STSM.16.M88.4 [R70], R48 ;  /* 0x0000003046007844 */ /* 0x0001e20000000200 */
[----:B------:R-:W-:Y:S09]  /*21550*/  BAR.SYNC.DEFER_BLOCKING 0x1, 0x100 ;  /* 0x0044000000007b1d */ /* 0x000ff20000010000 */
[----:B------:R-:W-:Y:S01]  /*21560*/  @P0 IADD3 R2, P1, R65, UR4, RZ ;  /* 0x0000000441020c10 */ /* 0x000fe2000ff3e0ff */
[----:B------:R-:W-:-:S02]  /*21570*/  ULDC UR4, c[0x0][0xa88] ;  /* 0x0002a20000047ab9 */ /* 0x000fc40000000800 */
[----:B------:R-:W-:Y:S01]  /*21580*/  IMAD.U32 R0, RZ, RZ, UR4 ;  /* 0x00000004ff007e24 */ /* 0x000fe2000f8e00ff */
[----:B------:R-:W-:Y:S01]  /*21590*/  @P0 IADD3.X R3, R68, UR5, RZ, P1, !PT ;  /* 0x0000000544030c10 */ /* 0x000fe20008ffe4ff */
[----:B------:R0:W5:Y:S04]  /*215a0*/  @P2 LDG.E R47, desc[UR60][R20.64] ;  /* 0x0000003c142f2981 */ /* 0x000168000c1e1900 */
[----:B------:R0:W5:Y:S01]  /*215b0*/  @P0 LDG.E R0, desc[UR60][R2.64] ;  /* 0x0000003c02000981 */ /* 0x000162000c1e1900 */
[----:B--2---:R-:W-:-:S04]  /*215c0*/  IMAD R5, R64, 0x40, R52 ;  /* 0x0000004040057824 */ /* 0x004fc800078e0234 */
[----:B------:R-:W-:Y:S01]  /*215d0*/  IMAD.WIDE R66, R5, 0x2, R66 ;  /* 0x0000000205427825 */ /* 0x000fe200078e0242 */
[----:B0-----:R-:W-:Y:S06]  /*215e0*/  @P0 BRA `(.L_x_2215) ;  /* 0x0000000000100947 */ /* 0x001fec0003800000 */
[----:B------:R-:W-:Y:S05]  /*215f0*/  @!P2 BRA `(.L_x_2215) ;  /* 0x00000000000ca947 */ /* 0x000fea0003800000 */
[----:B------:R-:W2:Y:S04]  /*21600*/  LDG.E R3, desc[UR60][R20.64] ;  /* 0x0000003c14037981 */ /* 0x000ea8000c1e1900 */
[----:B-----5:R-:W2:Y:S02]  /*21610*/  LDG.E R0, desc[UR60][R20.64+0x4] ;  /* 0x0000043c14007981 */ /* 0x020ea4000c1e1900 */
[----:B--2---:R-:W-:-:S07]  /*21620*/  IMAD.IADD R0, R0, 0x1, -R3 ;  /* 0x0000000100007824 */ /* 0x004fce00078e0a03 */
.L_x_2215:
[----:B------:R-:W2:Y:S01]  /*21630*/  LDL R6, [R1+0x70] ;  /* 0x0000700001067983 */ /* 0x000ea20000100800 */
[----:B------:R-:W-:-:S03]  /*21640*/  ULDC.64 UR4, c[0x0][0xb70] ;  /* 0x0002dc0000047ab9 */ /* 0x000fc60000000a00 */
[----:B------:R-:W3:Y:S04]  /*21650*/  LDL.LU R50, [R1+0x7c] ;  /* 0x00007c0001327983 */ /* 0x000ee80000300800 */
[----:B------:R-:W2:Y:S01]  /*21660*/  LDL.LU R48, [R1+0x80] ;  /* 0x0000800001307983 */ /* 0x000ea20000300800 */
[--C-:B-----5:R-:W-:Y:S01]  /*21670*/  SHF.R.S32.HI R21, RZ, 0x1f, R47.reuse ;  /* 0x0000001fff157819 */ /* 0x120fe2000001142f */
[----:B------:R-:W-:Y:S01]  /*21680*/  IMAD.MOV.U32 R20, RZ, RZ, R47 ;  /* 0x000000ffff147224 */ /* 0x000fe200078e002f */
[----:B------:R-:W-:Y:S02]  /*21690*/  SEL R62, R62, RZ, !P2 ;  /* 0x000000ff3e3e7207 */ /* 0x000fe40005000000 */
[----:B------:R-:W-:Y:S02]  /*216a0*/  SEL R49, R84, RZ, !P2 ;  /* 0x000000ff54317207 */ /* 0x000fe40005000000 */
[----:B------:R-:W-:-:S02]  /*216b0*/  IADD3 R9, P0, R66, 0x1000, RZ ;  /* 0x0000100042097810 */ /* 0x000fc40007f1e0ff */
[C---:B------:R-:W-:Y:S02]  /*216c0*/  IADD3 R25, P2, R66.reuse, 0x3000, RZ ;  /* 0x0000300042197810 */ /* 0x040fe40007f5e0ff */
[----:B------:R-:W-:Y:S02]  /*216d0*/  LOP3.LUT R8, R9, 0x380, RZ, 0xc0, !PT ;  /* 0x0000038009087812 */ /* 0x000fe400078ec0ff */
[----:B------:R-:W-:Y:S02]  /*216e0*/  IADD3 R13, P1, R66, 0x2000, RZ ;  /* 0x00002000420d7810 */ /* 0x000fe40007f3e0ff */
[----:B------:R-:W-:Y:S02]  /*216f0*/  LOP3.LUT R24, R25, 0x380, RZ, 0xc0, !PT ;  /* 0x0000038019187812 */ /* 0x000fe400078ec0ff */
[----:B------:R-:W-:Y:S02]  /*21700*/  SHF.R.U64 R8, R8, 0x3, RZ ;  /* 0x0000000308087819 */ /* 0x000fe400000012ff */
[----:B------:R-:W-:-:S02]  /*21710*/  LOP3.LUT R12, R13, 0x380, RZ, 0xc0, !PT ;  /* 0x000003800d0c7812 */ /* 0x000fc400078ec0ff */
[----:B------:R-:W-:Y:S02]  /*21720*/  SHF.R.U64 R24, R24, 0x3, RZ ;  /* 0x0000000318187819 */ /* 0x000fe400000012ff */
[----:B------:R-:W-:Y:S01]  /*21730*/  LOP3.LUT R8, R8, R9, RZ, 0x3c, !PT ;  /* 0x0000000908087212 */ /* 0x000fe200078e3cff */
[--C-:B------:R-:W-:Y:S01]  /*21740*/  IMAD.X R9, RZ, RZ, R67.reuse, P0 ;  /* 0x000000ffff097224 */ /* 0x100fe200000e0643 */
[----:B------:R-:W-:Y:S02]  /*21750*/  SHF.R.U64 R12, R12, 0x3, RZ ;  /* 0x000000030c0c7819 */ /* 0x000fe400000012ff */
[----:B------:R-:W-:Y:S01]  /*21760*/  LOP3.LUT R24, R24, R25, RZ, 0x3c, !PT ;  /* 0x0000001918187212 */ /* 0x000fe200078e3cff */
[--C-:B------:R-:W-:Y:S01]  /*21770*/  IMAD.X R25, RZ, RZ, R67.reuse, P2 ;  /* 0x000000ffff197224 */ /* 0x100fe200010e0643 */
[----:B------:R-:W-:Y:S02]  /*21780*/  IADD3 R29, P3, R66, 0x4000, RZ ;  /* 0x00004000421d7810 */ /* 0x000fe40007f7e0ff */
[----:B------:R-:W-:Y:S01]  /*21790*/  LOP3.LUT R12, R12, R13, RZ, 0x3c, !PT ;  /* 0x0000000d0c0c7212 */ /* 0x000fe200078e3cff */
[----:B------:R-:W-:Y:S01]  /*217a0*/  IMAD.X R13, RZ, RZ, R67, P1 ;  /* 0x000000ffff0d7224 */ /* 0x000fe200008e0643 */
[----:B------:R-:W-:-:S04]  /*217b0*/  LOP3.LUT R28, R29, 0x380, RZ, 0xc0, !PT ;  /* 0x000003801d1c7812 */ /* 0x000fc800078ec0ff */
[----:B------:R-:W-:-:S04]  /*217c0*/  SHF.R.U64 R28, R28, 0x3, RZ ;  /* 0x000000031c1c7819 */ /* 0x000fc800000012ff */
[----:B------:R-:W-:Y:S01]  /*217d0*/  LOP3.LUT R28, R28, R29, RZ, 0x3c, !PT ;  /* 0x0000001d1c1c7212 */ /* 0x000fe200078e3cff */
[----:B------:R-:W-:Y:S01]  /*217e0*/  IMAD.X R29, RZ, RZ, R67, P3 ;  /* 0x000000ffff1d7224 */ /* 0x000fe200018e0643 */
[----:B------:R-:W-:Y:S01]  /*217f0*/  SHF.R.S32.HI R65, RZ, 0x1f, R64 ;  /* 0x0000001fff417819 */ /* 0x000fe20000011440 */
[----:B------:R-:W-:Y:S01]  /*21800*/  BSSY B1, `(.L_x_2216) ;  /* 0x000006b000017945 */ /* 0x000fe20003800000 */
[----:B---3--:R-:W-:Y:S01]  /*21810*/  SHF.R.S32.HI R46, RZ, 0x1f, R50 ;  /* 0x0000001fff2e7819 */ /* 0x008fe20000011432 */
[----:B------:R-:W-:-:S04]  /*21820*/  IMAD.WIDE.U32 R2, R50, UR4, R20 ;  /* 0x0000000432027c25 */ /* 0x000fc8000f8e0014 */
[----:B--2---:R-:W-:Y:S02]  /*21830*/  IMAD R7, R48, 0x80, R6 ;  /* 0x0000008030077824 */ /* 0x004fe400078e0206 */
[----:B------:R-:W0:Y:S01]  /*21840*/  S2R R6, SR_TID.X ;  /* 0x0000000000067919 */ /* 0x000e220000002100 */
[----:B------:R-:W-:-:S04]  /*21850*/  IMAD R4, R46, UR4, RZ ;  /* 0x000000042e047c24 */ /* 0x000fc8000f8e02ff */
[----:B------:R-:W-:Y:S01]  /*21860*/  IMAD R5, R50, UR5, R4 ;  /* 0x0000000532057c24 */ /* 0x000fe2000f8e0204 */
[----:B------:R-:W-:Y:S02]  /*21870*/  ULDC.64 UR4, c[0x0][0xb78] ;  /* 0x0002de0000047ab9 */ /* 0x000fe40000000a00 */
[----:B------:R-:W-:Y:S02]  /*21880*/  IMAD R4, R62, UR4, RZ ;  /* 0x000000043e047c24 */ /* 0x000fe4000f8e02ff */
[----:B------:R-:W-:Y:S01]  /*21890*/  IMAD.IADD R3, R3, 0x1, R5 ;  /* 0x0000000103037824 */ /* 0x000fe200078e0205 */
[----:B------:R-:W-:Y:S01]  /*218a0*/  SHF.R.S32.HI R5, RZ, 0x1f, R7 ;  /* 0x0000001fff057819 */ /* 0x000fe20000011407 */
[C---:B------:R-:W-:Y:S02]  /*218b0*/  IMAD R4, R49.reuse, UR5, R4 ;  /* 0x0000000531047c24 */ /* 0x040fe4000f8e0204 */
[----:B------:R-:W-:Y:S01]  /*218c0*/  IMAD.WIDE.U32 R2, R49, UR4, R2 ;  /* 0x0000000431027c25 */ /* 0x000fe2000f8e0002 */
[----:B------:R-:W-:-:S02]  /*218d0*/  ULDC.64 UR4, c[0x0][0xb40] ;  /* 0x0002d00000047ab9 */ /* 0x000fc40000000a00 */
        /* <DEDUP_REMOVED lines=12> */
[----:B------:R-:W-:Y:S01]  /*219a0*/  LOP3.LUT R32, R33, 0x380, RZ, 0xc0, !PT ;  /* 0x0000038021207812 */ /* 0x000fe200078ec0ff */
[----:B------:R-:W-:Y:S01]  /*219b0*/  IMAD.X R41, RZ, RZ, R67, P2 ;  /* 0x000000ffff297224 */ /* 0x000fe200010e0643 */
        /* <DEDUP_REMOVED lines=10> */
[----:B------:R-:W-:-:S04]  /*21a60*/  LOP3.LUT P0, RZ, R6, 0x3, RZ, 0xc0, !PT ;  /* 0x0000000306ff7812 */ /* 0x000fc8000780c0ff */
        /* <DEDUP_REMOVED lines=31> */
[----:B------:R-:W-:Y:S02]  /*21c60*/  VIADD R0, R64, 0x40 ;  /* 0x0000004040007836 */ /* 0x000fe40000000000 */
[----:B0-----:R-:W-:Y:S01]  /*21c70*/  IMAD R44, R46, UR4, RZ ;  /* 0x000000042e2c7c24 */ /* 0x001fe2000f8e02ff */
[CC--:B------:R-:W-:Y:S01]  /*21c80*/  ISETP.GE.AND P3, PT, R64.reuse, R47.reuse, PT ;  /* 0x0000002f4000720c */ /* 0x0c0fe20003f66270 */
        /* <DEDUP_REMOVED lines=12> */
[----:B------:R-:W-:-:S02]  /*21d50*/  IMAD R45, R49, UR5, R20 ;  /* 0x00000005312d7c24 */ /* 0x000fc4000f8e0214 */
[----:B------:R-:W-:Y:S01]  /*21d60*/  IMAD.WIDE.U32 R20, R49, UR4, R2 ;  /* 0x0000000431147c25 */ /* 0x000fe2000f8e0002 */
[----:B--2---:R1:W-:Y:S03]  /*21d70*/  SYNCS.ARRIVE.TRANS64.RED.A1T0 RZ, [R0+URZ], RZ ;  /* 0x000000ff00ff79a7 */ /* 0x0043e6000810043f */
[----:B------:R-:W-:-:S04]  /*21d80*/  IMAD.WIDE R64, R48, 0x80, R64 ;  /* 0x0000008030407825 */ /* 0x000fc800078e0240 */
[----:B------:R-:W-:Y:S01]  /*21d90*/  IMAD.IADD R47, R21, 0x1, R45 ;  /* 0x00000001152f7824 */ /* 0x000fe200078e022d */
[----:B-1----:R-:W-:Y:S06]  /*21da0*/  @P3 BRA `(.L_x_2217) ;  /* 0x0000000000403947 */ /* 0x002fec0003800000 */
        /* <DEDUP_REMOVED lines=16> */
.L_x_2217:
[----:B------:R-:W-:Y:S05]  /*21eb0*/  BSYNC B1 ;  /* 0x0000000000017941 */ /* 0x000fea0003800000 */
.L_x_2216:
[----:B------:R-:W-:Y:S04]  /*21ec0*/  BSSY B1, `(.L_x_2218) ;  /* 0x0000014000017945 */ /* 0x000fe80003800000 */
[----:B------:R-:W-:Y:S05]  /*21ed0*/  @P0 BRA `(.L_x_2219) ;  /* 0x0000000000480947 */ /* 0x000fea0003800000 */
[----:B0----5:R-:W-:Y:S01]  /*21ee0*/  IADD3 R5, P0, R64, 0x20, RZ ;  /* 0x0000002040057810 */ /* 0x021fe20007f1e0ff */
        /* <DEDUP_REMOVED lines=17> */
.L_x_2219:
[----:B------:R-:W-:Y:S05]  /*22000*/  BSYNC B1 ;  /* 0x0000000000017941 */ /* 0x000fea0003800000 */
.L_x_2218:
[----:B------:R-:W-:Y:S04]  /*22010*/  BSSY B1, `(.L_x_2220) ;  /* 0x0000014000017945 */ /* 0x000fe80003800000 */
[----:B------:R-:W-:Y:S05]  /*22020*/  @P1 BRA `(.L_x_2221) ;  /* 0x0000000000481947 */ /* 0x000fea0003800000 */
[----:B01---5:R-:W-:Y:S01]  /*22030*/  IADD3 R5, P0, R64, 0x40, RZ ;  /* 0x0000004040057810 */ /* 0x023fe20007f1e0ff */
        /* <DEDUP_REMOVED lines=17> */
.L_x_2221:
[----:B------:R-:W-:Y:S05]  /*22150*/  BSYNC B1 ;  /* 0x0000000000017941 */ /* 0x000fea0003800000 */
.L_x_2220:
[----:B------:R-:W-:Y:S05]  /*22160*/  @P2 BRA `(.L_x_2222) ;  /* 0x0000000800d42947 */ /* 0x000fea0003800000 */
[----:B012--5:R-:W-:Y:S01]  /*22170*/  IADD3 R5, P0, R64, 0x60, RZ ;  /* 0x0000006040057810 */ /* 0x027fe20007f1e0ff */
        /* <DEDUP_REMOVED lines=19> */
.L_x_2213:
[----:B------:R-:W-:Y:S01]  /*222b0*/  ULDC.64 UR4, c[0x0][0xbd8] ;  /* 0x0002f60000047ab9 */ /* 0x000fe20000000a00 */
[----:B------:R-:W-:Y:S01]  /*222c0*/  IMAD.MOV.U32 R7, RZ, RZ, RZ ;  /* 0x000000ffff077224 */ /* 0x000fe200078e00ff */
[----:B------:R-:W-:Y:S02]  /*222d0*/  ISETP.NE.U32.AND P0, PT, RZ, UR4, PT ;  /* 0x00000004ff007c0c */ /* 0x000fe4000bf05070 */
[----:B------:R-:W-:Y:S02]  /*222e0*/  IADD3 R2, P1, R65, UR4, RZ ;  /* 0x0000000441027c10 */ /* 0x000fe4000ff3e0ff */
[----:B------:R-:W-:Y:S02]  /*222f0*/  ISETP.NE.AND.EX P0, PT, RZ, UR5, PT, P0 ;  /* 0x00000005ff007c0c */ /* 0x000fe4000bf05300 */
[----:B-1----:R-:W-:Y:S01]  /*22300*/  IADD3.X R3, R68, UR5, RZ, P1, !PT ;  /* 0x0000000544037c10 */ /* 0x002fe20008ffe4ff */
[----:B------:R-:W-:Y:S02]  /*22310*/  ULDC.64 UR4, c[0x0][0xbe0] ;  /* 0x0002f80000047ab9 */ /* 0x000fe40000000a00 */
[----:B------:R-:W-:-:S04]  /*22320*/  ISETP.NE.U32.AND P1, PT, RZ, UR4, PT ;  /* 0x00000004ff007c0c */ /* 0x000fc8000bf25070 */
[----:B------:R-:W-:-:S04]  /*22330*/  ISETP.NE.AND.EX P1, PT, RZ, UR5, PT, P1 ;  /* 0x00000005ff007c0c */ /* 0x000fc8000bf25310 */
[----:B------:R1:W5:Y:S09]  /*22340*/  @P0 LDG.E R7, desc[UR60][R2.64] ;  /* 0x0000003c02070981 */ /* 0x000372000c1e1900 */
[----:B------:R-:W-:Y:S01]  /*22350*/  @P1 IADD3 R4, P2, R65, UR4, RZ ;  /* 0x0000000441041c10 */ /* 0x000fe2000ff5e0ff */
[----:B------:R-:W-:-:S02]  /*22360*/  ULDC UR4, c[0x0][0xa88] ;  /* 0x0002a20000047ab9 */ /* 0x000fc40000000800 */
[----:B--2---:R-:W-:Y:S01]  /*22370*/  IMAD.U32 R0, RZ, RZ, UR4 ;  /* 0x00000004ff007e24 */ /* 0x004fe2000f8e00ff */
[----:B------:R-:W-:-:S05]  /*22380*/  @P1 IADD3.X R5, R68, UR5, RZ, P2, !PT ;  /* 0x0000000544051c10 */ /* 0x000fca00097fe4ff */
[----:B------:R1:W5:Y:S01]  /*22390*/  @P1 LDG.E R0, desc[UR60][R4.64] ;  /* 0x0000003c04001981 */ /* 0x000362000c1e1900 */
[----:B------:R-:W-:Y:S01]  /*223a0*/  ISETP.GT.AND P2, PT, R85, 0x7f, PT ;  /* 0x0000007f5500780c */ /* 0x000fe20003f44270 */
[----:B------:R-:W-:-:S12]  /*223b0*/  @P1 BRA `(.L_x_2223) ;  /* 0x0000000000101947 */ /* 0x000fd80003800000 */
[----:B------:R-:W-:Y:S05]  /*223c0*/  @!P0 BRA `(.L_x_2223) ;  /* 0x00000000000c8947 */ /* 0x000fea0003800000 */
[----:B-1----:R-:W2:Y:S04]  /*223d0*/  LDG.E R5, desc[UR60][R2.64] ;  /* 0x0000003c02057981 */ /* 0x002ea8000c1e1900 */
[----:B-----5:R-:W2:Y:S02]  /*223e0*/  LDG.E R0, desc[UR60][R2.64+0x4] ;  /* 0x0000043c02007981 */ /* 0x020ea4000c1e1900 */
[----:B--2---:R-:W-:-:S07]  /*223f0*/  IMAD.IADD R0, R0, 0x1, -R5 ;  /* 0x0000000100007824 */ /* 0x004fce00078e0a05 */
.L_x_2223:
[----:B------:R-:W2:Y:S04]  /*22400*/  LDL R13, [R1+0x7c] ;  /* 0x00007c00010d7983 */ /* 0x000ea80000100800 */
[----:B------:R-:W4:Y:S04]  /*22410*/  LDL R11, [R1+0x5c] ;  /* 0x00005c00010b7983 */ /* 0x000f280000100800 */
[----:B------:R0:W5:Y:S01]  /*22420*/  LDL R12, [R1+0x80] ;  /* 0x00008000010c7983 */ /* 0x0001620000100800 */
[----:B------:R-:W-:Y:S01]  /*22430*/  BSSY B1, `(.L_x_2224) ;  /* 0x000001d000017945 */ /* 0x000fe20003800000 */
[----:B------:R-:W-:-:S02]  /*22440*/  SEL R9, R84, RZ, !P0 ;  /* 0x000000ff54097207 */ /* 0x000fc40004000000 */
[----:B------:R-:W-:Y:S02]  /*22450*/  SEL R62, R62, RZ, !P0 ;  /* 0x000000ff3e3e7207 */ /* 0x000fe40004000000 */
[----:B-----5:R-:W-:Y:S02]  /*22460*/  SHF.R.S32.HI R6, RZ, 0x1f, R7 ;  /* 0x0000001fff067819 */ /* 0x020fe40000011407 */
[----:B--2---:R-:W-:Y:S02]  /*22470*/  SHF.R.S32.HI R8, RZ, 0x1f, R13 ;  /* 0x0000001fff087819 */ /* 0x004fe4000001140d */
[----:B----4-:R-:W-:Y:S01]  /*22480*/  SHF.R.S32.HI R10, RZ, 0x1f, R11 ;  /* 0x0000001fff0a7819 */ /* 0x010fe2000001140b */
[----:B0-----:R-:W-:Y:S06]  /*22490*/  @P2 BRA `(.L_x_2225) ;  /* 0x0000000000582947 */ /* 0x001fec0003800000 */
[----:B-1----:R-:W0:Y:S02]  /*224a0*/  S2R R2, SR_TID.X ;  /* 0x0000000000027919 */ /* 0x002e240000002100 */
        /* <DEDUP_REMOVED lines=21> */
.L_x_2225:
[----:B------:R-:W-:Y:S05]  /*22600*/  BSYNC B1 ;  /* 0x0000000000017941 */ /* 0x000fea0003800000 */
.L_x_2224:
[----:B------:R-:W-:Y:S01]  /*22610*/  ULDC.64 UR4, c[0x0][0xaa0] ;  /* 0x0002a80000047ab9 */ /* 0x000fe20000000a00 */
[----:B-1----:R-:W-:Y:S01]  /*22620*/  IMAD.MOV.U32 R2, RZ, RZ, R11 ;  /* 0x000000ffff027224 */ /* 0x002fe200078e000b */
[----:B------:R-:W-:Y:S01]  /*22630*/  SHF.R.S32.HI R65, RZ, 0x1f, R64 ;  /* 0x0000001fff417819 */ /* 0x000fe20000011440 */
[----:B0-----:R-:W-:Y:S01]  /*22640*/  IMAD.MOV.U32 R3, RZ, RZ, R10 ;  /* 0x000000ffff037224 */ /* 0x001fe200078e000a */
[----:B------:R-:W-:Y:S01]  /*22650*/  BSSY B1, `(.L_x_2226) ;  /* 0x0000029000017945 */ /* 0x000fe20003800000 */
[----:B------:R-:W-:Y:S02]  /*22660*/  IMAD R4, R6, UR4, RZ ;  /* 0x0000000406047c24 */ /* 0x000fe4000f8e02ff */
        /* <DEDUP_REMOVED lines=9> */
[C---:B------:R-:W-:Y:S01]  /*22700*/  IMAD R5, R13.reuse, UR5, R4 ;  /* 0x000000050d057c24 */ /* 0x040fe2000f8e0204 */
        /* <DEDUP_REMOVED lines=29> */
.L_x_2227:
[----:B------:R-:W-:Y:S05]  /*228e0*/  BSYNC B1 ;  /* 0x0000000000017941 */ /* 0x000fea0003800000 */
.L_x_2226:
        /* <DEDUP_REMOVED lines=10> */
[----:B------:R-:W-:Y:S01]  /*22990*/  IMAD.WIDE.U32 R2, R7, UR4, R2 ;  /* 0x0000000407027c25 */ /* 0x000fe2000f8e0002 */
        /* <DEDUP_REMOVED lines=9> */
.L_x_2229:
[----:B------:R-:W-:Y:S05]  /*22a30*/  BSYNC B1 ;  /* 0x0000000000017941 */ /* 0x000fea0003800000 */
.L_x_2228:
        /* <DEDUP_REMOVED lines=20> */
.L_x_2231:
[----:B------:R-:W-:Y:S05]  /*22b80*/  BSYNC B1 ;  /* 0x0000000000017941 */ /* 0x000fea0003800000 */
.L_x_2230:
        /* <DEDUP_REMOVED lines=19> */
.L_x_2222:
[----:B------:R-:W-:Y:S05]  /*22cc0*/  BSYNC B0 ;  /* 0x0000000000007941 */ /* 0x000fea0003800000 */
.L_x_2212:
[----:B------:R-:W-:Y:S02]  /*22cd0*/  ULDC UR4, c[0x0][0xc14] ;  /* 0x0003050000047ab9 */ /* 0x000fe40000000800 */
[----:B---3--:R-:W-:-:S13]  /*22ce0*/  ISETP.GE.AND P0, PT, R235, UR4, PT ;  /* 0x00000004eb007c0c */ /* 0x008fda000bf06270 */
[----:B------:R-:W-:Y:S05]  /*22cf0*/  @!P0 BRA `(.L_x_2232) ;  /* 0xfffffde400288947 */ /* 0x000fea000383ffff */
[----:B------:R-:W-:Y:S05]  /*22d00*/  BRA `(.L_x_2039) ;  /* 0x0000006000a87947 */ /* 0x000fea0003800000 */
.L_x_2037:
        /* <DEDUP_REMOVED lines=20> */
.L_x_2233:
        /* <DEDUP_REMOVED lines=34> */
[----:B------:R-:W-:Y:S01]  /*23070*/  IMAD.MOV.U32 R8, RZ, RZ, R7 ;  /* 0x000000ffff087224 */ /* 0x000fe200078e0007 */
[----:B--2---:R-:W-:-:S13]  /*23080*/  ISETP.GT.AND P6, PT, R7, UR6, PT ;  /* 0x0000000607007c0c */ /* 0x004fda000bfc4270 */
[----:B------:R-:W-:Y:S05]  /*23090*/  @P6 BRA `(.L_x_2235) ;  /* 0x0000000000a06947 */ /* 0x000fea0003800000 */
[----:B------:R-:W0:Y:S01]  /*230a0*/  LDC R5, c[0x0][0xc14] ;  /* 0x00030500ff057b82 */ /* 0x000e220000000800 */
[----:B------:R-:W-:Y:S01]  /*230b0*/  IMAD.MOV.U32 R7, RZ, RZ, R8 ;  /* 0x000000ffff077224 */ /* 0x000fe200078e0008 */
[----:B------:R-:W-:Y:S01]  /*230c0*/  UMOV UR4, URZ ;  /* 0x0000003f00047c82 */ /* 0x000fe20008000000 */
[----:B------:R-:W-:Y:S01]  /*230d0*/  ULDC UR7, c[0x0][0xc14] ;  /* 0x0003050000077ab9 */ /* 0x000fe20000000800 */
[----:B------:R-:W-:-:S05]  /*230e0*/  ULDC UR5, c[0x0][0xc10] ;  /* 0x0003040000057ab9 */ /* 0x000fca0000000800 */
.L_x_2239:
        /* <DEDUP_REMOVED lines=13> */
.L_x_2238:
[----:B------:R-:W-:Y:S05]  /*231c0*/  BSYNC B0 ;  /* 0x0000000000007941 */ /* 0x000fea0003800000 */
.L_x_2237:
        /* <DEDUP_REMOVED lines=21> */
.L_x_2235:
[----:B------:R-:W-:-:S04]  /*23320*/  IMAD.IADD R8, R7, 0x1, -R8 ;  /* 0x0000000107087824 */ /* 0x000fc800078e0a08 */
        /* <DEDUP_REMOVED lines=20> */
.L_x_2240:
        /* <DEDUP_REMOVED lines=59> */
.L_x_2236:
[----:B------:R-:W-:Y:S01]  /*23820*/  IMAD.U32 R2, RZ, RZ, UR6 ;  /* 0x00000006ff027e24 */ /* 0x000fe2000f8e00ff */
[----:B------:R0:W-:Y:S04]  /*23830*/  STL [R1+0x4], RZ ;  /* 0x000004ff01007387 */ /* 0x0001e80000100800 */
[----:B------:R0:W-:Y:S04]  /*23840*/  STL [R1+0x8], RZ ;  /* 0x000008ff01007387 */ /* 0x0001e80000100800 */
[----:B------:R0:W-:Y:S02]  /*23850*/  STL [R1], R2 ;  /* 0x0000000201007387 */ /* 0x0001e40000100800 */
.L_x_2241:
        /* <DEDUP_REMOVED lines=10> */
.L_x_2234:
        /* <DEDUP_REMOVED lines=47> */
.L_x_2339:
[----:B0-----:R-:W2:Y:S01]  /*23bf0*/  LDL R0, [R1+0xc] ;  /* 0x00000c0001007983 */ /* 0x001ea20000100800 */
[----:B------:R-:W2:Y:S01]  /*23c00*/  LDC.64 R16, c[0x0][0xc60] ;  /* 0x00031800ff107b82 */ /* 0x000ea20000000a00 */
[----:B------:R-:W-:Y:S05]  /*23c10*/  YIELD ;  /* 0x0000000000007946 */ /* 0x000fea0003800000 */
[----:B------:R-:W-:Y:S01]  /*23c20*/  ULDC.64 UR4, c[0x0][0xa28] ;  /* 0x00028a0000047ab9 */ /* 0x000fe20000000a00 */
[----:B------:R-:W-:Y:S01]  /*23c30*/  IMAD.MOV.U32 R8, RZ, RZ, RZ ;  /* 0x000000ffff087224 */ /* 0x000fe200078e00ff */
[----:B------:R-:W-:Y:S01]  /*23c40*/  ISETP.NE.U32.AND P0, PT, RZ, UR4, PT ;  /* 0x00000004ff007c0c */ /* 0x000fe2000bf05070 */
[----:B------:R-:W-:Y:S01]  /*23c50*/  ULDC.64 UR6, c[0x0][0xa08] ;  /* 0x0002820000067ab9 */ /* 0x000fe20000000a00 */
[----:B------:R-:W-:Y:S01]  /*23c60*/  ULDC.64 UR8, c[0x0][0xa10] ;  /* 0x0002840000087ab9 */ /* 0x000fe20000000a00 */
[----:B------:R-:W-:-:S02]  /*23c70*/  IMAD.MOV.U32 R11, RZ, RZ, RZ ;  /* 0x000000ffff0b7224 */ /* 0x000fc400078e00ff */
[----:B--2---:R-:W-:Y:S01]  /*23c80*/  IMAD.WIDE R16, R0, 0x4, R16 ;  /* 0x0000000400107825 */ /* 0x004fe200078e0210 */
[----:B------:R-:W-:-:S05]  /*23c90*/  ULDC.64 UR10, c[0x0][0xa18] ;  /* 0x00028600000a7ab9 */ /* 0x000fca0000000a00 */
[----:B------:R-:W2:Y:S01]  /*23ca0*/  LDG.E R16, desc[UR60][R16.64] ;  /* 0x0000003c10107981 */ /* 0x000ea2000c1e1900 */
[----:B------:R-:W-:Y:S01]  /*23cb0*/  ISETP.NE.AND.EX P0, PT, RZ, UR5, PT, P0 ;  /* 0x00000005ff007c0c */ /* 0x000fe2000bf05300 */
[----:B------:R-:W-:Y:S02]  /*23cc0*/  IMAD.MOV.U32 R0, RZ, RZ, RZ ;  /* 0x000000ffff007224 */ /* 0x000fe400078e00ff */
[----:B------:R-:W-:Y:S01]  /*23cd0*/  IMAD.MOV.U32 R20, RZ, RZ, RZ ;  /* 0x000000ffff147224 */ /* 0x000fe200078e00ff */
[----:B--2---:R-:W-:-:S09]  /*23ce0*/  SHF.R.S32.HI R18, RZ, 0x1f, R16 ;  /* 0x0000001fff127819 */ /* 0x004fd20000011410 */
[----:B------:R-:W-:-:S04]  /*23cf0*/  @P0 LEA R2, P1, R16, UR4, 0x2 ;  /* 0x0000000410020c11 */ /* 0x000fc8000f8210ff */
[C-C-:B------:R-:W-:Y:S01]  /*23d00*/  @P0 LEA.HI.X R3, R16.reuse, UR5, R18.reuse, 0x2, P1 ;  /* 0x0000000510030c11 */ /* 0x140fe200088f1412 */
[----:B------:R-:W-:Y:S02]  /*23d10*/  ULDC.64 UR4, c[0x0][0xa00] ;  /* 0x0002800000047ab9 */ /* 0x000fe40000000a00 */
[----:B------:R-:W-:Y:S01]  /*23d20*/  ISETP.NE.U32.AND P2, PT, RZ, UR4, PT ;  /* 0x00000004ff007c0c */ /* 0x000fe2000bf45070 */
[C---:B------:R-:W-:Y:S01]  /*23d30*/  IMAD.SHL.U32 R17, R16.reuse, 0x4, RZ ;  /* 0x0000000410117824 */ /* 0x040fe200078e00ff */
[----:B------:R0:W5:Y:S01]  /*23d40*/  @P0 LDG.E R0, desc[UR60][R2.64] ;  /* 0x0000003c02000981 */ /* 0x000162000c1e1900 */
[----:B------:R-:W-:Y:S02]  /*23d50*/  SHF.L.U64.HI R18, R16, 0x2, R18 ;  /* 0x0000000210127819 */ /* 0x000fe40000010212 */
[----:B------:R-:W-:Y:S02]  /*23d60*/  ISETP.NE.AND.EX P2, PT, RZ, UR5, PT, P2 ;  /* 0x00000005ff007c0c */ /* 0x000fe4000bf45320 */
[----:B------:R-:W-:-:S02]  /*23d70*/  ISETP.NE.U32.AND P0, PT, RZ, UR6, PT ;  /* 0x00000006ff007c0c */ /* 0x000fc4000bf05070 */
[----:B------:R-:W-:Y:S02]  /*23d80*/  ISETP.NE.U32.AND P1, PT, RZ, UR8, PT ;  /* 0x00000008ff007c0c */ /* 0x000fe4000bf25070 */
[----:B------:R-:W-:Y:S02]  /*23d90*/  ISETP.NE.AND.EX P0, PT, RZ, UR7, PT, P0 ;  /* 0x00000007ff007c0c */ /* 0x000fe4000bf05300 */
[C---:B0-----:R-:W-:Y:S02]  /*23da0*/  IADD3 R2, P4, R17.reuse, UR4, RZ ;  /* 0x0000000411027c10 */ /* 0x041fe4000ff9e0ff */
[----:B------:R-:W-:Y:S02]  /*23db0*/  ISETP.NE.AND.EX P1, PT, RZ, UR9, PT, P1 ;  /* 0x00000009ff007c0c */ /* 0x000fe4000bf25310 */
[----:B------:R-:W-:Y:S02]  /*23dc0*/  IADD3.X R3, R18, UR5, RZ, P4, !PT ;  /* 0x0000000512037c10 */ /* 0x000fe4000a7fe4ff */
[----:B------:R-:W-:-:S02]  /*23dd0*/  IADD3 R6, P5, R17, UR6, RZ ;  /* 0x0000000611067c10 */ /* 0x000fc4000ffbe0ff */
[----:B------:R-:W-:Y:S01]  /*23de0*/  IADD3 R4, P4, R17, UR8, RZ ;  /* 0x0000000811047c10 */ /* 0x000fe2000ff9e0ff */
[----:B------:R-:W2:Y:S01]  /*23df0*/  @P2 LDG.E R8, desc[UR60][R2.64] ;  /* 0x0000003c02082981 */ /* 0x000ea2000c1e1900 */
[C---:B------:R-:W-:Y:S02]  /*23e00*/  IADD3.X R7, R18.reuse, UR7, RZ, P5, !PT ;  /* 0x0000000712077c10 */ /* 0x040fe4000affe4ff */
[----:B------:R-:W-:Y:S02]  /*23e10*/  IADD3.X R5, R18, UR9, RZ, P4, !PT ;  /* 0x0000000912057c10 */ /* 0x000fe4000a7fe4ff */
[----:B------:R-:W-:Y:S01]  /*23e20*/  ISETP.NE.U32.AND P3, PT, RZ, UR10, PT ;  /* 0x0000000aff007c0c */ /* 0x000fe2000bf65070 */
[----:B------:R-:W5:Y:S01]  /*23e30*/  @P0 LDG.E R11, desc[UR60][R6.64] ;  /* 0x0000003c060b0981 */ /* 0x000f62000c1e1900 */
[----:B------:R-:W-:Y:S02]  /*23e40*/  ULDC UR4, c[0x0][0x288] ;  /* 0x0000a20000047ab9 */ /* 0x000fe40000000800 */
[----:B------:R-:W-:Y:S01]  /*23e50*/  ISETP.NE.AND.EX P3, PT, RZ, UR11, PT, P3 ;  /* 0x0000000bff007c0c */ /* 0x000fe2000bf65330 */
[----:B------:R-:W5:Y:S01]  /*23e60*/  @P1 LDG.E R20, desc[UR60][R4.64] ;  /* 0x0000003c04141981 */ /* 0x000f62000c1e1900 */
[----:B------:R-:W-:Y:S01]  /*23e70*/  IMAD.U32 R10, RZ, RZ, UR4 ;  /* 0x00000004ff0a7e24 */ /* 0x000fe2000f8e00ff */
[----:B------:R-:W-:-:S02]  /*23e80*/  ULDC.64 UR4, c[0x0][0x3f8] ;  /* 0x0000fe0000047ab9 */ /* 0x000fc40000000a00 */
[----:B------:R-:W-:-:S03]  /*23e90*/  UISETP.NE.U32.AND UP0, UPT, UR4, URZ, UPT ;  /* 0x0000003f0400728c */ /* 0x000fc6000bf05070 */
[----:B------:R-:W-:Y:S01]  /*23ea0*/  ULDC UR4, c[0x0][0x404] ;  /* 0x0001010000047ab9 */ /* 0x000fe20000000800 */
[----:B------:R-:W-:-:S03]  /*23eb0*/  UISETP.NE.AND.EX UP0, UPT, UR5, URZ, UPT, UP0 ;  /* 0x0000003f0500728c */ /* 0x000fc6000bf05300 */
[----:B------:R-:W-:Y:S01]  /*23ec0*/  ULDC UR5, c[0x0][0x2e0] ;  /* 0x0000b80000057ab9 */ /* 0x000fe20000000800 */
[----:B------:R-:W-:-:S04]  /*23ed0*/  USEL UR4, UR4, 0x1, UP0 ;  /* 0x0000000104047887 */ /* 0x000fc80008000000 */
[----:B------:R-:W-:-:S03]  /*23ee0*/  UIMAD UR4, UR4, UR5, URZ ;  /* 0x00000005040472a4 */ /* 0x000fc6000f8e023f */
[----:B------:R-:W-:Y:S01]  /*23ef0*/  ULDC UR5, c[0x0][0x338] ;  /* 0x0000ce0000057ab9 */ /* 0x000fe20000000800 */
[----:B--2---:R0:W-:Y:S02]  /*23f00*/  STL [R1+0x24], R8 ;  /* 0x0000240801007387 */ /* 0x0041e40000100800 */
[----:B0-----:R-:W-:-:S04]  /*23f10*/  @P3 IADD3 R8, P4, R17, UR10, RZ ;  /* 0x0000000a11083c10 */ /* 0x001fc8000ff9e0ff */
[----:B------:R-:W-:-:S05]  /*23f20*/  @P3 IADD3.X R9, R18, UR11, RZ, P4, !PT ;  /* 0x0000000b12093c10 */ /* 0x000fca000a7fe4ff */
[----:B------:R0:W5:Y:S02]  /*23f30*/  @P3 LDG.E R10, desc[UR60][R8.64] ;  /* 0x0000003c080a3981 */ /* 0x000164000c1e1900 */
[----:B0-----:R-:W-:Y:S02]  /*23f40*/  IMAD.U32 R8, RZ, RZ, UR5 ;  /* 0x00000005ff087e24 */ /* 0x001fe4000f8e00ff */
[----:B------:R-:W-:Y:S01]  /*23f50*/  IMAD.U32 R9, RZ, RZ, UR4 ;  /* 0x00000004ff097e24 */ /* 0x000fe2000f8e00ff */
[----:B------:R-:W-:Y:S06]  /*23f60*/  @P3 BRA `(.L_x_2243) ;  /* 0x0000000000103947 */ /* 0x000fec0003800000 */
[----:B------:R-:W-:Y:S05]  /*23f70*/  @!P2 BRA `(.L_x_2243) ;  /* 0x00000000000ca947 */ /* 0x000fea0003800000 */
[----:B-----5:R-:W2:Y:S04]  /*23f80*/  LDG.E R10, desc[UR60][R2.64] ;  /* 0x0000003c020a7981 */ /* 0x020ea8000c1e1900 */
[----:B------:R-:W2:Y:S02]  /*23f90*/  LDG.E R2, desc[UR60][R2.64+0x4] ;  /* 0x0000043c02027981 */ /* 0x000ea4000c1e1900 */
[----:B--2---:R-:W-:-:S07]  /*23fa0*/  IMAD.IADD R10, R2, 0x1, -R10 ;  /* 0x00000001020a7824 */ /* 0x004fce00078e0a0a */
.L_x_2243:
[----:B-----5:R-:W-:Y:S01]  /*23fb0*/  IMAD.IADD R2, R11, 0x1, R0 ;  /* 0x000000010b027824 */ /* 0x020fe200078e0200 */
[----:B------:R-:W-:Y:S02]  /*23fc0*/  ULDC.64 UR4, c[0x0][0xa20] ;  /* 0x0002880000047ab9 */ /* 0x000fe40000000a00 */
[----:B------:R-:W-:Y:S02]  /*23fd0*/  ISETP.NE.U32.AND P2, PT, RZ, UR4, PT ;  /* 0x00000004ff007c0c */ /* 0x000fe4000bf45070 */
[----:B------:R0:W-:Y:S02]  /*23fe0*/  STL [R1+0x28], R2 ;  /* 0x0000280201007387 */ /* 0x0001e40000100800 */
[----:B------:R-:W-:-:S13]  /*23ff0*/  ISETP.NE.AND.EX P2, PT, RZ, UR5, PT, P2 ;  /* 0x00000005ff007c0c */ /* 0x000fda000bf45320 */
[----:B0-----:R-:W-:Y:S05]  /*24000*/  @!P2 BRA `(.L_x_2244) ;  /* 0x000000000010a947 */ /* 0x001fea0003800000 */
[----:B------:R-:W-:-:S04]  /*24010*/  IADD3 R2, P0, R17, UR4, RZ ;  /* 0x0000000411027c10 */ /* 0x000fc8000ff1e0ff */
[----:B------:R-:W-:-:S05]  /*24020*/  IADD3.X R3, R18, UR5, RZ, P0, !PT ;  /* 0x0000000512037c10 */ /* 0x000fca00087fe4ff */
[----:B------:R0:W5:Y:S01]  /*24030*/  LDG.E R9, desc[UR60][R2.64] ;  /* 0x0000003c02097981 */ /* 0x000162000c1e1900 */
[----:B------:R-:W-:Y:S05]  /*24040*/  BRA `(.L_x_2245) ;  /* 0x0000000000107947 */ /* 0x000fea0003800000 */
.L_x_2244:
[----:B------:R-:W-:Y:S05]  /*24050*/  @!P0 BRA `(.L_x_2245) ;  /* 0x00000000000c8947 */ /* 0x000fea0003800000 */
[----:B------:R-:W2:Y:S04]  /*24060*/  LDG.E R9, desc[UR60][R6.64] ;  /* 0x0000003c06097981 */ /* 0x000ea8000c1e1900 */
[----:B------:R-:W2:Y:S02]  /*24070*/  LDG.E R6, desc[UR60][R6.64+0x4] ;  /* 0x0000043c06067981 */ /* 0x000ea4000c1e1900 */
[----:B--2---:R-:W-:-:S07]  /*24080*/  IMAD.IADD R9, R6, 0x1, -R9 ;  /* 0x0000000106097824 */ /* 0x004fce00078e0a09 */
.L_x_2245:
[----:B0-----:R-:W2:Y:S04]  /*24090*/  @P1 LDG.E R2, desc[UR60][R4.64] ;  /* 0x0000003c04021981 */ /* 0x001ea8000c1e1900 */
[----:B------:R-:W3:Y:S01]  /*240a0*/  LDL R3, [R1+0x4] ;  /* 0x0000040001037983 */ /* 0x000ee20000100800 */
[----:B-----5:R-:W-:-:S03]  /*240b0*/  IMAD.IADD R0, R9, 0x1, -R0 ;  /* 0x0000000109007824 */ /* 0x020fc600078e0a00 */
[----:B------:R-:W2:Y:S01]  /*240c0*/  @P1 LDG.E R4, desc[UR60][R4.64+0x4] ;  /* 0x0000043c04041981 */ /* 0x000ea2000c1e1900 */
[----:B------:R-:W-:Y:S01]  /*240d0*/  BSSY B0, `(.L_x_2246) ;  /* 0x00000ff000007945 */ /* 0x000fe20003800000 */
[----:B--2---:R-:W-:Y:S01]  /*240e0*/  @P1 IMAD.IADD R8, R4, 0x1, -R2 ;  /* 0x0000000104081824 */ /* 0x004fe200078e0a02 */
[----:B---3--:R-:W-:-:S03]  /*240f0*/  LEA R2, R3, 0x15f, 0x7 ;  /* 0x0000015f03027811 */ /* 0x008fc600078e38ff */
[----:B------:R-:W-:-:S04]  /*24100*/  IMAD.IADD R4, R0, 0x1, R8 ;  /* 0x0000000100047824 */ /* 0x000fc800078e0208 */
[C---:B------:R-:W-:Y:S01]  /*24110*/  VIADD R5, R4.reuse, 0xdf ;  /* 0x000000df04057836 */ /* 0x040fe20000000000 */
[----:B------:R-:W-:Y:S01]  /*24120*/  IADD3 R3, R4, R2, -R10 ;  /* 0x0000000204037210 */ /* 0x000fe20007ffe80a */
[----:B------:R-:W-:Y:S02]  /*24130*/  IMAD.MOV.U32 R4, RZ, RZ, RZ ;  /* 0x000000ffff047224 */ /* 0x000fe400078e00ff */
[----:B------:R-:W-:Y:S02]  /*24140*/  IMAD.MOV.U32 R2, RZ, RZ, RZ ;  /* 0x000000ffff027224 */ /* 0x000fe400078e00ff */
[----:B------:R-:W-:-:S04]  /*24150*/  IMAD.HI R4, R5, -0x6db6db6d, R4 ;  /* 0x9249249305047827 */ /* 0x000fc800078e0204 */
[----:B------:R-:W-:Y:S01]  /*24160*/  IMAD.HI R2, R3, -0x6db6db6d, R2 ;  /* 0x9249249303027827 */ /* 0x000fe200078e0202 */
[----:B------:R-:W-:-:S04]  /*24170*/  SHF.R.U32.HI R3, RZ, 0x1f, R4 ;  /* 0x0000001fff037819 */ /* 0x000fc80000011604 */
[----:B------:R-:W-:Y:S02]  /*24180*/  SHF.R.U32.HI R19, RZ, 0x1f, R2 ;  /* 0x0000001fff137819 */ /* 0x000fe40000011602 */
[----:B------:R-:W-:Y:S02]  /*24190*/  LEA.HI.SX32 R3, R4, R3, 0x19 ;  /* 0x0000000304037211 */ /* 0x000fe400078fcaff */
[----:B------:R-:W-:-:S04]  /*241a0*/  LEA.HI.SX32 R19, R2, R19, 0x19 ;  /* 0x0000001302137211 */ /* 0x000fc800078fcaff */
[----:B------:R-:W-:-:S05]  /*241b0*/  VIMNMX R19, R3, R19, PT ;  /* 0x0000001303137248 */ /* 0x000fca0003fe0100 */
[----:B------:R-:W-:Y:S01]  /*241c0*/  IMAD R4, R19, 0xe0, -R0 ;  /* 0x000000e013047824 */ /* 0x000fe200078e0a00 */
[----:B------:R-:W-:-:S04]  /*241d0*/  IADD3 R0, -R0, RZ, RZ ;  /* 0x000000ff00007210 */ /* 0x000fc80007ffe1ff */
[----:B------:R-:W-:Y:S02]  /*241e0*/  VIMNMX R4, R4, R8, PT ;  /* 0x0000000804047248 */ /* 0x000fe40003fe0100 */
[----:B------:R-:W-:-:S04]  /*241f0*/  VIMNMX R0, RZ, R0, !PT ;  /* 0x00000000ff007248 */ /* 0x000fc80007fe0100 */
[----:B------:R-:W-:Y:S02]  /*24200*/  ISETP.GT.AND P0, PT, R4, R0, PT ;  /* 0x000000000400720c */ /* 0x000fe40003f04270 */
[----:B------:R-:W-:-:S11]  /*24210*/  SHF.R.U32.HI R2, RZ, 0x5, R0 ;  /* 0x00000005ff027819 */ /* 0x000fd60000011600 */
[----:B------:R-:W-:Y:S02]  /*24220*/  @P0 VIADD R5, R4, 0xdf ;  /* 0x000000df04050836 */ /* 0x000fe40000000000 */
[----:B------:R-:W-:-:S04]  /*24230*/  @P0 IMAD.MOV.U32 R4, RZ, RZ, RZ ;  /* 0x000000ffff040224 */ /* 0x000fc800078e00ff */
[----:B------:R-:W-:-:S04]  /*24240*/  @P0 IMAD.HI R5, R5, -0x6db6db6d, R4 ;  /* 0x9249249305050827 */ /* 0x000fc800078e0204 */
[----:B------:R-:W-:Y:S01]  /*24250*/  IMAD.WIDE.U32 R2, R2, 0x24924925, RZ ;  /* 0x2492492502027825 */ /* 0x000fe200078e00ff */
[----:B------:R-:W-:-:S03]  /*24260*/  @P0 SHF.R.U32.HI R0, RZ, 0x1f, R5 ;  /* 0x0000001fff000819 */ /* 0x000fc60000011605 */
[----:B------:R-:W-:Y:S01]  /*24270*/  IMAD.MOV.U32 R4, RZ, RZ, R3 ;  /* 0x000000ffff047224 */ /* 0x000fe200078e0003 */
[----:B------:R-:W-:-:S04]  /*24280*/  @P0 LEA.HI.SX32 R4, R5, R0, 0x19 ;  /* 0x0000000005040211 */ /* 0x000fc800078fcaff */
[----:B------:R-:W-:Y:S02]  /*24290*/  ISETP.GT.AND P2, PT, R4, R3, PT ;  /* 0x000000030400720c */ /* 0x000fe40003f44270 */
[----:B------:R-:W-:-:S11]  /*242a0*/  PLOP3.LUT P0, PT, PT, PT, PT, 0x80, 0x0 ;  /* 0x000000000000781c */ /* 0x000fd60003f0f070 */
[----:B------:R-:W-:Y:S05]  /*242b0*/  @!P2 BRA `(.L_x_2247) ;  /* 0x0000000c0080a947 */ /* 0x000fea0003800000 */
        /* <DEDUP_REMOVED lines=15> */
.L_x_2446:
[----:B-1----:R-:W-:Y:S02]  /*243b0*/  ISETP.NE.AND P0, PT, R14, RZ, PT ;  /* 0x000000ff0e00720c */ /* 0x002fe40003f05270 */
[----:B------:R-:W-:-:S11]  /*243c0*/  PLOP3.LUT P6, PT, PT, PT, PT, 0x8, 0x0 ;  /* 0x000000000000781c */ /* 0x000fd60003fce170 */
[----:B------:R-:W-:Y:S05]  /*243d0*/  @P0 BRA `(.L_x_2249) ;  /* 0x00000000000c0947 */ /* 0x000fea0003800000 */
[----:B------:R-:W-:-:S03]  /*243e0*/  UMOV UR4, 0xffffffff ;  /* 0xffffffff00047882 */ /* 0x000fc60000000000 */
[----:B------:R-:W-:Y:S05]  /*243f0*/  BRA.DIV UR4, `(.L_x_2250) ;  /* 0x0000006a04bc7947 */ /* 0x000fea000b800000 */
[----:B------:R-:W-:-:S13]  /*24400*/  ELECT P6, URZ, PT ;  /* 0x00000000003f782f */ /* 0x000fda00038c0000 */
.L_x_2249:
        /* <DEDUP_REMOVED lines=12> */
.L_x_2449:
[----:B------:R-:W-:Y:S05]  /*244d0*/  BSYNC B1 ;  /* 0x0000000000017941 */ /* 0x000fea0003800000 */
.L_x_2251:
[----:B------:R-:W-:Y:S04]  /*244e0*/  BSSY B1, `(.L_x_2253) ;  /* 0x0000050000017945 */ /* 0x000fe80003800000 */
[----:B------:R-:W-:Y:S05]  /*244f0*/  @!P6 BRA `(.L_x_2254) ;  /* 0x000000040038e947 */ /* 0x000fea0003800000 */
[----:B------:R-:W0:Y:S04]  /*24500*/  LDL R8, [R1+0x14] ;  /* 0x0000140001087983 */ /* 0x000e280000100800 */
[----:B------:R-:W2:Y:S01]  /*24510*/  LDL R7, [R1+0x1c] ;  /* 0x00001c0001077983 */ /* 0x000ea20000100800 */
[----:B------:R-:W1:Y:S01]  /*24520*/  S2R R6, SR_TID.X ;  /* 0x0000000000067919 */ /* 0x000e620000002100 */
[----:B------:R-:W-:Y:S01]  /*24530*/  BSSY B2, `(.L_x_2255) ;  /* 0x0000007000027945 */ /* 0x000fe20003800000 */
[----:B-1----:R-:W-:-:S04]  /*24540*/  LOP3.LUT R6, R6, 0x7f, RZ, 0xc0, !PT ;  /* 0x0000007f06067812 */ /* 0x002fc800078ec0ff */
[----:B------:R-:W-:Y:S01]  /*24550*/  ISETP.NE.AND P1, PT, R6, RZ, PT ;  /* 0x000000ff0600720c */ /* 0x000fe20003f25270 */
[----:B0-----:R-:W-:Y:S01]  /*24560*/  IMAD R5, R8, 0x8, R11 ;  /* 0x0000000808057824 */ /* 0x001fe200078e020b */
[----:B--2---:R-:W-:-:S04]  /*24570*/  SHF.L.U32 R9, R7, 0x1f, RZ ;  /* 0x0000001f07097819 */ /* 0x004fc800000006ff */
[----:B------:R-:W0:Y:S02]  /*24580*/  SYNCS.PHASECHK.TRANS64.TRYWAIT P0, [R5+URZ+0x2e8a0], R9 ;  /* 0x02e8a009050075a7 */ /* 0x000e24000800017f */
[----:B0-----:R-:W-:Y:S05]  /*24590*/  @!P0 BRA `(.L_x_2256) ;  /* 0x0000006800888947 */ /* 0x001fea0003800000 */
.L_x_2450:
[----:B------:R-:W-:Y:S05]  /*245a0*/  BSYNC B2 ;  /* 0x0000000000027941 */ /* 0x000fea0003800000 */
.L_x_2255:
        /* <DEDUP_REMOVED lines=9> */
.L_x_2258:
[----:B------:R-:W-:Y:S05]  /*24640*/  BSYNC B2 ;  /* 0x0000000000027941 */ /* 0x000fea0003800000 */
.L_x_2257:
        /* <DEDUP_REMOVED lines=13> */
.L_x_2259:
        /* <DEDUP_REMOVED lines=13> */
.L_x_2451:
[----:B------:R-:W-:Y:S05]  /*247f0*/  BSYNC B2 ;  /* 0x0000000000027941 */ /* 0x000fea0003800000 */
.L_x_2260:
[----:B------:R-:W-:Y:S01]  /*24800*/  BSSY B2, `(.L_x_2262) ;  /* 0x000000b000027945 */ /* 0x000fe20003800000 */
[----:B------:R-:W-:Y:S02]  /*24810*/  IMAD.MOV.U32 R8, RZ, RZ, 0x0 ;  /* 0x00000000ff087424 */ /* 0x000fe400078e00ff */
[----:B01----:R-:W-:Y:S01]  /*24820*/  IMAD.MOV.U32 R9, RZ, RZ, 0x12f00000 ;  /* 0x12f00000ff097424 */ /* 0x003fe200078e00ff */
[----:B------:R-:W-:Y:S06]  /*24830*/  @P1 BRA `(.L_x_2263) ;  /* 0x00000000001c1947 */ /* 0x000fec0003800000 */
[----:B------:R-:W0:Y:S02]  /*24840*/  S2R R7, SR_TID.X ;  /* 0x0000000000077919 */ /* 0x000e240000002100 */
[----:B0-----:R-:W-:Y:S01]  /*24850*/  LOP3.LUT R13, R7, 0x1f, RZ, 0xc0, !PT ;  /* 0x0000001f070d7812 */ /* 0x001fe200078ec0ff */
[----:B------:R-:W-:-:S03]  /*24860*/  IMAD.MOV.U32 R7, RZ, RZ, 0x7000 ;  /* 0x00007000ff077424 */ /* 0x000fc600078e00ff */
[----:B------:R-:W-:Y:S01]  /*24870*/  ISETP.NE.AND P0, PT, R13, RZ, PT ;  /* 0x000000ff0d00720c */ /* 0x000fe20003f05270 */
[----:B------:R0:W-:-:S12]  /*24880*/  SYNCS.ARRIVE.TRANS64 RZ, [R5+URZ+0x2e8b0], R7 ;  /* 0x02e8b00705ff79a7 */ /* 0x0001d8000800003f */
[----:B0-----:R-:W-:Y:S05]  /*24890*/  @!P0 BRA `(.L_x_2263) ;  /* 0x0000000000048947 */ /* 0x001fea0003800000 */
[----:B------:R-:W-:Y:S01]  /*248a0*/  BPT.TRAP 0x1 ;  /* 0x000000040000795c */ /* 0x000fe20000300000 */
.L_x_2263:
[----:B------:R-:W-:Y:S05]  /*248b0*/  BSYNC B2 ;  /* 0x0000000000027941 */ /* 0x000fea0003800000 */
.L_x_2262:
        /* <DEDUP_REMOVED lines=8> */
.L_x_2264:
        /* <DEDUP_REMOVED lines=10> */
.L_x_2254:
[----:B------:R-:W-:Y:S05]  /*249e0*/  BSYNC B1 ;  /* 0x0000000000017941 */ /* 0x000fea0003800000 */
.L_x_2253:
[----:B------:R-:W0:Y:S04]  /*249f0*/  LDL.LU R9, [R1+0x14] ;  /* 0x0000140001097983 */ /* 0x000e280000300800 */
[----:B------:R-:W2:Y:S01]  /*24a00*/  LDL.LU R8, [R1+0x1c] ;  /* 0x00001c0001087983 */ /* 0x000ea20000300800 */
[----:B------:R-:W-:Y:S01]  /*24a10*/  PLOP3.LUT P0, PT, PT, PT, PT, 0x8, 0x0 ;  /* 0x000000000000781c */ /* 0x000fe20003f0e170 */
[----:B0-----:R-:W-:-:S05]  /*24a20*/  VIADD R5, R9, 0x1 ;  /* 0x0000000109057836 */ /* 0x001fca0000000000 */
[----:B------:R-:W-:-:S04]  /*24a30*/  ISETP.NE.AND P1, PT, R5, 0x2, PT ;  /* 0x000000020500780c */ /* 0x000fc80003f25270 */
[----:B------:R-:W-:Y:S02]  /*24a40*/  SEL R6, RZ, 0x1, P1 ;  /* 0x00000001ff067807 */ /* 0x000fe40000800000 */
[----:B------:R-:W-:Y:S02]  /*24a50*/  SEL R5, R5, RZ, P1 ;  /* 0x000000ff05057207 */ /* 0x000fe40000800000 */
[----:B--2---:R-:W-:Y:S01]  /*24a60*/  LOP3.LUT R8, R8, R6, RZ, 0x3c, !PT ;  /* 0x0000000608087212 */ /* 0x004fe200078e3cff */
        /* <DEDUP_REMOVED lines=8> */
.L_x_2277:
        /* <DEDUP_REMOVED lines=13> */
.L_x_2452:
[----:B------:R-:W-:Y:S05]  /*24bc0*/  BSYNC B2 ;  /* 0x0000000000027941 */ /* 0x000fea0003800000 */
.L_x_2267:
        /* <DEDUP_REMOVED lines=9> */
.L_x_2270:
[----:B------:R-:W-:Y:S05]  /*24c60*/  BSYNC B2 ;  /* 0x0000000000027941 */ /* 0x000fea0003800000 */
.L_x_2269:
        /* <DEDUP_REMOVED lines=11> */
.L_x_2271:
        /* <DEDUP_REMOVED lines=13> */
.L_x_2453:
[----:B------:R-:W-:Y:S05]  /*24df0*/  BSYNC B2 ;  /* 0x0000000000027941 */ /* 0x000fea0003800000 */
.L_x_2272:
        /* <DEDUP_REMOVED lines=11> */
.L_x_2275:
[----:B------:R-:W-:Y:S05]  /*24eb0*/  BSYNC B2 ;  /* 0x0000000000027941 */ /* 0x000fea0003800000 */
.L_x_2274:
        /* <DEDUP_REMOVED lines=8> */
.L_x_2276:
        /* <DEDUP_REMOVED lines=10> */
.L_x_2266:
[----:B------:R-:W-:Y:S05]  /*24fe0*/  BSYNC B1 ;  /* 0x0000000000017941 */ /* 0x000fea0003800000 */
.L_x_2265:
        /* <DEDUP_REMOVED lines=13> */
.L_x_2247:
[----:B------:R-:W-:Y:S05]  /*250c0*/  BSYNC B0 ;  /* 0x0000000000007941 */ /* 0x000fea0003800000 */
.L_x_2246:
        /* <DEDUP_REMOVED lines=23> */
.L_x_2279:
        /* <DEDUP_REMOVED lines=11> */
[----:B------:R-:W-:Y:S02]  /*252f0*/  IMAD.U32 R4, RZ, RZ, UR6 ;  /* 0x00000006ff047e24 */ /* 0x000fe4000f8e00ff */
[----:B------:R-:W1:Y:S01]  /*25300*/  LDC.64 R2, c[0x4][R2] ;  /* 0x0100000002027b82 */ /* 0x000e620000000a00 */
[----:B------:R-:W-:Y:S02]  /*25310*/  IMAD.U32 R5, RZ, RZ, UR7 ;  /* 0x00000007ff057e24 */ /* 0x000fe4000f8e00ff */
[----:B0-----:R-:W-:Y:S02]  /*25320*/  IMAD.U32 R6, RZ, RZ, UR8 ;  /* 0x00000008ff067e24 */ /* 0x001fe4000f8e00ff */
        /* <DEDUP_REMOVED lines=8> */
.L_x_2281:
        /* <DEDUP_REMOVED lines=27> */
.L_x_2282:
[----:B-1----:R-:W2:Y:S02]  /*25560*/  LDL R2, [R1+0x38] ;  /* 0x0000380001027983 */ /* 0x002ea40000100800 */
        /* <DEDUP_REMOVED lines=19> */
.L_x_2283:
[----:B------:R-:W2:Y:S02]  /*256a0*/  LDL.LU R2, [R1+0x20] ;  /* 0x0000200001027983 */ /* 0x000ea40000300800 */
[----:B--2---:R-:W-:-:S13]  /*256b0*/  LOP3.LUT P6, RZ, R2, 0x3ff, RZ, 0xc0, !PT ;  /* 0x000003ff02ff7812 */ /* 0x004fda00078cc0ff */
        /* <DEDUP_REMOVED lines=17> */
.L_x_2284:
        /* <DEDUP_REMOVED lines=31> */
.L_x_2285:
        /* <DEDUP_REMOVED lines=25> */
.L_x_2456:
[----:B--2---:R-:W-:Y:S02]  /*25b50*/  ISETP.NE.AND P0, PT, R14, RZ, PT ;  /* 0x000000ff0e00720c */ /* 0x004fe40003f05270 */
[----:B------:R-:W-:-:S11]  /*25b60*/  PLOP3.LUT P6, PT, PT, PT, PT, 0x8, 0x0 ;  /* 0x000000000000781c */ /* 0x000fd60003fce170 */
[----:B------:R-:W-:Y:S05]  /*25b70*/  @P0 BRA `(.L_x_2287) ;  /* 0x0000000400c00947 */ /* 0x000fea0003800000 */
[----:B------:R-:W-:-:S03]  /*25b80*/  UMOV UR4, 0xffffffff ;  /* 0xffffffff00047882 */ /* 0x000fc60000000000 */
[----:B------:R-:W-:Y:S05]  /*25b90*/  BRA.DIV UR4, `(.L_x_2288) ;  /* 0x00000056048c7947 */ /* 0x000fea000b800000 */
[----:B------:R-:W-:-:S13]  /*25ba0*/  ELECT P6, URZ, PT ;  /* 0x00000000003f782f */ /* 0x000fda00038c0000 */
.L_x_2459:
[----:B------:R-:W-:Y:S05]  /*25bb0*/  @!P6 BRA `(.L_x_2289) ;  /* 0x000000040058e947 */ /* 0x000fea0003800000 */
[----:B------:R-:W-:Y:S01]  /*25bc0*/  ISETP.NE.U32.AND P0, PT, R4, RZ, PT ;  /* 0x000000ff0400720c */ /* 0x000fe20003f05070 */
[----:B-1----:R-:W-:-:S03]  /*25bd0*/  VIADD R7, R19, 0xffffffff ;  /* 0xffffffff13077836 */ /* 0x002fc60000000000 */
[----:B------:R-:W-:-:S13]  /*25be0*/  ISETP.NE.AND.EX P0, PT, R5, RZ, PT, P0 ;  /* 0x000000ff0500720c */ /* 0x000fda0003f05300 */
        /* <DEDUP_REMOVED lines=19> */
.L_x_2290:
        /* <DEDUP_REMOVED lines=12> */
.L_x_2460:
        /* <DEDUP_REMOVED lines=8> */
.L_x_2292:
        /* <DEDUP_REMOVED lines=22> */
.L_x_2461:
        /* <DEDUP_REMOVED lines=8> */
.L_x_2294:
        /* <DEDUP_REMOVED lines=14> */
.L_x_2289:
        /* <DEDUP_REMOVED lines=19> */
[----:B---3--:R-:W-:-:S13]  /*26250*/  @P0 R2UR UR12, R5 ;  /* 0x00000000050c02ca */ /* 0x008fda00000e0000 */
[----:B------:R2:W-:Y:S02]  /*26260*/  UTMALDG.4D [UR8], [UR4], desc[UR6] ;  /* 0x00000608040075b4 */ /* 0x0005e40008019000 */
[----:B--2---:R-:W-:Y:S01]  /*26270*/  NOP ;  /* 0x0000000000007918 */ /* 0x004fe20000000000 */
.L_x_2287:
        /* <DEDUP_REMOVED lines=13> */
.L_x_2462:
[----:B------:R-:W-:Y:S05]  /*26350*/  BSYNC B0 ;  /* 0x0000000000007941 */ /* 0x000fea0003800000 */
.L_x_2295:
[----:B------:R-:W-:-:S13]  /*26360*/  ISETP.GE.AND P0, PT, R19, 0x2, PT ;  /* 0x000000021300780c */ /* 0x000fda0003f06270 */
[----:B------:R-:W-:Y:S05]  /*26370*/  @!P0 BRA `(.L_x_2297) ;  /* 0x0000001000208947 */ /* 0x000fea0003800000 */
[----:B------:R3:W5:Y:S01]  /*26380*/  LDL.LU R6, [R1+0x10] ;  /* 0x0000100001067983 */ /* 0x0007620000300800 */
[----:B------:R-:W-:-:S03]  /*26390*/  VIADD R21, R19, 0xfffffffe ;  /* 0xfffffffe13157836 */ /* 0x000fc60000000000 */
[----:B-1----:R3:W5:Y:S04]  /*263a0*/  LDL.LU R7, [R1+0x18] ;  /* 0x0000180001077983 */ /* 0x0027680000300800 */
.L_x_2317:
[----:B--2--5:R-:W-:Y:S01]  /*263b0*/  VIADD R4, R6, 0x1 ;  /* 0x0000000106047836 */ /* 0x024fe20000000000 */
[----:B------:R-:W-:Y:S05]  /*263c0*/  YIELD ;  /* 0x0000000000007946 */ /* 0x000fea0003800000 */
[----:B------:R-:W-:Y:S01]  /*263d0*/  ISETP.NE.AND P0, PT, R4, 0x2, PT ;  /* 0x000000020400780c */ /* 0x000fe20003f05270 */
[----:B------:R-:W-:Y:S03]  /*263e0*/  BSSY B0, `(.L_x_2298) ;  /* 0x0000071000007945 */ /* 0x000fe60003800000 */
[----:B----4-:R-:W-:-:S02]  /*263f0*/  SEL R3, RZ, 0x1, P0 ;  /* 0x00000001ff037807 */ /* 0x010fc40000000000 */
        /* <DEDUP_REMOVED lines=11> */
[----:B------:R-:W4:Y:S01]  /*264b0*/  LDC R5, c[0x0][0x41c] ;  /* 0x00010700ff057b82 */ /* 0x000f220000000800 */
[----:B------:R-:W-:Y:S02]  /*264c0*/  ULDC.64 UR6, c[0x0][0x408] ;  /* 0x0001020000067ab9 */ /* 0x000fe40000000a00 */
[----:B------:R-:W3:Y:S01]  /*264d0*/  LDL R11, [R1+0x20] ;  /* 0x00002000010b7983 */ /* 0x000ee20000100800 */
[----:B----4-:R-:W-:-:S13]  /*264e0*/  ISETP.NE.AND P0, PT, R5, 0x1, PT ;  /* 0x000000010500780c */ /* 0x010fda0003f05270 */
[----:B------:R-:W4:Y:S02]  /*264f0*/  @P0 LDC.64 R2, c[0x0][0x420] ;  /* 0x00010800ff020b82 */ /* 0x000f240000000a00 */
[----:B----4-:R-:W-:-:S04]  /*26500*/  @P0 IMAD.HI.U32 R4, R21, R2, RZ ;  /* 0x0000000215040227 */ /* 0x010fc800078e00ff */
[----:B------:R-:W-:Y:S01]  /*26510*/  IMAD.MOV.U32 R2, RZ, RZ, R21 ;  /* 0x000000ffff027224 */ /* 0x000fe200078e0015 */
[----:B------:R-:W-:-:S04]  /*26520*/  @P0 SHF.R.U32.HI R2, RZ, R3, R4 ;  /* 0x00000003ff020219 */ /* 0x000fc80000011604 */
[--C-:B------:R-:W-:Y:S01]  /*26530*/  SHF.R.S32.HI R3, RZ, 0x1f, R2.reuse ;  /* 0x0000001fff037819 */ /* 0x100fe20000011402 */
[----:B------:R-:W-:-:S04]  /*26540*/  IMAD.MOV R8, RZ, RZ, -R2 ;  /* 0x000000ffff087224 */ /* 0x000fc800078e0a02 */
[----:B------:R-:W-:Y:S02]  /*26550*/  IMAD R8, R5, R8, R21 ;  /* 0x0000000805087224 */ /* 0x000fe400078e0215 */
[----:B--2---:R-:W-:-:S04]  /*26560*/  IMAD R4, R12, UR6, RZ ;  /* 0x000000060c047c24 */ /* 0x004fc8000f8e02ff */
[C---:B---3--:R-:W-:Y:S02]  /*26570*/  IMAD R4, R11.reuse, UR7, R4 ;  /* 0x000000070b047c24 */ /* 0x048fe4000f8e0204 */
[----:B------:R-:W-:-:S04]  /*26580*/  IMAD.WIDE.U32 R2, R11, UR6, R2 ;  /* 0x000000060b027c25 */ /* 0x000fc8000f8e0002 */
[----:B------:R-:W-:Y:S01]  /*26590*/  IMAD.IADD R3, R4, 0x1, R3 ;  /* 0x0000000104037824 */ /* 0x000fe200078e0203 */
[----:B------:R-:W-:-:S04]  /*265a0*/  LEA R4, P0, R2, UR4, 0x2 ;  /* 0x0000000402047c11 */ /* 0x000fc8000f8010ff */
[----:B------:R-:W-:-:S05]  /*265b0*/  LEA.HI.X R5, R2, UR5, R3, 0x2, P0 ;  /* 0x0000000502057c11 */ /* 0x000fca00080f1403 */
[----:B------:R2:W5:Y:S04]  /*265c0*/  LDG.E R2, desc[UR60][R4.64] ;  /* 0x0000003c04027981 */ /* 0x000568000c1e1900 */
.L_x_2300:
[----:B--2---:R-:W2:Y:S01]  /*265d0*/  S2R R5, SR_CgaCtaId ;  /* 0x0000000000057919 */ /* 0x004ea20000008800 */
[----:B------:R-:W-:Y:S01]  /*265e0*/  MOV R4, 0x400 ;  /* 0x0000040000047802 */ /* 0x000fe20000000f00 */
[----:B------:R-:W-:Y:S01]  /*265f0*/  BSSY B1, `(.L_x_2301) ;  /* 0x0000009000017945 */ /* 0x000fe20003800000 */
[----:B------:R-:W4:Y:S02]  /*26600*/  S2R R3, SR_TID.X ;  /* 0x0000000000037919 */ /* 0x000f240000002100 */
[----:B--2---:R-:W-:Y:S02]  /*26610*/  LEA R4, R5, R4, 0x18 ;  /* 0x0000000405047211 */ /* 0x004fe400078ec0ff */
[----:B----4-:R-:W-:-:S03]  /*26620*/  LOP3.LUT R3, R3, 0x7f, RZ, 0xc0, !PT ;  /* 0x0000007f03037812 */ /* 0x010fc600078ec0ff */
[----:B------:R-:W-:Y:S01]  /*26630*/  IMAD R5, R10, 0x8, R4 ;  /* 0x000000080a057824 */ /* 0x000fe200078e0204 */
[----:B------:R-:W-:Y:S02]  /*26640*/  SHF.L.U32 R4, R9, 0x1f, RZ ;  /* 0x0000001f09047819 */ /* 0x000fe400000006ff */
[----:B------:R-:W-:Y:S02]  /*26650*/  ISETP.NE.AND P2, PT, R3, RZ, PT ;  /* 0x000000ff0300720c */ /* 0x000fe40003f45270 */
[----:B------:R-:W2:Y:S02]  /*26660*/  SYNCS.PHASECHK.TRANS64.TRYWAIT P0, [R5+URZ+0x2e880], R4 ;  /* 0x02e88004050075a7 */ /* 0x000ea4000800017f */
[----:B--2---:R-:W-:Y:S09]  /*26670*/  @!P0 BRA `(.L_x_2302) ;  /* 0x0000004c003c8947 */ /* 0x004ff20003800000 */
.L_x_2463:
[----:B------:R-:W-:Y:S05]  /*26680*/  BSYNC B1 ;  /* 0x0000000000017941 */ /* 0x000fea0003800000 */
.L_x_2301:
[----:B------:R-:W-:Y:S04]  /*26690*/  BSSY B1, `(.L_x_2303) ;  /* 0x0000009000017945 */ /* 0x000fe80003800000 */
[----:B------:R-:W-:Y:S05]  /*266a0*/  @P2 BRA `(.L_x_2304) ;  /* 0x00000000001c2947 */ /* 0x000fea0003800000 */
[----:B------:R-:W1:Y:S02]  /*266b0*/  S2R R3, SR_TID.X ;  /* 0x0000000000037919 */ /* 0x000e640000002100 */
[----:B-1----:R-:W-:Y:S01]  /*266c0*/  LOP3.LUT R9, R3, 0x1f, RZ, 0xc0, !PT ;  /* 0x0000001f03097812 */ /* 0x002fe200078ec0ff */
[----:B------:R-:W-:-:S03]  /*266d0*/  IMAD.MOV.U32 R3, RZ, RZ, 0x7000 ;  /* 0x00007000ff037424 */ /* 0x000fc600078e00ff */
[----:B------:R-:W-:Y:S01]  /*266e0*/  ISETP.NE.AND P0, PT, R9, RZ, PT ;  /* 0x000000ff0900720c */ /* 0x000fe20003f05270 */
[----:B------:R4:W-:-:S12]  /*266f0*/  SYNCS.ARRIVE.TRANS64 RZ, [R5+URZ+0x2e870], R3 ;  /* 0x02e8700305ff79a7 */ /* 0x0009d8000800003f */
[----:B----4-:R-:W-:Y:S05]  /*26700*/  @!P0 BRA `(.L_x_2304) ;  /* 0x0000000000048947 */ /* 0x010fea0003800000 */
[----:B------:R-:W-:Y:S01]  /*26710*/  BPT.TRAP 0x1 ;  /* 0x000000040000795c */ /* 0x000fe20000300000 */
.L_x_2304:
[----:B------:R-:W-:Y:S05]  /*26720*/  BSYNC B1 ;  /* 0x0000000000017941 */ /* 0x000fea0003800000 */
.L_x_2303:
[----:B------:R-:W4:Y:S04]  /*26730*/  LDL R3, [R1+0x10] ;  /* 0x0000100001037983 */ /* 0x000f280000100800 */
[----:B-1----:R-:W2:Y:S01]  /*26740*/  LDL R9, [R1+0x28] ;  /* 0x0000280001097983 */ /* 0x002ea20000100800 */
        /* <DEDUP_REMOVED lines=10> */
[----:B----4-:R-:W-:Y:S02]  /*267f0*/  IMAD R3, R3, 0x7000, R10 ;  /* 0x0000700003037824 */ /* 0x010fe400078e020a */
[----:B--2---:R-:W-:Y:S02]  /*26800*/  IMAD R8, R8, 0xe0, R9 ;  /* 0x000000e008087824 */ /* 0x004fe400078e0209 */
[----:B------:R-:W-:Y:S02]  /*26810*/  VIADD R9, R5, 0x2e870 ;  /* 0x0002e87005097836 */ /* 0x000fe40000000000 */
[----:B------:R-:W-:-:S07]  /*26820*/  VIADD R10, R3, 0xe400 ;  /* 0x0000e400030a7836 */ /* 0x000fce0000000000 */
.L_x_2305:
        /* <DEDUP_REMOVED lines=13> */
.L_x_2464:
[----:B------:R-:W-:Y:S05]  /*26900*/  BSYNC B1 ;  /* 0x0000000000017941 */ /* 0x000fea0003800000 */
.L_x_2306:
[----:B------:R-:W-:Y:S01]  /*26910*/  BSSY B1, `(.L_x_2308) ;  /* 0x000000b000017945 */ /* 0x000fe20003800000 */
[----:B------:R-:W-:Y:S02]  /*26920*/  IMAD.MOV.U32 R12, RZ, RZ, 0x0 ;  /* 0x00000000ff0c7424 */ /* 0x000fe400078e00ff */
[----:B------:R-:W-:Y:S01]  /*26930*/  IMAD.MOV.U32 R13, RZ, RZ, 0x14f00000 ;  /* 0x14f00000ff0d7424 */ /* 0x000fe200078e00ff */
[----:B------:R-:W-:Y:S06]  /*26940*/  @P2 BRA `(.L_x_2309) ;  /* 0x00000000001c2947 */ /* 0x000fec0003800000 */
[----:B------:R-:W2:Y:S01]  /*26950*/  S2R R9, SR_TID.X ;  /* 0x0000000000097919 */ /* 0x000ea20000002100 */
[----:B-1----:R-:W-:-:S04]  /*26960*/  IMAD.MOV.U32 R4, RZ, RZ, 0x7000 ;  /* 0x00007000ff047424 */ /* 0x002fc800078e00ff */
[----:B------:R4:W-:Y:S01]  /*26970*/  SYNCS.ARRIVE.TRANS64 RZ, [R5+URZ+0x2e830], R4 ;  /* 0x02e8300405ff79a7 */ /* 0x0009e2000800003f */
[----:B--2---:R-:W-:-:S04]  /*26980*/  LOP3.LUT R9, R9, 0x1f, RZ, 0xc0, !PT ;  /* 0x0000001f09097812 */ /* 0x004fc800078ec0ff */
[----:B------:R-:W-:-:S13]  /*26990*/  ISETP.NE.AND P0, PT, R9, RZ, PT ;  /* 0x000000ff0900720c */ /* 0x000fda0003f05270 */
[----:B----4-:R-:W-:Y:S05]  /*269a0*/  @!P0 BRA `(.L_x_2309) ;  /* 0x0000000000048947 */ /* 0x010fea0003800000 */
[----:B------:R-:W-:Y:S01]  /*269b0*/  BPT.TRAP 0x1 ;  /* 0x000000040000795c */ /* 0x000fe20000300000 */
.L_x_2309:
[----:B------:R-:W-:Y:S05]  /*269c0*/  BSYNC B1 ;  /* 0x0000000000017941 */ /* 0x000fea0003800000 */
.L_x_2308:
[----:B------:R-:W-:Y:S01]  /*269d0*/  R2UR UR10, R11 ;  /* 0x000000000b0a72ca */ /* 0x000fe200000e0000 */
[----:B------:R-:W-:Y:S01]  /*269e0*/  UIADD3 UR4, UP0, UR36, 0x370, URZ ;  /* 0x0000037024047890 */ /* 0x000fe2000ff1e03f */
[----:B------:R-:W-:Y:S01]  /*269f0*/  R2UR UR6, R12 ;  /* 0x000000000c0672ca */ /* 0x000fe200000e0000 */
[----:B------:R-:W-:Y:S01]  /*26a00*/  VIADD R3, R3, 0x20400 ;  /* 0x0002040003037836 */ /* 0x000fe20000000000 */
[----:B------:R-:W-:Y:S01]  /*26a10*/  R2UR UR7, R13 ;  /* 0x000000000d0772ca */ /* 0x000fe200000e0000 */
[----:B-1----:R-:W-:Y:S01]  /*26a20*/  VIADD R5, R5, 0x2e830 ;  /* 0x0002e83005057836 */ /* 0x002fe20000000000 */
[----:B------:R-:W-:Y:S01]  /*26a30*/  PLOP3.LUT P0, PT, PT, PT, PT, 0x80, 0x0 ;  /* 0x000000000000781c */ /* 0x000fe20003f0f070 */
[----:B------:R-:W-:-:S12]  /*26a40*/  UIADD3.X UR5, URZ, UR37, URZ, UP0, !UPT ;  /* 0x000000253f057290 */ /* 0x000fd800087fe43f */
.L_x_2310:
        /* <DEDUP_REMOVED lines=10> */
.L_x_2299:
[----:B------:R-:W-:Y:S05]  /*26af0*/  BSYNC B0 ;  /* 0x0000000000007941 */ /* 0x000fea0003800000 */
.L_x_2298:
[----:B------:R-:W-:-:S06]  /*26b00*/  UISETP.NE.AND UP0, UPT, UR38, 0x3, UPT ;  /* 0x000000032600788c */ /* 0x000fcc000bf05270 */
[----:B------:R-:W-:-:S13]  /*26b10*/  PLOP3.LUT P0, PT, PT, PT, UP0, 0x80, 0x0 ;  /* 0x000000000000781c */ /* 0x000fda0003f0f008 */
[----:B------:R-:W-:Y:S05]  /*26b20*/  @!P0 BRA `(.L_x_2311) ;  /* 0x0000000000048947 */ /* 0x000fea0003800000 */
[----:B------:R-:W-:Y:S01]  /*26b30*/  BPT.TRAP 0x1 ;  /* 0x000000040000795c */ /* 0x000fe20000300000 */
.L_x_2311:
        /* <DEDUP_REMOVED lines=11> */
[----:B--2-4-:R-:W-:Y:S05]  /*26bf0*/  @!P2 BRA `(.L_x_2313) ;  /* 0x000000480004a947 */ /* 0x014fea0003800000 */
.L_x_2465:
[----:B------:R-:W-:Y:S05]  /*26c00*/  BSYNC B0 ;  /* 0x0000000000007941 */ /* 0x000fea0003800000 */
.L_x_2312:
[----:B------:R-:W-:Y:S05]  /*26c10*/  @!P0 BRA `(.L_x_2314) ;  /* 0x0000000000048947 */ /* 0x000fea0003800000 */
[----:B------:R-:W-:Y:S01]  /*26c20*/  BPT.TRAP 0x1 ;  /* 0x000000040000795c */ /* 0x000fe20000300000 */
.L_x_2314:
[----:B--2---:R-:W2:Y:S01]  /*26c30*/  LDL R4, [R1+0x8] ;  /* 0x0000080001047983 */ /* 0x004ea20000100800 */
[----:B------:R-:W-:Y:S01]  /*26c40*/  SHF.L.U32 R3, R7, 0x1f, RZ ;  /* 0x0000001f07037819 */ /* 0x000fe200000006ff */
[----:B------:R-:W-:-:S03]  /*26c50*/  IMAD R12, R6, 0x7000, RZ ;  /* 0x00007000060c7824 */ /* 0x000fc600078e02ff */
[----:B--2---:R-:W2:Y:S02]  /*26c60*/  SYNCS.PHASECHK.TRANS64.TRYWAIT P2, [R4+URZ+0x2e860], R3 ;  /* 0x02e86003040075a7 */ /* 0x004ea4000804017f */
[----:B--2---:R-:W-:Y:S05]  /*26c70*/  @!P2 BRA `(.L_x_2315) ;  /* 0x0000004400fca947 */ /* 0x004fea0003800000 */
.L_x_2466:
[----:B--2---:R-:W2:Y:S04]  /*26c80*/  LDL R4, [R1+0x30] ;  /* 0x0000300001047983 */ /* 0x004ea80000100800 */
[----:B------:R-:W4:Y:S04]  /*26c90*/  LDL R16, [R1+0x34] ;  /* 0x0000340001107983 */ /* 0x000f280000100800 */
[----:B------:R-:W5:Y:S01]  /*26ca0*/  LDL R15, [R1+0x2c] ;  /* 0x00002c00010f7983 */ /* 0x000f620000100800 */
[----:B------:R-:W-:Y:S01]  /*26cb0*/  MOV R13, 0x400 ;  /* 0x00000400000d7802 */ /* 0x000fe20000000f00 */
[----:B------:R-:W-:Y:S05]  /*26cc0*/  WARPSYNC.ALL ;  /* 0x0000000000007948 */ /* 0x000fea0003800000 */
[----:B------:R-:W0:Y:S02]  /*26cd0*/  S2R R14, SR_CgaCtaId ;  /* 0x00000000000e7919 */ /* 0x000e240000008800 */
[----:B0-----:R-:W-:-:S02]  /*26ce0*/  LEA R13, R14, R13, 0x18 ;  /* 0x0000000d0e0d7211 */ /* 0x001fc400078ec0ff */
[----:B--2---:R-:W-:-:S05]  /*26cf0*/  LOP3.LUT R3, R12, R4, RZ, 0xfc, !PT ;  /* 0x000000040c037212 */ /* 0x004fca00078efcff */
[----:B------:R-:W-:Y:S01]  /*26d00*/  IMAD.IADD R3, R13, 0x1, R3 ;  /* 0x000000010d037824 */ /* 0x000fe200078e0203 */
[----:B-----5:R-:W-:-:S04]  /*26d10*/  LOP3.LUT R12, R12, R15, RZ, 0xfc, !PT ;  /* 0x0000000f0c0c7212 */ /* 0x020fc800078efcff */
[----:B------:R-:W0:Y:S01]  /*26d20*/  LDSM.16.MT88.4 R4, [R3+0xe400] ;  /* 0x00e400000304783b */ /* 0x000e220000004200 */
[----:B----4-:R-:W-:Y:S01]  /*26d30*/  IADD3 R20, R16, R3, RZ ;  /* 0x0000000310147210 */ /* 0x010fe20007ffe0ff */
[----:B------:R-:W-:Y:S01]  /*26d40*/  IMAD.IADD R13, R13, 0x1, R12 ;  /* 0x000000010d0d7824 */ /* 0x000fe200078e020c */
[C-C-:B0-----:R-:W-:Y:S02]  /*26d50*/  PRMT R8, R4.reuse, 0x6420, R5.reuse ;  /* 0x0000642004087816 */ /* 0x141fe40000000005 */
[----:B-1----:R-:W-:Y:S02]  /*26d60*/  PRMT R9, R4, 0x7531, R5 ;  /* 0x0000753104097816 */ /* 0x002fe40000000005 */
        /* <DEDUP_REMOVED lines=94> */
.L_x_2316:
[----:B------:R-:W0:Y:S01]  /*27350*/  LDL.LU R3, [R1+0x8] ;  /* 0x0000080001037983 */ /* 0x000e220000300800 */
[C---:B------:R-:W-:Y:S01]  /*27360*/  ISETP.GT.AND P0, PT, R21.reuse, RZ, PT ;  /* 0x000000ff1500720c */ /* 0x040fe20003f04270 */
[----:B------:R-:W-:Y:S02]  /*27370*/  VIADD R21, R21, 0xffffffff ;  /* 0xffffffff15157836 */ /* 0x000fe40000000000 */
        /* <DEDUP_REMOVED lines=8> */
.L_x_2297:
[----:B------:R-:W-:Y:S04]  /*27400*/  BSSY B0, `(.L_x_2318) ;  /* 0x000000f000007945 */ /* 0x000fe80003800000 */
[----:B------:R-:W-:Y:S05]  /*27410*/  @P1 BRA `(.L_x_2319) ;  /* 0x0000000000341947 */ /* 0x000fea0003800000 */
[----:B------:R-:W0:Y:S01]  /*27420*/  S2R R5, SR_LANEID ;  /* 0x0000000000057919 */ /* 0x000e220000000000 */
[----:B------:R-:W-:Y:S01]  /*27430*/  VOTEU.ANY UR4, UPT, PT ;  /* 0x0000000000047886 */ /* 0x000fe200038e0100 */
[----:B--2-4-:R-:W2:Y:S01]  /*27440*/  LDC.64 R2, c[0x0][0xc38] ;  /* 0x00030e00ff027b82 */ /* 0x014ea20000000a00 */
[----:B------:R-:W0:Y:S02]  /*27450*/  FLO.U32 R0, UR4 ;  /* 0x0000000400007d00 */ /* 0x000e2400080e0000 */
[----:B0-----:R-:W-:-:S06]  /*27460*/  ISETP.EQ.U32.AND P0, PT, R0, R5, PT ;  /* 0x000000050000720c */ /* 0x001fcc0003f02070 */
[----:B------:R-:W2:Y:S07]  /*27470*/  POPC R5, UR4 ;  /* 0x0000000400057d09 */ /* 0x000eae0008000000 */
[----:B--2---:R-:W2:Y:S01]  /*27480*/  @P0 ATOMG.E.ADD.STRONG.GPU PT, R3, desc[UR60][R2.64], R5 ;  /* 0x00000005020309a8 */ /* 0x004ea200081ee1fc */
[----:B------:R-:W0:Y:S02]  /*27490*/  S2R R4, SR_LTMASK ;  /* 0x0000000000047919 */ /* 0x000e240000003900 */
[----:B0-----:R-:W-:-:S04]  /*274a0*/  LOP3.LUT R4, R4, UR4, RZ, 0xc0, !PT ;  /* 0x0000000404047c12 */ /* 0x001fc8000f8ec0ff */
[----:B-1---5:R-:W0:Y:S01]  /*274b0*/  POPC R7, R4 ;  /* 0x0000000400077309 */ /* 0x022e220000000000 */
[----:B--2---:R-:W0:Y:S02]  /*274c0*/  SHFL.IDX PT, R0, R3, R0, 0x1f ;  /* 0x00001f0003007589 */ /* 0x004e2400000e0000 */
[----:B0-----:R-:W-:-:S05]  /*274d0*/  IADD3 R0, R0, UR40, R7 ;  /* 0x0000002800007c10 */ /* 0x001fca000fffe007 */
[----:B------:R0:W-:Y:S02]  /*274e0*/  STL [R1], R0 ;  /* 0x0000000001007387 */ /* 0x0001e40000100800 */
.L_x_2319:
[----:B------:R-:W-:Y:S05]  /*274f0*/  BSYNC B0 ;  /* 0x0000000000007941 */ /* 0x000fea0003800000 */
.L_x_2318:
[----:B------:R-:W-:-:S06]  /*27500*/  UISETP.NE.AND UP0, UPT, UR38, 0x3, UPT ;  /* 0x000000032600788c */ /* 0x000fcc000bf05270 */
[----:B------:R-:W-:-:S13]  /*27510*/  PLOP3.LUT P0, PT, PT, PT, UP0, 0x80, 0x0 ;  /* 0x000000000000781c */ /* 0x000fda0003f0f008 */
[----:B------:R-:W-:Y:S05]  /*27520*/  @!P0 BRA `(.L_x_2320) ;  /* 0x0000000000048947 */ /* 0x000fea0003800000 */
[----:B------:R-:W-:Y:S01]  /*27530*/  BPT.TRAP 0x1 ;  /* 0x000000040000795c */ /* 0x000fe20000300000 */
.L_x_2320:
[----:B--2-4-:R-:W2:Y:S04]  /*27540*/  LDL R3, [R1+0x18] ;  /* 0x0000180001037983 */ /* 0x014ea80000100800 */
[----:B0-----:R-:W4:Y:S01]  /*27550*/  LDL R0, [R1+0x10] ;  /* 0x0000100001007983 */ /* 0x001f220000100800 */
[----:B------:R-:W0:Y:S01]  /*27560*/  S2R R4, SR_CgaCtaId ;  /* 0x0000000000047919 */ /* 0x000e220000008800 */
[----:B------:R-:W-:-:S04]  /*27570*/  MOV R2, 0x400 ;  /* 0x0000040000027802 */ /* 0x000fc80000000f00 */
[----:B0-----:R-:W-:Y:S01]  /*27580*/  LEA R2, R4, R2, 0x18 ;  /* 0x0000000204027211 */ /* 0x001fe200078ec0ff */
[----:B------:R-:W-:Y:S01]  /*27590*/  BSSY B0, `(.L_x_2321) ;  /* 0x0000008000007945 */ /* 0x000fe20003800000 */
[----:B--2---:R-:W-:-:S04]  /*275a0*/  LOP3.LUT R3, R3, 0x1, RZ, 0x3c, !PT ;  /* 0x0000000103037812 */ /* 0x004fc800078e3cff */
[----:B------:R-:W-:Y:S01]  /*275b0*/  SHF.L.U32 R3, R3, 0x1f, RZ ;  /* 0x0000001f03037819 */ /* 0x000fe200000006ff */
[----:B----4-:R-:W-:-:S04]  /*275c0*/  IMAD R20, R0, 0x8, R2 ;  /* 0x0000000800147824 */ /* 0x010fc800078e0202 */
[----:B------:R-:W0:Y:S01]  /*275d0*/  SYNCS.PHASECHK.TRANS64.TRYWAIT P0, [R20+URZ+0x2e870], R3 ;  /* 0x02e87003140075a7 */ /* 0x000e22000800017f */
[----:B------:R-:W-:-:S05]  /*275e0*/  IMAD.U32 R0, RZ, RZ, UR39 ;  /* 0x00000027ff007e24 */ /* 0x000fca000f8e00ff */
[----:B------:R-:W-:Y:S01]  /*275f0*/  ISETP.NE.AND P2, PT, R0, 0x3, PT ;  /* 0x000000030000780c */ /* 0x000fe20003f45270 */
[----:B0-----:R-:W-:-:S12]  /*27600*/  @!P0 BRA `(.L_x_2322) ;  /* 0x0000003c00b08947 */ /* 0x001fd80003800000 */
.L_x_2467:
[----:B------:R-:W-:Y:S05]  /*27610*/  BSYNC B0 ;  /* 0x0000000000007941 */ /* 0x000fea0003800000 */
.L_x_2321:
[----:B------:R-:W-:Y:S05]  /*27620*/  @!P2 BRA `(.L_x_2323) ;  /* 0x000000000004a947 */ /* 0x000fea0003800000 */
[----:B------:R-:W-:Y:S01]  /*27630*/  BPT.TRAP 0x1 ;  /* 0x000000040000795c */ /* 0x000fe20000300000 */
.L_x_2323:
[----:B------:R-:W0:Y:S02]  /*27640*/  LDL R0, [R1+0x18] ;  /* 0x0000180001007983 */ /* 0x000e240000100800 */
[----:B0-----:R-:W-:-:S04]  /*27650*/  SHF.L.U32 R3, R0, 0x1f, RZ ;  /* 0x0000001f00037819 */ /* 0x001fc800000006ff */
[----:B------:R-:W0:Y:S02]  /*27660*/  SYNCS.PHASECHK.TRANS64.TRYWAIT P0, [R20+URZ+0x2e860], R3 ;  /* 0x02e86003140075a7 */ /* 0x000e24000800017f */
[----:B0-----:R-:W-:Y:S05]  /*27670*/  @!P0 BRA `(.L_x_2324) ;  /* 0x0000003c00a88947 */ /* 0x001fea0003800000 */
.L_x_2468:
[----:B------:R-:W2:Y:S04]  /*27680*/  LDL R0, [R1+0x10] ;  /* 0x0000100001007983 */ /* 0x000ea80000100800 */
[----:B------:R-:W4:Y:S04]  /*27690*/  LDL R2, [R1+0x30] ;  /* 0x0000300001027983 */ /* 0x000f280000100800 */
[----:B-1----:R-:W3:Y:S01]  /*276a0*/  LDL R10, [R1+0x2c] ;  /* 0x00002c00010a7983 */ /* 0x002ee20000100800 */
[----:B------:R-:W-:-:S03]  /*276b0*/  MOV R8, 0x400 ;  /* 0x0000040000087802 */ /* 0x000fc60000000f00 */
[----:B------:R-:W0:Y:S01]  /*276c0*/  LDL R12, [R1+0x34] ;  /* 0x00003400010c7983 */ /* 0x000e220000100800 */
[----:B------:R-:W1:Y:S01]  /*276d0*/  S2R R9, SR_CgaCtaId ;  /* 0x0000000000097919 */ /* 0x000e620000008800 */
[----:B------:R-:W-:Y:S05]  /*276e0*/  WARPSYNC.ALL ;  /* 0x0000000000007948 */ /* 0x000fea0003800000 */
[----:B-1----:R-:W-:Y:S01]  /*276f0*/  LEA R8, R9, R8, 0x18 ;  /* 0x0000000809087211 */ /* 0x002fe200078ec0ff */
[----:B--2---:R-:W-:-:S05]  /*27700*/  IMAD R0, R0, 0x7000, RZ ;  /* 0x0000700000007824 */ /* 0x004fca00078e02ff */
[----:B----4-:R-:W-:-:S05]  /*27710*/  LOP3.LUT R2, R0, R2, RZ, 0xfc, !PT ;  /* 0x0000000200027212 */ /* 0x010fca00078efcff */
[----:B------:R-:W-:-:S05]  /*27720*/  IMAD.IADD R2, R8, 0x1, R2 ;  /* 0x0000000108027824 */ /* 0x000fca00078e0202 */
[----:B-----5:R-:W1:Y:S01]  /*27730*/  LDSM.16.MT88.4 R4, [R2+0xe400] ;  /* 0x00e400000204783b */ /* 0x020e620000004200 */
[----:B---3--:R-:W-:Y:S01]  /*27740*/  LOP3.LUT R0, R0, R10, RZ, 0xfc, !PT ;  /* 0x0000000a00007212 */ /* 0x008fe200078efcff */
[----:B0-----:R-:W-:-:S04]  /*27750*/  IMAD.IADD R3, R12, 0x1, R2 ;  /* 0x000000010c037824 */ /* 0x001fc800078e0202 */
[----:B------:R-:W-:Y:S01]  /*27760*/  IMAD.IADD R0, R8, 0x1, R0 ;  /* 0x0000000108007824 */ /* 0x000fe200078e0200 */
[C-C-:B-1----:R-:W-:Y:S02]  /*27770*/  PRMT R8, R4.reuse, 0x6420, R5.reuse ;  /* 0x0000642004087816 */ /* 0x142fe40000000005 */
        /* <DEDUP_REMOVED lines=90> */
.L_x_2325:
[----:B------:R-:W2:Y:S01]  /*27d20*/  LDL.LU R2, [R1+0x10] ;  /* 0x0000100001027983 */ /* 0x000ea20000300800 */
[----:B0-----:R-:W-:Y:S03]  /*27d30*/  SYNCS.ARRIVE.TRANS64.A1T0 RZ, [R20+URZ+0x2e850], RZ ;  /* 0x02e850ff14ff79a7 */ /* 0x001fe6000810003f */
[----:B------:R-:W3:Y:S01]  /*27d40*/  LDL.LU R3, [R1+0x18] ;  /* 0x0000180001037983 */ /* 0x000ee20000300800 */
[----:B-1----:R-:W-:-:S05]  /*27d50*/  @!P1 VIADD R0, R20, 0x2e880 ;  /* 0x0002e88014009836 */ /* 0x002fca0000000000 */
        /* <DEDUP_REMOVED lines=10> */
.L_x_2280:
[----:B------:R-:W-:Y:S05]  /*27e00*/  BSYNC B6 ;  /* 0x0000000000067941 */ /* 0x000fea0003800000 */
.L_x_2278:
        /* <DEDUP_REMOVED lines=13> */
.L_x_2326:
        /* <DEDUP_REMOVED lines=38> */
.L_x_2478:
[----:B------:R-:W-:Y:S02]  /*28140*/  ULDC UR4, c[0x0][0xc10] ;  /* 0x0003040000047ab9 */ /* 0x000fe40000000800 */
[----:B------:R-:W-:-:S04]  /*28150*/  IMAD.U32 R5, RZ, RZ, UR4 ;  /* 0x00000004ff057e24 */ /* 0x000fc8000f8e00ff */
[----:B-1----:R-:W-:-:S04]  /*28160*/  IMAD R6, R14, R5, RZ ;  /* 0x000000050e067224 */ /* 0x002fc800078e02ff */
[----:B------:R-:W-:-:S05]  /*28170*/  IMAD.IADD R4, R4, 0x1, R6 ;  /* 0x0000000104047824 */ /* 0x000fca00078e0206 */
[----:B------:R-:W-:-:S13]  /*28180*/  ISETP.GT.AND P6, PT, R4, R0, PT ;  /* 0x000000000400720c */ /* 0x000fda0003fc4270 */
[----:B------:R-:W-:Y:S05]  /*28190*/  @P6 BRA `(.L_x_2329) ;  /* 0x0000000000a46947 */ /* 0x000fea0003800000 */
.L_x_2334:
[----:B------:R-:W2:Y:S01]  /*281a0*/  LDL.LU R2, [R1+0xc] ;  /* 0x00000c0001027983 */ /* 0x000ea20000300800 */
[----:B0-----:R-:W0:Y:S01]  /*281b0*/  LDC R3, c[0x0][0xc14] ;  /* 0x00030500ff037b82 */ /* 0x001e220000000800 */
        /* <DEDUP_REMOVED lines=14> */
.L_x_2332:
[----:B------:R-:W-:Y:S05]  /*282a0*/  BSYNC B0 ;  /* 0x0000000000007941 */ /* 0x000fea0003800000 */
.L_x_2331:
        /* <DEDUP_REMOVED lines=18> */
.L_x_2486:
[----:B------:R-:W-:Y:S02]  /*283d0*/  ULDC UR4, c[0x0][0xc10] ;  /* 0x0003040000047ab9 */ /* 0x000fe40000000800 */
[----:B------:R-:W-:-:S04]  /*283e0*/  IMAD.U32 R5, RZ, RZ, UR4 ;  /* 0x00000004ff057e24 */ /* 0x000fc8000f8e00ff */
[----:B-1----:R-:W-:-:S04]  /*283f0*/  IMAD R6, R14, R5, RZ ;  /* 0x000000050e067224 */ /* 0x002fc800078e02ff */
[----:B------:R-:W-:-:S05]  /*28400*/  IMAD.IADD R4, R6, 0x1, R4 ;  /* 0x0000000106047824 */ /* 0x000fca00078e0204 */
[----:B------:R-:W-:-:S13]  /*28410*/  ISETP.GT.AND P6, PT, R4, R0, PT ;  /* 0x000000000400720c */ /* 0x000fda0003fc4270 */
[----:B------:R-:W-:Y:S05]  /*28420*/  @!P6 BRA `(.L_x_2334) ;  /* 0xfffffffc005ce947 */ /* 0x000fea000383ffff */
.L_x_2329:
        /* <DEDUP_REMOVED lines=8> */
.L_x_2490:
[----:B------:R-:W-:Y:S01]  /*284b0*/  ISETP.NE.AND P0, PT, R7, RZ, PT ;  /* 0x000000ff0700720c */ /* 0x000fe20003f05270 */
[----:B------:R-:W-:-:S12]  /*284c0*/  IMAD.MOV.U32 R7, RZ, RZ, RZ ;  /* 0x000000ffff077224 */ /* 0x000fd800078e00ff */
[----:B------:R-:W-:Y:S05]  /*284d0*/  @!P0 BRA `(.L_x_2336) ;  /* 0x0000000000108947 */ /* 0x000fea0003800000 */
[----:B------:R-:W-:Y:S01]  /*284e0*/  UMOV UR4, 0xffffffff ;  /* 0xffffffff00047882 */ /* 0x000fe20000000000 */
[----:B------:R-:W-:Y:S02]  /*284f0*/  VIADD R12, R8, 0xffffffff ;  /* 0xffffffff080c7836 */ /* 0x000fe40000000000 */
[----:B------:R-:W-:Y:S05]  /*28500*/  BRA.DIV UR4, `(.L_x_2337) ;  /* 0x0000003a044c7947 */ /* 0x000fea000b800000 */
[----:B------:R3:W4:Y:S02]  /*28510*/  SHFL.IDX PT, R7, R3, R12, 0x1f ;  /* 0x00001f0c03077589 */ /* 0x00072400000e0000 */
.L_x_2336:
[----:B------:R-:W5:Y:S01]  /*28520*/  LDL.LU R9, [R1+0xc] ;  /* 0x00000c0001097983 */ /* 0x000f620000300800 */
[----:B01-3--:R-:W0:Y:S01]  /*28530*/  LDC.64 R2, c[0x0][0xc68] ;  /* 0x00031a00ff027b82 */ /* 0x00be220000000a00 */
        /* <DEDUP_REMOVED lines=69> */
.L_x_2330:
        /* <DEDUP_REMOVED lines=10> */
.L_x_2338:
        /* <DEDUP_REMOVED lines=16> */
.L_x_2327:
[----:B-1----:R-:W2:Y:S01]  /*28b30*/  LDL R0, [R1+0xc] ;  /* 0x00000c0001007983 */ /* 0x002ea20000100800 */
[----:B------:R-:W-:Y:S02]  /*28b40*/  ULDC UR4, c[0x0][0xc14] ;  /* 0x0003050000047ab9 */ /* 0x000fe40000000800 */
[----:B--2---:R-:W-:-:S13]  /*28b50*/  ISETP.GE.AND P0, PT, R0, UR4, PT ;  /* 0x0000000400007c0c */ /* 0x004fda000bf06270 */
[----:B------:R-:W-:Y:S05]  /*28b60*/  @!P0 BRA `(.L_x_2339) ;  /* 0xffffffb000208947 */ /* 0x000fea000383ffff */
[----:B------:R-:W-:Y:S05]  /*28b70*/  BSYNC B7 ;  /* 0x0000000000077941 */ /* 0x000fea0003800000 */
.L_x_2242:
[----:B---3--:R-:W2:Y:S01]  /*28b80*/  LDL.LU R0, [R1+0x40] ;  /* 0x0000400001007983 */ /* 0x008ea20000300800 */
[----:B------:R-:W-:Y:S01]  /*28b90*/  BSSY B0, `(.L_x_2340) ;  /* 0x000000b000007945 */ /* 0x000fe20003800000 */
[----:B01----:R-:W0:Y:S01]  /*28ba0*/  S2R R5, SR_CgaCtaId ;  /* 0x0000000000057919 */ /* 0x003e220000008800 */
        /* <DEDUP_REMOVED lines=9> */
.L_x_2493:
[----:B------:R-:W-:Y:S05]  /*28c40*/  BSYNC B0 ;  /* 0x0000000000007941 */ /* 0x000fea0003800000 */
.L_x_2340:
[----:B------:R-:W-:-:S03]  /*28c50*/  UMOV UR4, 0xffffffff ;  /* 0xffffffff00047882 */ /* 0x000fc60000000000 */
[----:B------:R-:W-:Y:S05]  /*28c60*/  BRA.DIV UR4, `(.L_x_2342) ;  /* 0x0000003204b07947 */ /* 0x000fea000b800000 */
[----:B------:R-:W1:Y:S02]  /*28c70*/  S2R R2, SR_TID.X ;  /* 0x0000000000027919 */ /* 0x000e640000002100 */
[----:B-1----:R-:W-:-:S04]  /*28c80*/  SHF.R.U32.HI R2, RZ, 0x5, R2 ;  /* 0x00000005ff027819 */ /* 0x002fc80000011602 */
[----:B------:R-:W-:-:S05]  /*28c90*/  LOP3.LUT R2, R2, 0x3, RZ, 0xc0, !PT ;  /* 0x0000000302027812 */ /* 0x000fca00078ec0ff */
[----:B------:R1:W2:Y:S02]  /*28ca0*/  SHFL.IDX PT, R14, R2, RZ, 0x1f ;  /* 0x00001fff020e7589 */ /* 0x0002a400000e0000 */
.L_x_2496:
[----:B--2---:R-:W-:-:S13]  /*28cb0*/  ISETP.NE.AND P0, PT, R14, RZ, PT ;  /* 0x000000ff0e00720c */ /* 0x004fda0003f05270 */
[----:B------:R-:W-:Y:S05]  /*28cc0*/  @P0 BRA `(.L_x_2039) ;  /* 0x0000000000b80947 */ /* 0x000fea0003800000 */
[----:B------:R-:W-:-:S03]  /*28cd0*/  UMOV UR4, 0xffffffff ;  /* 0xffffffff00047882 */ /* 0x000fc60000000000 */
[----:B------:R-:W-:Y:S05]  /*28ce0*/  BRA.DIV UR4, `(.L_x_2343) ;  /* 0x0000003204c47947 */ /* 0x000fea000b800000 */
[----:B------:R-:W-:-:S13]  /*28cf0*/  ELECT P6, URZ, PT ;  /* 0x00000000003f782f */ /* 0x000fda00038c0000 */
.L_x_2499:
        /* <DEDUP_REMOVED lines=8> */
.L_x_2344:
        /* <DEDUP_REMOVED lines=14> */
.L_x_2500:
[----:B------:R-:W1:Y:S02]  /*28e60*/  SYNCS.PHASECHK.TRANS64.TRYWAIT P1, [R7+URZ], R2 ;  /* 0x00000002070075a7 */ /* 0x000e64000802017f */
[----:B-1----:R-:W-:Y:S05]  /*28e70*/  @!P1 BRA `(.L_x_2346) ;  /* 0x0000003000949947 */ /* 0x002fea0003800000 */
.L_x_2501:
[----:B------:R-:W-:Y:S05]  /*28e80*/  @!P0 BRA `(.L_x_2347) ;  /* 0x0000000000048947 */ /* 0x000fea0003800000 */
[----:B------:R-:W-:Y:S01]  /*28e90*/  BPT.TRAP 0x1 ;  /* 0x000000040000795c */ /* 0x000fe20000300000 */
.L_x_2347:
[----:B------:R-:W2:Y:S02]  /*28ea0*/  LDL.LU R4, [R1+0x10] ;  /* 0x0000100001047983 */ /* 0x000ea40000300800 */
[----:B--2---:R-:W-:-:S04]  /*28eb0*/  IMAD R4, R4, 0x8, R0 ;  /* 0x0000000804047824 */ /* 0x004fc800078e0200 */
[----:B------:R-:W2:Y:S02]  /*28ec0*/  SYNCS.PHASECHK.TRANS64.TRYWAIT P1, [R4+URZ+0x2e860], R5 ;  /* 0x02e86005040075a7 */ /* 0x000ea4000802017f */
[----:B--2---:R-:W-:Y:S05]  /*28ed0*/  @!P1 BRA `(.L_x_2348) ;  /* 0x0000003000909947 */ /* 0x004fea0003800000 */
.L_x_2502:
[----:B------:R-:W-:Y:S05]  /*28ee0*/  @!P0 BRA `(.L_x_2349) ;  /* 0x0000000000048947 */ /* 0x000fea0003800000 */
[----:B------:R-:W-:Y:S01]  /*28ef0*/  BPT.TRAP 0x1 ;  /* 0x000000040000795c */ /* 0x000fe20000300000 */
.L_x_2349:
[----:B------:R-:W-:-:S04]  /*28f00*/  IMAD R3, R3, 0x8, R0 ;  /* 0x0000000803037824 */ /* 0x000fc800078e0200 */
[----:B------:R-:W3:Y:S02]  /*28f10*/  SYNCS.PHASECHK.TRANS64.TRYWAIT P1, [R3+URZ+0x2e860], R2 ;  /* 0x02e86002030075a7 */ /* 0x000ee4000802017f */
[----:B---3--:R-:W-:Y:S05]  /*28f20*/  @!P1 BRA `(.L_x_2350) ;  /* 0x0000003000909947 */ /* 0x008fea0003800000 */
.L_x_2503:
[----:B------:R-:W-:Y:S05]  /*28f30*/  @!P0 BRA `(.L_x_2351) ;  /* 0x0000000000048947 */ /* 0x000fea0003800000 */
[----:B------:R-:W-:Y:S01]  /*28f40*/  BPT.TRAP 0x1 ;  /* 0x000000040000795c */ /* 0x000fe20000300000 */
.L_x_2351:
[----:B------:R-:W4:Y:S02]  /*28f50*/  SYNCS.PHASECHK.TRANS64.TRYWAIT P0, [R4+URZ+0x2e880], R5 ;  /* 0x02e88005040075a7 */ /* 0x000f24000800017f */
[----:B----4-:R-:W-:Y:S05]  /*28f60*/  @!P0 BRA `(.L_x_2352) ;  /* 0x0000003000948947 */ /* 0x010fea0003800000 */
.L_x_2353:
[----:B------:R0:W0:Y:S02]  /*28f70*/  SYNCS.PHASECHK.TRANS64.TRYWAIT P0, [R3+URZ+0x2e880], R2 ;  /* 0x02e88002030075a7 */ /* 0x000024000800017f */
[----:B0-----:R-:W-:Y:S05]  /*28f80*/  @!P0 NANOSLEEP.SYNCS 0x989680 ;  /* 0x009896800000895d */ /* 0x001fea0003900000 */
[----:B------:R-:W0:Y:S02]  /*28f90*/  @!P0 SYNCS.PHASECHK.TRANS64 P0, [R3+URZ+0x2e880], R2 ;  /* 0x02e88002030085a7 */ /* 0x000e24000800007f */
[----:B0-----:R-:W-:Y:S05]  /*28fa0*/  @!P0 BRA `(.L_x_2353) ;  /* 0xfffffffc00f08947 */ /* 0x001fea000383ffff */
.L_x_2039:
[----:B------:R-:W-:Y:S05]  /*28fb0*/  BSYNC B8 ;  /* 0x0000000000087941 */ /* 0x000fea0003800000 */
.L_x_2036:
[----:B------:R-:W-:Y:S05]  /*28fc0*/  EXIT ;  /* 0x000000000000794d */ /* 0x000fea0003800000 */
.L_x_2061:
[----:B0-----:R0:W1:Y:S02]  /*28fd0*/  SYNCS.PHASECHK.TRANS64.TRYWAIT P6, [R109+URZ+0x2e890], R130 ;  /* 0x02e890826d0075a7 */ /* 0x00106400080c017f */
[----:B-1----:R-:W-:Y:S05]  /*28fe0*/  @!P6 NANOSLEEP.SYNCS 0x989680 ;  /* 0x009896800000e95d */ /* 0x002fea0003900000 */
[----:B------:R-:W1:Y:S02]  /*28ff0*/  @!P6 SYNCS.PHASECHK.TRANS64 P6, [R109+URZ+0x2e890], R130 ;  /* 0x02e890826d00e5a7 */ /* 0x000e6400080c007f */
[----:B-1----:R-:W-:Y:S05]  /*29000*/  @!P6 BRA `(.L_x_2061) ;  /* 0xfffffffc00f0e947 */ /* 0x002fea000383ffff */
[----:B------:R-:W-:Y:S05]  /*29010*/  BRA `(.L_x_2354) ;  /* 0xfffffda000707947 */ /* 0x000fea000383ffff */
.L_x_2095:
[----:B0-----:R0:W1:Y:S02]  /*29020*/  SYNCS.PHASECHK.TRANS64.TRYWAIT P3, [R109+URZ+0x2e890], R130 ;  /* 0x02e890826d0075a7 */ /* 0x001064000806017f */
[----:B-1----:R-:W-:Y:S05]  /*29030*/  @!P3 NANOSLEEP.SYNCS 0x989680 ;  /* 0x009896800000b95d */ /* 0x002fea0003900000 */
[----:B------:R-:W1:Y:S02]  /*29040*/  @!P3 SYNCS.PHASECHK.TRANS64 P3, [R109+URZ+0x2e890], R130 ;  /* 0x02e890826d00b5a7 */ /* 0x000e64000806007f */
[----:B-1----:R-:W-:Y:S05]  /*29050*/  @!P3 BRA `(.L_x_2095) ;  /* 0xfffffffc00f0b947 */ /* 0x002fea000383ffff */
[----:B------:R-:W-:Y:S05]  /*29060*/  BRA `(.L_x_2355) ;  /* 0xfffffde400087947 */ /* 0x000fea000383ffff */
.L_x_2112:
[----:B0-----:R0:W1:Y:S02]  /*29070*/  SYNCS.PHASECHK.TRANS64.TRYWAIT P2, [R109+URZ+0x2e890], R130 ;  /* 0x02e890826d0075a7 */ /* 0x001064000804017f */
[----:B-1----:R-:W-:Y:S05]  /*29080*/  @!P2 NANOSLEEP.SYNCS 0x989680 ;  /* 0x009896800000a95d */ /* 0x002fea0003900000 */
[----:B------:R-:W1:Y:S02]  /*29090*/  @!P2 SYNCS.PHASECHK.TRANS64 P2, [R109+URZ+0x2e890], R130 ;  /* 0x02e890826d00a5a7 */ /* 0x000e64000804007f */
[----:B-1----:R-:W-:Y:S05]  /*290a0*/  @!P2 BRA `(.L_x_2112) ;  /* 0xfffffffc00f0a947 */ /* 0x002fea000383ffff */
[----:B------:R-:W-:Y:S05]  /*290b0*/  BRA `(.L_x_2356) ;  /* 0xfffffe2400307947 */ /* 0x000fea000383ffff */
.L_x_2122:
[----:B--2---:R2:W3:Y:S02]  /*290c0*/  SYNCS.PHASECHK.TRANS64.TRYWAIT P3, [R109+URZ+0x2e8b0], R130 ;  /* 0x02e8b0826d0075a7 */ /* 0x0044e4000806017f */
[----:B---3--:R-:W-:Y:S05]  /*290d0*/  @!P3 NANOSLEEP.SYNCS 0x989680 ;  /* 0x009896800000b95d */ /* 0x008fea0003900000 */
[----:B------:R-:W3:Y:S02]  /*290e0*/  @!P3 SYNCS.PHASECHK.TRANS64 P3, [R109+URZ+0x2e8b0], R130 ;  /* 0x02e8b0826d00b5a7 */ /* 0x000ee4000806007f */
[----:B---3--:R-:W-:Y:S05]  /*290f0*/  @!P3 BRA `(.L_x_2122) ;  /* 0xfffffffc00f0b947 */ /* 0x008fea000383ffff */
[----:B------:R-:W-:Y:S05]  /*29100*/  BRA `(.L_x_2357) ;  /* 0xfffffe2800f87947 */ /* 0x000fea000383ffff */
.L_x_2134:
[----:B------:R-:W-:Y:S01]  /*29110*/  BSSY B0, `(.L_x_2358) ;  /* 0x0000007000007945 */ /* 0x000fe20003800000 */
[----:B------:R-:W-:Y:S02]  /*29120*/  IMAD.MOV.U32 R12, RZ, RZ, RZ ;  /* 0x000000ffff0c7224 */ /* 0x000fe400078e00ff */
[----:B------:R-:W-:Y:S02]  /*29130*/  IMAD.MOV.U32 R11, RZ, RZ, 0x1f ;  /* 0x0000001fff0b7424 */ /* 0x000fe400078e00ff */
[----:B------:R-:W-:-:S07]  /*29140*/  IMAD.MOV.U32 R15, RZ, RZ, -0x1 ;  /* 0xffffffffff0f7424 */ /* 0x000fce00078e00ff */
[----:B-----5:R-:W-:Y:S05]  /*29150*/  WARPSYNC.COLLECTIVE R15, `(.L_x_2359) ;  /* 0x000000000f087348 */ /* 0x020fea0003c00000 */
[----:B------:R0:W1:Y:S02]  /*29160*/  SHFL.IDX P6, R14, R13, R12, R11 ;  /* 0x0000000c0d0e7389 */ /* 0x00006400000c000b */
[----:B01---5:R-:W-:Y:S01]  /*29170*/  ENDCOLLECTIVE ;  /* 0x000000000000791b */ /* 0x023fe20003800000 */
.L_x_2359:
[----:B------:R-:W-:Y:S05]  /*29180*/  BSYNC B0 ;  /* 0x0000000000007941 */ /* 0x000fea0003800000 */
.L_x_2358:
[----:B------:R1:W-:Y:S01]  /*29190*/  STL [R1+0x48], R14 ;  /* 0x0000480e01007387 */ /* 0x0003e20000100800 */
[----:B------:R-:W-:Y:S05]  /*291a0*/  BRA `(.L_x_2360) ;  /* 0xfffffe3800a47947 */ /* 0x000fea000383ffff */
.L_x_2150:
        /* <DEDUP_REMOVED lines=8> */
.L_x_2362:
[----:B------:R-:W-:Y:S05]  /*29230*/  BSYNC B1 ;  /* 0x0000000000017941 */ /* 0x000fea0003800000 */
.L_x_2361:
[----:B------:R-:W-:Y:S05]  /*29240*/  BRA `(.L_x_2363) ;  /* 0xfffffe4400d87947 */ /* 0x000fea000383ffff */
.L_x_2151:
        /* <DEDUP_REMOVED lines=8> */
.L_x_2365:
[----:B------:R-:W-:Y:S05]  /*292d0*/  BSYNC B1 ;  /* 0x0000000000017941 */ /* 0x000fea0003800000 */
.L_x_2364:
[----:B------:R-:W-:Y:S05]  /*292e0*/  BRA `(.L_x_2366) ;  /* 0xfffffe4400b87947 */ /* 0x000fea000383ffff */
.L_x_2152:
        /* <DEDUP_REMOVED lines=8> */
.L_x_2368:
[----:B------:R-:W-:Y:S05]  /*29370*/  BSYNC B1 ;  /* 0x0000000000017941 */ /* 0x000fea0003800000 */
.L_x_2367:
[----:B------:R-:W-:Y:S05]  /*29380*/  BRA `(.L_x_2369) ;  /* 0xfffffe4400987947 */ /* 0x000fea000383ffff */
.L_x_2153:
        /* <DEDUP_REMOVED lines=8> */
.L_x_2371:
[----:B------:R-:W-:Y:S05]  /*29410*/  BSYNC B1 ;  /* 0x0000000000017941 */ /* 0x000fea0003800000 */
.L_x_2370:
[----:B------:R-:W-:Y:S05]  /*29420*/  BRA `(.L_x_2372) ;  /* 0xfffffe4400787947 */ /* 0x000fea000383ffff */
.L_x_2154:
        /* <DEDUP_REMOVED lines=8> */
.L_x_2374:
[----:B------:R-:W-:Y:S05]  /*294b0*/  BSYNC B1 ;  /* 0x0000000000017941 */ /* 0x000fea0003800000 */
.L_x_2373:
[----:B------:R-:W-:Y:S05]  /*294c0*/  BRA `(.L_x_2375) ;  /* 0xfffffe4400587947 */ /* 0x000fea000383ffff */
.L_x_2155:
        /* <DEDUP_REMOVED lines=8> */
.L_x_2377:
[----:B------:R-:W-:Y:S05]  /*29550*/  BSYNC B1 ;  /* 0x0000000000017941 */ /* 0x000fea0003800000 */
.L_x_2376:
[----:B------:R-:W-:Y:S05]  /*29560*/  BRA `(.L_x_2378) ;  /* 0xfffffe4400387947 */ /* 0x000fea000383ffff */
.L_x_2156:
        /* <DEDUP_REMOVED lines=8> */
.L_x_2380:
[----:B------:R-:W-:Y:S05]  /*295f0*/  BSYNC B1 ;  /* 0x0000000000017941 */ /* 0x000fea0003800000 */
.L_x_2379:
[----:B------:R-:W-:Y:S05]  /*29600*/  BRA `(.L_x_2381) ;  /* 0xfffffe4400187947 */ /* 0x000fea000383ffff */
.L_x_2157:
[----:B------:R-:W-:Y:S01]  /*29610*/  BSSY B1, `(.L_x_2382) ;  /* 0x0000008000017945 */ /* 0x000fe20003800000 */
[----:B------:R-:W-:Y:S01]  /*29620*/  MOV R13, R0 ;  /* 0x00000000000d7202 */ /* 0x000fe20000000f00 */
[----:B------:R-:W-:Y:S02]  /*29630*/  IMAD.MOV.U32 R12, RZ, RZ, 0x1 ;  /* 0x00000001ff0c7424 */ /* 0x000fe400078e00ff */
[----:B------:R-:W-:Y:S02]  /*29640*/  IMAD.MOV.U32 R11, RZ, RZ, 0x1c1f ;  /* 0x00001c1fff0b7424 */ /* 0x000fe400078e00ff */
[----:B01----:R-:W-:-:S07]  /*29650*/  IMAD.MOV.U32 R15, RZ, RZ, -0x1 ;  /* 0xffffffffff0f7424 */ /* 0x003fce00078e00ff */
[----:B-----5:R-:W-:Y:S05]  /*29660*/  WARPSYNC.COLLECTIVE R15, `(.L_x_2383) ;  /* 0x000000000f087348 */ /* 0x020fea0003c00000 */
[----:B------:R0:W1:Y:S02]  /*29670*/  SHFL.IDX P6, R14, R13, R12, R11 ;  /* 0x0000000c0d0e7389 */ /* 0x00006400000c000b */
[----:B01---5:R-:W-:Y:S01]  /*29680*/  ENDCOLLECTIVE ;  /* 0x000000000000791b */ /* 0x023fe20003800000 */
.L_x_2383:
[----:B------:R-:W-:Y:S05]  /*29690*/  BSYNC B1 ;  /* 0x0000000000017941 */ /* 0x000fea0003800000 */
.L_x_2382:
[----:B------:R-:W-:Y:S05]  /*296a0*/  BRA `(.L_x_2384) ;  /* 0xfffffe4000f87947 */ /* 0x000fea000383ffff */
.L_x_2159:
[----:B--2---:R2:W3:Y:S02]  /*296b0*/  SYNCS.PHASECHK.TRANS64.TRYWAIT P2, [R16+URZ+0x2e800], R5 ;  /* 0x02e80005100075a7 */ /* 0x0044e4000804017f */
[----:B---3--:R-:W-:Y:S05]  /*296c0*/  @!P2 NANOSLEEP.SYNCS 0x989680 ;  /* 0x009896800000a95d */ /* 0x008fea0003900000 */
[----:B------:R-:W3:Y:S02]  /*296d0*/  @!P2 SYNCS.PHASECHK.TRANS64 P2, [R16+URZ+0x2e800], R5 ;  /* 0x02e800051000a5a7 */ /* 0x000ee4000804007f */
[----:B---3--:R-:W-:Y:S05]  /*296e0*/  @!P2 BRA `(.L_x_2159) ;  /* 0xfffffffc00f0a947 */ /* 0x008fea000383ffff */
[----:B------:R-:W-:Y:S05]  /*296f0*/  BRA `(.L_x_2385) ;  /* 0xfffffe4400487947 */ /* 0x000fea000383ffff */
.L_x_2167:
        /* <DEDUP_REMOVED lines=8> */
.L_x_2387:
[----:B------:R-:W-:Y:S05]  /*29780*/  BSYNC B1 ;  /* 0x0000000000017941 */ /* 0x000fea0003800000 */
.L_x_2386:
[----:B------:R-:W-:Y:S05]  /*29790*/  BRA `(.L_x_2388) ;  /* 0xfffffe6400f87947 */ /* 0x000fea000383ffff */
.L_x_2168:
        /* <DEDUP_REMOVED lines=8> */
.L_x_2390:
[----:B------:R-:W-:Y:S05]  /*29820*/  BSYNC B1 ;  /* 0x0000000000017941 */ /* 0x000fea0003800000 */
.L_x_2389:
[----:B------:R-:W-:Y:S05]  /*29830*/  BRA `(.L_x_2391) ;  /* 0xfffffe6400d87947 */ /* 0x000fea000383ffff */
.L_x_2169:
        /* <DEDUP_REMOVED lines=8> */
.L_x_2393:
[----:B------:R-:W-:Y:S05]  /*298c0*/  BSYNC B1 ;  /* 0x0000000000017941 */ /* 0x000fea0003800000 */
.L_x_2392:
[----:B------:R-:W-:Y:S05]  /*298d0*/  BRA `(.L_x_2394) ;  /* 0xfffffe6400b87947 */ /* 0x000fea000383ffff */
.L_x_2170:
        /* <DEDUP_REMOVED lines=8> */
.L_x_2396:
[----:B------:R-:W-:Y:S05]  /*29960*/  BSYNC B1 ;  /* 0x0000000000017941 */ /* 0x000fea0003800000 */
.L_x_2395:
[----:B------:R-:W-:Y:S05]  /*29970*/  BRA `(.L_x_2397) ;  /* 0xfffffe6400987947 */ /* 0x000fea000383ffff */
.L_x_2171:
        /* <DEDUP_REMOVED lines=8> */
.L_x_2399:
[----:B------:R-:W-:Y:S05]  /*29a00*/  BSYNC B1 ;  /* 0x0000000000017941 */ /* 0x000fea0003800000 */
.L_x_2398:
[----:B------:R-:W-:Y:S05]  /*29a10*/  BRA `(.L_x_2400) ;  /* 0xfffffe6400787947 */ /* 0x000fea000383ffff */
.L_x_2172:
        /* <DEDUP_REMOVED lines=8> */
.L_x_2402:
[----:B------:R-:W-:Y:S05]  /*29aa0*/  BSYNC B1 ;  /* 0x0000000000017941 */ /* 0x000fea0003800000 */
.L_x_2401:
[----:B------:R-:W-:Y:S05]  /*29ab0*/  BRA `(.L_x_2403) ;  /* 0xfffffe6400587947 */ /* 0x000fea000383ffff */
.L_x_2173:
        /* <DEDUP_REMOVED lines=8> */
.L_x_2405:
[----:B------:R-:W-:Y:S05]  /*29b40*/  BSYNC B1 ;  /* 0x0000000000017941 */ /* 0x000fea0003800000 */
.L_x_2404:
[----:B------:R-:W-:Y:S05]  /*29b50*/  BRA `(.L_x_2406) ;  /* 0xfffffe6400387947 */ /* 0x000fea000383ffff */
.L_x_2174:
        /* <DEDUP_REMOVED lines=8> */
.L_x_2408:
[----:B------:R-:W-:Y:S05]  /*29be0*/  BSYNC B1 ;  /* 0x0000000000017941 */ /* 0x000fea0003800000 */
.L_x_2407:
[----:B------:R-:W-:Y:S05]  /*29bf0*/  BRA `(.L_x_2409) ;  /* 0xfffffe6400187947 */ /* 0x000fea000383ffff */
.L_x_2176:
[----:B0-----:R0:W1:Y:S02]  /*29c00*/  SYNCS.PHASECHK.TRANS64.TRYWAIT P1, [R16+URZ+0x2e800], R3 ;  /* 0x02e80003100075a7 */ /* 0x001064000802017f */
[----:B-1----:R-:W-:Y:S05]  /*29c10*/  @!P1 NANOSLEEP.SYNCS 0x989680 ;  /* 0x009896800000995d */ /* 0x002fea0003900000 */
[----:B------:R-:W1:Y:S02]  /*29c20*/  @!P1 SYNCS.PHASECHK.TRANS64 P1, [R16+URZ+0x2e800], R3 ;  /* 0x02e80003100095a7 */ /* 0x000e64000802007f */
[----:B-1----:R-:W-:Y:S05]  /*29c30*/  @!P1 BRA `(.L_x_2176) ;  /* 0xfffffffc00f09947 */ /* 0x002fea000383ffff */
[----:B------:R-:W-:Y:S05]  /*29c40*/  BRA `(.L_x_2410) ;  /* 0xfffffe6400387947 */ /* 0x000fea000383ffff */
.L_x_2182:
[----:B-1----:R1:W3:Y:S02]  /*29c50*/  SYNCS.PHASECHK.TRANS64.TRYWAIT P0, [R14+URZ+0x2e830], R3 ;  /* 0x02e830030e0075a7 */ /* 0x0022e4000800017f */
[----:B---3--:R-:W-:Y:S05]  /*29c60*/  @!P0 NANOSLEEP.SYNCS 0x989680 ;  /* 0x009896800000895d */ /* 0x008fea0003900000 */
[----:B------:R-:W3:Y:S02]  /*29c70*/  @!P0 SYNCS.PHASECHK.TRANS64 P0, [R14+URZ+0x2e830], R3 ;  /* 0x02e830030e0085a7 */ /* 0x000ee4000800007f */
[----:B---3--:R-:W-:Y:S05]  /*29c80*/  @!P0 BRA `(.L_x_2182) ;  /* 0xfffffffc00f08947 */ /* 0x008fea000383ffff */
[----:B------:R-:W-:Y:S05]  /*29c90*/  BRA `(.L_x_2181) ;  /* 0xfffffe8400a47947 */ /* 0x000fea000383ffff */
.L_x_2188:
[----:B-1----:R1:W2:Y:S02]  /*29ca0*/  SYNCS.PHASECHK.TRANS64.TRYWAIT P2, [R3+URZ+0x2e830], R0 ;  /* 0x02e83000030075a7 */ /* 0x0022a4000804017f */
[----:B--2---:R-:W-:Y:S05]  /*29cb0*/  @!P2 NANOSLEEP.SYNCS 0x989680 ;  /* 0x009896800000a95d */ /* 0x004fea0003900000 */
[----:B------:R-:W2:Y:S02]  /*29cc0*/  @!P2 SYNCS.PHASECHK.TRANS64 P2, [R3+URZ+0x2e830], R0 ;  /* 0x02e830000300a5a7 */ /* 0x000ea4000804007f */
[----:B--2---:R-:W-:Y:S05]  /*29cd0*/  @!P2 BRA `(.L_x_2188) ;  /* 0xfffffffc00f0a947 */ /* 0x004fea000383ffff */
[----:B------:R-:W-:Y:S05]  /*29ce0*/  BRA `(.L_x_2187) ;  /* 0xfffffecc00907947 */ /* 0x000fea000383ffff */
.L_x_2192:
[----:B-1----:R1:W2:Y:S02]  /*29cf0*/  SYNCS.PHASECHK.TRANS64.TRYWAIT P0, [R3+URZ+0x2e850], R0 ;  /* 0x02e85000030075a7 */ /* 0x0022a4000800017f */
[----:B--2---:R-:W-:Y:S05]  /*29d00*/  @!P0 NANOSLEEP.SYNCS 0x989680 ;  /* 0x009896800000895d */ /* 0x004fea0003900000 */
[----:B------:R-:W2:Y:S02]  /*29d10*/  @!P0 SYNCS.PHASECHK.TRANS64 P0, [R3+URZ+0x2e850], R0 ;  /* 0x02e85000030085a7 */ /* 0x000ea4000800007f */
[----:B--2---:R-:W-:Y:S05]  /*29d20*/  @!P0 BRA `(.L_x_2192) ;  /* 0xfffffffc00f08947 */ /* 0x004fea000383ffff */
[----:B------:R-:W-:Y:S05]  /*29d30*/  BRA `(.L_x_2189) ;  /* 0xfffffee000e07947 */ /* 0x000fea000383ffff */
.L_x_2200:
[----:B--2---:R2:W3:Y:S02]  /*29d40*/  SYNCS.PHASECHK.TRANS64.TRYWAIT P2, [R3+URZ+0x2e830], R0 ;  /* 0x02e83000030075a7 */ /* 0x0044e4000804017f */
[----:B---3--:R-:W-:Y:S05]  /*29d50*/  @!P2 NANOSLEEP.SYNCS 0x989680 ;  /* 0x009896800000a95d */ /* 0x008fea0003900000 */
[----:B------:R-:W3:Y:S02]  /*29d60*/  @!P2 SYNCS.PHASECHK.TRANS64 P2, [R3+URZ+0x2e830], R0 ;  /* 0x02e830000300a5a7 */ /* 0x000ee4000804007f */
[----:B---3--:R-:W-:Y:S05]  /*29d70*/  @!P2 BRA `(.L_x_2200) ;  /* 0xfffffffc00f0a947 */ /* 0x008fea000383ffff */
[----:B------:R-:W-:Y:S05]  /*29d80*/  BRA `(.L_x_2199) ;  /* 0xffffff1c00687947 */ /* 0x000fea000383ffff */
.L_x_2204:
[----:B-1----:R1:W2:Y:S02]  /*29d90*/  SYNCS.PHASECHK.TRANS64.TRYWAIT P0, [R3+URZ+0x2e850], R0 ;  /* 0x02e85000030075a7 */ /* 0x0022a4000800017f */
[----:B--2---:R-:W-:Y:S05]  /*29da0*/  @!P0 NANOSLEEP.SYNCS 0x989680 ;  /* 0x009896800000895d */ /* 0x004fea0003900000 */
[----:B------:R-:W2:Y:S02]  /*29db0*/  @!P0 SYNCS.PHASECHK.TRANS64 P0, [R3+URZ+0x2e850], R0 ;  /* 0x02e85000030085a7 */ /* 0x000ea4000800007f */
[----:B--2---:R-:W-:Y:S05]  /*29dc0*/  @!P0 BRA `(.L_x_2204) ;  /* 0xfffffffc00f08947 */ /* 0x004fea000383ffff */
[----:B------:R-:W-:Y:S05]  /*29dd0*/  BRA `(.L_x_2201) ;  /* 0xffffff3000b07947 */ /* 0x000fea000383ffff */
.L_x_2210:
[----:B--2---:R2:W3:Y:S02]  /*29de0*/  SYNCS.PHASECHK.TRANS64.TRYWAIT P0, [R13+URZ+0x2e850], R4 ;  /* 0x02e850040d0075a7 */ /* 0x0044e4000800017f */
[----:B---3--:R-:W-:Y:S05]  /*29df0*/  @!P0 NANOSLEEP.SYNCS 0x989680 ;  /* 0x009896800000895d */ /* 0x008fea0003900000 */
[----:B------:R-:W3:Y:S02]  /*29e00*/  @!P0 SYNCS.PHASECHK.TRANS64 P0, [R13+URZ+0x2e850], R4 ;  /* 0x02e850040d0085a7 */ /* 0x000ee4000800007f */
[----:B---3--:R-:W-:Y:S05]  /*29e10*/  @!P0 BRA `(.L_x_2210) ;  /* 0xfffffffc00f08947 */ /* 0x008fea000383ffff */
[----:B------:R-:W-:Y:S05]  /*29e20*/  BRA `(.L_x_2209) ;  /* 0xffffff5c00487947 */ /* 0x000fea000383ffff */
.L_x_2214:
[----:B------:R-:W-:Y:S01]  /*29e30*/  IMAD.MOV.U32 R12, RZ, RZ, R0 ;  /* 0x000000ffff0c7224 */ /* 0x000fe200078e0000 */
[----:B------:R-:W-:Y:S01]  /*29e40*/  SEL R5, R96, R97, P0 ;  /* 0x0000006160057207 */ /* 0x000fe20000000000 */
[----:B------:R-:W-:Y:S01]  /*29e50*/  IMAD.MOV.U32 R11, RZ, RZ, 0x1c1f ;  /* 0x00001c1fff0b7424 */ /* 0x000fe200078e00ff */
[----:B------:R-:W-:Y:S01]  /*29e60*/  SEL R7, R97, R96, P0 ;  /* 0x0000006061077207 */ /* 0x000fe20000000000 */
[----:B------:R-:W-:Y:S01]  /*29e70*/  IMAD.MOV.U32 R15, RZ, RZ, -0x1 ;  /* 0xffffffffff0f7424 */ /* 0x000fe200078e00ff */
[----:B------:R-:W-:Y:S02]  /*29e80*/  SEL R9, R92, R93, P0 ;  /* 0x0000005d5c097207 */ /* 0x000fe40000000000 */
[----:B------:R-:W-:-:S07]  /*29e90*/  SEL R21, R93, R92, P0 ;  /* 0x0000005c5d157207 */ /* 0x000fce0000000000 */
[----:B---3-5:R-:W-:Y:S05]  /*29ea0*/  WARPSYNC.COLLECTIVE R15, `(.L_x_2411) ;  /* 0x000000000f087348 */ /* 0x028fea0003c00000 */
[----:B------:R0:W1:Y:S02]  /*29eb0*/  SHFL.IDX P6, R14, R13, R12, R11 ;  /* 0x0000000c0d0e7389 */ /* 0x00006400000c000b */
[----:B01-3-5:R-:W-:Y:S01]  /*29ec0*/  ENDCOLLECTIVE ;  /* 0x000000000000791b */ /* 0x02bfe20003800000 */
.L_x_2411:
        /* <DEDUP_REMOVED lines=19> */
.L_x_2412:
        /* <DEDUP_REMOVED lines=19> */
.L_x_2413:
        /* <DEDUP_REMOVED lines=8> */
.L_x_2414:
[----:B------:R-:W-:Y:S02]  /*2a1b0*/  IMAD.MOV.U32 R13, RZ, RZ, R9 ;  /* 0x000000ffff0d7224 */ /* 0x000fe400078e0009 */
[----:B------:R-:W-:Y:S02]  /*2a1c0*/  IMAD.MOV.U32 R12, RZ, RZ, R0 ;  /* 0x000000ffff0c7224 */ /* 0x000fe400078e0000 */
[----:B------:R-:W-:-:S07]  /*2a1d0*/  IMAD.MOV.U32 R7, RZ, RZ, R14 ;  /* 0x000000ffff077224 */ /* 0x000fce00078e000e */
[----:B------:R-:W-:Y:S05]  /*2a1e0*/  WARPSYNC.COLLECTIVE R15, `(.L_x_2415) ;  /* 0x000000000f087348 */ /* 0x000fea0003c00000 */
[----:B------:R0:W1:Y:S02]  /*2a1f0*/  SHFL.IDX P6, R14, R13, R12, R11 ;  /* 0x0000000c0d0e7389 */ /* 0x00006400000c000b */
[----:B01----:R-:W-:Y:S01]  /*2a200*/  ENDCOLLECTIVE ;  /* 0x000000000000791b */ /* 0x003fe20003800000 */
.L_x_2415:
        /* <DEDUP_REMOVED lines=8> */
.L_x_2416:
[----:B------:R-:W-:Y:S02]  /*2a290*/  IMAD.MOV.U32 R13, RZ, RZ, R25 ;  /* 0x000000ffff0d7224 */ /* 0x000fe400078e0019 */
[----:B------:R-:W-:Y:S02]  /*2a2a0*/  IMAD.MOV.U32 R12, RZ, RZ, R0 ;  /* 0x000000ffff0c7224 */ /* 0x000fe400078e0000 */
[----:B------:R-:W-:-:S07]  /*2a2b0*/  IMAD.MOV.U32 R21, RZ, RZ, R14 ;  /* 0x000000ffff157224 */ /* 0x000fce00078e000e */
[----:B------:R-:W-:Y:S05]  /*2a2c0*/  WARPSYNC.COLLECTIVE R15, `(.L_x_2417) ;  /* 0x000000000f087348 */ /* 0x000fea0003c00000 */
[----:B------:R0:W1:Y:S02]  /*2a2d0*/  SHFL.IDX P6, R14, R13, R12, R11 ;  /* 0x0000000c0d0e7389 */ /* 0x00006400000c000b */
[----:B01----:R-:W-:Y:S01]  /*2a2e0*/  ENDCOLLECTIVE ;  /* 0x000000000000791b */ /* 0x003fe20003800000 */
.L_x_2417:
        /* <DEDUP_REMOVED lines=8> */
.L_x_2418:
[----:B------:R-:W-:Y:S02]  /*2a370*/  IMAD.MOV.U32 R13, RZ, RZ, R29 ;  /* 0x000000ffff0d7224 */ /* 0x000fe400078e001d */
[----:B------:R-:W-:Y:S02]  /*2a380*/  IMAD.MOV.U32 R12, RZ, RZ, R0 ;  /* 0x000000ffff0c7224 */ /* 0x000fe400078e0000 */
[----:B------:R-:W-:-:S07]  /*2a390*/  IMAD.MOV.U32 R27, RZ, RZ, R14 ;  /* 0x000000ffff1b7224 */ /* 0x000fce00078e000e */
[----:B------:R-:W-:Y:S05]  /*2a3a0*/  WARPSYNC.COLLECTIVE R15, `(.L_x_2419) ;  /* 0x000000000f087348 */ /* 0x000fea0003c00000 */
[----:B------:R0:W1:Y:S02]  /*2a3b0*/  SHFL.IDX P6, R14, R13, R12, R11 ;  /* 0x0000000c0d0e7389 */ /* 0x00006400000c000b */
[----:B01----:R-:W-:Y:S01]  /*2a3c0*/  ENDCOLLECTIVE ;  /* 0x000000000000791b */ /* 0x003fe20003800000 */
.L_x_2419:
        /* <DEDUP_REMOVED lines=8> */
.L_x_2420:
[----:B------:R-:W-:Y:S02]  /*2a450*/  IMAD.MOV.U32 R13, RZ, RZ, R33 ;  /* 0x000000ffff0d7224 */ /* 0x000fe400078e0021 */
[----:B------:R-:W-:Y:S02]  /*2a460*/  IMAD.MOV.U32 R12, RZ, RZ, R0 ;  /* 0x000000ffff0c7224 */ /* 0x000fe400078e0000 */
[----:B------:R-:W-:-:S07]  /*2a470*/  IMAD.MOV.U32 R31, RZ, RZ, R14 ;  /* 0x000000ffff1f7224 */ /* 0x000fce00078e000e */
[----:B------:R-:W-:Y:S05]  /*2a480*/  WARPSYNC.COLLECTIVE R15, `(.L_x_2421) ;  /* 0x000000000f087348 */ /* 0x000fea0003c00000 */
[----:B------:R0:W1:Y:S02]  /*2a490*/  SHFL.IDX P6, R14, R13, R12, R11 ;  /* 0x0000000c0d0e7389 */ /* 0x00006400000c000b */
[----:B01----:R-:W-:Y:S01]  /*2a4a0*/  ENDCOLLECTIVE ;  /* 0x000000000000791b */ /* 0x003fe20003800000 */
.L_x_2421:
        /* <DEDUP_REMOVED lines=8> */
.L_x_2422:
[----:B------:R-:W-:Y:S02]  /*2a530*/  IMAD.MOV.U32 R13, RZ, RZ, R37 ;  /* 0x000000ffff0d7224 */ /* 0x000fe400078e0025 */
[----:B------:R-:W-:Y:S02]  /*2a540*/  IMAD.MOV.U32 R12, RZ, RZ, R0 ;  /* 0x000000ffff0c7224 */ /* 0x000fe400078e0000 */
[----:B------:R-:W-:-:S07]  /*2a550*/  IMAD.MOV.U32 R35, RZ, RZ, R14 ;  /* 0x000000ffff237224 */ /* 0x000fce00078e000e */
[----:B------:R-:W-:Y:S05]  /*2a560*/  WARPSYNC.COLLECTIVE R15, `(.L_x_2423) ;  /* 0x000000000f087348 */ /* 0x000fea0003c00000 */
[----:B------:R0:W1:Y:S02]  /*2a570*/  SHFL.IDX P6, R14, R13, R12, R11 ;  /* 0x0000000c0d0e7389 */ /* 0x00006400000c000b */
[----:B01----:R-:W-:Y:S01]  /*2a580*/  ENDCOLLECTIVE ;  /* 0x000000000000791b */ /* 0x003fe20003800000 */
.L_x_2423:
        /* <DEDUP_REMOVED lines=8> */
.L_x_2424:
[----:B------:R-:W-:Y:S02]  /*2a610*/  IMAD.MOV.U32 R13, RZ, RZ, R41 ;  /* 0x000000ffff0d7224 */ /* 0x000fe400078e0029 */
[----:B------:R-:W-:Y:S02]  /*2a620*/  IMAD.MOV.U32 R12, RZ, RZ, R0 ;  /* 0x000000ffff0c7224 */ /* 0x000fe400078e0000 */
[----:B------:R-:W-:-:S07]  /*2a630*/  IMAD.MOV.U32 R20, RZ, RZ, R14 ;  /* 0x000000ffff147224 */ /* 0x000fce00078e000e */
[----:B------:R-:W-:Y:S05]  /*2a640*/  WARPSYNC.COLLECTIVE R15, `(.L_x_2425) ;  /* 0x000000000f087348 */ /* 0x000fea0003c00000 */
[----:B------:R0:W1:Y:S02]  /*2a650*/  SHFL.IDX P6, R14, R13, R12, R11 ;  /* 0x0000000c0d0e7389 */ /* 0x00006400000c000b */
[----:B01----:R-:W-:Y:S01]  /*2a660*/  ENDCOLLECTIVE ;  /* 0x000000000000791b */ /* 0x003fe20003800000 */
.L_x_2425:
[----:B------:R-:W-:Y:S02]  /*2a670*/  IMAD.MOV.U32 R13, RZ, RZ, R43 ;  /* 0x000000ffff0d7224 */ /* 0x000fe400078e002b */
[----:B------:R-:W-:Y:S02]  /*2a680*/  IMAD.MOV.U32 R12, RZ, RZ, R2 ;  /* 0x000000ffff0c7224 */ /* 0x000fe400078e0002 */
[----:B------:R-:W-:-:S07]  /*2a690*/  IMAD.MOV.U32 R41, RZ, RZ, R14 ;  /* 0x000000ffff297224 */ /* 0x000fce00078e000e */
[----:B------:R-:W-:Y:S05]  /*2a6a0*/  WARPSYNC.COLLECTIVE R15, `(.L_x_2426) ;  /* 0x000000000f087348 */ /* 0x000fea0003c00000 */
[----:B------:R0:W1:Y:S02]  /*2a6b0*/  SHFL.IDX P6, R14, R13, R12, R11 ;  /* 0x0000000c0d0e7389 */ /* 0x00006400000c000b */
[----:B01----:R-:W-:Y:S01]  /*2a6c0*/  ENDCOLLECTIVE ;  /* 0x000000000000791b */ /* 0x003fe20003800000 */
.L_x_2426:
[----:B------:R-:W-:Y:S02]  /*2a6d0*/  IMAD.MOV.U32 R13, RZ, RZ, R45 ;  /* 0x000000ffff0d7224 */ /* 0x000fe400078e002d */
[----:B------:R-:W-:Y:S02]  /*2a6e0*/  IMAD.MOV.U32 R12, RZ, RZ, R0 ;  /* 0x000000ffff0c7224 */ /* 0x000fe400078e0000 */
[----:B------:R-:W-:-:S07]  /*2a6f0*/  IMAD.MOV.U32 R40, RZ, RZ, R14 ;  /* 0x000000ffff287224 */ /* 0x000fce00078e000e */
[----:B------:R-:W-:Y:S05]  /*2a700*/  WARPSYNC.COLLECTIVE R15, `(.L_x_2427) ;  /* 0x000000000f087348 */ /* 0x000fea0003c00000 */
[----:B------:R0:W1:Y:S02]  /*2a710*/  SHFL.IDX P6, R14, R13, R12, R11 ;  /* 0x0000000c0d0e7389 */ /* 0x00006400000c000b */
[----:B01----:R-:W-:Y:S01]  /*2a720*/  ENDCOLLECTIVE ;  /* 0x000000000000791b */ /* 0x003fe20003800000 */
.L_x_2427:
[----:B------:R-:W-:Y:S02]  /*2a730*/  SEL R48, R41, R40, P0 ;  /* 0x0000002829307207 */ /* 0x000fe40000000000 */
[----:B------:R-:W-:Y:S01]  /*2a740*/  SEL R50, R40, R41, P0 ;  /* 0x0000002928327207 */ /* 0x000fe20000000000 */
[----:B------:R-:W-:Y:S02]  /*2a750*/  IMAD.MOV.U32 R13, RZ, RZ, R47 ;  /* 0x000000ffff0d7224 */ /* 0x000fe400078e002f */
[----:B------:R-:W-:Y:S02]  /*2a760*/  IMAD.MOV.U32 R12, RZ, RZ, R2 ;  /* 0x000000ffff0c7224 */ /* 0x000fe400078e0002 */
[----:B------:R-:W-:Y:S02]  /*2a770*/  IMAD.MOV.U32 R47, RZ, RZ, RZ ;  /* 0x000000ffff2f7224 */ /* 0x000fe400078e00ff */
[----:B------:R-:W-:-:S07]  /*2a780*/  IMAD.MOV.U32 R45, RZ, RZ, R14 ;  /* 0x000000ffff2d7224 */ /* 0x000fce00078e000e */
[----:B------:R-:W-:Y:S05]  /*2a790*/  WARPSYNC.COLLECTIVE R15, `(.L_x_2428) ;  /* 0x000000000f087348 */ /* 0x000fea0003c00000 */
[----:B------:R0:W1:Y:S02]  /*2a7a0*/  SHFL.IDX P6, R14, R13, R12, R11 ;  /* 0x0000000c0d0e7389 */ /* 0x00006400000c000b */
[----:B01----:R-:W-:Y:S01]  /*2a7b0*/  ENDCOLLECTIVE ;  /* 0x000000000000791b */ /* 0x003fe20003800000 */
.L_x_2428:
[----:B------:R-:W-:Y:S02]  /*2a7c0*/  IMAD.MOV.U32 R13, RZ, RZ, R49 ;  /* 0x000000ffff0d7224 */ /* 0x000fe400078e0031 */
[----:B------:R-:W-:Y:S02]  /*2a7d0*/  IMAD.MOV.U32 R12, RZ, RZ, R0 ;  /* 0x000000ffff0c7224 */ /* 0x000fe400078e0000 */
[----:B------:R-:W-:-:S07]  /*2a7e0*/  IMAD.MOV.U32 R42, RZ, RZ, R14 ;  /* 0x000000ffff2a7224 */ /* 0x000fce00078e000e */
[----:B------:R-:W-:Y:S05]  /*2a7f0*/  WARPSYNC.COLLECTIVE R15, `(.L_x_2429) ;  /* 0x000000000f087348 */ /* 0x000fea0003c00000 */
[----:B------:R0:W1:Y:S02]  /*2a800*/  SHFL.IDX P6, R14, R13, R12, R11 ;  /* 0x0000000c0d0e7389 */ /* 0x00006400000c000b */
[----:B01----:R-:W-:Y:S01]  /*2a810*/  ENDCOLLECTIVE ;  /* 0x000000000000791b */ /* 0x003fe20003800000 */
.L_x_2429:
        /* <DEDUP_REMOVED lines=8> */
.L_x_2430:
[----:B------:R-:W-:Y:S02]  /*2a8a0*/  IMAD.MOV.U32 R13, RZ, RZ, R53 ;  /* 0x000000ffff0d7224 */ /* 0x000fe400078e0035 */
[----:B------:R-:W-:Y:S02]  /*2a8b0*/  IMAD.MOV.U32 R12, RZ, RZ, R0 ;  /* 0x000000ffff0c7224 */ /* 0x000fe400078e0000 */
[----:B------:R-:W-:-:S07]  /*2a8c0*/  IMAD.MOV.U32 R44, RZ, RZ, R14 ;  /* 0x000000ffff2c7224 */ /* 0x000fce00078e000e */
[----:B------:R-:W-:Y:S05]  /*2a8d0*/  WARPSYNC.COLLECTIVE R15, `(.L_x_2431) ;  /* 0x000000000f087348 */ /* 0x000fea0003c00000 */
[----:B------:R0:W1:Y:S02]  /*2a8e0*/  SHFL.IDX P6, R14, R13, R12, R11 ;  /* 0x0000000c0d0e7389 */ /* 0x00006400000c000b */
[----:B01----:R-:W-:Y:S01]  /*2a8f0*/  ENDCOLLECTIVE ;  /* 0x000000000000791b */ /* 0x003fe20003800000 */
.L_x_2431:
[----:B------:R-:W-:Y:S01]  /*2a900*/  SEL R9, R49, R44, P0 ;  /* 0x0000002c31097207 */ /* 0x000fe20000000000 */
[----:B------:R-:W-:Y:S02]  /*2a910*/  IMAD.MOV.U32 R13, RZ, RZ, R55 ;  /* 0x000000ffff0d7224 */ /* 0x000fe400078e0037 */
[----:B------:R-:W-:Y:S02]  /*2a920*/  IMAD.MOV.U32 R12, RZ, RZ, R2 ;  /* 0x000000ffff0c7224 */ /* 0x000fe400078e0002 */
[----:B------:R-:W-:-:S07]  /*2a930*/  IMAD.MOV.U32 R53, RZ, RZ, R14 ;  /* 0x000000ffff357224 */ /* 0x000fce00078e000e */
[----:B------:R-:W-:Y:S05]  /*2a940*/  WARPSYNC.COLLECTIVE R15, `(.L_x_2432) ;  /* 0x000000000f087348 */ /* 0x000fea0003c00000 */
[----:B------:R0:W1:Y:S02]  /*2a950*/  SHFL.IDX P6, R14, R13, R12, R11 ;  /* 0x0000000c0d0e7389 */ /* 0x00006400000c000b */
[----:B01----:R-:W-:Y:S01]  /*2a960*/  ENDCOLLECTIVE ;  /* 0x000000000000791b */ /* 0x003fe20003800000 */
.L_x_2432:
[----:B------:R-:W-:Y:S02]  /*2a970*/  IMAD.MOV.U32 R13, RZ, RZ, R57 ;  /* 0x000000ffff0d7224 */ /* 0x000fe400078e0039 */
[----:B------:R-:W-:Y:S02]  /*2a980*/  IMAD.MOV.U32 R12, RZ, RZ, R0 ;  /* 0x000000ffff0c7224 */ /* 0x000fe400078e0000 */
[----:B------:R-:W-:-:S07]  /*2a990*/  IMAD.MOV.U32 R46, RZ, RZ, R14 ;  /* 0x000000ffff2e7224 */ /* 0x000fce00078e000e */
[----:B------:R-:W-:Y:S05]  /*2a9a0*/  WARPSYNC.COLLECTIVE R15, `(.L_x_2433) ;  /* 0x000000000f087348 */ /* 0x000fea0003c00000 */
[----:B------:R0:W1:Y:S02]  /*2a9b0*/  SHFL.IDX P6, R14, R13, R12, R11 ;  /* 0x0000000c0d0e7389 */ /* 0x00006400000c000b */
[----:B01----:R-:W-:Y:S01]  /*2a9c0*/  ENDCOLLECTIVE ;  /* 0x000000000000791b */ /* 0x003fe20003800000 */
.L_x_2433:
[----:B------:R-:W-:Y:S02]  /*2a9d0*/  SEL R25, R53, R46, P0 ;  /* 0x0000002e35197207 */ /* 0x000fe40000000000 */
[----:B------:R-:W-:Y:S01]  /*2a9e0*/  SEL R27, R46, R53, P0 ;  /* 0x000000352e1b7207 */ /* 0x000fe20000000000 */
[----:B------:R-:W-:Y:S01]  /*2a9f0*/  IMAD.MOV.U32 R13, RZ, RZ, R59 ;  /* 0x000000ffff0d7224 */ /* 0x000fe200078e003b */
[----:B------:R-:W-:Y:S01]  /*2aa00*/  MOV R12, R2 ;  /* 0x00000002000c7202 */ /* 0x000fe20000000f00 */
[----:B------:R-:W-:-:S07]  /*2aa10*/  IMAD.MOV.U32 R57, RZ, RZ, R14 ;  /* 0x000000ffff397224 */ /* 0x000fce00078e000e */
[----:B------:R-:W-:Y:S05]  /*2aa20*/  WARPSYNC.COLLECTIVE R15, `(.L_x_2434) ;  /* 0x000000000f087348 */ /* 0x000fea0003c00000 */
[----:B------:R0:W1:Y:S02]  /*2aa30*/  SHFL.IDX P6, R14, R13, R12, R11 ;  /* 0x0000000c0d0e7389 */ /* 0x00006400000c000b */
[----:B01----:R-:W-:Y:S01]  /*2aa40*/  ENDCOLLECTIVE ;  /* 0x000000000000791b */ /* 0x003fe20003800000 */
.L_x_2434:
[----:B------:R-:W-:Y:S02]  /*2aa50*/  IMAD.MOV.U32 R13, RZ, RZ, R61 ;  /* 0x000000ffff0d7224 */ /* 0x000fe400078e003d */
[----:B------:R-:W-:Y:S02]  /*2aa60*/  IMAD.MOV.U32 R12, RZ, RZ, R0 ;  /* 0x000000ffff0c7224 */ /* 0x000fe400078e0000 */
[----:B------:R-:W-:-:S07]  /*2aa70*/  IMAD.MOV.U32 R52, RZ, RZ, R14 ;  /* 0x000000ffff347224 */ /* 0x000fce00078e000e */
[----:B------:R-:W-:Y:S05]  /*2aa80*/  WARPSYNC.COLLECTIVE R15, `(.L_x_2435) ;  /* 0x000000000f087348 */ /* 0x000fea0003c00000 */
[----:B------:R0:W1:Y:S02]  /*2aa90*/  SHFL.IDX P6, R14, R13, R12, R11 ;  /* 0x0000000c0d0e7389 */ /* 0x00006400000c000b */
[----:B01----:R-:W-:Y:S01]  /*2aaa0*/  ENDCOLLECTIVE ;  /* 0x000000000000791b */ /* 0x003fe20003800000 */
.L_x_2435:
        /* <DEDUP_REMOVED lines=8> */
.L_x_2436:
[----:B------:R-:W-:Y:S02]  /*2ab30*/  IMAD.MOV.U32 R13, RZ, RZ, R69 ;  /* 0x000000ffff0d7224 */ /* 0x000fe400078e0045 */
[----:B------:R-:W-:Y:S02]  /*2ab40*/  IMAD.MOV.U32 R12, RZ, RZ, R0 ;  /* 0x000000ffff0c7224 */ /* 0x000fe400078e0000 */
[----:B------:R-:W-:-:S07]  /*2ab50*/  IMAD.MOV.U32 R54, RZ, RZ, R14 ;  /* 0x000000ffff367224 */ /* 0x000fce00078e000e */
[----:B------:R-:W-:Y:S05]  /*2ab60*/  WARPSYNC.COLLECTIVE R15, `(.L_x_2437) ;  /* 0x000000000f087348 */ /* 0x000fea0003c00000 */
[----:B------:R0:W1:Y:S02]  /*2ab70*/  SHFL.IDX P6, R14, R13, R12, R11 ;  /* 0x0000000c0d0e7389 */ /* 0x00006400000c000b */
[----:B01----:R-:W-:Y:S01]  /*2ab80*/  ENDCOLLECTIVE ;  /* 0x000000000000791b */ /* 0x003fe20003800000 */
.L_x_2437:
        /* <DEDUP_REMOVED lines=8> */
.L_x_2438:
[----:B------:R-:W-:Y:S02]  /*2ac10*/  IMAD.MOV.U32 R13, RZ, RZ, R73 ;  /* 0x000000ffff0d7224 */ /* 0x000fe400078e0049 */
[----:B------:R-:W-:Y:S02]  /*2ac20*/  IMAD.MOV.U32 R12, RZ, RZ, R0 ;  /* 0x000000ffff0c7224 */ /* 0x000fe400078e0000 */
[----:B------:R-:W-:-:S07]  /*2ac30*/  IMAD.MOV.U32 R56, RZ, RZ, R14 ;  /* 0x000000ffff387224 */ /* 0x000fce00078e000e */
[----:B------:R-:W-:Y:S05]  /*2ac40*/  WARPSYNC.COLLECTIVE R15, `(.L_x_2439) ;  /* 0x000000000f087348 */ /* 0x000fea0003c00000 */
[----:B------:R0:W1:Y:S02]  /*2ac50*/  SHFL.IDX P6, R14, R13, R12, R11 ;  /* 0x0000000c0d0e7389 */ /* 0x00006400000c000b */
[----:B01----:R-:W-:Y:S01]  /*2ac60*/  ENDCOLLECTIVE ;  /* 0x000000000000791b */ /* 0x003fe20003800000 */
.L_x_2439:
[----:B------:R-:W-:Y:S01]  /*2ac70*/  SEL R39, R56, R69, P0 ;  /* 0x0000004538277207 */ /* 0x000fe20000000000 */
[----:B------:R-:W-:Y:S02]  /*2ac80*/  IMAD.MOV.U32 R13, RZ, RZ, R75 ;  /* 0x000000ffff0d7224 */ /* 0x000fe400078e004b */
[----:B------:R-:W-:Y:S02]  /*2ac90*/  IMAD.MOV.U32 R12, RZ, RZ, R2 ;  /* 0x000000ffff0c7224 */ /* 0x000fe400078e0002 */
[----:B------:R-:W-:-:S07]  /*2aca0*/  IMAD.MOV.U32 R73, RZ, RZ, R14 ;  /* 0x000000ffff497224 */ /* 0x000fce00078e000e */
[----:B------:R-:W-:Y:S05]  /*2acb0*/  WARPSYNC.COLLECTIVE R15, `(.L_x_2440) ;  /* 0x000000000f087348 */ /* 0x000fea0003c00000 */
[----:B------:R0:W1:Y:S02]  /*2acc0*/  SHFL.IDX P6, R14, R13, R12, R11 ;  /* 0x0000000c0d0e7389 */ /* 0x00006400000c000b */
[----:B01----:R-:W-:Y:S01]  /*2acd0*/  ENDCOLLECTIVE ;  /* 0x000000000000791b */ /* 0x003fe20003800000 */
.L_x_2440:
[----:B------:R-:W-:Y:S02]  /*2ace0*/  IMAD.MOV.U32 R13, RZ, RZ, R77 ;  /* 0x000000ffff0d7224 */ /* 0x000fe400078e004d */
[----:B------:R-:W-:Y:S02]  /*2acf0*/  IMAD.MOV.U32 R12, RZ, RZ, R0 ;  /* 0x000000ffff0c7224 */ /* 0x000fe400078e0000 */
[----:B------:R-:W-:-:S07]  /*2ad00*/  IMAD.MOV.U32 R58, RZ, RZ, R14 ;  /* 0x000000ffff3a7224 */ /* 0x000fce00078e000e */
[----:B------:R-:W-:Y:S05]  /*2ad10*/  WARPSYNC.COLLECTIVE R15, `(.L_x_2441) ;  /* 0x000000000f087348 */ /* 0x000fea0003c00000 */
[----:B------:R0:W1:Y:S02]  /*2ad20*/  SHFL.IDX P6, R14, R13, R12, R11 ;  /* 0x0000000c0d0e7389 */ /* 0x00006400000c000b */
[----:B01----:R-:W-:Y:S01]  /*2ad30*/  ENDCOLLECTIVE ;  /* 0x000000000000791b */ /* 0x003fe20003800000 */
.L_x_2441:
[----:B------:R-:W-:Y:S02]  /*2ad40*/  IMAD.MOV.U32 R13, RZ, RZ, R79 ;  /* 0x000000ffff0d7224 */ /* 0x000fe400078e004f */
[----:B------:R-:W-:Y:S02]  /*2ad50*/  IMAD.MOV.U32 R12, RZ, RZ, R2 ;  /* 0x000000ffff0c7224 */ /* 0x000fe400078e0002 */
[----:B------:R-:W-:-:S07]  /*2ad60*/  IMAD.MOV.U32 R77, RZ, RZ, R14 ;  /* 0x000000ffff4d7224 */ /* 0x000fce00078e000e */
[----:B------:R-:W-:Y:S05]  /*2ad70*/  WARPSYNC.COLLECTIVE R15, `(.L_x_2442) ;  /* 0x000000000f087348 */ /* 0x000fea0003c00000 */
[----:B------:R0:W1:Y:S02]  /*2ad80*/  SHFL.IDX P6, R14, R13, R12, R11 ;  /* 0x0000000c0d0e7389 */ /* 0x00006400000c000b */
[----:B01----:R-:W-:Y:S01]  /*2ad90*/  ENDCOLLECTIVE ;  /* 0x000000000000791b */ /* 0x003fe20003800000 */
.L_x_2442:
        /* <DEDUP_REMOVED lines=8> */
.L_x_2248:
        /* <DEDUP_REMOVED lines=11> */
.L_x_2445:
[----:B------:R-:W-:Y:S05]  /*2aed0*/  BSYNC B1 ;  /* 0x0000000000017941 */ /* 0x000fea0003800000 */
.L_x_2444:
[----:B------:R-:W-:Y:S05]  /*2aee0*/  BRA `(.L_x_2446) ;  /* 0xffffff9400307947 */ /* 0x000fea000383ffff */
.L_x_2250:
[----:B------:R-:W-:Y:S01]  /*2aef0*/  BSSY B1, `(.L_x_2447) ;  /* 0x0000006000017945 */ /* 0x000fe20003800000 */
[----:B------:R-:W-:-:S07]  /*2af00*/  IMAD.MOV.U32 R15, RZ, RZ, -0x1 ;  /* 0xffffffffff0f7424 */ /* 0x000fce00078e00ff */
[----:B0-----:R-:W-:Y:S05]  /*2af10*/  WARPSYNC.COLLECTIVE R15, `(.L_x_2448) ;  /* 0x000000000f0c7348 */ /* 0x001fea0003c00000 */
[----:B------:R-:W-:Y:S02]  /*2af20*/  ELECT P6, UR62, PT ;  /* 0x00000000003e782f */ /* 0x000fe400038c0000 */
[----:B------:R-:W-:Y:S01]  /*2af30*/  MOV R14, UR62 ;  /* 0x0000003e000e7c02 */ /* 0x000fe20008000f00 */
[----:B0-----:R-:W-:Y:S10]  /*2af40*/  ENDCOLLECTIVE ;  /* 0x000000000000791b */ /* 0x001ff40003800000 */
.L_x_2448:
[----:B------:R-:W-:Y:S05]  /*2af50*/  BSYNC B1 ;  /* 0x0000000000017941 */ /* 0x000fea0003800000 */
.L_x_2447:
[----:B------:R-:W-:Y:S05]  /*2af60*/  BRA `(.L_x_2249) ;  /* 0xffffff9400287947 */ /* 0x000fea000383ffff */
.L_x_2252:
[----:B0-----:R0:W1:Y:S02]  /*2af70*/  SYNCS.PHASECHK.TRANS64.TRYWAIT P0, [R11+URZ+0x2e820], R5 ;  /* 0x02e820050b0075a7 */ /* 0x001064000800017f */
[----:B-1----:R-:W-:Y:S05]  /*2af80*/  @!P0 NANOSLEEP.SYNCS 0x989680 ;  /* 0x009896800000895d */ /* 0x002fea0003900000 */
[----:B------:R-:W1:Y:S02]  /*2af90*/  @!P0 SYNCS.PHASECHK.TRANS64 P0, [R11+URZ+0x2e820], R5 ;  /* 0x02e820050b0085a7 */ /* 0x000e64000800007f */
[----:B-1----:R-:W-:Y:S05]  /*2afa0*/  @!P0 BRA `(.L_x_2252) ;  /* 0xfffffffc00f08947 */ /* 0x002fea000383ffff */
[----:B------:R-:W-:Y:S05]  /*2afb0*/  BRA `(.L_x_2449) ;  /* 0xffffff9400447947 */ /* 0x000fea000383ffff */
.L_x_2256:
[----:B0-----:R0:W1:Y:S02]  /*2afc0*/  SYNCS.PHASECHK.TRANS64.TRYWAIT P0, [R5+URZ+0x2e8a0], R9 ;  /* 0x02e8a009050075a7 */ /* 0x001064000800017f */
[----:B-1----:R-:W-:Y:S05]  /*2afd0*/  @!P0 NANOSLEEP.SYNCS 0x989680 ;  /* 0x009896800000895d */ /* 0x002fea0003900000 */
[----:B------:R-:W1:Y:S02]  /*2afe0*/  @!P0 SYNCS.PHASECHK.TRANS64 P0, [R5+URZ+0x2e8a0], R9 ;  /* 0x02e8a009050085a7 */ /* 0x000e64000800007f */
[----:B-1----:R-:W-:Y:S05]  /*2aff0*/  @!P0 BRA `(.L_x_2256) ;  /* 0xfffffffc00f08947 */ /* 0x002fea000383ffff */
[----:B------:R-:W-:Y:S05]  /*2b000*/  BRA `(.L_x_2450) ;  /* 0xffffff9400647947 */ /* 0x000fea000383ffff */
.L_x_2261:
[----:B-1----:R1:W2:Y:S02]  /*2b010*/  SYNCS.PHASECHK.TRANS64.TRYWAIT P0, [R5+URZ+0x2e8c0], R9 ;  /* 0x02e8c009050075a7 */ /* 0x0022a4000800017f */
[----:B--2---:R-:W-:Y:S05]  /*2b020*/  @!P0 NANOSLEEP.SYNCS 0x989680 ;  /* 0x009896800000895d */ /* 0x004fea0003900000 */
[----:B------:R-:W2:Y:S02]  /*2b030*/  @!P0 SYNCS.PHASECHK.TRANS64 P0, [R5+URZ+0x2e8c0], R9 ;  /* 0x02e8c009050085a7 */ /* 0x000ea4000800007f */
[----:B--2---:R-:W-:Y:S05]  /*2b040*/  @!P0 BRA `(.L_x_2261) ;  /* 0xfffffffc00f08947 */ /* 0x004fea000383ffff */
[----:B------:R-:W-:Y:S05]  /*2b050*/  BRA `(.L_x_2451) ;  /* 0xffffff9400e47947 */ /* 0x000fea000383ffff */
.L_x_2268:
[----:B0-----:R0:W1:Y:S02]  /*2b060*/  SYNCS.PHASECHK.TRANS64.TRYWAIT P1, [R6+URZ+0x2e8a0], R7 ;  /* 0x02e8a007060075a7 */ /* 0x001064000802017f */
[----:B-1----:R-:W-:Y:S05]  /*2b070*/  @!P1 NANOSLEEP.SYNCS 0x989680 ;  /* 0x009896800000995d */ /* 0x002fea0003900000 */
[----:B------:R-:W1:Y:S02]  /*2b080*/  @!P1 SYNCS.PHASECHK.TRANS64 P1, [R6+URZ+0x2e8a0], R7 ;  /* 0x02e8a007060095a7 */ /* 0x000e64000802007f */
[----:B-1----:R-:W-:Y:S05]  /*2b090*/  @!P1 BRA `(.L_x_2268) ;  /* 0xfffffffc00f09947 */ /* 0x002fea000383ffff */
[----:B------:R-:W-:Y:S05]  /*2b0a0*/  BRA `(.L_x_2452) ;  /* 0xffffff9800c47947 */ /* 0x000fea000383ffff */
.L_x_2273:
[----:B-1----:R1:W2:Y:S02]  /*2b0b0*/  SYNCS.PHASECHK.TRANS64.TRYWAIT P1, [R6+URZ+0x2e8c0], R7 ;  /* 0x02e8c007060075a7 */ /* 0x0022a4000802017f */
[----:B--2---:R-:W-:Y:S05]  /*2b0c0*/  @!P1 NANOSLEEP.SYNCS 0x989680 ;  /* 0x009896800000995d */ /* 0x004fea0003900000 */
[----:B------:R-:W2:Y:S02]  /*2b0d0*/  @!P1 SYNCS.PHASECHK.TRANS64 P1, [R6+URZ+0x2e8c0], R7 ;  /* 0x02e8c007060095a7 */ /* 0x000ea4000802007f */
[----:B--2---:R-:W-:Y:S05]  /*2b0e0*/  @!P1 BRA `(.L_x_2273) ;  /* 0xfffffffc00f09947 */ /* 0x004fea000383ffff */
[----:B------:R-:W-:Y:S05]  /*2b0f0*/  BRA `(.L_x_2453) ;  /* 0xffffff9c003c7947 */ /* 0x000fea000383ffff */
.L_x_2286:
        /* <DEDUP_REMOVED lines=11> */
.L_x_2455:
[----:B------:R-:W-:Y:S05]  /*2b1b0*/  BSYNC B0 ;  /* 0x0000000000007941 */ /* 0x000fea0003800000 */
.L_x_2454:
[----:B------:R-:W-:Y:S05]  /*2b1c0*/  BRA `(.L_x_2456) ;  /* 0xffffffa800607947 */ /* 0x000fea000383ffff */
.L_x_2288:
[----:B------:R-:W-:Y:S01]  /*2b1d0*/  BSSY B0, `(.L_x_2457) ;  /* 0x0000006000007945 */ /* 0x000fe20003800000 */
[----:B------:R-:W-:-:S07]  /*2b1e0*/  IMAD.MOV.U32 R15, RZ, RZ, -0x1 ;  /* 0xffffffffff0f7424 */ /* 0x000fce00078e00ff */
[----:B01----:R-:W-:Y:S05]  /*2b1f0*/  WARPSYNC.COLLECTIVE R15, `(.L_x_2458) ;  /* 0x000000000f0c7348 */ /* 0x003fea0003c00000 */
[----:B------:R-:W-:Y:S02]  /*2b200*/  ELECT P6, UR62, PT ;  /* 0x00000000003e782f */ /* 0x000fe400038c0000 */
[----:B------:R-:W-:Y:S01]  /*2b210*/  MOV R14, UR62 ;  /* 0x0000003e000e7c02 */ /* 0x000fe20008000f00 */
[----:B01----:R-:W-:Y:S10]  /*2b220*/  ENDCOLLECTIVE ;  /* 0x000000000000791b */ /* 0x003ff40003800000 */
.L_x_2458:
[----:B------:R-:W-:Y:S05]  /*2b230*/  BSYNC B0 ;  /* 0x0000000000007941 */ /* 0x000fea0003800000 */
.L_x_2457:
[----:B------:R-:W-:Y:S05]  /*2b240*/  BRA `(.L_x_2459) ;  /* 0xffffffa800587947 */ /* 0x000fea000383ffff */
.L_x_2291:
[----:B-1----:R1:W2:Y:S02]  /*2b250*/  SYNCS.PHASECHK.TRANS64.TRYWAIT P2, [R4+URZ+0x2e880], R8 ;  /* 0x02e88008040075a7 */ /* 0x0022a4000804017f */
[----:B--2---:R-:W-:Y:S05]  /*2b260*/  @!P2 NANOSLEEP.SYNCS 0x989680 ;  /* 0x009896800000a95d */ /* 0x004fea0003900000 */
[----:B------:R-:W2:Y:S02]  /*2b270*/  @!P2 SYNCS.PHASECHK.TRANS64 P2, [R4+URZ+0x2e880], R8 ;  /* 0x02e880080400a5a7 */ /* 0x000ea4000804007f */
[----:B--2---:R-:W-:Y:S05]  /*2b280*/  @!P2 BRA `(.L_x_2291) ;  /* 0xfffffffc00f0a947 */ /* 0x004fea000383ffff */
[----:B------:R-:W-:Y:S05]  /*2b290*/  BRA `(.L_x_2460) ;  /* 0xffffffa800d07947 */ /* 0x000fea000383ffff */
.L_x_2293:
[----:B--2---:R2:W3:Y:S02]  /*2b2a0*/  SYNCS.PHASECHK.TRANS64.TRYWAIT P2, [R4+URZ+0x2e840], R8 ;  /* 0x02e84008040075a7 */ /* 0x0044e4000804017f */
[----:B---3--:R-:W-:Y:S05]  /*2b2b0*/  @!P2 NANOSLEEP.SYNCS 0x989680 ;  /* 0x009896800000a95d */ /* 0x008fea0003900000 */
[----:B------:R-:W3:Y:S02]  /*2b2c0*/  @!P2 SYNCS.PHASECHK.TRANS64 P2, [R4+URZ+0x2e840], R8 ;  /* 0x02e840080400a5a7 */ /* 0x000ee4000804007f */
[----:B---3--:R-:W-:Y:S05]  /*2b2d0*/  @!P2 BRA `(.L_x_2293) ;  /* 0xfffffffc00f0a947 */ /* 0x008fea000383ffff */
[----:B------:R-:W-:Y:S05]  /*2b2e0*/  BRA `(.L_x_2461) ;  /* 0xffffffac00347947 */ /* 0x000fea000383ffff */
.L_x_2296:
        /* <DEDUP_REMOVED lines=8> */
.L_x_2302:
[----:B--2---:R2:W4:Y:S02]  /*2b370*/  SYNCS.PHASECHK.TRANS64.TRYWAIT P0, [R5+URZ+0x2e880], R4 ;  /* 0x02e88004050075a7 */ /* 0x004524000800017f */
[----:B----4-:R-:W-:Y:S05]  /*2b380*/  @!P0 NANOSLEEP.SYNCS 0x989680 ;  /* 0x009896800000895d */ /* 0x010fea0003900000 */
[----:B------:R-:W4:Y:S02]  /*2b390*/  @!P0 SYNCS.PHASECHK.TRANS64 P0, [R5+URZ+0x2e880], R4 ;  /* 0x02e88004050085a7 */ /* 0x000f24000800007f */
[----:B----4-:R-:W-:Y:S05]  /*2b3a0*/  @!P0 BRA `(.L_x_2302) ;  /* 0xfffffffc00f08947 */ /* 0x010fea000383ffff */
[----:B------:R-:W-:Y:S05]  /*2b3b0*/  BRA `(.L_x_2463) ;  /* 0xffffffb000b07947 */ /* 0x000fea000383ffff */
.L_x_2307:
[----:B-1----:R1:W2:Y:S02]  /*2b3c0*/  SYNCS.PHASECHK.TRANS64.TRYWAIT P0, [R5+URZ+0x2e840], R4 ;  /* 0x02e84004050075a7 */ /* 0x0022a4000800017f */
[----:B--2---:R-:W-:Y:S05]  /*2b3d0*/  @!P0 NANOSLEEP.SYNCS 0x989680 ;  /* 0x009896800000895d */ /* 0x004fea0003900000 */
[----:B------:R-:W2:Y:S02]  /*2b3e0*/  @!P0 SYNCS.PHASECHK.TRANS64 P0, [R5+URZ+0x2e840], R4 ;  /* 0x02e84004050085a7 */ /* 0x000ea4000800007f */
[----:B--2---:R-:W-:Y:S05]  /*2b3f0*/  @!P0 BRA `(.L_x_2307) ;  /* 0xfffffffc00f08947 */ /* 0x004fea000383ffff */
[----:B------:R-:W-:Y:S05]  /*2b400*/  BRA `(.L_x_2464) ;  /* 0xffffffb4003c7947 */ /* 0x000fea000383ffff */
.L_x_2313:
[----:B--2---:R-:W2:Y:S02]  /*2b410*/  LDL R4, [R1+0x8] ;  /* 0x0000080001047983 */ /* 0x004ea40000100800 */
[----:B--2---:R2:W4:Y:S02]  /*2b420*/  SYNCS.PHASECHK.TRANS64.TRYWAIT P2, [R4+URZ+0x2e870], R3 ;  /* 0x02e87003040075a7 */ /* 0x004524000804017f */
[----:B----4-:R-:W-:Y:S05]  /*2b430*/  @!P2 NANOSLEEP.SYNCS 0x989680 ;  /* 0x009896800000a95d */ /* 0x010fea0003900000 */
[----:B------:R-:W4:Y:S02]  /*2b440*/  @!P2 SYNCS.PHASECHK.TRANS64 P2, [R4+URZ+0x2e870], R3 ;  /* 0x02e870030400a5a7 */ /* 0x000f24000804007f */
[----:B----4-:R-:W-:Y:S05]  /*2b450*/  @!P2 BRA `(.L_x_2313) ;  /* 0xfffffffc00eca947 */ /* 0x010fea000383ffff */
[----:B------:R-:W-:Y:S05]  /*2b460*/  BRA `(.L_x_2465) ;  /* 0xffffffb400e47947 */ /* 0x000fea000383ffff */
.L_x_2315:
[----:B--2---:R-:W2:Y:S02]  /*2b470*/  LDL R4, [R1+0x8] ;  /* 0x0000080001047983 */ /* 0x004ea40000100800 */
[----:B--2---:R2:W4:Y:S02]  /*2b480*/  SYNCS.PHASECHK.TRANS64.TRYWAIT P2, [R4+URZ+0x2e860], R3 ;  /* 0x02e86003040075a7 */ /* 0x004524000804017f */
[----:B----4-:R-:W-:Y:S05]  /*2b490*/  @!P2 NANOSLEEP.SYNCS 0x989680 ;  /* 0x009896800000a95d */ /* 0x010fea0003900000 */
[----:B------:R-:W4:Y:S02]  /*2b4a0*/  @!P2 SYNCS.PHASECHK.TRANS64 P2, [R4+URZ+0x2e860], R3 ;  /* 0x02e860030400a5a7 */ /* 0x000f24000804007f */
[----:B----4-:R-:W-:Y:S05]  /*2b4b0*/  @!P2 BRA `(.L_x_2315) ;  /* 0xfffffffc00eca947 */ /* 0x010fea000383ffff */
[----:B------:R-:W-:Y:S05]  /*2b4c0*/  BRA `(.L_x_2466) ;  /* 0xffffffb400ec7947 */ /* 0x000fea000383ffff */
.L_x_2322:
[----:B0-----:R0:W2:Y:S02]  /*2b4d0*/  SYNCS.PHASECHK.TRANS64.TRYWAIT P0, [R20+URZ+0x2e870], R3 ;  /* 0x02e87003140075a7 */ /* 0x0010a4000800017f */
[----:B--2---:R-:W-:Y:S05]  /*2b4e0*/  @!P0 NANOSLEEP.SYNCS 0x989680 ;  /* 0x009896800000895d */ /* 0x004fea0003900000 */
[----:B------:R-:W2:Y:S02]  /*2b4f0*/  @!P0 SYNCS.PHASECHK.TRANS64 P0, [R20+URZ+0x2e870], R3 ;  /* 0x02e87003140085a7 */ /* 0x000ea4000800007f */
[----:B--2---:R-:W-:Y:S05]  /*2b500*/  @!P0 BRA `(.L_x_2322) ;  /* 0xfffffffc00f08947 */ /* 0x004fea000383ffff */
[----:B------:R-:W-:Y:S05]  /*2b510*/  BRA `(.L_x_2467) ;  /* 0xffffffc0003c7947 */ /* 0x000fea000383ffff */
.L_x_2324:
[----:B0-----:R0:W2:Y:S02]  /*2b520*/  SYNCS.PHASECHK.TRANS64.TRYWAIT P0, [R20+URZ+0x2e860], R3 ;  /* 0x02e86003140075a7 */ /* 0x0010a4000800017f */
[----:B--2---:R-:W-:Y:S05]  /*2b530*/  @!P0 NANOSLEEP.SYNCS 0x989680 ;  /* 0x009896800000895d */ /* 0x004fea0003900000 */
[----:B------:R-:W2:Y:S02]  /*2b540*/  @!P0 SYNCS.PHASECHK.TRANS64 P0, [R20+URZ+0x2e860], R3 ;  /* 0x02e86003140085a7 */ /* 0x000ea4000800007f */
[----:B--2---:R-:W-:Y:S05]  /*2b550*/  @!P0 BRA `(.L_x_2324) ;  /* 0xfffffffc00f08947 */ /* 0x004fea000383ffff */
[----:B------:R-:W-:Y:S05]  /*2b560*/  BRA `(.L_x_2468) ;  /* 0xffffffc000447947 */ /* 0x000fea000383ffff */
.L_x_2328:
        /* <DEDUP_REMOVED lines=9> */
.L_x_2470:
[----:B------:R-:W-:Y:S05]  /*2b600*/  BSYNC B0 ;  /* 0x0000000000007941 */ /* 0x000fea0003800000 */
.L_x_2469:
        /* <DEDUP_REMOVED lines=9> */
.L_x_2471:
[----:B------:R-:W-:Y:S01]  /*2b6a0*/  ULDC UR4, c[0x0][0xc14] ;  /* 0x0003050000047ab9 */ /* 0x000fe20000000800 */
        /* <DEDUP_REMOVED lines=18> */
.L_x_2472:
[----:B------:R-:W-:Y:S01]  /*2b7d0*/  IMAD.MOV.U32 R12, RZ, RZ, 0x2 ;  /* 0x00000002ff0c7424 */ /* 0x000fe200078e00ff */
[----:B------:R-:W-:-:S05]  /*2b7e0*/  SEL R5, R14, RZ, P1 ;  /* 0x000000ff0e057207 */ /* 0x000fca0000800000 */
[----:B------:R-:W-:-:S04]  /*2b7f0*/  IMAD.IADD R3, R2, 0x1, R5 ;  /* 0x0000000102037824 */ /* 0x000fc800078e0205 */
[----:B------:R-:W-:-:S07]  /*2b800*/  IMAD.MOV.U32 R13, RZ, RZ, R3 ;  /* 0x000000ffff0d7224 */ /* 0x000fce00078e0003 */
[----:B------:R-:W-:Y:S05]  /*2b810*/  WARPSYNC.COLLECTIVE R15, `(.L_x_2473) ;  /* 0x000000000f087348 */ /* 0x000fea0003c00000 */
[----:B------:R0:W1:Y:S02]  /*2b820*/  SHFL.UP P6, R14, R13, R12, R11 ;  /* 0x0400000c0d0e7389 */ /* 0x00006400000c000b */
[----:B01----:R-:W-:Y:S01]  /*2b830*/  ENDCOLLECTIVE ;  /* 0x000000000000791b */ /* 0x003fe20003800000 */
.L_x_2473:
[----:B------:R-:W-:Y:S01]  /*2b840*/  IMAD.MOV.U32 R12, RZ, RZ, 0x4 ;  /* 0x00000004ff0c7424 */ /* 0x000fe200078e00ff */
[----:B------:R-:W-:-:S05]  /*2b850*/  SEL R14, R14, RZ, P2 ;  /* 0x000000ff0e0e7207 */ /* 0x000fca0001000000 */
[----:B------:R-:W-:-:S04]  /*2b860*/  IMAD.IADD R3, R3, 0x1, R14 ;  /* 0x0000000103037824 */ /* 0x000fc800078e020e */
[----:B------:R-:W-:-:S07]  /*2b870*/  IMAD.MOV.U32 R13, RZ, RZ, R3 ;  /* 0x000000ffff0d7224 */ /* 0x000fce00078e0003 */
[----:B------:R-:W-:Y:S05]  /*2b880*/  WARPSYNC.COLLECTIVE R15, `(.L_x_2474) ;  /* 0x000000000f087348 */ /* 0x000fea0003c00000 */
[----:B------:R0:W1:Y:S02]  /*2b890*/  SHFL.UP P6, R14, R13, R12, R11 ;  /* 0x0400000c0d0e7389 */ /* 0x00006400000c000b */
[----:B01----:R-:W-:Y:S01]  /*2b8a0*/  ENDCOLLECTIVE ;  /* 0x000000000000791b */ /* 0x003fe20003800000 */
.L_x_2474:
[----:B------:R-:W-:Y:S01]  /*2b8b0*/  IMAD.MOV.U32 R12, RZ, RZ, 0x8 ;  /* 0x00000008ff0c7424 */ /* 0x000fe200078e00ff */
[----:B------:R-:W-:-:S05]  /*2b8c0*/  SEL R14, R14, RZ, P3 ;  /* 0x000000ff0e0e7207 */ /* 0x000fca0001800000 */
[----:B------:R-:W-:-:S04]  /*2b8d0*/  IMAD.IADD R3, R3, 0x1, R14 ;  /* 0x0000000103037824 */ /* 0x000fc800078e020e */
[----:B------:R-:W-:-:S07]  /*2b8e0*/  IMAD.MOV.U32 R13, RZ, RZ, R3 ;  /* 0x000000ffff0d7224 */ /* 0x000fce00078e0003 */
[----:B------:R-:W-:Y:S05]  /*2b8f0*/  WARPSYNC.COLLECTIVE R15, `(.L_x_2475) ;  /* 0x000000000f087348 */ /* 0x000fea0003c00000 */
[----:B------:R0:W1:Y:S02]  /*2b900*/  SHFL.UP P6, R14, R13, R12, R11 ;  /* 0x0400000c0d0e7389 */ /* 0x00006400000c000b */
[----:B01----:R-:W-:Y:S01]  /*2b910*/  ENDCOLLECTIVE ;  /* 0x000000000000791b */ /* 0x003fe20003800000 */
.L_x_2475:
[----:B------:R-:W-:Y:S01]  /*2b920*/  IMAD.MOV.U32 R12, RZ, RZ, 0x10 ;  /* 0x00000010ff0c7424 */ /* 0x000fe200078e00ff */
[----:B------:R-:W-:-:S05]  /*2b930*/  SEL R14, R14, RZ, P4 ;  /* 0x000000ff0e0e7207 */ /* 0x000fca0002000000 */
[----:B------:R-:W-:-:S04]  /*2b940*/  IMAD.IADD R3, R3, 0x1, R14 ;  /* 0x0000000103037824 */ /* 0x000fc800078e020e */
[----:B------:R-:W-:-:S07]  /*2b950*/  IMAD.MOV.U32 R13, RZ, RZ, R3 ;  /* 0x000000ffff0d7224 */ /* 0x000fce00078e0003 */
[----:B------:R-:W-:Y:S05]  /*2b960*/  WARPSYNC.COLLECTIVE R15, `(.L_x_2476) ;  /* 0x000000000f087348 */ /* 0x000fea0003c00000 */
[----:B------:R0:W1:Y:S02]  /*2b970*/  SHFL.UP P6, R14, R13, R12, R11 ;  /* 0x0400000c0d0e7389 */ /* 0x00006400000c000b */
[----:B01----:R-:W-:Y:S01]  /*2b980*/  ENDCOLLECTIVE ;  /* 0x000000000000791b */ /* 0x003fe20003800000 */
.L_x_2476:
        /* <DEDUP_REMOVED lines=8> */
.L_x_2477:
[----:B------:R-:W-:Y:S05]  /*2ba10*/  BRA `(.L_x_2478) ;  /* 0xffffffc400c87947 */ /* 0x000fea000383ffff */
.L_x_2333:
        /* <DEDUP_REMOVED lines=8> */
.L_x_2480:
[----:B------:R-:W-:Y:S05]  /*2baa0*/  BSYNC B0 ;  /* 0x0000000000007941 */ /* 0x000fea0003800000 */
.L_x_2479:
        /* <DEDUP_REMOVED lines=9> */
.L_x_2481:
[----:B------:R-:W-:Y:S01]  /*2bb40*/  IMAD.MOV.U32 R12, RZ, RZ, 0x4 ;  /* 0x00000004ff0c7424 */ /* 0x000fe200078e00ff */
[----:B------:R-:W-:-:S05]  /*2bb50*/  SEL R14, R14, RZ, P2 ;  /* 0x000000ff0e0e7207 */ /* 0x000fca0001000000 */
[----:B------:R-:W-:-:S04]  /*2bb60*/  IMAD.IADD R3, R3, 0x1, R14 ;  /* 0x0000000103037824 */ /* 0x000fc800078e020e */
[----:B------:R-:W-:-:S07]  /*2bb70*/  IMAD.MOV.U32 R13, RZ, RZ, R3 ;  /* 0x000000ffff0d7224 */ /* 0x000fce00078e0003 */
[----:B------:R-:W-:Y:S05]  /*2bb80*/  WARPSYNC.COLLECTIVE R15, `(.L_x_2482) ;  /* 0x000000000f087348 */ /* 0x000fea0003c00000 */
[----:B------:R0:W1:Y:S02]  /*2bb90*/  SHFL.UP P6, R14, R13, R12, R11 ;  /* 0x0400000c0d0e7389 */ /* 0x00006400000c000b */
[----:B01----:R-:W-:Y:S01]  /*2bba0*/  ENDCOLLECTIVE ;  /* 0x000000000000791b */ /* 0x003fe20003800000 */
.L_x_2482:
[----:B------:R-:W-:Y:S01]  /*2bbb0*/  IMAD.MOV.U32 R12, RZ, RZ, 0x8 ;  /* 0x00000008ff0c7424 */ /* 0x000fe200078e00ff */
[----:B------:R-:W-:-:S05]  /*2bbc0*/  SEL R14, R14, RZ, P3 ;  /* 0x000000ff0e0e7207 */ /* 0x000fca0001800000 */
[----:B------:R-:W-:-:S04]  /*2bbd0*/  IMAD.IADD R3, R3, 0x1, R14 ;  /* 0x0000000103037824 */ /* 0x000fc800078e020e */
[----:B------:R-:W-:-:S07]  /*2bbe0*/  IMAD.MOV.U32 R13, RZ, RZ, R3 ;  /* 0x000000ffff0d7224 */ /* 0x000fce00078e0003 */
[----:B------:R-:W-:Y:S05]  /*2bbf0*/  WARPSYNC.COLLECTIVE R15, `(.L_x_2483) ;  /* 0x000000000f087348 */ /* 0x000fea0003c00000 */
[----:B------:R0:W1:Y:S02]  /*2bc00*/  SHFL.UP P6, R14, R13, R12, R11 ;  /* 0x0400000c0d0e7389 */ /* 0x00006400000c000b */
[----:B01----:R-:W-:Y:S01]  /*2bc10*/  ENDCOLLECTIVE ;  /* 0x000000000000791b */ /* 0x003fe20003800000 */
.L_x_2483:
[----:B------:R-:W-:Y:S01]  /*2bc20*/  IMAD.MOV.U32 R12, RZ, RZ, 0x10 ;  /* 0x00000010ff0c7424 */ /* 0x000fe200078e00ff */
[----:B------:R-:W-:-:S05]  /*2bc30*/  SEL R14, R14, RZ, P4 ;  /* 0x000000ff0e0e7207 */ /* 0x000fca0002000000 */
[----:B------:R-:W-:-:S04]  /*2bc40*/  IMAD.IADD R3, R3, 0x1, R14 ;  /* 0x0000000103037824 */ /* 0x000fc800078e020e */
[----:B------:R-:W-:-:S07]  /*2bc50*/  IMAD.MOV.U32 R13, RZ, RZ, R3 ;  /* 0x000000ffff0d7224 */ /* 0x000fce00078e0003 */
[----:B------:R-:W-:Y:S05]  /*2bc60*/  WARPSYNC.COLLECTIVE R15, `(.L_x_2484) ;  /* 0x000000000f087348 */ /* 0x000fea0003c00000 */
[----:B------:R0:W1:Y:S02]  /*2bc70*/  SHFL.UP P6, R14, R13, R12, R11 ;  /* 0x0400000c0d0e7389 */ /* 0x00006400000c000b */
[----:B01----:R-:W-:Y:S01]  /*2bc80*/  ENDCOLLECTIVE ;  /* 0x000000000000791b */ /* 0x003fe20003800000 */
.L_x_2484:
        /* <DEDUP_REMOVED lines=8> */
.L_x_2485:
[----:B------:R-:W-:Y:S05]  /*2bd10*/  BRA `(.L_x_2486) ;  /* 0xffffffc400ac7947 */ /* 0x000fea000383ffff */
.L_x_2335:
[----:B------:R-:W-:Y:S01]  /*2bd20*/  BSSY B0, `(.L_x_2487) ;  /* 0x0000006000007945 */ /* 0x000fe20003800000 */
[----:B------:R-:W-:Y:S01]  /*2bd30*/  PLOP3.LUT P6, PT, P6, PT, PT, 0x8, 0x0 ;  /* 0x000000000000781c */ /* 0x000fe200037ce170 */
[----:B------:R-:W-:-:S12]  /*2bd40*/  IMAD.MOV.U32 R15, RZ, RZ, -0x1 ;  /* 0xffffffffff0f7424 */ /* 0x000fd800078e00ff */
[----:B0-----:R-:W-:Y:S05]  /*2bd50*/  WARPSYNC.COLLECTIVE R15, `(.L_x_2488) ;  /* 0x000000000f087348 */ /* 0x001fea0003c00000 */
[----:B------:R-:W-:Y:S01]  /*2bd60*/  VOTE.ANY R14, PT, P6 ;  /* 0x00000000000e7806 */ /* 0x000fe200030e0100 */
[----:B0-----:R-:W-:Y:S06]  /*2bd70*/  ENDCOLLECTIVE ;  /* 0x000000000000791b */ /* 0x001fec0003800000 */
.L_x_2488:
[----:B------:R-:W-:Y:S05]  /*2bd80*/  BSYNC B0 ;  /* 0x0000000000007941 */ /* 0x000fea0003800000 */
.L_x_2487:
        /* <DEDUP_REMOVED lines=9> */
.L_x_2489:
[----:B------:R-:W-:Y:S01]  /*2be20*/  IMAD.MOV.U32 R4, RZ, RZ, R14 ;  /* 0x000000ffff047224 */ /* 0x000fe200078e000e */
[----:B------:R-:W-:Y:S06]  /*2be30*/  BRA `(.L_x_2490) ;  /* 0xffffffc4009c7947 */ /* 0x000fec000383ffff */
.L_x_2337:
[----:B------:R-:W-:Y:S01]  /*2be40*/  BSSY B0, `(.L_x_2491) ;  /* 0x0000007000007945 */ /* 0x000fe20003800000 */
[----:B------:R-:W-:Y:S02]  /*2be50*/  IMAD.MOV.U32 R13, RZ, RZ, R3 ;  /* 0x000000ffff0d7224 */ /* 0x000fe400078e0003 */
[----:B------:R-:W-:Y:S02]  /*2be60*/  IMAD.MOV.U32 R11, RZ, RZ, 0x1f ;  /* 0x0000001fff0b7424 */ /* 0x000fe400078e00ff */
[----:B------:R-:W-:-:S07]  /*2be70*/  IMAD.MOV.U32 R15, RZ, RZ, -0x1 ;  /* 0xffffffffff0f7424 */ /* 0x000fce00078e00ff */
[----:B012---:R-:W-:Y:S05]  /*2be80*/  WARPSYNC.COLLECTIVE R15, `(.L_x_2492) ;  /* 0x000000000f087348 */ /* 0x007fea0003c00000 */
[----:B------:R3:W4:Y:S02]  /*2be90*/  SHFL.IDX P6, R14, R13, R12, R11 ;  /* 0x0000000c0d0e7389 */ /* 0x00072400000c000b */
[----:B01234-:R-:W-:Y:S01]  /*2bea0*/  ENDCOLLECTIVE ;  /* 0x000000000000791b */ /* 0x01ffe20003800000 */
.L_x_2492:
[----:B------:R-:W-:Y:S05]  /*2beb0*/  BSYNC B0 ;  /* 0x0000000000007941 */ /* 0x000fea0003800000 */
.L_x_2491:
[----:B------:R-:W-:Y:S01]  /*2bec0*/  IMAD.MOV.U32 R7, RZ, RZ, R14 ;  /* 0x000000ffff077224 */ /* 0x000fe200078e000e */
[----:B------:R-:W-:Y:S06]  /*2bed0*/  BRA `(.L_x_2336) ;  /* 0xffffffc400907947 */ /* 0x000fec000383ffff */
.L_x_2341:
[----:B0-----:R0:W1:Y:S02]  /*2bee0*/  SYNCS.PHASECHK.TRANS64.TRYWAIT P0, [R0+URZ+0x2e820], R3 ;  /* 0x02e82003000075a7 */ /* 0x001064000800017f */
[----:B-1----:R-:W-:Y:S05]  /*2bef0*/  @!P0 NANOSLEEP.SYNCS 0x989680 ;  /* 0x009896800000895d */ /* 0x002fea0003900000 */
[----:B------:R-:W1:Y:S02]  /*2bf00*/  @!P0 SYNCS.PHASECHK.TRANS64 P0, [R0+URZ+0x2e820], R3 ;  /* 0x02e82003000085a7 */ /* 0x000e64000800007f */
[----:B-1----:R-:W-:Y:S05]  /*2bf10*/  @!P0 BRA `(.L_x_2341) ;  /* 0xfffffffc00f08947 */ /* 0x002fea000383ffff */
[----:B------:R-:W-:Y:S05]  /*2bf20*/  BRA `(.L_x_2493) ;  /* 0xffffffcc00447947 */ /* 0x000fea000383ffff */
.L_x_2342:
        /* <DEDUP_REMOVED lines=11> */
.L_x_2495:
[----:B------:R-:W-:Y:S05]  /*2bfe0*/  BSYNC B0 ;  /* 0x0000000000007941 */ /* 0x000fea0003800000 */
.L_x_2494:
[----:B------:R-:W-:Y:S05]  /*2bff0*/  BRA `(.L_x_2496) ;  /* 0xffffffcc002c7947 */ /* 0x000fea000383ffff */
.L_x_2343:
[----:B------:R-:W-:Y:S01]  /*2c000*/  BSSY B0, `(.L_x_2497) ;  /* 0x0000006000007945 */ /* 0x000fe20003800000 */
[----:B------:R-:W-:-:S07]  /*2c010*/  IMAD.MOV.U32 R15, RZ, RZ, -0x1 ;  /* 0xffffffffff0f7424 */ /* 0x000fce00078e00ff */
[----:B01----:R-:W-:Y:S05]  /*2c020*/  WARPSYNC.COLLECTIVE R15, `(.L_x_2498) ;  /* 0x000000000f0c7348 */ /* 0x003fea0003c00000 */
[----:B------:R-:W-:Y:S02]  /*2c030*/  ELECT P6, UR62, PT ;  /* 0x00000000003e782f */ /* 0x000fe400038c0000 */
[----:B------:R-:W-:Y:S01]  /*2c040*/  MOV R14, UR62 ;  /* 0x0000003e000e7c02 */ /* 0x000fe20008000f00 */
[----:B01----:R-:W-:Y:S10]  /*2c050*/  ENDCOLLECTIVE ;  /* 0x000000000000791b */ /* 0x003ff40003800000 */
.L_x_2498:
[----:B------:R-:W-:Y:S05]  /*2c060*/  BSYNC B0 ;  /* 0x0000000000007941 */ /* 0x000fea0003800000 */
.L_x_2497:
[----:B------:R-:W-:Y:S05]  /*2c070*/  BRA `(.L_x_2499) ;  /* 0xffffffcc00207947 */ /* 0x000fea000383ffff */
.L_x_2345:
[----:B0-----:R0:W1:Y:S02]  /*2c080*/  SYNCS.PHASECHK.TRANS64.TRYWAIT P1, [R6+URZ], R5 ;  /* 0x00000005060075a7 */ /* 0x001064000802017f */
[----:B-1----:R-:W-:Y:S05]  /*2c090*/  @!P1 NANOSLEEP.SYNCS 0x989680 ;  /* 0x009896800000995d */ /* 0x002fea0003900000 */
[----:B------:R-:W1:Y:S02]  /*2c0a0*/  @!P1 SYNCS.PHASECHK.TRANS64 P1, [R6+URZ], R5 ;  /* 0x00000005060095a7 */ /* 0x000e64000802007f */
[----:B-1----:R-:W-:Y:S05]  /*2c0b0*/  @!P1 BRA `(.L_x_2345) ;  /* 0xfffffffc00f09947 */ /* 0x002fea000383ffff */
[----:B------:R-:W-:Y:S05]  /*2c0c0*/  BRA `(.L_x_2500) ;  /* 0xffffffcc00647947 */ /* 0x000fea000383ffff */
.L_x_2346:
[----:B-1----:R1:W2:Y:S02]  /*2c0d0*/  SYNCS.PHASECHK.TRANS64.TRYWAIT P1, [R7+URZ], R2 ;  /* 0x00000002070075a7 */ /* 0x0022a4000802017f */
[----:B--2---:R-:W-:Y:S05]  /*2c0e0*/  @!P1 NANOSLEEP.SYNCS 0x989680 ;  /* 0x009896800000995d */ /* 0x004fea0003900000 */
[----:B------:R-:W2:Y:S02]  /*2c0f0*/  @!P1 SYNCS.PHASECHK.TRANS64 P1, [R7+URZ], R2 ;  /* 0x00000002070095a7 */ /* 0x000ea4000802007f */
[----:B--2---:R-:W-:Y:S05]  /*2c100*/  @!P1 BRA `(.L_x_2346) ;  /* 0xfffffffc00f09947 */ /* 0x004fea000383ffff */
[----:B------:R-:W-:Y:S05]  /*2c110*/  BRA `(.L_x_2501) ;  /* 0xffffffcc00587947 */ /* 0x000fea000383ffff */
.L_x_2348:
[----:B--2---:R2:W3:Y:S02]  /*2c120*/  SYNCS.PHASECHK.TRANS64.TRYWAIT P1, [R4+URZ+0x2e860], R5 ;  /* 0x02e86005040075a7 */ /* 0x0044e4000802017f */
[----:B---3--:R-:W-:Y:S05]  /*2c130*/  @!P1 NANOSLEEP.SYNCS 0x989680 ;  /* 0x009896800000995d */ /* 0x008fea0003900000 */
[----:B------:R-:W3:Y:S02]  /*2c140*/  @!P1 SYNCS.PHASECHK.TRANS64 P1, [R4+URZ+0x2e860], R5 ;  /* 0x02e86005040095a7 */ /* 0x000ee4000802007f */
[----:B---3--:R-:W-:Y:S05]  /*2c150*/  @!P1 BRA `(.L_x_2348) ;  /* 0xfffffffc00f09947 */ /* 0x008fea000383ffff */
[----:B------:R-:W-:Y:S05]  /*2c160*/  BRA `(.L_x_2502) ;  /* 0xffffffcc005c7947 */ /* 0x000fea000383ffff */
.L_x_2350:
[----:B---3--:R3:W4:Y:S02]  /*2c170*/  SYNCS.PHASECHK.TRANS64.TRYWAIT P1, [R3+URZ+0x2e860], R2 ;  /* 0x02e86002030075a7 */ /* 0x008724000802017f */
[----:B----4-:R-:W-:Y:S05]  /*2c180*/  @!P1 NANOSLEEP.SYNCS 0x989680 ;  /* 0x009896800000995d */ /* 0x010fea0003900000 */
[----:B------:R-:W4:Y:S02]  /*2c190*/  @!P1 SYNCS.PHASECHK.TRANS64 P1, [R3+URZ+0x2e860], R2 ;  /* 0x02e86002030095a7 */ /* 0x000f24000802007f */
[----:B----4-:R-:W-:Y:S05]  /*2c1a0*/  @!P1 BRA `(.L_x_2350) ;  /* 0xfffffffc00f09947 */ /* 0x010fea000383ffff */
[----:B------:R-:W-:Y:S05]  /*2c1b0*/  BRA `(.L_x_2503) ;  /* 0xffffffcc005c7947 */ /* 0x000fea000383ffff */
.L_x_2352:
[----:B----4-:R4:W0:Y:S02]  /*2c1c0*/  SYNCS.PHASECHK.TRANS64.TRYWAIT P0, [R4+URZ+0x2e880], R5 ;  /* 0x02e88005040075a7 */ /* 0x010824000800017f */
[----:B0-----:R-:W-:Y:S05]  /*2c1d0*/  @!P0 NANOSLEEP.SYNCS 0x989680 ;  /* 0x009896800000895d */ /* 0x001fea0003900000 */
[----:B------:R-:W0:Y:S02]  /*2c1e0*/  @!P0 SYNCS.PHASECHK.TRANS64 P0, [R4+URZ+0x2e880], R5 ;  /* 0x02e88005040085a7 */ /* 0x000e24000800007f */
[----:B0-----:R-:W-:Y:S05]  /*2c1f0*/  @!P0 BRA `(.L_x_2352) ;  /* 0xfffffffc00f08947 */ /* 0x001fea000383ffff */
[----:B------:R-:W-:Y:S05]  /*2c200*/  BRA `(.L_x_2353) ;  /* 0xffffffcc00587947 */ /* 0x000fea000383ffff */
.L_x_2504:
        /* <DEDUP_REMOVED lines=15> */
.L_x_2513:


//--------------------- .nv.global.init           --------------------------
	.section	.nv.global.init,"aw",@progbits
	.align	4
.nv.global.init:
	.type		_ZZN5flash28permute_output_fp8_VcolmajorIN4cute6TensorINS1_11ArrayEngineIN7cutlass10bfloat16_tELm64EEENS1_6LayoutINS1_5tupleIJNS8_IJNS1_1CILi2EEESA_NS9_ILi16EEEEEENS9_ILi1EEESD_EEENS8_IJNS8_IJSD_SA_NS9_ILi4EEEEEENS9_ILi0EEESH_EEEEEEEEEvRT_E9upper_map,@object
	.size		_ZZN5flash28permute_output_fp8_VcolmajorIN4cute6TensorINS1_11ArrayEngineIN7cutlass10bfloat16_tELm64EEENS1_6LayoutINS1_5tupleIJNS8_IJNS1_1CILi2EEESA_NS9_ILi16EEEEEENS9_ILi1EEESD_EEENS8_IJNS8_IJSD_SA_NS9_ILi4EEEEEENS9_ILi0EEESH_EEEEEEEEEvRT_E9upper_map,($str$23 - _ZZN5flash28permute_output_fp8_VcolmajorIN4cute6TensorINS1_11ArrayEngineIN7cutlass10bfloat16_tELm64EEENS1_6LayoutINS1_5tupleIJNS8_IJNS1_1CILi2EEESA_NS9_ILi16EEEEEENS9_ILi1EEESD_EEENS8_IJNS8_IJSD_SA_NS9_ILi4EEEEEENS9_ILi0EEESH_EEEEEEEEEvRT_E9upper_map)
_ZZN5flash28permute_output_fp8_VcolmajorIN4cute6TensorINS1_11ArrayEngineIN7cutlass10bfloat16_tELm64EEENS1_6LayoutINS1_5tupleIJNS8_IJNS1_1CILi2EEESA_NS9_ILi16EEEEEENS9_ILi1EEESD_EEENS8_IJNS8_IJSD_SA_NS9_ILi4EEEEEENS9_ILi0EEESH_EEEEEEEEEvRT_E9upper_map:
        /*0000*/ 	.byte	0x00, 0x00, 0x00, 0x00, 0x02, 0x00, 0x00, 0x00, 0x03, 0x00, 0x00, 0x00, 0x01, 0x00, 0x00, 0x00
	.type		$str$23,@object
	.size		$str$23,($str$24 - $str$23)
$str$23:
        /*0010*/ 	.byte	0x28, 0x61, 0x64, 0x64, 0x72, 0x65, 0x73, 0x73, 0x20, 0x26, 0x20, 0x6d, 0x61, 0x73, 0x6b, 0x29
        /*0020*/ 	.byte	0x20, 0x3d, 0x3d, 0x20, 0x30, 0x00
	.type		$str$24,@object
	.size		$str$24,(__unnamed_5 - $str$24)
$str$24:
        /*0026*/ 	.byte	0x2f, 0x74, 0x6d, 0x70, 0x2f, 0x6f, 0x73, 0x73, 0x5f, 0x6b, 0x65, 0x72, 0x6e, 0x65, 0x6c, 0x73
        /*0036*/ 	.byte	0x5f, 0x73, 0x72, 0x63, 0x2f, 0x66, 0x6c, 0x61, 0x73, 0x68, 0x5f, 0x61, 0x74, 0x74, 0x65, 0x6e
        /*0046*/ 	.byte	0x74, 0x69, 0x6f, 0x6e, 0x2f, 0x63, 0x73, 0x72, 0x63, 0x2f, 0x63, 0x75, 0x74, 0x6c, 0x61, 0x73
        /*0056*/ 	.byte	0x73, 0x2f, 0x69, 0x6e, 0x63, 0x6c, 0x75, 0x64, 0x65, 0x2f, 0x63, 0x75, 0x74, 0x65, 0x2f, 0x70
        /*0066*/ 	.byte	0x6f, 0x69, 0x6e, 0x74, 0x65, 0x72, 0x5f, 0x66, 0x6c, 0x61, 0x67, 0x67, 0x65, 0x64, 0x2e, 0x68
        /*0076*/ 	.byte	0x70, 0x70, 0x00
	.type		__unnamed_5,@object
	.size		__unnamed_5,(__unnamed_6 - __unnamed_5)
__unnamed_5:
        /* <DEDUP_REMOVED lines=24> */
        /*01f9*/ 	.byte	0x3e, 0x3e, 0x20, 0x26, 0x5d, 0x00
	.type		__unnamed_6,@object
	.size		__unnamed_6,(__unnamed_3 - __unnamed_6)
__unnamed_6:
        /* <DEDUP_REMOVED lines=25> */
	.type		__unnamed_3,@object
	.size		__unnamed_3,(__unnamed_4 - __unnamed_3)
__unnamed_3:
        /* <DEDUP_REMOVED lines=29> */
        /*0555*/ 	.byte	0x5d, 0x00
	.type		__unnamed_4,@object
	.size		__unnamed_4,(__unnamed_2 - __unnamed_4)
__unnamed_4:
        /* <DEDUP_REMOVED lines=30> */
	.type		__unnamed_2,@object
	.size		__unnamed_2,(__unnamed_1 - __unnamed_2)
__unnamed_2:
        /* <DEDUP_REMOVED lines=30> */
	.type		__unnamed_1,@object
	.size		__unnamed_1,(.L_0 - __unnamed_1)
__unnamed_1:
        /* <DEDUP_REMOVED lines=30> */
.L_0:


//--------------------- .nv.shared._ZN7cutlass13device_kernelIN5flash11enable_sm90INS1_16FlashAttnFwdSm90INS1_25CollectiveMainloopFwdSm90ILi2EN4cute5tupleIJNS5_1CILi1EEES8_S8_EEENS6_IJNS7_ILi128EEENS7_ILi224EEESA_EEELi128ENS_12float_e4m3_tEfNS_4arch4Sm90ELb0ELb0ELb0ELb0ELb0ELb0ELb0ELb1ELb1ELb0ELb0ELb0EEENS1_21CollectiveEpilogueFwdINS6_IJSA_SA_SB_EEES9_NS_10bfloat16_tESF_Li256ELb0ELb0ELb0ELb1EEENS1_29StaticPersistentTileSchedulerILb0EEEEEEEEEvNT_6ParamsE --------------------------
	.section	.nv.shared._ZN7cutlass13device_kernelIN5flash11enable_sm90INS1_16FlashAttnFwdSm90INS1_25CollectiveMainloopFwdSm90ILi2EN4cute5tupleIJNS5_1CILi1EEES8_S8_EEENS6_IJNS7_ILi128EEENS7_ILi224EEESA_EEELi128ENS_12float_e4m3_tEfNS_4arch4Sm90ELb0ELb0ELb0ELb0ELb0ELb0ELb0ELb1ELb1ELb0ELb0ELb0EEENS1_21CollectiveEpilogueFwdINS6_IJSA_SA_SB_EEES9_NS_10bfloat16_tESF_Li256ELb0ELb0ELb0ELb1EEENS1_29StaticPersistentTileSchedulerILb0EEEEEEEEEvNT_6ParamsE,"aw",@nobits
	.sectionflags	@""
	.align	16
	.zero		1024


//--------------------- .nv.shared.reserved.0     --------------------------
	.section	.nv.shared.reserved.0,"aw",@nobits
	.weak		__nv_reservedSMEM_offset_0_alias
	.size		__nv_reservedSMEM_offset_0_alias, 0, 0
	.other		__nv_reservedSMEM_offset_0_alias,@"STO_CUDA_RESERVED_SHARED STV_DEFAULT"
__nv_reservedSMEM_offset_0_alias:
	.zero		0


//--------------------- .nv.global                --------------------------
	.section	.nv.global,"aw",@nobits
.nv.global:
	.type		_ZN66_INTERNAL_c361ca79_30_flash_fwd_hdim128_e4m3_sm90_cu_cf07d2ef_31864cute1_E,@object
	.size		_ZN66_INTERNAL_c361ca79_30_flash_fwd_hdim128_e4m3_sm90_cu_cf07d2ef_31864cute1_E,(_ZN66_INTERNAL_c361ca79_30_flash_fwd_hdim128_e4m3_sm90_cu_cf07d2ef_31864cuda3std3__45__cpo6cbeginE - _ZN66_INTERNAL_c361ca79_30_flash_fwd_hdim128_e4m3_sm90_cu_cf07d2ef_31864cute1_E)
_ZN66_INTERNAL_c361ca79_30_flash_fwd_hdim128_e4m3_sm90_cu_cf07d2ef_31864cute1_E:
	.zero		1
	.type		_ZN66_INTERNAL_c361ca79_30_flash_fwd_hdim128_e4m3_sm90_cu_cf07d2ef_31864cuda3std3__45__cpo6cbeginE,@object
	.size		_ZN66_INTERNAL_c361ca79_30_flash_fwd_hdim128_e4m3_sm90_cu_cf07d2ef_31864cuda3std3__45__cpo6cbeginE,(_ZN66_INTERNAL_c361ca79_30_flash_fwd_hdim128_e4m3_sm90_cu_cf07d2ef_31864cuda3std3__48in_placeE - _ZN66_INTERNAL_c361ca79_30_flash_fwd_hdim128_e4m3_sm90_cu_cf07d2ef_31864cuda3std3__45__cpo6cbeginE)
_ZN66_INTERNAL_c361ca79_30_flash_fwd_hdim128_e4m3_sm90_cu_cf07d2ef_31864cuda3std3__45__cpo6cbeginE:
	.zero		1
	.type		_ZN66_INTERNAL_c361ca79_30_flash_fwd_hdim128_e4m3_sm90_cu_cf07d2ef_31864cuda3std3__48in_placeE,@object
	.size		_ZN66_INTERNAL_c361ca79_30_flash_fwd_hdim128_e4m3_sm90_cu_cf07d2ef_31864cuda3std3__48in_placeE,(_ZN66_INTERNAL_c361ca79_30_flash_fwd_hdim128_e4m3_sm90_cu_cf07d2ef_31864cuda3std6ranges3__45__cpo9iter_moveE - _ZN66_INTERNAL_c361ca79_30_flash_fwd_hdim128_e4m3_sm90_cu_cf07d2ef_31864cuda3std3__48in_placeE)
_ZN66_INTERNAL_c361ca79_30_flash_fwd_hdim128_e4m3_sm90_cu_cf07d2ef_31864cuda3std3__48in_placeE:
	.zero		1
	.type		_ZN66_INTERNAL_c361ca79_30_flash_fwd_hdim128_e4m3_sm90_cu_cf07d2ef_31864cuda3std6ranges3__45__cpo9iter_moveE,@object
	.size		_ZN66_INTERNAL_c361ca79_30_flash_fwd_hdim128_e4m3_sm90_cu_cf07d2ef_31864cuda3std6ranges3__45__cpo9iter_moveE,(_ZN66_INTERNAL_c361ca79_30_flash_fwd_hdim128_e4m3_sm90_cu_cf07d2ef_31864cuda3std3__45__cpo5beginE - _ZN66_INTERNAL_c361ca79_30_flash_fwd_hdim128_e4m3_sm90_cu_cf07d2ef_31864cuda3std6ranges3__45__cpo9iter_moveE)
_ZN66_INTERNAL_c361ca79_30_flash_fwd_hdim128_e4m3_sm90_cu_cf07d2ef_31864cuda3std6ranges3__45__cpo9iter_moveE:
	.zero		1
	.type		_ZN66_INTERNAL_c361ca79_30_flash_fwd_hdim128_e4m3_sm90_cu_cf07d2ef_31864cuda3std3__45__cpo5beginE,@object
	.size		_ZN66_INTERNAL_c361ca79_30_flash_fwd_hdim128_e4m3_sm90_cu_cf07d2ef_31864cuda3std3__45__cpo5beginE,(_ZN66_INTERNAL_c361ca79_30_flash_fwd_hdim128_e4m3_sm90_cu_cf07d2ef_31864cuda3std3__468_GLOBAL__N__c361ca79_30_flash_fwd_hdim128_e4m3_sm90_cu_cf07d2ef_31866ignoreE - _ZN66_INTERNAL_c361ca79_30_flash_fwd_hdim128_e4m3_sm90_cu_cf07d2ef_31864cuda3std3__45__cpo5beginE)
_ZN66_INTERNAL_c361ca79_30_flash_fwd_hdim128_e4m3_sm90_cu_cf07d2ef_31864cuda3std3__45__cpo5beginE:
	.zero		1
	.type		_ZN66_INTERNAL_c361ca79_30_flash_fwd_hdim128_e4m3_sm90_cu_cf07d2ef_31864cuda3std3__468_GLOBAL__N__c361ca79_30_flash_fwd_hdim128_e4m3_sm90_cu_cf07d2ef_31866ignoreE,@object
	.size		_ZN66_INTERNAL_c361ca79_30_flash_fwd_hdim128_e4m3_sm90_cu_cf07d2ef_31864cuda3std3__468_GLOBAL__N__c361ca79_30_flash_fwd_hdim128_e4m3_sm90_cu_cf07d2ef_31866ignoreE,(_ZN66_INTERNAL_c361ca79_30_flash_fwd_hdim128_e4m3_sm90_cu_cf07d2ef_31864cute7productE - _ZN66_INTERNAL_c361ca79_30_flash_fwd_hdim128_e4m3_sm90_cu_cf07d2ef_31864cuda3std3__468_GLOBAL__N__c361ca79_30_flash_fwd_hdim128_e4m3_sm90_cu_cf07d2ef_31866ignoreE)
_ZN66_INTERNAL_c361ca79_30_flash_fwd_hdim128_e4m3_sm90_cu_cf07d2ef_31864cuda3std3__468_GLOBAL__N__c361ca79_30_flash_fwd_hdim128_e4m3_sm90_cu_cf07d2ef_31866ignoreE:
	.zero		1
	.type		_ZN66_INTERNAL_c361ca79_30_flash_fwd_hdim128_e4m3_sm90_cu_cf07d2ef_31864cute7productE,@object
	.size		_ZN66_INTERNAL_c361ca79_30_flash_fwd_hdim128_e4m3_sm90_cu_cf07d2ef_31864cute7productE,(_ZN66_INTERNAL_c361ca79_30_flash_fwd_hdim128_e4m3_sm90_cu_cf07d2ef_31864cuda3std3__45__cpo3endE - _ZN66_INTERNAL_c361ca79_30_flash_fwd_hdim128_e4m3_sm90_cu_cf07d2ef_31864cute7productE)
_ZN66_INTERNAL_c361ca79_30_flash_fwd_hdim128_e4m3_sm90_cu_cf07d2ef_31864cute7productE:
	.zero		1
	.type		_ZN66_INTERNAL_c361ca79_30_flash_fwd_hdim128_e4m3_sm90_cu_cf07d2ef_31864cuda3std3__45__cpo3endE,@object
	.size		_ZN66_INTERNAL_c361ca79_30_flash_fwd_hdim128_e4m3_sm90_cu_cf07d2ef_31864cuda3std3__45__cpo3endE,(_ZN66_INTERNAL_c361ca79_30_flash_fwd_hdim128_e4m3_sm90_cu_cf07d2ef_31864cuda3std3__419piecewise_constructE - _ZN66_INTERNAL_c361ca79_30_flash_fwd_hdim128_e4m3_sm90_cu_cf07d2ef_31864cuda3std3__45__cpo3endE)
_ZN66_INTERNAL_c361ca79_30_flash_fwd_hdim128_e4m3_sm90_cu_cf07d2ef_31864cuda3std3__45__cpo3endE:
	.zero		1
	.type		_ZN66_INTERNAL_c361ca79_30_flash_fwd_hdim128_e4m3_sm90_cu_cf07d2ef_31864cuda3std3__419piecewise_constructE,@object
	.size		_ZN66_INTERNAL_c361ca79_30_flash_fwd_hdim128_e4m3_sm90_cu_cf07d2ef_31864cuda3std3__419piecewise_constructE,(_ZN66_INTERNAL_c361ca79_30_flash_fwd_hdim128_e4m3_sm90_cu_cf07d2ef_31864cuda3std3__45__cpo4cendE - _ZN66_INTERNAL_c361ca79_30_flash_fwd_hdim128_e4m3_sm90_cu_cf07d2ef_31864cuda3std3__419piecewise_constructE)
_ZN66_INTERNAL_c361ca79_30_flash_fwd_hdim128_e4m3_sm90_cu_cf07d2ef_31864cuda3std3__419piecewise_constructE:
	.zero		1
	.type		_ZN66_INTERNAL_c361ca79_30_flash_fwd_hdim128_e4m3_sm90_cu_cf07d2ef_31864cuda3std3__45__cpo4cendE,@object
	.size		_ZN66_INTERNAL_c361ca79_30_flash_fwd_hdim128_e4m3_sm90_cu_cf07d2ef_31864cuda3std3__45__cpo4cendE,(_ZN66_INTERNAL_c361ca79_30_flash_fwd_hdim128_e4m3_sm90_cu_cf07d2ef_31864cuda3std6ranges3__45__cpo4swapE - _ZN66_INTERNAL_c361ca79_30_flash_fwd_hdim128_e4m3_sm90_cu_cf07d2ef_31864cuda3std3__45__cpo4cendE)
_ZN66_INTERNAL_c361ca79_30_flash_fwd_hdim128_e4m3_sm90_cu_cf07d2ef_31864cuda3std3__45__cpo4cendE:
	.zero		1
	.type		_ZN66_INTERNAL_c361ca79_30_flash_fwd_hdim128_e4m3_sm90_cu_cf07d2ef_31864cuda3std6ranges3__45__cpo4swapE,@object
	.size		_ZN66_INTERNAL_c361ca79_30_flash_fwd_hdim128_e4m3_sm90_cu_cf07d2ef_31864cuda3std6ranges3__45__cpo4swapE,(.L_14 - _ZN66_INTERNAL_c361ca79_30_flash_fwd_hdim128_e4m3_sm90_cu_cf07d2ef_31864cuda3std6ranges3__45__cpo4swapE)
_ZN66_INTERNAL_c361ca79_30_flash_fwd_hdim128_e4m3_sm90_cu_cf07d2ef_31864cuda3std6ranges3__45__cpo4swapE:
	.zero		1
.L_14:


//--------------------- .nv.shared._ZN7cutlass13device_kernelIN5flash11enable_sm90INS1_16FlashAttnFwdSm90INS1_25CollectiveMainloopFwdSm90ILi2EN4cute5tupleIJNS5_1CILi1EEES8_S8_EEENS6_IJNS7_ILi128EEENS7_ILi224EEESA_EEELi128ENS_12float_e4m3_tEfNS_4arch4Sm90ELb0ELb0ELb0ELb1ELb0ELb0ELb0ELb1ELb1ELb0ELb0ELb0EEENS1_21CollectiveEpilogueFwdINS6_IJSA_SA_SB_EEES9_NS_10bfloat16_tESF_Li256ELb1ELb0ELb0ELb1EEENS1_36VarlenDynamicPersistentTileSchedulerILi128ELi224ELi256ELi128ELb0ELb0ELb1ELb0ELb1ELb1EEEEEEEEEvNT_6ParamsE --------------------------
	.section	.nv.shared._ZN7cutlass13device_kernelIN5flash11enable_sm90INS1_16FlashAttnFwdSm90INS1_25CollectiveMainloopFwdSm90ILi2EN4cute5tupleIJNS5_1CILi1EEES8_S8_EEENS6_IJNS7_ILi128EEENS7_ILi224EEESA_EEELi128ENS_12float_e4m3_tEfNS_4arch4Sm90ELb0ELb0ELb0ELb1ELb0ELb0ELb0ELb1ELb1ELb0ELb0ELb0EEENS1_21CollectiveEpilogueFwdINS6_IJSA_SA_SB_EEES9_NS_10bfloat16_tESF_Li256ELb1ELb0ELb0ELb1EEENS1_36VarlenDynamicPersistentTileSchedulerILi128ELi224ELi256ELi128ELb0ELb0ELb1ELb0ELb1ELb1EEEEEEEEEvNT_6ParamsE,"aw",@nobits
	.sectionflags	@""
	.align	16
	.zero		1024


//--------------------- .nv.shared._ZN7cutlass13device_kernelIN5flash11enable_sm90INS1_16FlashAttnFwdSm90INS1_25CollectiveMainloopFwdSm90ILi2EN4cute5tupleIJNS5_1CILi1EEES8_S8_EEENS6_IJNS7_ILi128EEENS7_ILi224EEESA_EEELi128ENS_12float_e4m3_tEfNS_4arch4Sm90ELb0ELb0ELb0ELb1ELb0ELb1ELb0ELb1ELb1ELb0ELb0ELb0EEENS1_21CollectiveEpilogueFwdINS6_IJSA_SA_SB_EEES9_NS_10bfloat16_tESF_Li256ELb1ELb0ELb0ELb1EEENS1_36VarlenDynamicPersistentTileSchedulerILi128ELi224ELi256ELi128ELb0ELb0ELb1ELb0ELb1ELb1EEEEEEEEEvNT_6ParamsE --------------------------
	.section	.nv.shared._ZN7cutlass13device_kernelIN5flash11enable_sm90INS1_16FlashAttnFwdSm90INS1_25CollectiveMainloopFwdSm90ILi2EN4cute5tupleIJNS5_1CILi1EEES8_S8_EEENS6_IJNS7_ILi128EEENS7_ILi224EEESA_EEELi128ENS_12float_e4m3_tEfNS_4arch4Sm90ELb0ELb0ELb0ELb1ELb0ELb1ELb0ELb1ELb1ELb0ELb0ELb0EEENS1_21CollectiveEpilogueFwdINS6_IJSA_SA_SB_EEES9_NS_10bfloat16_tESF_Li256ELb1ELb0ELb0ELb1EEENS1_36VarlenDynamicPersistentTileSchedulerILi128ELi224ELi256ELi128ELb0ELb0ELb1ELb0ELb1ELb1EEEEEEEEEvNT_6ParamsE,"aw",@nobits
	.sectionflags	@""
	.align	16
	.zero		1024


//--------------------- .nv.shared._ZN7cutlass13device_kernelIN5flash11enable_sm90INS1_16FlashAttnFwdSm90INS1_25CollectiveMainloopFwdSm90ILi2EN4cute5tupleIJNS5_1CILi1EEES8_S8_EEENS6_IJNS7_ILi128EEENS7_ILi224EEESA_EEELi128ENS_12float_e4m3_tEfNS_4arch4Sm90ELb0ELb1ELb0ELb0ELb0ELb0ELb0ELb1ELb1ELb0ELb0ELb0EEENS1_21CollectiveEpilogueFwdINS6_IJSA_SA_SB_EEES9_NS_10bfloat16_tESF_Li256ELb0ELb0ELb0ELb1EEENS1_30DynamicPersistentTileSchedulerILi256ELi128ELb0ELb0ELb1EEEEEEEEEvNT_6ParamsE --------------------------
	.section	.nv.shared._ZN7cutlass13device_kernelIN5flash11enable_sm90INS1_16FlashAttnFwdSm90INS1_25CollectiveMainloopFwdSm90ILi2EN4cute5tupleIJNS5_1CILi1EEES8_S8_EEENS6_IJNS7_ILi128EEENS7_ILi224EEESA_EEELi128ENS_12float_e4m3_tEfNS_4arch4Sm90ELb0ELb1ELb0ELb0ELb0ELb0ELb0ELb1ELb1ELb0ELb0ELb0EEENS1_21CollectiveEpilogueFwdINS6_IJSA_SA_SB_EEES9_NS_10bfloat16_tESF_Li256ELb0ELb0ELb0ELb1EEENS1_30DynamicPersistentTileSchedulerILi256ELi128ELb0ELb0ELb1EEEEEEEEEvNT_6ParamsE,"aw",@nobits
	.sectionflags	@""
	.align	16
	.zero		1024


//--------------------- .nv.shared._ZN7cutlass13device_kernelIN5flash11enable_sm90INS1_16FlashAttnFwdSm90INS1_25CollectiveMainloopFwdSm90ILi2EN4cute5tupleIJNS5_1CILi1EEES8_S8_EEENS6_IJNS7_ILi128EEENS7_ILi224EEESA_EEELi128ENS_12float_e4m3_tEfNS_4arch4Sm90ELb0ELb1ELb0ELb1ELb0ELb0ELb0ELb1ELb1ELb0ELb0ELb0EEENS1_21CollectiveEpilogueFwdINS6_IJSA_SA_SB_EEES9_NS_10bfloat16_tESF_Li256ELb1ELb0ELb0ELb1EEENS1_36VarlenDynamicPersistentTileSchedulerILi128ELi224ELi256ELi128ELb0ELb0ELb1ELb1ELb0ELb1EEEEEEEEEvNT_6ParamsE --------------------------
	.section	.nv.shared._ZN7cutlass13device_kernelIN5flash11enable_sm90INS1_16FlashAttnFwdSm90INS1_25CollectiveMainloopFwdSm90ILi2EN4cute5tupleIJNS5_1CILi1EEES8_S8_EEENS6_IJNS7_ILi128EEENS7_ILi224EEESA_EEELi128ENS_12float_e4m3_tEfNS_4arch4Sm90ELb0ELb1ELb0ELb1ELb0ELb0ELb0ELb1ELb1ELb0ELb0ELb0EEENS1_21CollectiveEpilogueFwdINS6_IJSA_SA_SB_EEES9_NS_10bfloat16_tESF_Li256ELb1ELb0ELb0ELb1EEENS1_36VarlenDynamicPersistentTileSchedulerILi128ELi224ELi256ELi128ELb0ELb0ELb1ELb1ELb0ELb1EEEEEEEEEvNT_6ParamsE,"aw",@nobits
	.sectionflags	@""
	.align	16
	.zero		1024


//--------------------- .nv.shared._ZN7cutlass13device_kernelIN5flash11enable_sm90INS1_16FlashAttnFwdSm90INS1_25CollectiveMainloopFwdSm90ILi2EN4cute5tupleIJNS5_1CILi1EEES8_S8_EEENS6_IJNS7_ILi128EEENS7_ILi224EEESA_EEELi128ENS_12float_e4m3_tEfNS_4arch4Sm90ELb0ELb1ELb0ELb1ELb0ELb1ELb0ELb1ELb1ELb0ELb0ELb0EEENS1_21CollectiveEpilogueFwdINS6_IJSA_SA_SB_EEES9_NS_10bfloat16_tESF_Li256ELb1ELb0ELb0ELb1EEENS1_36VarlenDynamicPersistentTileSchedulerILi128ELi224ELi256ELi128ELb0ELb0ELb1ELb1ELb0ELb1EEEEEEEEEvNT_6ParamsE --------------------------
	.section	.nv.shared._ZN7cutlass13device_kernelIN5flash11enable_sm90INS1_16FlashAttnFwdSm90INS1_25CollectiveMainloopFwdSm90ILi2EN4cute5tupleIJNS5_1CILi1EEES8_S8_EEENS6_IJNS7_ILi128EEENS7_ILi224EEESA_EEELi128ENS_12float_e4m3_tEfNS_4arch4Sm90ELb0ELb1ELb0ELb1ELb0ELb1ELb0ELb1ELb1ELb0ELb0ELb0EEENS1_21CollectiveEpilogueFwdINS6_IJSA_SA_SB_EEES9_NS_10bfloat16_tESF_Li256ELb1ELb0ELb0ELb1EEENS1_36VarlenDynamicPersistentTileSchedulerILi128ELi224ELi256ELi128ELb0ELb0ELb1ELb1ELb0ELb1EEEEEEEEEvNT_6ParamsE,"aw",@nobits
	.sectionflags	@""
	.align	16
	.zero		1024


//--------------------- .nv.shared._ZN7cutlass13device_kernelIN5flash11enable_sm90INS1_16FlashAttnFwdSm90INS1_25CollectiveMainloopFwdSm90ILi2EN4cute5tupleIJNS5_1CILi1EEES8_S8_EEENS6_IJNS7_ILi128EEENS7_ILi224EEESA_EEELi128ENS_12float_e4m3_tEfNS_4arch4Sm90ELb1ELb0ELb0ELb0ELb0ELb0ELb0ELb1ELb1ELb0ELb0ELb0EEENS1_21CollectiveEpilogueFwdINS6_IJSA_SA_SB_EEES9_NS_10bfloat16_tESF_Li256ELb0ELb0ELb0ELb1EEENS1_30DynamicPersistentTileSchedulerILi256ELi128ELb0ELb0ELb1EEEEEEEEEvNT_6ParamsE --------------------------
	.section	.nv.shared._ZN7cutlass13device_kernelIN5flash11enable_sm90INS1_16FlashAttnFwdSm90INS1_25CollectiveMainloopFwdSm90ILi2EN4cute5tupleIJNS5_1CILi1EEES8_S8_EEENS6_IJNS7_ILi128EEENS7_ILi224EEESA_EEELi128ENS_12float_e4m3_tEfNS_4arch4Sm90ELb1ELb0ELb0ELb0ELb0ELb0ELb0ELb1ELb1ELb0ELb0ELb0EEENS1_21CollectiveEpilogueFwdINS6_IJSA_SA_SB_EEES9_NS_10bfloat16_tESF_Li256ELb0ELb0ELb0ELb1EEENS1_30DynamicPersistentTileSchedulerILi256ELi128ELb0ELb0ELb1EEEEEEEEEvNT_6ParamsE,"aw",@nobits
	.sectionflags	@""
	.align	16
	.zero		1024


//--------------------- .nv.shared._ZN7cutlass13device_kernelIN5flash11enable_sm90INS1_16FlashAttnFwdSm90INS1_25CollectiveMainloopFwdSm90ILi2EN4cute5tupleIJNS5_1CILi1EEES8_S8_EEENS6_IJNS7_ILi128EEENS7_ILi224EEESA_EEELi128ENS_12float_e4m3_tEfNS_4arch4Sm90ELb1ELb0ELb0ELb1ELb0ELb0ELb0ELb1ELb1ELb0ELb0ELb0EEENS1_21CollectiveEpilogueFwdINS6_IJSA_SA_SB_EEES9_NS_10bfloat16_tESF_Li256ELb1ELb0ELb0ELb1EEENS1_36VarlenDynamicPersistentTileSchedulerILi128ELi224ELi256ELi128ELb0ELb0ELb1ELb1ELb1ELb1EEEEEEEEEvNT_6ParamsE --------------------------
	.section	.nv.shared._ZN7cutlass13device_kernelIN5flash11enable_sm90INS1_16FlashAttnFwdSm90INS1_25CollectiveMainloopFwdSm90ILi2EN4cute5tupleIJNS5_1CILi1EEES8_S8_EEENS6_IJNS7_ILi128EEENS7_ILi224EEESA_EEELi128ENS_12float_e4m3_tEfNS_4arch4Sm90ELb1ELb0ELb0ELb1ELb0ELb0ELb0ELb1ELb1ELb0ELb0ELb0EEENS1_21CollectiveEpilogueFwdINS6_IJSA_SA_SB_EEES9_NS_10bfloat16_tESF_Li256ELb1ELb0ELb0ELb1EEENS1_36VarlenDynamicPersistentTileSchedulerILi128ELi224ELi256ELi128ELb0ELb0ELb1ELb1ELb1ELb1EEEEEEEEEvNT_6ParamsE,"aw",@nobits
	.sectionflags	@""
	.align	16
	.zero		1024


//--------------------- .nv.shared._ZN7cutlass13device_kernelIN5flash11enable_sm90INS1_16FlashAttnFwdSm90INS1_25CollectiveMainloopFwdSm90ILi2EN4cute5tupleIJNS5_1CILi1EEES8_S8_EEENS6_IJNS7_ILi128EEENS7_ILi224EEESA_EEELi128ENS_12float_e4m3_tEfNS_4arch4Sm90ELb1ELb0ELb0ELb1ELb0ELb1ELb0ELb1ELb1ELb0ELb0ELb0EEENS1_21CollectiveEpilogueFwdINS6_IJSA_SA_SB_EEES9_NS_10bfloat16_tESF_Li256ELb1ELb0ELb0ELb1EEENS1_36VarlenDynamicPersistentTileSchedulerILi128ELi224ELi256ELi128ELb0ELb0ELb1ELb1ELb1ELb1EEEEEEEEEvNT_6ParamsE --------------------------
	.section	.nv.shared._ZN7cutlass13device_kernelIN5flash11enable_sm90INS1_16FlashAttnFwdSm90INS1_25CollectiveMainloopFwdSm90ILi2EN4cute5tupleIJNS5_1CILi1EEES8_S8_EEENS6_IJNS7_ILi128EEENS7_ILi224EEESA_EEELi128ENS_12float_e4m3_tEfNS_4arch4Sm90ELb1ELb0ELb0ELb1ELb0ELb1ELb0ELb1ELb1ELb0ELb0ELb0EEENS1_21CollectiveEpilogueFwdINS6_IJSA_SA_SB_EEES9_NS_10bfloat16_tESF_Li256ELb1ELb0ELb0ELb1EEENS1_36VarlenDynamicPersistentTileSchedulerILi128ELi224ELi256ELi128ELb0ELb0ELb1ELb1ELb1ELb1EEEEEEEEEvNT_6ParamsE,"aw",@nobits
	.sectionflags	@""
	.align	16
	.zero		1024


//--------------------- .nv.constant0._ZN7cutlass13device_kernelIN5flash11enable_sm90INS1_16FlashAttnFwdSm90INS1_25CollectiveMainloopFwdSm90ILi2EN4cute5tupleIJNS5_1CILi1EEES8_S8_EEENS6_IJNS7_ILi128EEENS7_ILi224EEESA_EEELi128ENS_12float_e4m3_tEfNS_4arch4Sm90ELb0ELb0ELb0ELb0ELb0ELb0ELb0ELb1ELb1ELb0ELb0ELb0EEENS1_21CollectiveEpilogueFwdINS6_IJSA_SA_SB_EEES9_NS_10bfloat16_tESF_Li256ELb0ELb0ELb0ELb1EEENS1_29StaticPersistentTileSchedulerILb0EEEEEEEEEvNT_6ParamsE --------------------------
	.section	.nv.constant0._ZN7cutlass13device_kernelIN5flash11enable_sm90INS1_16FlashAttnFwdSm90INS1_25CollectiveMainloopFwdSm90ILi2EN4cute5tupleIJNS5_1CILi1EEES8_S8_EEENS6_IJNS7_ILi128EEENS7_ILi224EEESA_EEELi128ENS_12float_e4m3_tEfNS_4arch4Sm90ELb0ELb0ELb0ELb0ELb0ELb0ELb0ELb1ELb1ELb0ELb0ELb0EEENS1_21CollectiveEpilogueFwdINS6_IJSA_SA_SB_EEES9_NS_10bfloat16_tESF_Li256ELb0ELb0ELb0ELb1EEENS1_29StaticPersistentTileSchedulerILb0EEEEEEEEEvNT_6ParamsE,"a",@progbits
	.sectionflags	@""
	.align	4
.nv.constant0._ZN7cutlass13device_kernelIN5flash11enable_sm90INS1_16FlashAttnFwdSm90INS1_25CollectiveMainloopFwdSm90ILi2EN4cute5tupleIJNS5_1CILi1EEES8_S8_EEENS6_IJNS7_ILi128EEENS7_ILi224EEESA_EEELi128ENS_12float_e4m3_tEfNS_4arch4Sm90ELb0ELb0ELb0ELb0ELb0ELb0ELb0ELb1ELb1ELb0ELb0ELb0EEENS1_21CollectiveEpilogueFwdINS6_IJSA_SA_SB_EEES9_NS_10bfloat16_tESF_Li256ELb0ELb0ELb0ELb1EEENS1_29StaticPersistentTileSchedulerILb0EEEEEEEEEvNT_6ParamsE:
	.zero		3584


//--------------------- .nv.constant0._ZN7cutlass13device_kernelIN5flash11enable_sm90INS1_16FlashAttnFwdSm90INS1_25CollectiveMainloopFwdSm90ILi2EN4cute5tupleIJNS5_1CILi1EEES8_S8_EEENS6_IJNS7_ILi128EEENS7_ILi224EEESA_EEELi128ENS_12float_e4m3_tEfNS_4arch4Sm90ELb0ELb0ELb0ELb1ELb0ELb0ELb0ELb1ELb1ELb0ELb0ELb0EEENS1_21CollectiveEpilogueFwdINS6_IJSA_SA_SB_EEES9_NS_10bfloat16_tESF_Li256ELb1ELb0ELb0ELb1EEENS1_36VarlenDynamicPersistentTileSchedulerILi128ELi224ELi256ELi128ELb0ELb0ELb1ELb0ELb1ELb1EEEEEEEEEvNT_6ParamsE --------------------------
	.section	.nv.constant0._ZN7cutlass13device_kernelIN5flash11enable_sm90INS1_16FlashAttnFwdSm90INS1_25CollectiveMainloopFwdSm90ILi2EN4cute5tupleIJNS5_1CILi1EEES8_S8_EEENS6_IJNS7_ILi128EEENS7_ILi224EEESA_EEELi128ENS_12float_e4m3_tEfNS_4arch4Sm90ELb0ELb0ELb0ELb1ELb0ELb0ELb0ELb1ELb1ELb0ELb0ELb0EEENS1_21CollectiveEpilogueFwdINS6_IJSA_SA_SB_EEES9_NS_10bfloat16_tESF_Li256ELb1ELb0ELb0ELb1EEENS1_36VarlenDynamicPersistentTileSchedulerILi128ELi224ELi256ELi128ELb0ELb0ELb1ELb0ELb1ELb1EEEEEEEEEvNT_6ParamsE,"a",@progbits
	.sectionflags	@""
	.align	4
.nv.constant0._ZN7cutlass13device_kernelIN5flash11enable_sm90INS1_16FlashAttnFwdSm90INS1_25CollectiveMainloopFwdSm90ILi2EN4cute5tupleIJNS5_1CILi1EEES8_S8_EEENS6_IJNS7_ILi128EEENS7_ILi224EEESA_EEELi128ENS_12float_e4m3_tEfNS_4arch4Sm90ELb0ELb0ELb0ELb1ELb0ELb0ELb0ELb1ELb1ELb0ELb0ELb0EEENS1_21CollectiveEpilogueFwdINS6_IJSA_SA_SB_EEES9_NS_10bfloat16_tESF_Li256ELb1ELb0ELb0ELb1EEENS1_36VarlenDynamicPersistentTileSchedulerILi128ELi224ELi256ELi128ELb0ELb0ELb1ELb0ELb1ELb1EEEEEEEEEvNT_6ParamsE:
	.zero		3200


//--------------------- .nv.constant0._ZN7cutlass13device_kernelIN5flash11enable_sm90INS1_16FlashAttnFwdSm90INS1_25CollectiveMainloopFwdSm90ILi2EN4cute5tupleIJNS5_1CILi1EEES8_S8_EEENS6_IJNS7_ILi128EEENS7_ILi224EEESA_EEELi128ENS_12float_e4m3_tEfNS_4arch4Sm90ELb0ELb0ELb0ELb1ELb0ELb1ELb0ELb1ELb1ELb0ELb0ELb0EEENS1_21CollectiveEpilogueFwdINS6_IJSA_SA_SB_EEES9_NS_10bfloat16_tESF_Li256ELb1ELb0ELb0ELb1EEENS1_36VarlenDynamicPersistentTileSchedulerILi128ELi224ELi256ELi128ELb0ELb0ELb1ELb0ELb1ELb1EEEEEEEEEvNT_6ParamsE --------------------------
	.section	.nv.constant0._ZN7cutlass13device_kernelIN5flash11enable_sm90INS1_16FlashAttnFwdSm90INS1_25CollectiveMainloopFwdSm90ILi2EN4cute5tupleIJNS5_1CILi1EEES8_S8_EEENS6_IJNS7_ILi128EEENS7_ILi224EEESA_EEELi128ENS_12float_e4m3_tEfNS_4arch4Sm90ELb0ELb0ELb0ELb1ELb0ELb1ELb0ELb1ELb1ELb0ELb0ELb0EEENS1_21CollectiveEpilogueFwdINS6_IJSA_SA_SB_EEES9_NS_10bfloat16_tESF_Li256ELb1ELb0ELb0ELb1EEENS1_36VarlenDynamicPersistentTileSchedulerILi128ELi224ELi256ELi128ELb0ELb0ELb1ELb0ELb1ELb1EEEEEEEEEvNT_6ParamsE,"a",@progbits
	.sectionflags	@""
	.align	4
.nv.constant0._ZN7cutlass13device_kernelIN5flash11enable_sm90INS1_16FlashAttnFwdSm90INS1_25CollectiveMainloopFwdSm90ILi2EN4cute5tupleIJNS5_1CILi1EEES8_S8_EEENS6_IJNS7_ILi128EEENS7_ILi224EEESA_EEELi128ENS_12float_e4m3_tEfNS_4arch4Sm90ELb0ELb0ELb0ELb1ELb0ELb1ELb0ELb1ELb1ELb0ELb0ELb0EEENS1_21CollectiveEpilogueFwdINS6_IJSA_SA_SB_EEES9_NS_10bfloat16_tESF_Li256ELb1ELb0ELb0ELb1EEENS1_36VarlenDynamicPersistentTileSchedulerILi128ELi224ELi256ELi128ELb0ELb0ELb1ELb0ELb1ELb1EEEEEEEEEvNT_6ParamsE:
	.zero		3200


//--------------------- .nv.constant0._ZN7cutlass13device_kernelIN5flash11enable_sm90INS1_16FlashAttnFwdSm90INS1_25CollectiveMainloopFwdSm90ILi2EN4cute5tupleIJNS5_1CILi1EEES8_S8_EEENS6_IJNS7_ILi128EEENS7_ILi224EEESA_EEELi128ENS_12float_e4m3_tEfNS_4arch4Sm90ELb0ELb1ELb0ELb0ELb0ELb0ELb0ELb1ELb1ELb0ELb0ELb0EEENS1_21CollectiveEpilogueFwdINS6_IJSA_SA_SB_EEES9_NS_10bfloat16_tESF_Li256ELb0ELb0ELb0ELb1EEENS1_30DynamicPersistentTileSchedulerILi256ELi128ELb0ELb0ELb1EEEEEEEEEvNT_6ParamsE --------------------------
	.section	.nv.constant0._ZN7cutlass13device_kernelIN5flash11enable_sm90INS1_16FlashAttnFwdSm90INS1_25CollectiveMainloopFwdSm90ILi2EN4cute5tupleIJNS5_1CILi1EEES8_S8_EEENS6_IJNS7_ILi128EEENS7_ILi224EEESA_EEELi128ENS_12float_e4m3_tEfNS_4arch4Sm90ELb0ELb1ELb0ELb0ELb0ELb0ELb0ELb1ELb1ELb0ELb0ELb0EEENS1_21CollectiveEpilogueFwdINS6_IJSA_SA_SB_EEES9_NS_10bfloat16_tESF_Li256ELb0ELb0ELb0ELb1EEENS1_30DynamicPersistentTileSchedulerILi256ELi128ELb0ELb0ELb1EEEEEEEEEvNT_6ParamsE,"a",@progbits
	.sectionflags	@""
	.align	4
.nv.constant0._ZN7cutlass13device_kernelIN5flash11enable_sm90INS1_16FlashAttnFwdSm90INS1_25CollectiveMainloopFwdSm90ILi2EN4cute5tupleIJNS5_1CILi1EEES8_S8_EEENS6_IJNS7_ILi128EEENS7_ILi224EEESA_EEELi128ENS_12float_e4m3_tEfNS_4arch4Sm90ELb0ELb1ELb0ELb0ELb0ELb0ELb0ELb1ELb1ELb0ELb0ELb0EEENS1_21CollectiveEpilogueFwdINS6_IJSA_SA_SB_EEES9_NS_10bfloat16_tESF_Li256ELb0ELb0ELb0ELb1EEENS1_30DynamicPersistentTileSchedulerILi256ELi128ELb0ELb0ELb1EEEEEEEEEvNT_6ParamsE:
	.zero		3584


//--------------------- .nv.constant0._ZN7cutlass13device_kernelIN5flash11enable_sm90INS1_16FlashAttnFwdSm90INS1_25CollectiveMainloopFwdSm90ILi2EN4cute5tupleIJNS5_1CILi1EEES8_S8_EEENS6_IJNS7_ILi128EEENS7_ILi224EEESA_EEELi128ENS_12float_e4m3_tEfNS_4arch4Sm90ELb0ELb1ELb0ELb1ELb0ELb0ELb0ELb1ELb1ELb0ELb0ELb0EEENS1_21CollectiveEpilogueFwdINS6_IJSA_SA_SB_EEES9_NS_10bfloat16_tESF_Li256ELb1ELb0ELb0ELb1EEENS1_36VarlenDynamicPersistentTileSchedulerILi128ELi224ELi256ELi128ELb0ELb0ELb1ELb1ELb0ELb1EEEEEEEEEvNT_6ParamsE --------------------------
	.section	.nv.constant0._ZN7cutlass13device_kernelIN5flash11enable_sm90INS1_16FlashAttnFwdSm90INS1_25CollectiveMainloopFwdSm90ILi2EN4cute5tupleIJNS5_1CILi1EEES8_S8_EEENS6_IJNS7_ILi128EEENS7_ILi224EEESA_EEELi128ENS_12float_e4m3_tEfNS_4arch4Sm90ELb0ELb1ELb0ELb1ELb0ELb0ELb0ELb1ELb1ELb0ELb0ELb0EEENS1_21CollectiveEpilogueFwdINS6_IJSA_SA_SB_EEES9_NS_10bfloat16_tESF_Li256ELb1ELb0ELb0ELb1EEENS1_36VarlenDynamicPersistentTileSchedulerILi128ELi224ELi256ELi128ELb0ELb0ELb1ELb1ELb0ELb1EEEEEEEEEvNT_6ParamsE,"a",@progbits
	.sectionflags	@""
	.align	4
.nv.constant0._ZN7cutlass13device_kernelIN5flash11enable_sm90INS1_16FlashAttnFwdSm90INS1_25CollectiveMainloopFwdSm90ILi2EN4cute5tupleIJNS5_1CILi1EEES8_S8_EEENS6_IJNS7_ILi128EEENS7_ILi224EEESA_EEELi128ENS_12float_e4m3_tEfNS_4arch4Sm90ELb0ELb1ELb0ELb1ELb0ELb0ELb0ELb1ELb1ELb0ELb0ELb0EEENS1_21CollectiveEpilogueFwdINS6_IJSA_SA_SB_EEES9_NS_10bfloat16_tESF_Li256ELb1ELb0ELb0ELb1EEENS1_36VarlenDynamicPersistentTileSchedulerILi128ELi224ELi256ELi128ELb0ELb0ELb1ELb1ELb0ELb1EEEEEEEEEvNT_6ParamsE:
	.zero		3200


//--------------------- .nv.constant0._ZN7cutlass13device_kernelIN5flash11enable_sm90INS1_16FlashAttnFwdSm90INS1_25CollectiveMainloopFwdSm90ILi2EN4cute5tupleIJNS5_1CILi1EEES8_S8_EEENS6_IJNS7_ILi128EEENS7_ILi224EEESA_EEELi128ENS_12float_e4m3_tEfNS_4arch4Sm90ELb0ELb1ELb0ELb1ELb0ELb1ELb0ELb1ELb1ELb0ELb0ELb0EEENS1_21CollectiveEpilogueFwdINS6_IJSA_SA_SB_EEES9_NS_10bfloat16_tESF_Li256ELb1ELb0ELb0ELb1EEENS1_36VarlenDynamicPersistentTileSchedulerILi128ELi224ELi256ELi128ELb0ELb0ELb1ELb1ELb0ELb1EEEEEEEEEvNT_6ParamsE --------------------------
	.section	.nv.constant0._ZN7cutlass13device_kernelIN5flash11enable_sm90INS1_16FlashAttnFwdSm90INS1_25CollectiveMainloopFwdSm90ILi2EN4cute5tupleIJNS5_1CILi1EEES8_S8_EEENS6_IJNS7_ILi128EEENS7_ILi224EEESA_EEELi128ENS_12float_e4m3_tEfNS_4arch4Sm90ELb0ELb1ELb0ELb1ELb0ELb1ELb0ELb1ELb1ELb0ELb0ELb0EEENS1_21CollectiveEpilogueFwdINS6_IJSA_SA_SB_EEES9_NS_10bfloat16_tESF_Li256ELb1ELb0ELb0ELb1EEENS1_36VarlenDynamicPersistentTileSchedulerILi128ELi224ELi256ELi128ELb0ELb0ELb1ELb1ELb0ELb1EEEEEEEEEvNT_6ParamsE,"a",@progbits
	.sectionflags	@""
	.align	4
.nv.constant0._ZN7cutlass13device_kernelIN5flash11enable_sm90INS1_16FlashAttnFwdSm90INS1_25CollectiveMainloopFwdSm90ILi2EN4cute5tupleIJNS5_1CILi1EEES8_S8_EEENS6_IJNS7_ILi128EEENS7_ILi224EEESA_EEELi128ENS_12float_e4m3_tEfNS_4arch4Sm90ELb0ELb1ELb0ELb1ELb0ELb1ELb0ELb1ELb1ELb0ELb0ELb0EEENS1_21CollectiveEpilogueFwdINS6_IJSA_SA_SB_EEES9_NS_10bfloat16_tESF_Li256ELb1ELb0ELb0ELb1EEENS1_36VarlenDynamicPersistentTileSchedulerILi128ELi224ELi256ELi128ELb0ELb0ELb1ELb1ELb0ELb1EEEEEEEEEvNT_6ParamsE:
	.zero		3200


//--------------------- .nv.constant0._ZN7cutlass13device_kernelIN5flash11enable_sm90INS1_16FlashAttnFwdSm90INS1_25CollectiveMainloopFwdSm90ILi2EN4cute5tupleIJNS5_1CILi1EEES8_S8_EEENS6_IJNS7_ILi128EEENS7_ILi224EEESA_EEELi128ENS_12float_e4m3_tEfNS_4arch4Sm90ELb1ELb0ELb0ELb0ELb0ELb0ELb0ELb1ELb1ELb0ELb0ELb0EEENS1_21CollectiveEpilogueFwdINS6_IJSA_SA_SB_EEES9_NS_10bfloat16_tESF_Li256ELb0ELb0ELb0ELb1EEENS1_30DynamicPersistentTileSchedulerILi256ELi128ELb0ELb0ELb1EEEEEEEEEvNT_6ParamsE --------------------------
	.section	.nv.constant0._ZN7cutlass13device_kernelIN5flash11enable_sm90INS1_16FlashAttnFwdSm90INS1_25CollectiveMainloopFwdSm90ILi2EN4cute5tupleIJNS5_1CILi1EEES8_S8_EEENS6_IJNS7_ILi128EEENS7_ILi224EEESA_EEELi128ENS_12float_e4m3_tEfNS_4arch4Sm90ELb1ELb0ELb0ELb0ELb0ELb0ELb0ELb1ELb1ELb0ELb0ELb0EEENS1_21CollectiveEpilogueFwdINS6_IJSA_SA_SB_EEES9_NS_10bfloat16_tESF_Li256ELb0ELb0ELb0ELb1EEENS1_30DynamicPersistentTileSchedulerILi256ELi128ELb0ELb0ELb1EEEEEEEEEvNT_6ParamsE,"a",@progbits
	.sectionflags	@""
	.align	4
.nv.constant0._ZN7cutlass13device_kernelIN5flash11enable_sm90INS1_16FlashAttnFwdSm90INS1_25CollectiveMainloopFwdSm90ILi2EN4cute5tupleIJNS5_1CILi1EEES8_S8_EEENS6_IJNS7_ILi128EEENS7_ILi224EEESA_EEELi128ENS_12float_e4m3_tEfNS_4arch4Sm90ELb1ELb0ELb0ELb0ELb0ELb0ELb0ELb1ELb1ELb0ELb0ELb0EEENS1_21CollectiveEpilogueFwdINS6_IJSA_SA_SB_EEES9_NS_10bfloat16_tESF_Li256ELb0ELb0ELb0ELb1EEENS1_30DynamicPersistentTileSchedulerILi256ELi128ELb0ELb0ELb1EEEEEEEEEvNT_6ParamsE:
	.zero		3584


//--------------------- .nv.constant0._ZN7cutlass13device_kernelIN5flash11enable_sm90INS1_16FlashAttnFwdSm90INS1_25CollectiveMainloopFwdSm90ILi2EN4cute5tupleIJNS5_1CILi1EEES8_S8_EEENS6_IJNS7_ILi128EEENS7_ILi224EEESA_EEELi128ENS_12float_e4m3_tEfNS_4arch4Sm90ELb1ELb0ELb0ELb1ELb0ELb0ELb0ELb1ELb1ELb0ELb0ELb0EEENS1_21CollectiveEpilogueFwdINS6_IJSA_SA_SB_EEES9_NS_10bfloat16_tESF_Li256ELb1ELb0ELb0ELb1EEENS1_36VarlenDynamicPersistentTileSchedulerILi128ELi224ELi256ELi128ELb0ELb0ELb1ELb1ELb1ELb1EEEEEEEEEvNT_6ParamsE --------------------------
	.section	.nv.constant0._ZN7cutlass13device_kernelIN5flash11enable_sm90INS1_16FlashAttnFwdSm90INS1_25CollectiveMainloopFwdSm90ILi2EN4cute5tupleIJNS5_1CILi1EEES8_S8_EEENS6_IJNS7_ILi128EEENS7_ILi224EEESA_EEELi128ENS_12float_e4m3_tEfNS_4arch4Sm90ELb1ELb0ELb0ELb1ELb0ELb0ELb0ELb1ELb1ELb0ELb0ELb0EEENS1_21CollectiveEpilogueFwdINS6_IJSA_SA_SB_EEES9_NS_10bfloat16_tESF_Li256ELb1ELb0ELb0ELb1EEENS1_36VarlenDynamicPersistentTileSchedulerILi128ELi224ELi256ELi128ELb0ELb0ELb1ELb1ELb1ELb1EEEEEEEEEvNT_6ParamsE,"a",@progbits
	.sectionflags	@""
	.align	4
.nv.constant0._ZN7cutlass13device_kernelIN5flash11enable_sm90INS1_16FlashAttnFwdSm90INS1_25CollectiveMainloopFwdSm90ILi2EN4cute5tupleIJNS5_1CILi1EEES8_S8_EEENS6_IJNS7_ILi128EEENS7_ILi224EEESA_EEELi128ENS_12float_e4m3_tEfNS_4arch4Sm90ELb1ELb0ELb0ELb1ELb0ELb0ELb0ELb1ELb1ELb0ELb0ELb0EEENS1_21CollectiveEpilogueFwdINS6_IJSA_SA_SB_EEES9_NS_10bfloat16_tESF_Li256ELb1ELb0ELb0ELb1EEENS1_36VarlenDynamicPersistentTileSchedulerILi128ELi224ELi256ELi128ELb0ELb0ELb1ELb1ELb1ELb1EEEEEEEEEvNT_6ParamsE:
	.zero		3200


//--------------------- .nv.constant0._ZN7cutlass13device_kernelIN5flash11enable_sm90INS1_16FlashAttnFwdSm90INS1_25CollectiveMainloopFwdSm90ILi2EN4cute5tupleIJNS5_1CILi1EEES8_S8_EEENS6_IJNS7_ILi128EEENS7_ILi224EEESA_EEELi128ENS_12float_e4m3_tEfNS_4arch4Sm90ELb1ELb0ELb0ELb1ELb0ELb1ELb0ELb1ELb1ELb0ELb0ELb0EEENS1_21CollectiveEpilogueFwdINS6_IJSA_SA_SB_EEES9_NS_10bfloat16_tESF_Li256ELb1ELb0ELb0ELb1EEENS1_36VarlenDynamicPersistentTileSchedulerILi128ELi224ELi256ELi128ELb0ELb0ELb1ELb1ELb1ELb1EEEEEEEEEvNT_6ParamsE --------------------------
	.section	.nv.constant0._ZN7cutlass13device_kernelIN5flash11enable_sm90INS1_16FlashAttnFwdSm90INS1_25CollectiveMainloopFwdSm90ILi2EN4cute5tupleIJNS5_1CILi1EEES8_S8_EEENS6_IJNS7_ILi128EEENS7_ILi224EEESA_EEELi128ENS_12float_e4m3_tEfNS_4arch4Sm90ELb1ELb0ELb0ELb1ELb0ELb1ELb0ELb1ELb1ELb0ELb0ELb0EEENS1_21CollectiveEpilogueFwdINS6_IJSA_SA_SB_EEES9_NS_10bfloat16_tESF_Li256ELb1ELb0ELb0ELb1EEENS1_36VarlenDynamicPersistentTileSchedulerILi128ELi224ELi256ELi128ELb0ELb0ELb1ELb1ELb1ELb1EEEEEEEEEvNT_6ParamsE,"a",@progbits
	.sectionflags	@""
	.align	4
.nv.constant0._ZN7cutlass13device_kernelIN5flash11enable_sm90INS1_16FlashAttnFwdSm90INS1_25CollectiveMainloopFwdSm90ILi2EN4cute5tupleIJNS5_1CILi1EEES8_S8_EEENS6_IJNS7_ILi128EEENS7_ILi224EEESA_EEELi128ENS_12float_e4m3_tEfNS_4arch4Sm90ELb1ELb0ELb0ELb1ELb0ELb1ELb0ELb1ELb1ELb0ELb0ELb0EEENS1_21CollectiveEpilogueFwdINS6_IJSA_SA_SB_EEES9_NS_10bfloat16_tESF_Li256ELb1ELb0ELb0ELb1EEENS1_36VarlenDynamicPersistentTileSchedulerILi128ELi224ELi256ELi128ELb0ELb0ELb1ELb1ELb1ELb1EEEEEEEEEvNT_6ParamsE:
	.zero		3200


//--------------------- SYMBOLS --------------------------

	.type		.nv.reservedSmem.offset0,@object
	.size		.nv.reservedSmem.offset0,0x4
	.type		__assertfail,@function
